// Copyright (c) 2024, Jay Shah, Ganesh Bikshandi, Ying Zhang, Vijay Thakkar, Pradeep Ramani, Tri Dao.
// Splitting the different template instantiations to different files to speed up compilation.
// This file is auto-generated. See "generate_kernels.py"

#include "flash_fwd_launch_template.h"

#ifndef FLASHATTENTION_DISABLE_HDIM64
template void run_mha_fwd_<90, cutlass::half_t, 64, 512, false, false, true, false>(Flash_fwd_params &params, cudaStream_t stream);
#endif


// ===== COMPILED SASS (sm_90a) =====

	.target	sm_90a

	.elftype	@"ET_EXEC"


//--------------------- .note.nv.tkinfo           --------------------------
	.section	.note.nv.tkinfo,"",@"SHT_NOTE"
	.sectionflags	@"SHF_NOTE_NV_TKINFO"
	.tkinfo
        /*0018*/ 	.word	0x00000002
        /*0030*/ 	.string	""
        /*0030*/ 	.string	"ptxas"
        /*0030*/ 	.string	"Cuda compilation tools, release 13.0, V13.0.88"
        /*0030*/ 	.string	"Build cuda_13.0.r13.0/compiler.36424714_0"
        /*0030*/ 	.string	"-arch sm_90a -m 64 "



//--------------------- .note.nv.cuinfo           --------------------------
	.section	.note.nv.cuinfo,"",@"SHT_NOTE"
	.sectionflags	@"SHF_NOTE_NV_CUINFO"
        /*0018*/ 	.short	0x0002
        /*001a*/ 	.short	0x005a
        /*001c*/ 	.short	0x0082
	.zero		2


//--------------------- .nv.info                  --------------------------
	.section	.nv.info,"",@"SHT_CUDA_INFO"
	.align	4


	//----- nvinfo : EIATTR_REGCOUNT
	.align		4
        /*0000*/ 	.byte	0x04, 0x2f
        /*0002*/ 	.short	(.L_19 - .L_18)
	.align		4
.L_18:
        /*0004*/ 	.word	index@(_ZN7cutlass13device_kernelIN5flash11enable_sm90INS1_16FlashAttnFwdSm90INS1_25CollectiveMainloopFwdSm90ILi2EN4cute5tupleIJNS5_1CILi1EEES8_S8_EEENS6_IJNS7_ILi64EEESA_SA_EEELi512ENS_6half_tEfNS_4arch4Sm90ELb1ELb0ELb1ELb1ELb0ELb1ELb1ELb0ELb0ELb0ELb0ELb0EEENS1_21CollectiveEpilogueFwdINS6_IJSA_NS7_ILi512EEESA_EEES9_SC_SE_Li256ELb1ELb0ELb0ELb0EEENS1_36VarlenDynamicPersistentTileSchedulerILi64ELi64ELi256ELi32ELb0ELb0ELb1ELb1ELb1ELb1EEEEEEEEEvNT_6ParamsE)
        /*0008*/ 	.word	0x000000a8


	//----- nvinfo : EIATTR_FRAME_SIZE
	.align		4
.L_19:
        /*000c*/ 	.byte	0x04, 0x11
        /*000e*/ 	.short	(.L_21 - .L_20)
	.align		4
.L_20:
        /*0010*/ 	.word	index@(_ZN7cutlass13device_kernelIN5flash11enable_sm90INS1_16FlashAttnFwdSm90INS1_25CollectiveMainloopFwdSm90ILi2EN4cute5tupleIJNS5_1CILi1EEES8_S8_EEENS6_IJNS7_ILi64EEESA_SA_EEELi512ENS_6half_tEfNS_4arch4Sm90ELb1ELb0ELb1ELb1ELb0ELb1ELb1ELb0ELb0ELb0ELb0ELb0EEENS1_21CollectiveEpilogueFwdINS6_IJSA_NS7_ILi512EEESA_EEES9_SC_SE_Li256ELb1ELb0ELb0ELb0EEENS1_36VarlenDynamicPersistentTileSchedulerILi64ELi64ELi256ELi32ELb0ELb0ELb1ELb1ELb1ELb1EEEEEEEEEvNT_6ParamsE)
        /*0014*/ 	.word	0x00000038


	//----- nvinfo : EIATTR_REGCOUNT
	.align		4
.L_21:
        /*0018*/ 	.byte	0x04, 0x2f
        /*001a*/ 	.short	(.L_23 - .L_22)
	.align		4
.L_22:
        /*001c*/ 	.word	index@(_ZN7cutlass13device_kernelIN5flash11enable_sm90INS1_16FlashAttnFwdSm90INS1_25CollectiveMainloopFwdSm90ILi2EN4cute5tupleIJNS5_1CILi1EEES8_S8_EEENS6_IJNS7_ILi64EEESA_SA_EEELi512ENS_6half_tEfNS_4arch4Sm90ELb1ELb0ELb1ELb1ELb0ELb0ELb1ELb0ELb0ELb0ELb0ELb0EEENS1_21CollectiveEpilogueFwdINS6_IJSA_NS7_ILi512EEESA_EEES9_SC_SE_Li256ELb1ELb0ELb0ELb0EEENS1_36VarlenDynamicPersistentTileSchedulerILi64ELi64ELi256ELi32ELb0ELb0ELb1ELb1ELb1ELb1EEEEEEEEEvNT_6ParamsE)
        /*0020*/ 	.word	0x000000a8


	//----- nvinfo : EIATTR_FRAME_SIZE
	.align		4
.L_23:
        /*0024*/ 	.byte	0x04, 0x11
        /*0026*/ 	.short	(.L_25 - .L_24)
	.align		4
.L_24:
        /*0028*/ 	.word	index@(_ZN7cutlass13device_kernelIN5flash11enable_sm90INS1_16FlashAttnFwdSm90INS1_25CollectiveMainloopFwdSm90ILi2EN4cute5tupleIJNS5_1CILi1EEES8_S8_EEENS6_IJNS7_ILi64EEESA_SA_EEELi512ENS_6half_tEfNS_4arch4Sm90ELb1ELb0ELb1ELb1ELb0ELb0ELb1ELb0ELb0ELb0ELb0ELb0EEENS1_21CollectiveEpilogueFwdINS6_IJSA_NS7_ILi512EEESA_EEES9_SC_SE_Li256ELb1ELb0ELb0ELb0EEENS1_36VarlenDynamicPersistentTileSchedulerILi64ELi64ELi256ELi32ELb0ELb0ELb1ELb1ELb1ELb1EEEEEEEEEvNT_6ParamsE)
        /*002c*/ 	.word	0x00000030


	//----- nvinfo : EIATTR_REGCOUNT
	.align		4
.L_25:
        /*0030*/ 	.byte	0x04, 0x2f
        /*0032*/ 	.short	(.L_27 - .L_26)
	.align		4
.L_26:
        /*0034*/ 	.word	index@(_ZN7cutlass13device_kernelIN5flash11enable_sm90INS1_16FlashAttnFwdSm90INS1_25CollectiveMainloopFwdSm90ILi2EN4cute5tupleIJNS5_1CILi1EEES8_S8_EEENS6_IJNS7_ILi64EEESA_SA_EEELi512ENS_6half_tEfNS_4arch4Sm90ELb1ELb0ELb1ELb1ELb0ELb1ELb0ELb0ELb0ELb0ELb0ELb0EEENS1_21CollectiveEpilogueFwdINS6_IJSA_NS7_ILi512EEESA_EEES9_SC_SE_Li256ELb1ELb0ELb0ELb0EEENS1_36VarlenDynamicPersistentTileSchedulerILi64ELi64ELi256ELi32ELb0ELb0ELb1ELb1ELb1ELb1EEEEEEEEEvNT_6ParamsE)
        /*0038*/ 	.word	0x000000a8


	//----- nvinfo : EIATTR_FRAME_SIZE
	.align		4
.L_27:
        /*003c*/ 	.byte	0x04, 0x11
        /*003e*/ 	.short	(.L_29 - .L_28)
	.align		4
.L_28:
        /*0040*/ 	.word	index@(_ZN7cutlass13device_kernelIN5flash11enable_sm90INS1_16FlashAttnFwdSm90INS1_25CollectiveMainloopFwdSm90ILi2EN4cute5tupleIJNS5_1CILi1EEES8_S8_EEENS6_IJNS7_ILi64EEESA_SA_EEELi512ENS_6half_tEfNS_4arch4Sm90ELb1ELb0ELb1ELb1ELb0ELb1ELb0ELb0ELb0ELb0ELb0ELb0EEENS1_21CollectiveEpilogueFwdINS6_IJSA_NS7_ILi512EEESA_EEES9_SC_SE_Li256ELb1ELb0ELb0ELb0EEENS1_36VarlenDynamicPersistentTileSchedulerILi64ELi64ELi256ELi32ELb0ELb0ELb1ELb1ELb1ELb1EEEEEEEEEvNT_6ParamsE)
        /*0044*/ 	.word	0x00000038


	//----- nvinfo : EIATTR_REGCOUNT
	.align		4
.L_29:
        /*0048*/ 	.byte	0x04, 0x2f
        /*004a*/ 	.short	(.L_31 - .L_30)
	.align		4
.L_30:
        /*004c*/ 	.word	index@(_ZN7cutlass13device_kernelIN5flash11enable_sm90INS1_16FlashAttnFwdSm90INS1_25CollectiveMainloopFwdSm90ILi2EN4cute5tupleIJNS5_1CILi1EEES8_S8_EEENS6_IJNS7_ILi64EEESA_SA_EEELi512ENS_6half_tEfNS_4arch4Sm90ELb1ELb0ELb1ELb1ELb0ELb0ELb0ELb0ELb0ELb0ELb0ELb0EEENS1_21CollectiveEpilogueFwdINS6_IJSA_NS7_ILi512EEESA_EEES9_SC_SE_Li256ELb1ELb0ELb0ELb0EEENS1_36VarlenDynamicPersistentTileSchedulerILi64ELi64ELi256ELi32ELb0ELb0ELb1ELb1ELb1ELb1EEEEEEEEEvNT_6ParamsE)
        /*0050*/ 	.word	0x000000a8


	//----- nvinfo : EIATTR_FRAME_SIZE
	.align		4
.L_31:
        /*0054*/ 	.byte	0x04, 0x11
        /*0056*/ 	.short	(.L_33 - .L_32)
	.align		4
.L_32:
        /*0058*/ 	.word	index@(_ZN7cutlass13device_kernelIN5flash11enable_sm90INS1_16FlashAttnFwdSm90INS1_25CollectiveMainloopFwdSm90ILi2EN4cute5tupleIJNS5_1CILi1EEES8_S8_EEENS6_IJNS7_ILi64EEESA_SA_EEELi512ENS_6half_tEfNS_4arch4Sm90ELb1ELb0ELb1ELb1ELb0ELb0ELb0ELb0ELb0ELb0ELb0ELb0EEENS1_21CollectiveEpilogueFwdINS6_IJSA_NS7_ILi512EEESA_EEES9_SC_SE_Li256ELb1ELb0ELb0ELb0EEENS1_36VarlenDynamicPersistentTileSchedulerILi64ELi64ELi256ELi32ELb0ELb0ELb1ELb1ELb1ELb1EEEEEEEEEvNT_6ParamsE)
        /*005c*/ 	.word	0x00000028


	//----- nvinfo : EIATTR_REGCOUNT
	.align		4
.L_33:
        /*0060*/ 	.byte	0x04, 0x2f
        /*0062*/ 	.short	(.L_35 - .L_34)
	.align		4
.L_34:
        /*0064*/ 	.word	index@(_ZN7cutlass13device_kernelIN5flash11enable_sm90INS1_16FlashAttnFwdSm90INS1_25CollectiveMainloopFwdSm90ILi2EN4cute5tupleIJNS5_1CILi1EEES8_S8_EEENS6_IJNS7_ILi64EEESA_SA_EEELi512ENS_6half_tEfNS_4arch4Sm90ELb1ELb0ELb1ELb0ELb0ELb0ELb1ELb0ELb0ELb0ELb0ELb0EEENS1_21CollectiveEpilogueFwdINS6_IJSA_NS7_ILi512EEESA_EEES9_SC_SE_Li256ELb0ELb0ELb0ELb0EEENS1_30DynamicPersistentTileSchedulerILi256ELi32ELb0ELb0ELb1EEEEEEEEEvNT_6ParamsE)
        /*0068*/ 	.word	0x000000a8


	//----- nvinfo : EIATTR_FRAME_SIZE
	.align		4
.L_35:
        /*006c*/ 	.byte	0x04, 0x11
        /*006e*/ 	.short	(.L_37 - .L_36)
	.align		4
.L_36:
        /*0070*/ 	.word	index@(_ZN7cutlass13device_kernelIN5flash11enable_sm90INS1_16FlashAttnFwdSm90INS1_25CollectiveMainloopFwdSm90ILi2EN4cute5tupleIJNS5_1CILi1EEES8_S8_EEENS6_IJNS7_ILi64EEESA_SA_EEELi512ENS_6half_tEfNS_4arch4Sm90ELb1ELb0ELb1ELb0ELb0ELb0ELb1ELb0ELb0ELb0ELb0ELb0EEENS1_21CollectiveEpilogueFwdINS6_IJSA_NS7_ILi512EEESA_EEES9_SC_SE_Li256ELb0ELb0ELb0ELb0EEENS1_30DynamicPersistentTileSchedulerILi256ELi32ELb0ELb0ELb1EEEEEEEEEvNT_6ParamsE)
        /*0074*/ 	.word	0x00000008


	//----- nvinfo : EIATTR_REGCOUNT
	.align		4
.L_37:
        /*0078*/ 	.byte	0x04, 0x2f
        /*007a*/ 	.short	(.L_39 - .L_38)
	.align		4
.L_38:
        /*007c*/ 	.word	index@(_ZN7cutlass13device_kernelIN5flash11enable_sm90INS1_16FlashAttnFwdSm90INS1_25CollectiveMainloopFwdSm90ILi2EN4cute5tupleIJNS5_1CILi1EEES8_S8_EEENS6_IJNS7_ILi64EEESA_SA_EEELi512ENS_6half_tEfNS_4arch4Sm90ELb1ELb0ELb1ELb0ELb0ELb0ELb0ELb0ELb0ELb0ELb0ELb0EEENS1_21CollectiveEpilogueFwdINS6_IJSA_NS7_ILi512EEESA_EEES9_SC_SE_Li256ELb0ELb0ELb0ELb0EEENS1_30DynamicPersistentTileSchedulerILi256ELi32ELb0ELb0ELb1EEEEEEEEEvNT_6ParamsE)
        /*0080*/ 	.word	0x000000a8


	//----- nvinfo : EIATTR_FRAME_SIZE
	.align		4
.L_39:
        /*0084*/ 	.byte	0x04, 0x11
        /*0086*/ 	.short	(.L_41 - .L_40)
	.align		4
.L_40:
        /*0088*/ 	.word	index@(_ZN7cutlass13device_kernelIN5flash11enable_sm90INS1_16FlashAttnFwdSm90INS1_25CollectiveMainloopFwdSm90ILi2EN4cute5tupleIJNS5_1CILi1EEES8_S8_EEENS6_IJNS7_ILi64EEESA_SA_EEELi512ENS_6half_tEfNS_4arch4Sm90ELb1ELb0ELb1ELb0ELb0ELb0ELb0ELb0ELb0ELb0ELb0ELb0EEENS1_21CollectiveEpilogueFwdINS6_IJSA_NS7_ILi512EEESA_EEES9_SC_SE_Li256ELb0ELb0ELb0ELb0EEENS1_30DynamicPersistentTileSchedulerILi256ELi32ELb0ELb0ELb1EEEEEEEEEvNT_6ParamsE)
        /*008c*/ 	.word	0x00000000


	//----- nvinfo : EIATTR_REGCOUNT
	.align		4
.L_41:
        /*0090*/ 	.byte	0x04, 0x2f
        /*0092*/ 	.short	(.L_43 - .L_42)
	.align		4
.L_42:
        /*0094*/ 	.word	index@(_ZN7cutlass13device_kernelIN5flash11enable_sm90INS1_16FlashAttnFwdSm90INS1_25CollectiveMainloopFwdSm90ILi2EN4cute5tupleIJNS5_1CILi1EEES8_S8_EEENS6_IJNS7_ILi64EEESA_SA_EEELi512ENS_6half_tEfNS_4arch4Sm90ELb0ELb1ELb1ELb1ELb0ELb1ELb1ELb0ELb0ELb0ELb0ELb0EEENS1_21CollectiveEpilogueFwdINS6_IJSA_NS7_ILi512EEESA_EEES9_SC_SE_Li256ELb1ELb0ELb0ELb0EEENS1_36VarlenDynamicPersistentTileSchedulerILi64ELi64ELi256ELi32ELb0ELb0ELb1ELb1ELb0ELb1EEEEEEEEEvNT_6ParamsE)
        /*0098*/ 	.word	0x000000a8


	//----- nvinfo : EIATTR_FRAME_SIZE
	.align		4
.L_43:
        /*009c*/ 	.byte	0x04, 0x11
        /*009e*/ 	.short	(.L_45 - .L_44)
	.align		4
.L_44:
        /*00a0*/ 	.word	index@(_ZN7cutlass13device_kernelIN5flash11enable_sm90INS1_16FlashAttnFwdSm90INS1_25CollectiveMainloopFwdSm90ILi2EN4cute5tupleIJNS5_1CILi1EEES8_S8_EEENS6_IJNS7_ILi64EEESA_SA_EEELi512ENS_6half_tEfNS_4arch4Sm90ELb0ELb1ELb1ELb1ELb0ELb1ELb1ELb0ELb0ELb0ELb0ELb0EEENS1_21CollectiveEpilogueFwdINS6_IJSA_NS7_ILi512EEESA_EEES9_SC_SE_Li256ELb1ELb0ELb0ELb0EEENS1_36VarlenDynamicPersistentTileSchedulerILi64ELi64ELi256ELi32ELb0ELb0ELb1ELb1ELb0ELb1EEEEEEEEEvNT_6ParamsE)
        /*00a4*/ 	.word	0x00000038


	//----- nvinfo : EIATTR_REGCOUNT
	.align		4
.L_45:
        /*00a8*/ 	.byte	0x04, 0x2f
        /*00aa*/ 	.short	(.L_47 - .L_46)
	.align		4
.L_46:
        /*00ac*/ 	.word	index@(_ZN7cutlass13device_kernelIN5flash11enable_sm90INS1_16FlashAttnFwdSm90INS1_25CollectiveMainloopFwdSm90ILi2EN4cute5tupleIJNS5_1CILi1EEES8_S8_EEENS6_IJNS7_ILi64EEESA_SA_EEELi512ENS_6half_tEfNS_4arch4Sm90ELb0ELb1ELb1ELb1ELb0ELb0ELb1ELb0ELb0ELb0ELb0ELb0EEENS1_21CollectiveEpilogueFwdINS6_IJSA_NS7_ILi512EEESA_EEES9_SC_SE_Li256ELb1ELb0ELb0ELb0EEENS1_36VarlenDynamicPersistentTileSchedulerILi64ELi64ELi256ELi32ELb0ELb0ELb1ELb1ELb0ELb1EEEEEEEEEvNT_6ParamsE)
        /*00b0*/ 	.word	0x000000a8


	//----- nvinfo : EIATTR_FRAME_SIZE
	.align		4
.L_47:
        /*00b4*/ 	.byte	0x04, 0x11
        /*00b6*/ 	.short	(.L_49 - .L_48)
	.align		4
.L_48:
        /*00b8*/ 	.word	index@(_ZN7cutlass13device_kernelIN5flash11enable_sm90INS1_16FlashAttnFwdSm90INS1_25CollectiveMainloopFwdSm90ILi2EN4cute5tupleIJNS5_1CILi1EEES8_S8_EEENS6_IJNS7_ILi64EEESA_SA_EEELi512ENS_6half_tEfNS_4arch4Sm90ELb0ELb1ELb1ELb1ELb0ELb0ELb1ELb0ELb0ELb0ELb0ELb0EEENS1_21CollectiveEpilogueFwdINS6_IJSA_NS7_ILi512EEESA_EEES9_SC_SE_Li256ELb1ELb0ELb0ELb0EEENS1_36VarlenDynamicPersistentTileSchedulerILi64ELi64ELi256ELi32ELb0ELb0ELb1ELb1ELb0ELb1EEEEEEEEEvNT_6ParamsE)
        /*00bc*/ 	.word	0x00000028


	//----- nvinfo : EIATTR_REGCOUNT
	.align		4
.L_49:
        /*00c0*/ 	.byte	0x04, 0x2f
        /*00c2*/ 	.short	(.L_51 - .L_50)
	.align		4
.L_50:
        /*00c4*/ 	.word	index@(_ZN7cutlass13device_kernelIN5flash11enable_sm90INS1_16FlashAttnFwdSm90INS1_25CollectiveMainloopFwdSm90ILi2EN4cute5tupleIJNS5_1CILi1EEES8_S8_EEENS6_IJNS7_ILi64EEESA_SA_EEELi512ENS_6half_tEfNS_4arch4Sm90ELb0ELb1ELb1ELb1ELb0ELb1ELb0ELb0ELb0ELb0ELb0ELb0EEENS1_21CollectiveEpilogueFwdINS6_IJSA_NS7_ILi512EEESA_EEES9_SC_SE_Li256ELb1ELb0ELb0ELb0EEENS1_36VarlenDynamicPersistentTileSchedulerILi64ELi64ELi256ELi32ELb0ELb0ELb1ELb1ELb0ELb1EEEEEEEEEvNT_6ParamsE)
        /*00c8*/ 	.word	0x000000a8


	//----- nvinfo : EIATTR_FRAME_SIZE
	.align		4
.L_51:
        /*00cc*/ 	.byte	0x04, 0x11
        /*00ce*/ 	.short	(.L_53 - .L_52)
	.align		4
.L_52:
        /*00d0*/ 	.word	index@(_ZN7cutlass13device_kernelIN5flash11enable_sm90INS1_16FlashAttnFwdSm90INS1_25CollectiveMainloopFwdSm90ILi2EN4cute5tupleIJNS5_1CILi1EEES8_S8_EEENS6_IJNS7_ILi64EEESA_SA_EEELi512ENS_6half_tEfNS_4arch4Sm90ELb0ELb1ELb1ELb1ELb0ELb1ELb0ELb0ELb0ELb0ELb0ELb0EEENS1_21CollectiveEpilogueFwdINS6_IJSA_NS7_ILi512EEESA_EEES9_SC_SE_Li256ELb1ELb0ELb0ELb0EEENS1_36VarlenDynamicPersistentTileSchedulerILi64ELi64ELi256ELi32ELb0ELb0ELb1ELb1ELb0ELb1EEEEEEEEEvNT_6ParamsE)
        /*00d4*/ 	.word	0x00000028


	//----- nvinfo : EIATTR_REGCOUNT
	.align		4
.L_53:
        /*00d8*/ 	.byte	0x04, 0x2f
        /*00da*/ 	.short	(.L_55 - .L_54)
	.align		4
.L_54:
        /*00dc*/ 	.word	index@(_ZN7cutlass13device_kernelIN5flash11enable_sm90INS1_16FlashAttnFwdSm90INS1_25CollectiveMainloopFwdSm90ILi2EN4cute5tupleIJNS5_1CILi1EEES8_S8_EEENS6_IJNS7_ILi64EEESA_SA_EEELi512ENS_6half_tEfNS_4arch4Sm90ELb0ELb1ELb1ELb1ELb0ELb0ELb0ELb0ELb0ELb0ELb0ELb0EEENS1_21CollectiveEpilogueFwdINS6_IJSA_NS7_ILi512EEESA_EEES9_SC_SE_Li256ELb1ELb0ELb0ELb0EEENS1_36VarlenDynamicPersistentTileSchedulerILi64ELi64ELi256ELi32ELb0ELb0ELb1ELb1ELb0ELb1EEEEEEEEEvNT_6ParamsE)
        /*00e0*/ 	.word	0x000000a8


	//----- nvinfo : EIATTR_FRAME_SIZE
	.align		4
.L_55:
        /*00e4*/ 	.byte	0x04, 0x11
        /*00e6*/ 	.short	(.L_57 - .L_56)
	.align		4
.L_56:
        /*00e8*/ 	.word	index@(_ZN7cutlass13device_kernelIN5flash11enable_sm90INS1_16FlashAttnFwdSm90INS1_25CollectiveMainloopFwdSm90ILi2EN4cute5tupleIJNS5_1CILi1EEES8_S8_EEENS6_IJNS7_ILi64EEESA_SA_EEELi512ENS_6half_tEfNS_4arch4Sm90ELb0ELb1ELb1ELb1ELb0ELb0ELb0ELb0ELb0ELb0ELb0ELb0EEENS1_21CollectiveEpilogueFwdINS6_IJSA_NS7_ILi512EEESA_EEES9_SC_SE_Li256ELb1ELb0ELb0ELb0EEENS1_36VarlenDynamicPersistentTileSchedulerILi64ELi64ELi256ELi32ELb0ELb0ELb1ELb1ELb0ELb1EEEEEEEEEvNT_6ParamsE)
        /*00ec*/ 	.word	0x00000020


	//----- nvinfo : EIATTR_REGCOUNT
	.align		4
.L_57:
        /*00f0*/ 	.byte	0x04, 0x2f
        /*00f2*/ 	.short	(.L_59 - .L_58)
	.align		4
.L_58:
        /*00f4*/ 	.word	index@(_ZN7cutlass13device_kernelIN5flash11enable_sm90INS1_16FlashAttnFwdSm90INS1_25CollectiveMainloopFwdSm90ILi2EN4cute5tupleIJNS5_1CILi1EEES8_S8_EEENS6_IJNS7_ILi64EEESA_SA_EEELi512ENS_6half_tEfNS_4arch4Sm90ELb0ELb1ELb1ELb0ELb0ELb0ELb1ELb0ELb0ELb0ELb0ELb0EEENS1_21CollectiveEpilogueFwdINS6_IJSA_NS7_ILi512EEESA_EEES9_SC_SE_Li256ELb0ELb0ELb0ELb0EEENS1_30DynamicPersistentTileSchedulerILi256ELi32ELb0ELb0ELb1EEEEEEEEEvNT_6ParamsE)
        /*00f8*/ 	.word	0x000000a8


	//----- nvinfo : EIATTR_FRAME_SIZE
	.align		4
.L_59:
        /*00fc*/ 	.byte	0x04, 0x11
        /*00fe*/ 	.short	(.L_61 - .L_60)
	.align		4
.L_60:
        /*0100*/ 	.word	index@(_ZN7cutlass13device_kernelIN5flash11enable_sm90INS1_16FlashAttnFwdSm90INS1_25CollectiveMainloopFwdSm90ILi2EN4cute5tupleIJNS5_1CILi1EEES8_S8_EEENS6_IJNS7_ILi64EEESA_SA_EEELi512ENS_6half_tEfNS_4arch4Sm90ELb0ELb1ELb1ELb0ELb0ELb0ELb1ELb0ELb0ELb0ELb0ELb0EEENS1_21CollectiveEpilogueFwdINS6_IJSA_NS7_ILi512EEESA_EEES9_SC_SE_Li256ELb0ELb0ELb0ELb0EEENS1_30DynamicPersistentTileSchedulerILi256ELi32ELb0ELb0ELb1EEEEEEEEEvNT_6ParamsE)
        /*0104*/ 	.word	0x00000008


	//----- nvinfo : EIATTR_REGCOUNT
	.align		4
.L_61:
        /*0108*/ 	.byte	0x04, 0x2f
        /*010a*/ 	.short	(.L_63 - .L_62)
	.align		4
.L_62:
        /*010c*/ 	.word	index@(_ZN7cutlass13device_kernelIN5flash11enable_sm90INS1_16FlashAttnFwdSm90INS1_25CollectiveMainloopFwdSm90ILi2EN4cute5tupleIJNS5_1CILi1EEES8_S8_EEENS6_IJNS7_ILi64EEESA_SA_EEELi512ENS_6half_tEfNS_4arch4Sm90ELb0ELb1ELb1ELb0ELb0ELb0ELb0ELb0ELb0ELb0ELb0ELb0EEENS1_21CollectiveEpilogueFwdINS6_IJSA_NS7_ILi512EEESA_EEES9_SC_SE_Li256ELb0ELb0ELb0ELb0EEENS1_30DynamicPersistentTileSchedulerILi256ELi32ELb0ELb0ELb1EEEEEEEEEvNT_6ParamsE)
        /*0110*/ 	.word	0x000000a8


	//----- nvinfo : EIATTR_FRAME_SIZE
	.align		4
.L_63:
        /*0114*/ 	.byte	0x04, 0x11
        /*0116*/ 	.short	(.L_65 - .L_64)
	.align		4
.L_64:
        /*0118*/ 	.word	index@(_ZN7cutlass13device_kernelIN5flash11enable_sm90INS1_16FlashAttnFwdSm90INS1_25CollectiveMainloopFwdSm90ILi2EN4cute5tupleIJNS5_1CILi1EEES8_S8_EEENS6_IJNS7_ILi64EEESA_SA_EEELi512ENS_6half_tEfNS_4arch4Sm90ELb0ELb1ELb1ELb0ELb0ELb0ELb0ELb0ELb0ELb0ELb0ELb0EEENS1_21CollectiveEpilogueFwdINS6_IJSA_NS7_ILi512EEESA_EEES9_SC_SE_Li256ELb0ELb0ELb0ELb0EEENS1_30DynamicPersistentTileSchedulerILi256ELi32ELb0ELb0ELb1EEEEEEEEEvNT_6ParamsE)
        /*011c*/ 	.word	0x00000000


	//----- nvinfo : EIATTR_REGCOUNT
	.align		4
.L_65:
        /*0120*/ 	.byte	0x04, 0x2f
        /*0122*/ 	.short	(.L_67 - .L_66)
	.align		4
.L_66:
        /*0124*/ 	.word	index@(_ZN7cutlass13device_kernelIN5flash11enable_sm90INS1_16FlashAttnFwdSm90INS1_25CollectiveMainloopFwdSm90ILi2EN4cute5tupleIJNS5_1CILi1EEES8_S8_EEENS6_IJNS7_ILi64EEESA_SA_EEELi512ENS_6half_tEfNS_4arch4Sm90ELb0ELb0ELb1ELb1ELb0ELb1ELb1ELb0ELb0ELb0ELb0ELb0EEENS1_21CollectiveEpilogueFwdINS6_IJSA_NS7_ILi512EEESA_EEES9_SC_SE_Li256ELb1ELb0ELb0ELb0EEENS1_36VarlenDynamicPersistentTileSchedulerILi64ELi64ELi256ELi32ELb0ELb0ELb1ELb0ELb1ELb1EEEEEEEEEvNT_6ParamsE)
        /*0128*/ 	.word	0x000000a8


	//----- nvinfo : EIATTR_FRAME_SIZE
	.align		4
.L_67:
        /*012c*/ 	.byte	0x04, 0x11
        /*012e*/ 	.short	(.L_69 - .L_68)
	.align		4
.L_68:
        /*0130*/ 	.word	index@(_ZN7cutlass13device_kernelIN5flash11enable_sm90INS1_16FlashAttnFwdSm90INS1_25CollectiveMainloopFwdSm90ILi2EN4cute5tupleIJNS5_1CILi1EEES8_S8_EEENS6_IJNS7_ILi64EEESA_SA_EEELi512ENS_6half_tEfNS_4arch4Sm90ELb0ELb0ELb1ELb1ELb0ELb1ELb1ELb0ELb0ELb0ELb0ELb0EEENS1_21CollectiveEpilogueFwdINS6_IJSA_NS7_ILi512EEESA_EEES9_SC_SE_Li256ELb1ELb0ELb0ELb0EEENS1_36VarlenDynamicPersistentTileSchedulerILi64ELi64ELi256ELi32ELb0ELb0ELb1ELb0ELb1ELb1EEEEEEEEEvNT_6ParamsE)
        /*0134*/ 	.word	0x00000040


	//----- nvinfo : EIATTR_REGCOUNT
	.align		4
.L_69:
        /*0138*/ 	.byte	0x04, 0x2f
        /*013a*/ 	.short	(.L_71 - .L_70)
	.align		4
.L_70:
        /*013c*/ 	.word	index@(_ZN7cutlass13device_kernelIN5flash11enable_sm90INS1_16FlashAttnFwdSm90INS1_25CollectiveMainloopFwdSm90ILi2EN4cute5tupleIJNS5_1CILi1EEES8_S8_EEENS6_IJNS7_ILi64EEESA_SA_EEELi512ENS_6half_tEfNS_4arch4Sm90ELb0ELb0ELb1ELb1ELb0ELb0ELb1ELb0ELb0ELb0ELb0ELb0EEENS1_21CollectiveEpilogueFwdINS6_IJSA_NS7_ILi512EEESA_EEES9_SC_SE_Li256ELb1ELb0ELb0ELb0EEENS1_36VarlenDynamicPersistentTileSchedulerILi64ELi64ELi256ELi32ELb0ELb0ELb1ELb0ELb1ELb1EEEEEEEEEvNT_6ParamsE)
        /*0140*/ 	.word	0x000000a8


	//----- nvinfo : EIATTR_FRAME_SIZE
	.align		4
.L_71:
        /*0144*/ 	.byte	0x04, 0x11
        /*0146*/ 	.short	(.L_73 - .L_72)
	.align		4
.L_72:
        /*0148*/ 	.word	index@(_ZN7cutlass13device_kernelIN5flash11enable_sm90INS1_16FlashAttnFwdSm90INS1_25CollectiveMainloopFwdSm90ILi2EN4cute5tupleIJNS5_1CILi1EEES8_S8_EEENS6_IJNS7_ILi64EEESA_SA_EEELi512ENS_6half_tEfNS_4arch4Sm90ELb0ELb0ELb1ELb1ELb0ELb0ELb1ELb0ELb0ELb0ELb0ELb0EEENS1_21CollectiveEpilogueFwdINS6_IJSA_NS7_ILi512EEESA_EEES9_SC_SE_Li256ELb1ELb0ELb0ELb0EEENS1_36VarlenDynamicPersistentTileSchedulerILi64ELi64ELi256ELi32ELb0ELb0ELb1ELb0ELb1ELb1EEEEEEEEEvNT_6ParamsE)
        /*014c*/ 	.word	0x00000038


	//----- nvinfo : EIATTR_REGCOUNT
	.align		4
.L_73:
        /*0150*/ 	.byte	0x04, 0x2f
        /*0152*/ 	.short	(.L_75 - .L_74)
	.align		4
.L_74:
        /*0154*/ 	.word	index@(_ZN7cutlass13device_kernelIN5flash11enable_sm90INS1_16FlashAttnFwdSm90INS1_25CollectiveMainloopFwdSm90ILi2EN4cute5tupleIJNS5_1CILi1EEES8_S8_EEENS6_IJNS7_ILi64EEESA_SA_EEELi512ENS_6half_tEfNS_4arch4Sm90ELb0ELb0ELb1ELb1ELb0ELb1ELb0ELb0ELb0ELb0ELb0ELb0EEENS1_21CollectiveEpilogueFwdINS6_IJSA_NS7_ILi512EEESA_EEES9_SC_SE_Li256ELb1ELb0ELb0ELb0EEENS1_36VarlenDynamicPersistentTileSchedulerILi64ELi64ELi256ELi32ELb0ELb0ELb1ELb0ELb1ELb1EEEEEEEEEvNT_6ParamsE)
        /*0158*/ 	.word	0x000000a8


	//----- nvinfo : EIATTR_FRAME_SIZE
	.align		4
.L_75:
        /*015c*/ 	.byte	0x04, 0x11
        /*015e*/ 	.short	(.L_77 - .L_76)
	.align		4
.L_76:
        /*0160*/ 	.word	index@(_ZN7cutlass13device_kernelIN5flash11enable_sm90INS1_16FlashAttnFwdSm90INS1_25CollectiveMainloopFwdSm90ILi2EN4cute5tupleIJNS5_1CILi1EEES8_S8_EEENS6_IJNS7_ILi64EEESA_SA_EEELi512ENS_6half_tEfNS_4arch4Sm90ELb0ELb0ELb1ELb1ELb0ELb1ELb0ELb0ELb0ELb0ELb0ELb0EEENS1_21CollectiveEpilogueFwdINS6_IJSA_NS7_ILi512EEESA_EEES9_SC_SE_Li256ELb1ELb0ELb0ELb0EEENS1_36VarlenDynamicPersistentTileSchedulerILi64ELi64ELi256ELi32ELb0ELb0ELb1ELb0ELb1ELb1EEEEEEEEEvNT_6ParamsE)
        /*0164*/ 	.word	0x00000040


	//----- nvinfo : EIATTR_REGCOUNT
	.align		4
.L_77:
        /*0168*/ 	.byte	0x04, 0x2f
        /*016a*/ 	.short	(.L_79 - .L_78)
	.align		4
.L_78:
        /*016c*/ 	.word	index@(_ZN7cutlass13device_kernelIN5flash11enable_sm90INS1_16FlashAttnFwdSm90INS1_25CollectiveMainloopFwdSm90ILi2EN4cute5tupleIJNS5_1CILi1EEES8_S8_EEENS6_IJNS7_ILi64EEESA_SA_EEELi512ENS_6half_tEfNS_4arch4Sm90ELb0ELb0ELb1ELb1ELb0ELb0ELb0ELb0ELb0ELb0ELb0ELb0EEENS1_21CollectiveEpilogueFwdINS6_IJSA_NS7_ILi512EEESA_EEES9_SC_SE_Li256ELb1ELb0ELb0ELb0EEENS1_36VarlenDynamicPersistentTileSchedulerILi64ELi64ELi256ELi32ELb0ELb0ELb1ELb0ELb1ELb1EEEEEEEEEvNT_6ParamsE)
        /*0170*/ 	.word	0x000000a8


	//----- nvinfo : EIATTR_FRAME_SIZE
	.align		4
.L_79:
        /*0174*/ 	.byte	0x04, 0x11
        /*0176*/ 	.short	(.L_81 - .L_80)
	.align		4
.L_80:
        /*0178*/ 	.word	index@(_ZN7cutlass13device_kernelIN5flash11enable_sm90INS1_16FlashAttnFwdSm90INS1_25CollectiveMainloopFwdSm90ILi2EN4cute5tupleIJNS5_1CILi1EEES8_S8_EEENS6_IJNS7_ILi64EEESA_SA_EEELi512ENS_6half_tEfNS_4arch4Sm90ELb0ELb0ELb1ELb1ELb0ELb0ELb0ELb0ELb0ELb0ELb0ELb0EEENS1_21CollectiveEpilogueFwdINS6_IJSA_NS7_ILi512EEESA_EEES9_SC_SE_Li256ELb1ELb0ELb0ELb0EEENS1_36VarlenDynamicPersistentTileSchedulerILi64ELi64ELi256ELi32ELb0ELb0ELb1ELb0ELb1ELb1EEEEEEEEEvNT_6ParamsE)
        /*017c*/ 	.word	0x00000030


	//----- nvinfo : EIATTR_REGCOUNT
	.align		4
.L_81:
        /*0180*/ 	.byte	0x04, 0x2f
        /*0182*/ 	.short	(.L_83 - .L_82)
	.align		4
.L_82:
        /*0184*/ 	.word	index@(_ZN7cutlass13device_kernelIN5flash11enable_sm90INS1_16FlashAttnFwdSm90INS1_25CollectiveMainloopFwdSm90ILi2EN4cute5tupleIJNS5_1CILi1EEES8_S8_EEENS6_IJNS7_ILi64EEESA_SA_EEELi512ENS_6half_tEfNS_4arch4Sm90ELb0ELb0ELb1ELb0ELb0ELb0ELb1ELb0ELb0ELb0ELb0ELb0EEENS1_21CollectiveEpilogueFwdINS6_IJSA_NS7_ILi512EEESA_EEES9_SC_SE_Li256ELb0ELb0ELb0ELb0EEENS1_29StaticPersistentTileSchedulerILb0EEEEEEEEEvNT_6ParamsE)
        /*0188*/ 	.word	0x000000a8


	//----- nvinfo : EIATTR_FRAME_SIZE
	.align		4
.L_83:
        /*018c*/ 	.byte	0x04, 0x11
        /*018e*/ 	.short	(.L_85 - .L_84)
	.align		4
.L_84:
        /*0190*/ 	.word	index@(_ZN7cutlass13device_kernelIN5flash11enable_sm90INS1_16FlashAttnFwdSm90INS1_25CollectiveMainloopFwdSm90ILi2EN4cute5tupleIJNS5_1CILi1EEES8_S8_EEENS6_IJNS7_ILi64EEESA_SA_EEELi512ENS_6half_tEfNS_4arch4Sm90ELb0ELb0ELb1ELb0ELb0ELb0ELb1ELb0ELb0ELb0ELb0ELb0EEENS1_21CollectiveEpilogueFwdINS6_IJSA_NS7_ILi512EEESA_EEES9_SC_SE_Li256ELb0ELb0ELb0ELb0EEENS1_29StaticPersistentTileSchedulerILb0EEEEEEEEEvNT_6ParamsE)
        /*0194*/ 	.word	0x00000020


	//----- nvinfo : EIATTR_REGCOUNT
	.align		4
.L_85:
        /*0198*/ 	.byte	0x04, 0x2f
        /*019a*/ 	.short	(.L_87 - .L_86)
	.align		4
.L_86:
        /*019c*/ 	.word	index@(_ZN7cutlass13device_kernelIN5flash11enable_sm90INS1_16FlashAttnFwdSm90INS1_25CollectiveMainloopFwdSm90ILi2EN4cute5tupleIJNS5_1CILi1EEES8_S8_EEENS6_IJNS7_ILi64EEESA_SA_EEELi512ENS_6half_tEfNS_4arch4Sm90ELb0ELb0ELb1ELb0ELb0ELb0ELb0ELb0ELb0ELb0ELb0ELb0EEENS1_21CollectiveEpilogueFwdINS6_IJSA_NS7_ILi512EEESA_EEES9_SC_SE_Li256ELb0ELb0ELb0ELb0EEENS1_29StaticPersistentTileSchedulerILb0EEEEEEEEEvNT_6ParamsE)
        /*01a0*/ 	.word	0x000000a8


	//----- nvinfo : EIATTR_FRAME_SIZE
	.align		4
.L_87:
        /*01a4*/ 	.byte	0x04, 0x11
        /*01a6*/ 	.short	(.L_89 - .L_88)
	.align		4
.L_88:
        /*01a8*/ 	.word	index@(_ZN7cutlass13device_kernelIN5flash11enable_sm90INS1_16FlashAttnFwdSm90INS1_25CollectiveMainloopFwdSm90ILi2EN4cute5tupleIJNS5_1CILi1EEES8_S8_EEENS6_IJNS7_ILi64EEESA_SA_EEELi512ENS_6half_tEfNS_4arch4Sm90ELb0ELb0ELb1ELb0ELb0ELb0ELb0ELb0ELb0ELb0ELb0ELb0EEENS1_21CollectiveEpilogueFwdINS6_IJSA_NS7_ILi512EEESA_EEES9_SC_SE_Li256ELb0ELb0ELb0ELb0EEENS1_29StaticPersistentTileSchedulerILb0EEEEEEEEEvNT_6ParamsE)
        /*01ac*/ 	.word	0x00000020


	//----- nvinfo : EIATTR_MIN_STACK_SIZE
	.align		4
.L_89:
        /*01b0*/ 	.byte	0x04, 0x12
        /*01b2*/ 	.short	(.L_91 - .L_90)
	.align		4
.L_90:
        /*01b4*/ 	.word	index@(_ZN7cutlass13device_kernelIN5flash11enable_sm90INS1_16FlashAttnFwdSm90INS1_25CollectiveMainloopFwdSm90ILi2EN4cute5tupleIJNS5_1CILi1EEES8_S8_EEENS6_IJNS7_ILi64EEESA_SA_EEELi512ENS_6half_tEfNS_4arch4Sm90ELb0ELb0ELb1ELb0ELb0ELb0ELb0ELb0ELb0ELb0ELb0ELb0EEENS1_21CollectiveEpilogueFwdINS6_IJSA_NS7_ILi512EEESA_EEES9_SC_SE_Li256ELb0ELb0ELb0ELb0EEENS1_29StaticPersistentTileSchedulerILb0EEEEEEEEEvNT_6ParamsE)
        /*01b8*/ 	.word	0x00000020


	//----- nvinfo : EIATTR_MIN_STACK_SIZE
	.align		4
.L_91:
        /*01bc*/ 	.byte	0x04, 0x12
        /*01be*/ 	.short	(.L_93 - .L_92)
	.align		4
.L_92:
        /*01c0*/ 	.word	index@(_ZN7cutlass13device_kernelIN5flash11enable_sm90INS1_16FlashAttnFwdSm90INS1_25CollectiveMainloopFwdSm90ILi2EN4cute5tupleIJNS5_1CILi1EEES8_S8_EEENS6_IJNS7_ILi64EEESA_SA_EEELi512ENS_6half_tEfNS_4arch4Sm90ELb0ELb0ELb1ELb0ELb0ELb0ELb1ELb0ELb0ELb0ELb0ELb0EEENS1_21CollectiveEpilogueFwdINS6_IJSA_NS7_ILi512EEESA_EEES9_SC_SE_Li256ELb0ELb0ELb0ELb0EEENS1_29StaticPersistentTileSchedulerILb0EEEEEEEEEvNT_6ParamsE)
        /*01c4*/ 	.word	0x00000020


	//----- nvinfo : EIATTR_MIN_STACK_SIZE
	.align		4
.L_93:
        /*01c8*/ 	.byte	0x04, 0x12
        /*01ca*/ 	.short	(.L_95 - .L_94)
	.align		4
.L_94:
        /*01cc*/ 	.word	index@(_ZN7cutlass13device_kernelIN5flash11enable_sm90INS1_16FlashAttnFwdSm90INS1_25CollectiveMainloopFwdSm90ILi2EN4cute5tupleIJNS5_1CILi1EEES8_S8_EEENS6_IJNS7_ILi64EEESA_SA_EEELi512ENS_6half_tEfNS_4arch4Sm90ELb0ELb0ELb1ELb1ELb0ELb0ELb0ELb0ELb0ELb0ELb0ELb0EEENS1_21CollectiveEpilogueFwdINS6_IJSA_NS7_ILi512EEESA_EEES9_SC_SE_Li256ELb1ELb0ELb0ELb0EEENS1_36VarlenDynamicPersistentTileSchedulerILi64ELi64ELi256ELi32ELb0ELb0ELb1ELb0ELb1ELb1EEEEEEEEEvNT_6ParamsE)
        /*01d0*/ 	.word	0x00000030


	//----- nvinfo : EIATTR_MIN_STACK_SIZE
	.align		4
.L_95:
        /*01d4*/ 	.byte	0x04, 0x12
        /*01d6*/ 	.short	(.L_97 - .L_96)
	.align		4
.L_96:
        /*01d8*/ 	.word	index@(_ZN7cutlass13device_kernelIN5flash11enable_sm90INS1_16FlashAttnFwdSm90INS1_25CollectiveMainloopFwdSm90ILi2EN4cute5tupleIJNS5_1CILi1EEES8_S8_EEENS6_IJNS7_ILi64EEESA_SA_EEELi512ENS_6half_tEfNS_4arch4Sm90ELb0ELb0ELb1ELb1ELb0ELb1ELb0ELb0ELb0ELb0ELb0ELb0EEENS1_21CollectiveEpilogueFwdINS6_IJSA_NS7_ILi512EEESA_EEES9_SC_SE_Li256ELb1ELb0ELb0ELb0EEENS1_36VarlenDynamicPersistentTileSchedulerILi64ELi64ELi256ELi32ELb0ELb0ELb1ELb0ELb1ELb1EEEEEEEEEvNT_6ParamsE)
        /*01dc*/ 	.word	0x00000040


	//----- nvinfo : EIATTR_MIN_STACK_SIZE
	.align		4
.L_97:
        /*01e0*/ 	.byte	0x04, 0x12
        /*01e2*/ 	.short	(.L_99 - .L_98)
	.align		4
.L_98:
        /*01e4*/ 	.word	index@(_ZN7cutlass13device_kernelIN5flash11enable_sm90INS1_16FlashAttnFwdSm90INS1_25CollectiveMainloopFwdSm90ILi2EN4cute5tupleIJNS5_1CILi1EEES8_S8_EEENS6_IJNS7_ILi64EEESA_SA_EEELi512ENS_6half_tEfNS_4arch4Sm90ELb0ELb0ELb1ELb1ELb0ELb0ELb1ELb0ELb0ELb0ELb0ELb0EEENS1_21CollectiveEpilogueFwdINS6_IJSA_NS7_ILi512EEESA_EEES9_SC_SE_Li256ELb1ELb0ELb0ELb0EEENS1_36VarlenDynamicPersistentTileSchedulerILi64ELi64ELi256ELi32ELb0ELb0ELb1ELb0ELb1ELb1EEEEEEEEEvNT_6ParamsE)
        /*01e8*/ 	.word	0x00000038


	//----- nvinfo : EIATTR_MIN_STACK_SIZE
	.align		4
.L_99:
        /*01ec*/ 	.byte	0x04, 0x12
        /*01ee*/ 	.short	(.L_101 - .L_100)
	.align		4
.L_100:
        /*01f0*/ 	.word	index@(_ZN7cutlass13device_kernelIN5flash11enable_sm90INS1_16FlashAttnFwdSm90INS1_25CollectiveMainloopFwdSm90ILi2EN4cute5tupleIJNS5_1CILi1EEES8_S8_EEENS6_IJNS7_ILi64EEESA_SA_EEELi512ENS_6half_tEfNS_4arch4Sm90ELb0ELb0ELb1ELb1ELb0ELb1ELb1ELb0ELb0ELb0ELb0ELb0EEENS1_21CollectiveEpilogueFwdINS6_IJSA_NS7_ILi512EEESA_EEES9_SC_SE_Li256ELb1ELb0ELb0ELb0EEENS1_36VarlenDynamicPersistentTileSchedulerILi64ELi64ELi256ELi32ELb0ELb0ELb1ELb0ELb1ELb1EEEEEEEEEvNT_6ParamsE)
        /*01f4*/ 	.word	0x00000040


	//----- nvinfo : EIATTR_MIN_STACK_SIZE
	.align		4
.L_101:
        /*01f8*/ 	.byte	0x04, 0x12
        /*01fa*/ 	.short	(.L_103 - .L_102)
	.align		4
.L_102:
        /*01fc*/ 	.word	index@(_ZN7cutlass13device_kernelIN5flash11enable_sm90INS1_16FlashAttnFwdSm90INS1_25CollectiveMainloopFwdSm90ILi2EN4cute5tupleIJNS5_1CILi1EEES8_S8_EEENS6_IJNS7_ILi64EEESA_SA_EEELi512ENS_6half_tEfNS_4arch4Sm90ELb0ELb1ELb1ELb0ELb0ELb0ELb0ELb0ELb0ELb0ELb0ELb0EEENS1_21CollectiveEpilogueFwdINS6_IJSA_NS7_ILi512EEESA_EEES9_SC_SE_Li256ELb0ELb0ELb0ELb0EEENS1_30DynamicPersistentTileSchedulerILi256ELi32ELb0ELb0ELb1EEEEEEEEEvNT_6ParamsE)
        /*0200*/ 	.word	0x00000000


	//----- nvinfo : EIATTR_MIN_STACK_SIZE
	.align		4
.L_103:
        /*0204*/ 	.byte	0x04, 0x12
        /*0206*/ 	.short	(.L_105 - .L_104)
	.align		4
.L_104:
        /*0208*/ 	.word	index@(_ZN7cutlass13device_kernelIN5flash11enable_sm90INS1_16FlashAttnFwdSm90INS1_25CollectiveMainloopFwdSm90ILi2EN4cute5tupleIJNS5_1CILi1EEES8_S8_EEENS6_IJNS7_ILi64EEESA_SA_EEELi512ENS_6half_tEfNS_4arch4Sm90ELb0ELb1ELb1ELb0ELb0ELb0ELb1ELb0ELb0ELb0ELb0ELb0EEENS1_21CollectiveEpilogueFwdINS6_IJSA_NS7_ILi512EEESA_EEES9_SC_SE_Li256ELb0ELb0ELb0ELb0EEENS1_30DynamicPersistentTileSchedulerILi256ELi32ELb0ELb0ELb1EEEEEEEEEvNT_6ParamsE)
        /*020c*/ 	.word	0x00000008


	//----- nvinfo : EIATTR_MIN_STACK_SIZE
	.align		4
.L_105:
        /*0210*/ 	.byte	0x04, 0x12
        /*0212*/ 	.short	(.L_107 - .L_106)
	.align		4
.L_106:
        /*0214*/ 	.word	index@(_ZN7cutlass13device_kernelIN5flash11enable_sm90INS1_16FlashAttnFwdSm90INS1_25CollectiveMainloopFwdSm90ILi2EN4cute5tupleIJNS5_1CILi1EEES8_S8_EEENS6_IJNS7_ILi64EEESA_SA_EEELi512ENS_6half_tEfNS_4arch4Sm90ELb0ELb1ELb1ELb1ELb0ELb0ELb0ELb0ELb0ELb0ELb0ELb0EEENS1_21CollectiveEpilogueFwdINS6_IJSA_NS7_ILi512EEESA_EEES9_SC_SE_Li256ELb1ELb0ELb0ELb0EEENS1_36VarlenDynamicPersistentTileSchedulerILi64ELi64ELi256ELi32ELb0ELb0ELb1ELb1ELb0ELb1EEEEEEEEEvNT_6ParamsE)
        /*0218*/ 	.word	0x00000020


	//----- nvinfo : EIATTR_MIN_STACK_SIZE
	.align		4
.L_107:
        /*021c*/ 	.byte	0x04, 0x12
        /*021e*/ 	.short	(.L_109 - .L_108)
	.align		4
.L_108:
        /*0220*/ 	.word	index@(_ZN7cutlass13device_kernelIN5flash11enable_sm90INS1_16FlashAttnFwdSm90INS1_25CollectiveMainloopFwdSm90ILi2EN4cute5tupleIJNS5_1CILi1EEES8_S8_EEENS6_IJNS7_ILi64EEESA_SA_EEELi512ENS_6half_tEfNS_4arch4Sm90ELb0ELb1ELb1ELb1ELb0ELb1ELb0ELb0ELb0ELb0ELb0ELb0EEENS1_21CollectiveEpilogueFwdINS6_IJSA_NS7_ILi512EEESA_EEES9_SC_SE_Li256ELb1ELb0ELb0ELb0EEENS1_36VarlenDynamicPersistentTileSchedulerILi64ELi64ELi256ELi32ELb0ELb0ELb1ELb1ELb0ELb1EEEEEEEEEvNT_6ParamsE)
        /*0224*/ 	.word	0x00000028


	//----- nvinfo : EIATTR_MIN_STACK_SIZE
	.align		4
.L_109:
        /*0228*/ 	.byte	0x04, 0x12
        /*022a*/ 	.short	(.L_111 - .L_110)
	.align		4
.L_110:
        /*022c*/ 	.word	index@(_ZN7cutlass13device_kernelIN5flash11enable_sm90INS1_16FlashAttnFwdSm90INS1_25CollectiveMainloopFwdSm90ILi2EN4cute5tupleIJNS5_1CILi1EEES8_S8_EEENS6_IJNS7_ILi64EEESA_SA_EEELi512ENS_6half_tEfNS_4arch4Sm90ELb0ELb1ELb1ELb1ELb0ELb0ELb1ELb0ELb0ELb0ELb0ELb0EEENS1_21CollectiveEpilogueFwdINS6_IJSA_NS7_ILi512EEESA_EEES9_SC_SE_Li256ELb1ELb0ELb0ELb0EEENS1_36VarlenDynamicPersistentTileSchedulerILi64ELi64ELi256ELi32ELb0ELb0ELb1ELb1ELb0ELb1EEEEEEEEEvNT_6ParamsE)
        /*0230*/ 	.word	0x00000028


	//----- nvinfo : EIATTR_MIN_STACK_SIZE
	.align		4
.L_111:
        /*0234*/ 	.byte	0x04, 0x12
        /*0236*/ 	.short	(.L_113 - .L_112)
	.align		4
.L_112:
        /*0238*/ 	.word	index@(_ZN7cutlass13device_kernelIN5flash11enable_sm90INS1_16FlashAttnFwdSm90INS1_25CollectiveMainloopFwdSm90ILi2EN4cute5tupleIJNS5_1CILi1EEES8_S8_EEENS6_IJNS7_ILi64EEESA_SA_EEELi512ENS_6half_tEfNS_4arch4Sm90ELb0ELb1ELb1ELb1ELb0ELb1ELb1ELb0ELb0ELb0ELb0ELb0EEENS1_21CollectiveEpilogueFwdINS6_IJSA_NS7_ILi512EEESA_EEES9_SC_SE_Li256ELb1ELb0ELb0ELb0EEENS1_36VarlenDynamicPersistentTileSchedulerILi64ELi64ELi256ELi32ELb0ELb0ELb1ELb1ELb0ELb1EEEEEEEEEvNT_6ParamsE)
        /*023c*/ 	.word	0x00000038


	//----- nvinfo : EIATTR_MIN_STACK_SIZE
	.align		4
.L_113:
        /*0240*/ 	.byte	0x04, 0x12
        /*0242*/ 	.short	(.L_115 - .L_114)
	.align		4
.L_114:
        /*0244*/ 	.word	index@(_ZN7cutlass13device_kernelIN5flash11enable_sm90INS1_16FlashAttnFwdSm90INS1_25CollectiveMainloopFwdSm90ILi2EN4cute5tupleIJNS5_1CILi1EEES8_S8_EEENS6_IJNS7_ILi64EEESA_SA_EEELi512ENS_6half_tEfNS_4arch4Sm90ELb1ELb0ELb1ELb0ELb0ELb0ELb0ELb0ELb0ELb0ELb0ELb0EEENS1_21CollectiveEpilogueFwdINS6_IJSA_NS7_ILi512EEESA_EEES9_SC_SE_Li256ELb0ELb0ELb0ELb0EEENS1_30DynamicPersistentTileSchedulerILi256ELi32ELb0ELb0ELb1EEEEEEEEEvNT_6ParamsE)
        /*0248*/ 	.word	0x00000000


	//----- nvinfo : EIATTR_MIN_STACK_SIZE
	.align		4
.L_115:
        /*024c*/ 	.byte	0x04, 0x12
        /*024e*/ 	.short	(.L_117 - .L_116)
	.align		4
.L_116:
        /*0250*/ 	.word	index@(_ZN7cutlass13device_kernelIN5flash11enable_sm90INS1_16FlashAttnFwdSm90INS1_25CollectiveMainloopFwdSm90ILi2EN4cute5tupleIJNS5_1CILi1EEES8_S8_EEENS6_IJNS7_ILi64EEESA_SA_EEELi512ENS_6half_tEfNS_4arch4Sm90ELb1ELb0ELb1ELb0ELb0ELb0ELb1ELb0ELb0ELb0ELb0ELb0EEENS1_21CollectiveEpilogueFwdINS6_IJSA_NS7_ILi512EEESA_EEES9_SC_SE_Li256ELb0ELb0ELb0ELb0EEENS1_30DynamicPersistentTileSchedulerILi256ELi32ELb0ELb0ELb1EEEEEEEEEvNT_6ParamsE)
        /*0254*/ 	.word	0x00000008


	//----- nvinfo : EIATTR_MIN_STACK_SIZE
	.align		4
.L_117:
        /*0258*/ 	.byte	0x04, 0x12
        /*025a*/ 	.short	(.L_119 - .L_118)
	.align		4
.L_118:
        /*025c*/ 	.word	index@(_ZN7cutlass13device_kernelIN5flash11enable_sm90INS1_16FlashAttnFwdSm90INS1_25CollectiveMainloopFwdSm90ILi2EN4cute5tupleIJNS5_1CILi1EEES8_S8_EEENS6_IJNS7_ILi64EEESA_SA_EEELi512ENS_6half_tEfNS_4arch4Sm90ELb1ELb0ELb1ELb1ELb0ELb0ELb0ELb0ELb0ELb0ELb0ELb0EEENS1_21CollectiveEpilogueFwdINS6_IJSA_NS7_ILi512EEESA_EEES9_SC_SE_Li256ELb1ELb0ELb0ELb0EEENS1_36VarlenDynamicPersistentTileSchedulerILi64ELi64ELi256ELi32ELb0ELb0ELb1ELb1ELb1ELb1EEEEEEEEEvNT_6ParamsE)
        /*0260*/ 	.word	0x00000028


	//----- nvinfo : EIATTR_MIN_STACK_SIZE
	.align		4
.L_119:
        /*0264*/ 	.byte	0x04, 0x12
        /*0266*/ 	.short	(.L_121 - .L_120)
	.align		4
.L_120:
        /*0268*/ 	.word	index@(_ZN7cutlass13device_kernelIN5flash11enable_sm90INS1_16FlashAttnFwdSm90INS1_25CollectiveMainloopFwdSm90ILi2EN4cute5tupleIJNS5_1CILi1EEES8_S8_EEENS6_IJNS7_ILi64EEESA_SA_EEELi512ENS_6half_tEfNS_4arch4Sm90ELb1ELb0ELb1ELb1ELb0ELb1ELb0ELb0ELb0ELb0ELb0ELb0EEENS1_21CollectiveEpilogueFwdINS6_IJSA_NS7_ILi512EEESA_EEES9_SC_SE_Li256ELb1ELb0ELb0ELb0EEENS1_36VarlenDynamicPersistentTileSchedulerILi64ELi64ELi256ELi32ELb0ELb0ELb1ELb1ELb1ELb1EEEEEEEEEvNT_6ParamsE)
        /*026c*/ 	.word	0x00000038


	//----- nvinfo : EIATTR_MIN_STACK_SIZE
	.align		4
.L_121:
        /*0270*/ 	.byte	0x04, 0x12
        /*0272*/ 	.short	(.L_123 - .L_122)
	.align		4
.L_122:
        /*0274*/ 	.word	index@(_ZN7cutlass13device_kernelIN5flash11enable_sm90INS1_16FlashAttnFwdSm90INS1_25CollectiveMainloopFwdSm90ILi2EN4cute5tupleIJNS5_1CILi1EEES8_S8_EEENS6_IJNS7_ILi64EEESA_SA_EEELi512ENS_6half_tEfNS_4arch4Sm90ELb1ELb0ELb1ELb1ELb0ELb0ELb1ELb0ELb0ELb0ELb0ELb0EEENS1_21CollectiveEpilogueFwdINS6_IJSA_NS7_ILi512EEESA_EEES9_SC_SE_Li256ELb1ELb0ELb0ELb0EEENS1_36VarlenDynamicPersistentTileSchedulerILi64ELi64ELi256ELi32ELb0ELb0ELb1ELb1ELb1ELb1EEEEEEEEEvNT_6ParamsE)
        /*0278*/ 	.word	0x00000030


	//----- nvinfo : EIATTR_MIN_STACK_SIZE
	.align		4
.L_123:
        /*027c*/ 	.byte	0x04, 0x12
        /*027e*/ 	.short	(.L_125 - .L_124)
	.align		4
.L_124:
        /*0280*/ 	.word	index@(_ZN7cutlass13device_kernelIN5flash11enable_sm90INS1_16FlashAttnFwdSm90INS1_25CollectiveMainloopFwdSm90ILi2EN4cute5tupleIJNS5_1CILi1EEES8_S8_EEENS6_IJNS7_ILi64EEESA_SA_EEELi512ENS_6half_tEfNS_4arch4Sm90ELb1ELb0ELb1ELb1ELb0ELb1ELb1ELb0ELb0ELb0ELb0ELb0EEENS1_21CollectiveEpilogueFwdINS6_IJSA_NS7_ILi512EEESA_EEES9_SC_SE_Li256ELb1ELb0ELb0ELb0EEENS1_36VarlenDynamicPersistentTileSchedulerILi64ELi64ELi256ELi32ELb0ELb0ELb1ELb1ELb1ELb1EEEEEEEEEvNT_6ParamsE)
        /*0284*/ 	.word	0x00000038
.L_125:


//--------------------- .nv.compat                --------------------------
	.section	.nv.compat,"",@"SHT_CUDA_COMPAT_INFO"
	.align	4
        /*0000*/ 	.byte	0x02, 0x09, 0x01, 0x00, 0x02, 0x02, 0x04, 0x00, 0x02, 0x05, 0x05, 0x00, 0x03, 0x07, 0x01, 0x01
        /*0010*/ 	.byte	0x02, 0x03, 0x01, 0x00, 0x02, 0x06, 0x01, 0x00, 0x04, 0x0b, 0x08, 0x00, 0x00, 0x00, 0x00, 0x00
        /*0020*/ 	.byte	0x00, 0x00, 0x00, 0x00


//--------------------- .nv.info._ZN7cutlass13device_kernelIN5flash11enable_sm90INS1_16FlashAttnFwdSm90INS1_25CollectiveMainloopFwdSm90ILi2EN4cute5tupleIJNS5_1CILi1EEES8_S8_EEENS6_IJNS7_ILi64EEESA_SA_EEELi512ENS_6half_tEfNS_4arch4Sm90ELb0ELb0ELb1ELb0ELb0ELb0ELb0ELb0ELb0ELb0ELb0ELb0EEENS1_21CollectiveEpilogueFwdINS6_IJSA_NS7_ILi512EEESA_EEES9_SC_SE_Li256ELb0ELb0ELb0ELb0EEENS1_29StaticPersistentTileSchedulerILb0EEEEEEEEEvNT_6ParamsE --------------------------
	.section	.nv.info._ZN7cutlass13device_kernelIN5flash11enable_sm90INS1_16FlashAttnFwdSm90INS1_25CollectiveMainloopFwdSm90ILi2EN4cute5tupleIJNS5_1CILi1EEES8_S8_EEENS6_IJNS7_ILi64EEESA_SA_EEELi512ENS_6half_tEfNS_4arch4Sm90ELb0ELb0ELb1ELb0ELb0ELb0ELb0ELb0ELb0ELb0ELb0ELb0EEENS1_21CollectiveEpilogueFwdINS6_IJSA_NS7_ILi512EEESA_EEES9_SC_SE_Li256ELb0ELb0ELb0ELb0EEENS1_29StaticPersistentTileSchedulerILb0EEEEEEEEEvNT_6ParamsE,"",@"SHT_CUDA_INFO"
	.sectionflags	@""
	.align	4


	//----- nvinfo : EIATTR_CUDA_API_VERSION
	.align		4
        /*0000*/ 	.byte	0x04, 0x37
        /*0002*/ 	.short	(.L_127 - .L_126)
.L_126:
        /*0004*/ 	.word	0x00000082


	//----- nvinfo : EIATTR_KPARAM_INFO
	.align		4
.L_127:
        /*0008*/ 	.byte	0x04, 0x17
        /*000a*/ 	.short	(.L_129 - .L_128)
.L_128:
        /*000c*/ 	.word	0x00000000
        /*0010*/ 	.short	0x0000
        /*0012*/ 	.short	0x0070
        /*0014*/ 	.byte	0x00, 0xf0, 0x01, 0x2e


	//----- nvinfo : EIATTR_SPARSE_MMA_MASK
	.align		4
.L_129:
        /*0018*/ 	.byte	0x03, 0x50
        /*001a*/ 	.short	0x0000


	//----- nvinfo : EIATTR_MAXREG_COUNT
	.align		4
        /*001c*/ 	.byte	0x03, 0x1b
        /*001e*/ 	.short	0x00a8


	//----- nvinfo : EIATTR_NUM_BARRIERS
	.align		4
        /*0020*/ 	.byte	0x02, 0x4c
        /*0022*/ 	.byte	0x10
	.zero		1


	//----- nvinfo : EIATTR_EXTERNS
	.align		4
        /*0024*/ 	.byte	0x04, 0x0f
        /*0026*/ 	.short	(.L_131 - .L_130)


	//   ....[0]....
	.align		4
.L_130:
        /*0028*/ 	.word	index@(__assertfail)


	//----- nvinfo : EIATTR_ANNOTATIONS
	.align		4
.L_131:
        /*002c*/ 	.byte	0x04, 0x55
        /*002e*/ 	.short	(.L_133 - .L_132)


	//   ....[0]....
.L_132:
        /*0030*/ 	.word	0x00000001
        /*0034*/ 	.byte	0xc0, 0x7e, 0x00, 0x00, 0x01, 0x00, 0x00, 0x00, 0xd0, 0x7e, 0x00, 0x00, 0x01, 0x00, 0x00, 0x00
        /* <DEDUP_REMOVED lines=10> */
        /*00e4*/ 	.byte	0xb0, 0xab, 0x00, 0x00


	//----- nvinfo : EIATTR_MERCURY_ISA_VERSION
	.align		4
.L_133:
        /*00e8*/ 	.byte	0x03, 0x5f
        /*00ea*/ 	.short	0x0101


	//----- nvinfo : EIATTR_INT_WARP_WIDE_INSTR_OFFSETS
	.align		4
        /*00ec*/ 	.byte	0x04, 0x31
        /*00ee*/ 	.short	(.L_135 - .L_134)


	//   ....[0]....
.L_134:
        /*00f0*/ 	.word	0x00000190


	//   ....[1]....
        /*00f4*/ 	.word	0x000001c0


	//   ....[2]....
        /*00f8*/ 	.word	0x000001d0


	//   ....[3]....
        /*00fc*/ 	.word	0x000085a0


	//   ....[4]....
        /*0100*/ 	.word	0x00008600


	//----- nvinfo : EIATTR_COOP_GROUP_MASK_REGIDS
	.align		4
.L_135:
        /*0104*/ 	.byte	0x04, 0x29
        /*0106*/ 	.short	(.L_137 - .L_136)


	//   ....[0]....
.L_136:
        /*0108*/ 	.word	0xffffffff


	//   ....[1]....
        /*010c*/ 	.word	0xffffffff


	//   ....[2]....
        /*0110*/ 	.word	0xffffffff


	//   ....[3]....
        /*0114*/ 	.word	0xffffffff


	//   ....[4]....
        /*0118*/ 	.word	0xffffffff


	//   ....[5]....
        /*011c*/ 	.word	0xffffffff


	//   ....[6]....
        /*0120*/ 	.word	0xffffffff


	//   ....[7]....
        /*0124*/ 	.word	0xffffffff


	//   ....[8]....
        /*0128*/ 	.word	0xffffffff


	//   ....[9]....
        /*012c*/ 	.word	0xffffffff


	//   ....[10]....
        /*0130*/ 	.word	0xffffffff


	//   ....[11]....
        /*0134*/ 	.word	0xffffffff


	//   ....[12]....
        /*0138*/ 	.word	0xffffffff


	//   ....[13]....
        /*013c*/ 	.word	0xffffffff


	//   ....[14]....
        /*0140*/ 	.word	0xffffffff


	//   ....[15]....
        /*0144*/ 	.word	0xffffffff


	//   ....[16]....
        /*0148*/ 	.word	0xffffffff


	//   ....[17]....
        /*014c*/ 	.word	0xffffffff


	//   ....[18]....
        /*0150*/ 	.word	0xffffffff


	//   ....[19]....
        /*0154*/ 	.word	0xffffffff


	//   ....[20]....
        /*0158*/ 	.word	0xffffffff


	//   ....[21]....
        /*015c*/ 	.word	0xffffffff


	//   ....[22]....
        /*0160*/ 	.word	0xffffffff


	//   ....[23]....
        /*0164*/ 	.word	0xffffffff


	//   ....[24]....
        /*0168*/ 	.word	0xffffffff


	//   ....[25]....
        /*016c*/ 	.word	0xffffffff


	//   ....[26]....
        /*0170*/ 	.word	0xffffffff


	//   ....[27]....
        /*0174*/ 	.word	0x0500000f


	//   ....[28]....
        /*0178*/ 	.word	0x0500000f


	//----- nvinfo : EIATTR_COOP_GROUP_INSTR_OFFSETS
	.align		4
.L_137:
        /*017c*/ 	.byte	0x04, 0x28
        /*017e*/ 	.short	(.L_139 - .L_138)


	//   ....[0]....
.L_138:
        /*0180*/ 	.word	0x00000060


	//   ....[1]....
        /*0184*/ 	.word	0x000001a0


	//   ....[2]....
        /*0188*/ 	.word	0x000001f0


	//   ....[3]....
        /*018c*/ 	.word	0x000003a0


	//   ....[4]....
        /*0190*/ 	.word	0x00000500


	//   ....[5]....
        /*0194*/ 	.word	0x00000620


	//   ....[6]....
        /*0198*/ 	.word	0x00000780


	//   ....[7]....
        /*019c*/ 	.word	0x00001040


	//   ....[8]....
        /*01a0*/ 	.word	0x00002960


	//   ....[9]....
        /*01a4*/ 	.word	0x00003720


	//   ....[10]....
        /*01a8*/ 	.word	0x000037a0


	//   ....[11]....
        /*01ac*/ 	.word	0x00003980


	//   ....[12]....
        /*01b0*/ 	.word	0x00003a50


	//   ....[13]....
        /*01b4*/ 	.word	0x00004350


	//   ....[14]....
        /*01b8*/ 	.word	0x00004ac0


	//   ....[15]....
        /*01bc*/ 	.word	0x00004b40


	//   ....[16]....
        /*01c0*/ 	.word	0x00004e60


	//   ....[17]....
        /*01c4*/ 	.word	0x00005030


	//   ....[18]....
        /*01c8*/ 	.word	0x00006070


	//   ....[19]....
        /*01cc*/ 	.word	0x000060b0


	//   ....[20]....
        /*01d0*/ 	.word	0x000060f0


	//   ....[21]....
        /*01d4*/ 	.word	0x00006170


	//   ....[22]....
        /*01d8*/ 	.word	0x000061a0


	//   ....[23]....
        /*01dc*/ 	.word	0x00006b60


	//   ....[24]....
        /*01e0*/ 	.word	0x00007970


	//   ....[25]....
        /*01e4*/ 	.word	0x00007dd0


	//   ....[26]....
        /*01e8*/ 	.word	0x0000acb0


	//   ....[27]....
        /*01ec*/ 	.word	0x0000b230


	//   ....[28]....
        /*01f0*/ 	.word	0x0000b6d0


	//----- nvinfo : EIATTR_REG_RECONFIG
	.align		4
.L_139:
        /*01f4*/ 	.byte	0x01, 0x54
	.zero		2


	//----- nvinfo : EIATTR_SYSCALL_OFFSETS
	.align		4
        /*01f8*/ 	.byte	0x04, 0x46
        /*01fa*/ 	.short	(.L_141 - .L_140)


	//   ....[0]....
.L_140:
        /*01fc*/ 	.word	0x00002b20


	//   ....[1]....
        /*0200*/ 	.word	0x00008220


	//   ....[2]....
        /*0204*/ 	.word	0x00008360


	//   ....[3]....
        /*0208*/ 	.word	0x00008460


	//----- nvinfo : EIATTR_MBARRIER_INSTR_OFFSETS
	.align		4
.L_141:
        /*020c*/ 	.byte	0x04, 0x39
        /*020e*/ 	.short	(.L_143 - .L_142)


	//   ....[0]....
.L_142:
        /*0210*/ 	.word	0x00000290
        /*0214*/ 	.word	0x000000ff
        /*0218*/ 	.word	0x00028c00
        /*021c*/ 	.short	0x0100
        /*021e*/ 	.byte	0x06
	.zero		1


	//   ....[1]....
        /*0220*/ 	.word	0x000002a0
        /*0224*/ 	.word	0x000000ff
        /*0228*/ 	.word	0x00028c20
        /*022c*/ 	.short	0x0100
        /*022e*/ 	.byte	0x06
	.zero		1


	//   ....[2]....
        /*0230*/ 	.word	0x00000350
        /*0234*/ 	.word	0x000000ff
        /*0238*/ 	.word	0x00028c30
        /*023c*/ 	.short	0x0100
        /*023e*/ 	.byte	0x06
	.zero		1


	//   ....[3]....
        /*0240*/ 	.word	0x00000360
        /*0244*/ 	.word	0x000000ff
        /*0248*/ 	.word	0x00028c40
        /*024c*/ 	.short	0x0100
        /*024e*/ 	.byte	0x06
	.zero		1


	//   ....[4]....
        /*0250*/ 	.word	0x00000370
        /*0254*/ 	.word	0x000000ff
        /*0258*/ 	.word	0x00028c38
        /*025c*/ 	.short	0x0100
        /*025e*/ 	.byte	0x06
	.zero		1


	//   ....[5]....
        /*0260*/ 	.word	0x00000380
        /*0264*/ 	.word	0x000000ff
        /*0268*/ 	.word	0x00028c48
        /*026c*/ 	.short	0x0100
        /*026e*/ 	.byte	0x06
	.zero		1


	//   ....[6]....
        /*0270*/ 	.word	0x000004b0
        /*0274*/ 	.word	0x000000ff
        /*0278*/ 	.word	0x00028c50
        /*027c*/ 	.short	0x0100
        /*027e*/ 	.byte	0x08
	.zero		1


	//   ....[7]....
        /*0280*/ 	.word	0x000004c0
        /*0284*/ 	.word	0x000000ff
        /*0288*/ 	.word	0x00028c60
        /*028c*/ 	.short	0x0100
        /*028e*/ 	.byte	0x08
	.zero		1


	//   ....[8]....
        /*0290*/ 	.word	0x000004d0
        /*0294*/ 	.word	0x000000ff
        /*0298*/ 	.word	0x00028c58
        /*029c*/ 	.short	0x0100
        /*029e*/ 	.byte	0x08
	.zero		1


	//   ....[9]....
        /*02a0*/ 	.word	0x000004e0
        /*02a4*/ 	.word	0x000000ff
        /*02a8*/ 	.word	0x00028c68
        /*02ac*/ 	.short	0x0100
        /*02ae*/ 	.byte	0x08
	.zero		1


	//   ....[10]....
        /*02b0*/ 	.word	0x000005d0
        /*02b4*/ 	.word	0x000000ff
        /*02b8*/ 	.word	0x00028c70
        /*02bc*/ 	.short	0x0100
        /*02be*/ 	.byte	0x06
	.zero		1


	//   ....[11]....
        /*02c0*/ 	.word	0x000005e0
        /*02c4*/ 	.word	0x000000ff
        /*02c8*/ 	.word	0x00028c80
        /*02cc*/ 	.short	0x0100
        /*02ce*/ 	.byte	0x06
	.zero		1


	//   ....[12]....
        /*02d0*/ 	.word	0x000005f0
        /*02d4*/ 	.word	0x000000ff
        /*02d8*/ 	.word	0x00028c78
        /*02dc*/ 	.short	0x0100
        /*02de*/ 	.byte	0x06
	.zero		1


	//   ....[13]....
        /*02e0*/ 	.word	0x00000600
        /*02e4*/ 	.word	0x000000ff
        /*02e8*/ 	.word	0x00028c88
        /*02ec*/ 	.short	0x0100
        /*02ee*/ 	.byte	0x06
	.zero		1


	//   ....[14]....
        /*02f0*/ 	.word	0x00000730
        /*02f4*/ 	.word	0x000000ff
        /*02f8*/ 	.word	0x00028c90
        /*02fc*/ 	.short	0x0100
        /*02fe*/ 	.byte	0x08
	.zero		1


	//   ....[15]....
        /*0300*/ 	.word	0x00000740
        /*0304*/ 	.word	0x000000ff
        /*0308*/ 	.word	0x00028ca0
        /*030c*/ 	.short	0x0100
        /*030e*/ 	.byte	0x08
	.zero		1


	//   ....[16]....
        /*0310*/ 	.word	0x00000750
        /*0314*/ 	.word	0x000000ff
        /*0318*/ 	.word	0x00028c98
        /*031c*/ 	.short	0x0100
        /*031e*/ 	.byte	0x08
	.zero		1


	//   ....[17]....
        /*0320*/ 	.word	0x00000760
        /*0324*/ 	.word	0x000000ff
        /*0328*/ 	.word	0x00028ca8
        /*032c*/ 	.short	0x0100
        /*032e*/ 	.byte	0x08
	.zero		1


	//   ....[18]....
        /*0330*/ 	.word	0x00000890
        /*0334*/ 	.word	0x000000ff
        /*0338*/ 	.word	0x00028cb0
        /*033c*/ 	.short	0x0100
        /*033e*/ 	.byte	0x08
	.zero		1


	//   ....[19]....
        /*0340*/ 	.word	0x000008a0
        /*0344*/ 	.word	0x000000ff
        /*0348*/ 	.word	0x00028cc0
        /*034c*/ 	.short	0x0100
        /*034e*/ 	.byte	0x08
	.zero		1


	//   ....[20]....
        /*0350*/ 	.word	0x000008b0
        /*0354*/ 	.word	0x000000ff
        /*0358*/ 	.word	0x00028cb8
        /*035c*/ 	.short	0x0100
        /*035e*/ 	.byte	0x08
	.zero		1


	//   ....[21]....
        /*0360*/ 	.word	0x000008c0
        /*0364*/ 	.word	0x000000ff
        /*0368*/ 	.word	0x00028cc8
        /*036c*/ 	.short	0x0100
        /*036e*/ 	.byte	0x08
	.zero		1


	//   ....[22]....
        /*0370*/ 	.word	0x00001150
        /*0374*/ 	.word	0x000000ff
        /*0378*/ 	.word	0x00028c50
        /*037c*/ 	.short	0x010a
        /*037e*/ 	.byte	0x10
	.zero		1


	//   ....[23]....
        /*0380*/ 	.word	0x00001430
        /*0384*/ 	.word	0x00000000
        /*0388*/ 	.word	0x00000000
        /*038c*/ 	.short	0x0101
        /*038e*/ 	.byte	0x3f
	.zero		1


	//   ....[24]....
        /*0390*/ 	.word	0x00001dc0
        /*0394*/ 	.word	0x000000ff
        /*0398*/ 	.word	0x00028c50
        /*039c*/ 	.short	0x010a
        /*039e*/ 	.byte	0x06
	.zero		1


	//   ....[25]....
        /*03a0*/ 	.word	0x00001e00
        /*03a4*/ 	.word	0x000000ff
        /*03a8*/ 	.word	0x00028c50
        /*03ac*/ 	.short	0x010a
        /*03ae*/ 	.byte	0x06
	.zero		1


	//   ....[26]....
        /*03b0*/ 	.word	0x00002050
        /*03b4*/ 	.word	0x00000003
        /*03b8*/ 	.word	0x00000000
        /*03bc*/ 	.short	0x0101
        /*03be*/ 	.byte	0x3f
	.zero		1


	//   ....[27]....
        /*03c0*/ 	.word	0x00002ba0
        /*03c4*/ 	.word	0x000000ff
        /*03c8*/ 	.word	0x00028c00
        /*03cc*/ 	.short	0x010a
        /*03ce*/ 	.byte	0x2e
	.zero		1


	//   ....[28]....
        /*03d0*/ 	.word	0x00002c20
        /*03d4*/ 	.word	0x00000007
        /*03d8*/ 	.word	0x00028c30
        /*03dc*/ 	.short	0x010a
        /*03de*/ 	.byte	0x3f
	.zero		1


	//   ....[29]....
        /*03e0*/ 	.word	0x00002c60
        /*03e4*/ 	.word	0x00000007
        /*03e8*/ 	.word	0x00028c30
        /*03ec*/ 	.short	0x010a
        /*03ee*/ 	.byte	0x3f
	.zero		1


	//   ....[30]....
        /*03f0*/ 	.word	0x00003c40
        /*03f4*/ 	.word	0x00000005
        /*03f8*/ 	.word	0x00000000
        /*03fc*/ 	.short	0x0101
        /*03fe*/ 	.byte	0x3f
	.zero		1


	//   ....[31]....
        /*0400*/ 	.word	0x000040c0
        /*0404*/ 	.word	0x00000007
        /*0408*/ 	.word	0x00028c50
        /*040c*/ 	.short	0x010a
        /*040e*/ 	.byte	0x3f
	.zero		1


	//   ....[32]....
        /*0410*/ 	.word	0x00004110
        /*0414*/ 	.word	0x00000007
        /*0418*/ 	.word	0x00028c50
        /*041c*/ 	.short	0x010a
        /*041e*/ 	.byte	0x3f
	.zero		1


	//   ....[33]....
        /*0420*/ 	.word	0x00004370
        /*0424*/ 	.word	0x00000007
        /*0428*/ 	.word	0x00000000
        /*042c*/ 	.short	0x0101
        /*042e*/ 	.byte	0x3f
	.zero		1


	//   ....[34]....
        /*0430*/ 	.word	0x000044c0
        /*0434*/ 	.word	0x000000ff
        /*0438*/ 	.word	0x00028c30
        /*043c*/ 	.short	0x010a
        /*043e*/ 	.byte	0x17
	.zero		1


	//   ....[35]....
        /*0440*/ 	.word	0x00004500
        /*0444*/ 	.word	0x000000ff
        /*0448*/ 	.word	0x00028c30
        /*044c*/ 	.short	0x010a
        /*044e*/ 	.byte	0x17
	.zero		1


	//   ....[36]....
        /*0450*/ 	.word	0x00005440
        /*0454*/ 	.word	0x00000098
        /*0458*/ 	.word	0x00000000
        /*045c*/ 	.short	0x0101
        /*045e*/ 	.byte	0x3f
	.zero		1


	//   ....[37]....
        /*0460*/ 	.word	0x00005de0
        /*0464*/ 	.word	0x000000ff
        /*0468*/ 	.word	0x00028c50
        /*046c*/ 	.short	0x010a
        /*046e*/ 	.byte	0x17
	.zero		1


	//   ....[38]....
        /*0470*/ 	.word	0x00005e20
        /*0474*/ 	.word	0x000000ff
        /*0478*/ 	.word	0x00028c50
        /*047c*/ 	.short	0x010a
        /*047e*/ 	.byte	0x17
	.zero		1


	//   ....[39]....
        /*0480*/ 	.word	0x00006090
        /*0484*/ 	.word	0x000000a8
        /*0488*/ 	.word	0x00000000
        /*048c*/ 	.short	0x0101
        /*048e*/ 	.byte	0x3f
	.zero		1


	//   ....[40]....
        /*0490*/ 	.word	0x00007d40
        /*0494*/ 	.word	0x000000ff
        /*0498*/ 	.word	0x00000000
        /*049c*/ 	.short	0x0101
        /*049e*/ 	.byte	0x06
	.zero		1


	//   ....[41]....
        /*04a0*/ 	.word	0x00008960
        /*04a4*/ 	.word	0x00000005
        /*04a8*/ 	.word	0x00028c40
        /*04ac*/ 	.short	0x010a
        /*04ae*/ 	.byte	0x3f
	.zero		1


	//   ....[42]....
        /*04b0*/ 	.word	0x00008cf0
        /*04b4*/ 	.word	0x0000000a
        /*04b8*/ 	.word	0x00028c20
        /*04bc*/ 	.short	0x010a
        /*04be*/ 	.byte	0x3f
	.zero		1


	//   ....[43]....
        /*04c0*/ 	.word	0x00008db0
        /*04c4*/ 	.word	0x00000008
        /*04c8*/ 	.word	0x00028c60
        /*04cc*/ 	.short	0x010a
        /*04ce*/ 	.byte	0x3f
	.zero		1


	//   ....[44]....
        /*04d0*/ 	.word	0x000094a0
        /*04d4*/ 	.word	0x00000002
        /*04d8*/ 	.word	0x00028c40
        /*04dc*/ 	.short	0x010a
        /*04de*/ 	.byte	0x3f
	.zero		1


	//   ....[45]....
        /*04e0*/ 	.word	0x00009670
        /*04e4*/ 	.word	0x00000002
        /*04e8*/ 	.word	0x00028c60
        /*04ec*/ 	.short	0x010a
        /*04ee*/ 	.byte	0x3f
	.zero		1


	//   ....[46]....
        /*04f0*/ 	.word	0x00009cf0
        /*04f4*/ 	.word	0x00000003
        /*04f8*/ 	.word	0x00028c40
        /*04fc*/ 	.short	0x010a
        /*04fe*/ 	.byte	0x3f
	.zero		1


	//   ....[47]....
        /*0500*/ 	.word	0x00009ec0
        /*0504*/ 	.word	0x00000003
        /*0508*/ 	.word	0x00028c60
        /*050c*/ 	.short	0x010a
        /*050e*/ 	.byte	0x3f
	.zero		1


	//   ....[48]....
        /*0510*/ 	.word	0x0000a4e0
        /*0514*/ 	.word	0x00000003
        /*0518*/ 	.word	0x00028c40
        /*051c*/ 	.short	0x010a
        /*051e*/ 	.byte	0x3f
	.zero		1


	//   ....[49]....
        /*0520*/ 	.word	0x0000a6b0
        /*0524*/ 	.word	0x00000003
        /*0528*/ 	.word	0x00028c60
        /*052c*/ 	.short	0x010a
        /*052e*/ 	.byte	0x3f
	.zero		1


	//   ....[50]....
        /*0530*/ 	.word	0x0000ac30
        /*0534*/ 	.word	0x00000000
        /*0538*/ 	.word	0x00028c20
        /*053c*/ 	.short	0x010a
        /*053e*/ 	.byte	0x3f
	.zero		1


	//   ....[51]....
        /*0540*/ 	.word	0x0000add0
        /*0544*/ 	.word	0x00000006
        /*0548*/ 	.word	0x00000000
        /*054c*/ 	.short	0x010a
        /*054e*/ 	.byte	0x3f
	.zero		1


	//   ....[52]....
        /*0550*/ 	.word	0x0000ae40
        /*0554*/ 	.word	0x00000003
        /*0558*/ 	.word	0x00000000
        /*055c*/ 	.short	0x010a
        /*055e*/ 	.byte	0x3f
	.zero		1


	//   ....[53]....
        /*0560*/ 	.word	0x0000aea0
        /*0564*/ 	.word	0x00000010
        /*0568*/ 	.word	0x00000000
        /*056c*/ 	.short	0x010a
        /*056e*/ 	.byte	0x3f
	.zero		1


	//   ....[54]....
        /*0570*/ 	.word	0x0000aed0
        /*0574*/ 	.word	0x00000003
        /*0578*/ 	.word	0x00000000
        /*057c*/ 	.short	0x010a
        /*057e*/ 	.byte	0x3f
	.zero		1


	//   ....[55]....
        /*0580*/ 	.word	0x0000af40
        /*0584*/ 	.word	0x00000003
        /*0588*/ 	.word	0x00028c50
        /*058c*/ 	.short	0x010a
        /*058e*/ 	.byte	0x3f
	.zero		1


	//   ....[56]....
        /*0590*/ 	.word	0x0000afa0
        /*0594*/ 	.word	0x00000004
        /*0598*/ 	.word	0x00028c50
        /*059c*/ 	.short	0x010a
        /*059e*/ 	.byte	0x3f
	.zero		1


	//   ....[57]....
        /*05a0*/ 	.word	0x0000b000
        /*05a4*/ 	.word	0x00000003
        /*05a8*/ 	.word	0x00028c00
        /*05ac*/ 	.short	0x010a
        /*05ae*/ 	.byte	0x3f
	.zero		1


	//   ....[58]....
        /*05b0*/ 	.word	0x0000b050
        /*05b4*/ 	.word	0x00000007
        /*05b8*/ 	.word	0x00028c30
        /*05bc*/ 	.short	0x010a
        /*05be*/ 	.byte	0x3f
	.zero		1


	//   ....[59]....
        /*05c0*/ 	.word	0x0000b0a0
        /*05c4*/ 	.word	0x00000007
        /*05c8*/ 	.word	0x00028c50
        /*05cc*/ 	.short	0x010a
        /*05ce*/ 	.byte	0x3f
	.zero		1


	//   ....[60]....
        /*05d0*/ 	.word	0x0000b100
        /*05d4*/ 	.word	0x00000004
        /*05d8*/ 	.word	0x00028c30
        /*05dc*/ 	.short	0x010a
        /*05de*/ 	.byte	0x3f
	.zero		1


	//   ....[61]....
        /*05e0*/ 	.word	0x0000b150
        /*05e4*/ 	.word	0x000000a8
        /*05e8*/ 	.word	0x00028c50
        /*05ec*/ 	.short	0x010a
        /*05ee*/ 	.byte	0x3f
	.zero		1


	//   ....[62]....
        /*05f0*/ 	.word	0x0000b2f0
        /*05f4*/ 	.word	0x00000005
        /*05f8*/ 	.word	0x00028c40
        /*05fc*/ 	.short	0x010a
        /*05fe*/ 	.byte	0x3f
	.zero		1


	//   ....[63]....
        /*0600*/ 	.word	0x0000b370
        /*0604*/ 	.word	0x00000008
        /*0608*/ 	.word	0x00028c20
        /*060c*/ 	.short	0x010a
        /*060e*/ 	.byte	0x3f
	.zero		1


	//   ....[64]....
        /*0610*/ 	.word	0x0000b3c0
        /*0614*/ 	.word	0x00000008
        /*0618*/ 	.word	0x00028c60
        /*061c*/ 	.short	0x010a
        /*061e*/ 	.byte	0x3f
	.zero		1


	//   ....[65]....
        /*0620*/ 	.word	0x0000b410
        /*0624*/ 	.word	0x00000002
        /*0628*/ 	.word	0x00028c40
        /*062c*/ 	.short	0x010a
        /*062e*/ 	.byte	0x3f
	.zero		1


	//   ....[66]....
        /*0630*/ 	.word	0x0000b460
        /*0634*/ 	.word	0x00000002
        /*0638*/ 	.word	0x00028c60
        /*063c*/ 	.short	0x010a
        /*063e*/ 	.byte	0x3f
	.zero		1


	//   ....[67]....
        /*0640*/ 	.word	0x0000b4b0
        /*0644*/ 	.word	0x00000003
        /*0648*/ 	.word	0x00028c40
        /*064c*/ 	.short	0x010a
        /*064e*/ 	.byte	0x3f
	.zero		1


	//   ....[68]....
        /*0650*/ 	.word	0x0000b500
        /*0654*/ 	.word	0x00000003
        /*0658*/ 	.word	0x00028c60
        /*065c*/ 	.short	0x010a
        /*065e*/ 	.byte	0x3f
	.zero		1


	//   ....[69]....
        /*0660*/ 	.word	0x0000b550
        /*0664*/ 	.word	0x00000003
        /*0668*/ 	.word	0x00028c40
        /*066c*/ 	.short	0x010a
        /*066e*/ 	.byte	0x3f
	.zero		1


	//   ....[70]....
        /*0670*/ 	.word	0x0000b5a0
        /*0674*/ 	.word	0x00000003
        /*0678*/ 	.word	0x00028c60
        /*067c*/ 	.short	0x010a
        /*067e*/ 	.byte	0x3f
	.zero		1


	//   ....[71]....
        /*0680*/ 	.word	0x0000b5f0
        /*0684*/ 	.word	0x00000000
        /*0688*/ 	.word	0x00028c20
        /*068c*/ 	.short	0x010a
        /*068e*/ 	.byte	0x3f
	.zero		1


	//   ....[72]....
        /*0690*/ 	.word	0x0000b790
        /*0694*/ 	.word	0x00000006
        /*0698*/ 	.word	0x00000000
        /*069c*/ 	.short	0x010a
        /*069e*/ 	.byte	0x3f
	.zero		1


	//   ....[73]....
        /*06a0*/ 	.word	0x0000b7e0
        /*06a4*/ 	.word	0x00000003
        /*06a8*/ 	.word	0x00000000
        /*06ac*/ 	.short	0x010a
        /*06ae*/ 	.byte	0x3f
	.zero		1


	//   ....[74]....
        /*06b0*/ 	.word	0x0000b830
        /*06b4*/ 	.word	0x00000010
        /*06b8*/ 	.word	0x00000000
        /*06bc*/ 	.short	0x010a
        /*06be*/ 	.byte	0x3f
	.zero		1


	//----- nvinfo : EIATTR_NUM_MBARRIERS
	.align		4
.L_143:
        /*06c0*/ 	.byte	0x03, 0x38
        /*06c2*/ 	.short	0x0016


	//----- nvinfo : EIATTR_EXIT_INSTR_OFFSETS
	.align		4
        /*06c4*/ 	.byte	0x04, 0x1c
        /*06c6*/ 	.short	(.L_145 - .L_144)


	//   ....[0]....
.L_144:
        /*06c8*/ 	.word	0x00000a10


	//   ....[1]....
        /*06cc*/ 	.word	0x00007d90


	//   ....[2]....
        /*06d0*/ 	.word	0x00007df0


	//   ....[3]....
        /*06d4*/ 	.word	0x0000af20


	//----- nvinfo : EIATTR_MAX_THREADS
	.align		4
.L_145:
        /*06d8*/ 	.byte	0x04, 0x05
        /*06da*/ 	.short	(.L_147 - .L_146)
.L_146:
        /*06dc*/ 	.word	0x00000180
        /*06e0*/ 	.word	0x00000001
        /*06e4*/ 	.word	0x00000001


	//----- nvinfo : EIATTR_CRS_STACK_SIZE
	.align		4
.L_147:
        /*06e8*/ 	.byte	0x04, 0x1e
        /*06ea*/ 	.short	(.L_149 - .L_148)
.L_148:
        /*06ec*/ 	.word	0x00000000


	//----- nvinfo : EIATTR_CBANK_PARAM_SIZE
	.align		4
.L_149:
        /*06f0*/ 	.byte	0x03, 0x19
        /*06f2*/ 	.short	0x0bf0


	//----- nvinfo : EIATTR_PARAM_CBANK
	.align		4
        /*06f4*/ 	.byte	0x04, 0x0a
        /*06f6*/ 	.short	(.L_151 - .L_150)
	.align		4
.L_150:
        /*06f8*/ 	.word	index@(.nv.constant0._ZN7cutlass13device_kernelIN5flash11enable_sm90INS1_16FlashAttnFwdSm90INS1_25CollectiveMainloopFwdSm90ILi2EN4cute5tupleIJNS5_1CILi1EEES8_S8_EEENS6_IJNS7_ILi64EEESA_SA_EEELi512ENS_6half_tEfNS_4arch4Sm90ELb0ELb0ELb1ELb0ELb0ELb0ELb0ELb0ELb0ELb0ELb0ELb0EEENS1_21CollectiveEpilogueFwdINS6_IJSA_NS7_ILi512EEESA_EEES9_SC_SE_Li256ELb0ELb0ELb0ELb0EEENS1_29StaticPersistentTileSchedulerILb0EEEEEEEEEvNT_6ParamsE)
        /*06fc*/ 	.short	0x0210
        /*06fe*/ 	.short	0x0bf0


	//----- nvinfo : EIATTR_SW_WAR
	.align		4
.L_151:
        /*0700*/ 	.byte	0x04, 0x36
        /*0702*/ 	.short	(.L_153 - .L_152)
.L_152:
        /*0704*/ 	.word	0x00000008
.L_153:


//--------------------- .nv.info._ZN7cutlass13device_kernelIN5flash11enable_sm90INS1_16FlashAttnFwdSm90INS1_25CollectiveMainloopFwdSm90ILi2EN4cute5tupleIJNS5_1CILi1EEES8_S8_EEENS6_IJNS7_ILi64EEESA_SA_EEELi512ENS_6half_tEfNS_4arch4Sm90ELb0ELb0ELb1ELb0ELb0ELb0ELb1ELb0ELb0ELb0ELb0ELb0EEENS1_21CollectiveEpilogueFwdINS6_IJSA_NS7_ILi512EEESA_EEES9_SC_SE_Li256ELb0ELb0ELb0ELb0EEENS1_29StaticPersistentTileSchedulerILb0EEEEEEEEEvNT_6ParamsE --------------------------
	.section	.nv.info._ZN7cutlass13device_kernelIN5flash11enable_sm90INS1_16FlashAttnFwdSm90INS1_25CollectiveMainloopFwdSm90ILi2EN4cute5tupleIJNS5_1CILi1EEES8_S8_EEENS6_IJNS7_ILi64EEESA_SA_EEELi512ENS_6half_tEfNS_4arch4Sm90ELb0ELb0ELb1ELb0ELb0ELb0ELb1ELb0ELb0ELb0ELb0ELb0EEENS1_21CollectiveEpilogueFwdINS6_IJSA_NS7_ILi512EEESA_EEES9_SC_SE_Li256ELb0ELb0ELb0ELb0EEENS1_29StaticPersistentTileSchedulerILb0EEEEEEEEEvNT_6ParamsE,"",@"SHT_CUDA_INFO"
	.sectionflags	@""
	.align	4


	//----- nvinfo : EIATTR_CUDA_API_VERSION
	.align		4
        /*0000*/ 	.byte	0x04, 0x37
        /*0002*/ 	.short	(.L_155 - .L_154)
.L_154:
        /*0004*/ 	.word	0x00000082


	//----- nvinfo : EIATTR_KPARAM_INFO
	.align		4
.L_155:
        /*0008*/ 	.byte	0x04, 0x17
        /*000a*/ 	.short	(.L_157 - .L_156)
.L_156:
        /*000c*/ 	.word	0x00000000
        /*0010*/ 	.short	0x0000
        /*0012*/ 	.short	0x0070
        /*0014*/ 	.byte	0x00, 0xf0, 0x01, 0x32


	//----- nvinfo : EIATTR_SPARSE_MMA_MASK
	.align		4
.L_157:
        /*0018*/ 	.byte	0x03, 0x50
        /*001a*/ 	.short	0x0000


	//----- nvinfo : EIATTR_MAXREG_COUNT
	.align		4
        /*001c*/ 	.byte	0x03, 0x1b
        /*001e*/ 	.short	0x00a8


	//----- nvinfo : EIATTR_NUM_BARRIERS
	.align		4
        /*0020*/ 	.byte	0x02, 0x4c
        /*0022*/ 	.byte	0x10
	.zero		1


	//----- nvinfo : EIATTR_EXTERNS
	.align		4
        /*0024*/ 	.byte	0x04, 0x0f
        /*0026*/ 	.short	(.L_159 - .L_158)


	//   ....[0]....
	.align		4
.L_158:
        /*0028*/ 	.word	index@(__assertfail)


	//----- nvinfo : EIATTR_ANNOTATIONS
	.align		4
.L_159:
        /*002c*/ 	.byte	0x04, 0x55
        /*002e*/ 	.short	(.L_161 - .L_160)


	//   ....[0]....
.L_160:
        /* <DEDUP_REMOVED lines=14> */


	//----- nvinfo : EIATTR_MERCURY_ISA_VERSION
	.align		4
.L_161:
        /*00f8*/ 	.byte	0x03, 0x5f
        /*00fa*/ 	.short	0x0101


	//----- nvinfo : EIATTR_INT_WARP_WIDE_INSTR_OFFSETS
	.align		4
        /*00fc*/ 	.byte	0x04, 0x31
        /*00fe*/ 	.short	(.L_163 - .L_162)


	//   ....[0]....
.L_162:
        /*0100*/ 	.word	0x000001b0


	//   ....[1]....
        /*0104*/ 	.word	0x000001e0


	//   ....[2]....
        /*0108*/ 	.word	0x00000250


	//   ....[3]....
        /*010c*/ 	.word	0x00000290


	//   ....[4]....
        /*0110*/ 	.word	0x0000adc0


	//   ....[5]....
        /*0114*/ 	.word	0x0000ae20


	//----- nvinfo : EIATTR_COOP_GROUP_MASK_REGIDS
	.align		4
.L_163:
        /*0118*/ 	.byte	0x04, 0x29
        /*011a*/ 	.short	(.L_165 - .L_164)


	//   ....[0]....
.L_164:
        /*011c*/ 	.word	0xffffffff


	//   ....[1]....
        /*0120*/ 	.word	0xffffffff


	//   ....[2]....
        /*0124*/ 	.word	0xffffffff


	//   ....[3]....
        /*0128*/ 	.word	0xffffffff


	//   ....[4]....
        /*012c*/ 	.word	0xffffffff


	//   ....[5]....
        /*0130*/ 	.word	0xffffffff


	//   ....[6]....
        /*0134*/ 	.word	0xffffffff


	//   ....[7]....
        /*0138*/ 	.word	0xffffffff


	//   ....[8]....
        /*013c*/ 	.word	0xffffffff


	//   ....[9]....
        /*0140*/ 	.word	0xffffffff


	//   ....[10]....
        /*0144*/ 	.word	0xffffffff


	//   ....[11]....
        /*0148*/ 	.word	0xffffffff


	//   ....[12]....
        /*014c*/ 	.word	0xffffffff


	//   ....[13]....
        /*0150*/ 	.word	0xffffffff


	//   ....[14]....
        /*0154*/ 	.word	0xffffffff


	//   ....[15]....
        /*0158*/ 	.word	0xffffffff


	//   ....[16]....
        /*015c*/ 	.word	0xffffffff


	//   ....[17]....
        /*0160*/ 	.word	0xffffffff


	//   ....[18]....
        /*0164*/ 	.word	0xffffffff


	//   ....[19]....
        /*0168*/ 	.word	0xffffffff


	//   ....[20]....
        /*016c*/ 	.word	0xffffffff


	//   ....[21]....
        /*0170*/ 	.word	0xffffffff


	//   ....[22]....
        /*0174*/ 	.word	0xffffffff


	//   ....[23]....
        /*0178*/ 	.word	0xffffffff


	//   ....[24]....
        /*017c*/ 	.word	0xffffffff


	//   ....[25]....
        /*0180*/ 	.word	0xffffffff


	//   ....[26]....
        /*0184*/ 	.word	0xffffffff


	//   ....[27]....
        /*0188*/ 	.word	0xffffffff


	//   ....[28]....
        /*018c*/ 	.word	0xffffffff


	//   ....[29]....
        /*0190*/ 	.word	0x0500000f


	//   ....[30]....
        /*0194*/ 	.word	0x0500000f


	//----- nvinfo : EIATTR_COOP_GROUP_INSTR_OFFSETS
	.align		4
.L_165:
        /*0198*/ 	.byte	0x04, 0x28
        /*019a*/ 	.short	(.L_167 - .L_166)


	//   ....[0]....
.L_166:
        /*019c*/ 	.word	0x00000060


	//   ....[1]....
        /*01a0*/ 	.word	0x000001c0


	//   ....[2]....
        /*01a4*/ 	.word	0x00000270


	//   ....[3]....
        /*01a8*/ 	.word	0x000003d0


	//   ....[4]....
        /*01ac*/ 	.word	0x00000530


	//   ....[5]....
        /*01b0*/ 	.word	0x00000650


	//   ....[6]....
        /*01b4*/ 	.word	0x000007b0


	//   ....[7]....
        /*01b8*/ 	.word	0x00001010


	//   ....[8]....
        /*01bc*/ 	.word	0x00002790


	//   ....[9]....
        /*01c0*/ 	.word	0x00003750


	//   ....[10]....
        /*01c4*/ 	.word	0x00004ac0


	//   ....[11]....
        /*01c8*/ 	.word	0x00004b60


	//   ....[12]....
        /*01cc*/ 	.word	0x00004d50


	//   ....[13]....
        /*01d0*/ 	.word	0x00004e60


	//   ....[14]....
        /*01d4*/ 	.word	0x00005690


	//   ....[15]....
        /*01d8*/ 	.word	0x000063f0


	//   ....[16]....
        /*01dc*/ 	.word	0x00007380


	//   ....[17]....
        /*01e0*/ 	.word	0x00007400


	//   ....[18]....
        /*01e4*/ 	.word	0x00007700


	//   ....[19]....
        /*01e8*/ 	.word	0x000077e0


	//   ....[20]....
        /*01ec*/ 	.word	0x00008880


	//   ....[21]....
        /*01f0*/ 	.word	0x000088c0


	//   ....[22]....
        /*01f4*/ 	.word	0x00008900


	//   ....[23]....
        /*01f8*/ 	.word	0x00008990


	//   ....[24]....
        /*01fc*/ 	.word	0x000089a0


	//   ....[25]....
        /*0200*/ 	.word	0x00009360


	//   ....[26]....
        /*0204*/ 	.word	0x0000a170


	//   ....[27]....
        /*0208*/ 	.word	0x0000a5d0


	//   ....[28]....
        /*020c*/ 	.word	0x0000d8c0


	//   ....[29]....
        /*0210*/ 	.word	0x0000dd60


	//   ....[30]....
        /*0214*/ 	.word	0x0000e200


	//----- nvinfo : EIATTR_REG_RECONFIG
	.align		4
.L_167:
        /*0218*/ 	.byte	0x01, 0x54
	.zero		2


	//----- nvinfo : EIATTR_SYSCALL_OFFSETS
	.align		4
        /*021c*/ 	.byte	0x04, 0x46
        /*021e*/ 	.short	(.L_169 - .L_168)


	//   ....[0]....
.L_168:
        /*0220*/ 	.word	0x00002980


	//   ....[1]....
        /*0224*/ 	.word	0x0000aa40


	//   ....[2]....
        /*0228*/ 	.word	0x0000ab80


	//   ....[3]....
        /*022c*/ 	.word	0x0000ac80


	//----- nvinfo : EIATTR_MBARRIER_INSTR_OFFSETS
	.align		4
.L_169:
        /*0230*/ 	.byte	0x04, 0x39
        /*0232*/ 	.short	(.L_171 - .L_170)


	//   ....[0]....
.L_170:
        /*0234*/ 	.word	0x000002b0
        /*0238*/ 	.word	0x000000ff
        /*023c*/ 	.word	0x00038800
        /*0240*/ 	.short	0x0100
        /*0242*/ 	.byte	0x06
	.zero		1


	//   ....[1]....
        /*0244*/ 	.word	0x000002c0
        /*0248*/ 	.word	0x000000ff
        /*024c*/ 	.word	0x00038810
        /*0250*/ 	.short	0x0100
        /*0252*/ 	.byte	0x06
	.zero		1


	//   ....[2]....
        /*0254*/ 	.word	0x000002d0
        /*0258*/ 	.word	0x000000ff
        /*025c*/ 	.word	0x00038820
        /*0260*/ 	.short	0x0100
        /*0262*/ 	.byte	0x06
	.zero		1


	//   ....[3]....
        /*0264*/ 	.word	0x00000380
        /*0268*/ 	.word	0x000000ff
        /*026c*/ 	.word	0x00038830
        /*0270*/ 	.short	0x0100
        /*0272*/ 	.byte	0x06
	.zero		1


	//   ....[4]....
        /*0274*/ 	.word	0x00000390
        /*0278*/ 	.word	0x000000ff
        /*027c*/ 	.word	0x00038840
        /*0280*/ 	.short	0x0100
        /*0282*/ 	.byte	0x06
	.zero		1


	//   ....[5]....
        /*0284*/ 	.word	0x000003a0
        /*0288*/ 	.word	0x000000ff
        /*028c*/ 	.word	0x00038838
        /*0290*/ 	.short	0x0100
        /*0292*/ 	.byte	0x06
	.zero		1


	//   ....[6]....
        /*0294*/ 	.word	0x000003b0
        /*0298*/ 	.word	0x000000ff
        /*029c*/ 	.word	0x00038848
        /*02a0*/ 	.short	0x0100
        /*02a2*/ 	.byte	0x06
	.zero		1


	//   ....[7]....
        /*02a4*/ 	.word	0x000004e0
        /*02a8*/ 	.word	0x000000ff
        /*02ac*/ 	.word	0x00038850
        /*02b0*/ 	.short	0x0100
        /*02b2*/ 	.byte	0x08
	.zero		1


	//   ....[8]....
        /*02b4*/ 	.word	0x000004f0
        /*02b8*/ 	.word	0x000000ff
        /*02bc*/ 	.word	0x00038860
        /*02c0*/ 	.short	0x0100
        /*02c2*/ 	.byte	0x08
	.zero		1


	//   ....[9]....
        /*02c4*/ 	.word	0x00000500
        /*02c8*/ 	.word	0x000000ff
        /*02cc*/ 	.word	0x00038858
        /*02d0*/ 	.short	0x0100
        /*02d2*/ 	.byte	0x08
	.zero		1


	//   ....[10]....
        /*02d4*/ 	.word	0x00000510
        /*02d8*/ 	.word	0x000000ff
        /*02dc*/ 	.word	0x00038868
        /*02e0*/ 	.short	0x0100
        /*02e2*/ 	.byte	0x08
	.zero		1


	//   ....[11]....
        /*02e4*/ 	.word	0x00000600
        /*02e8*/ 	.word	0x000000ff
        /*02ec*/ 	.word	0x00038870
        /*02f0*/ 	.short	0x0100
        /*02f2*/ 	.byte	0x06
	.zero		1


	//   ....[12]....
        /*02f4*/ 	.word	0x00000610
        /*02f8*/ 	.word	0x000000ff
        /*02fc*/ 	.word	0x00038880
        /*0300*/ 	.short	0x0100
        /*0302*/ 	.byte	0x06
	.zero		1


	//   ....[13]....
        /*0304*/ 	.word	0x00000620
        /*0308*/ 	.word	0x000000ff
        /*030c*/ 	.word	0x00038878
        /*0310*/ 	.short	0x0100
        /*0312*/ 	.byte	0x06
	.zero		1


	//   ....[14]....
        /*0314*/ 	.word	0x00000630
        /*0318*/ 	.word	0x000000ff
        /*031c*/ 	.word	0x00038888
        /*0320*/ 	.short	0x0100
        /*0322*/ 	.byte	0x06
	.zero		1


	//   ....[15]....
        /*0324*/ 	.word	0x00000760
        /*0328*/ 	.word	0x000000ff
        /*032c*/ 	.word	0x00038890
        /*0330*/ 	.short	0x0100
        /*0332*/ 	.byte	0x08
	.zero		1


	//   ....[16]....
        /*0334*/ 	.word	0x00000770
        /*0338*/ 	.word	0x000000ff
        /*033c*/ 	.word	0x000388a0
        /*0340*/ 	.short	0x0100
        /*0342*/ 	.byte	0x08
	.zero		1


	//   ....[17]....
        /*0344*/ 	.word	0x00000780
        /*0348*/ 	.word	0x000000ff
        /*034c*/ 	.word	0x00038898
        /*0350*/ 	.short	0x0100
        /*0352*/ 	.byte	0x08
	.zero		1


	//   ....[18]....
        /*0354*/ 	.word	0x00000790
        /*0358*/ 	.word	0x000000ff
        /*035c*/ 	.word	0x000388a8
        /*0360*/ 	.short	0x0100
        /*0362*/ 	.byte	0x08
	.zero		1


	//   ....[19]....
        /*0364*/ 	.word	0x000008d0
        /*0368*/ 	.word	0x000000ff
        /*036c*/ 	.word	0x000388b0
        /*0370*/ 	.short	0x0100
        /*0372*/ 	.byte	0x08
	.zero		1


	//   ....[20]....
        /*0374*/ 	.word	0x000008e0
        /*0378*/ 	.word	0x000000ff
        /*037c*/ 	.word	0x000388c0
        /*0380*/ 	.short	0x0100
        /*0382*/ 	.byte	0x08
	.zero		1


	//   ....[21]....
        /*0384*/ 	.word	0x000008f0
        /*0388*/ 	.word	0x000000ff
        /*038c*/ 	.word	0x000388b8
        /*0390*/ 	.short	0x0100
        /*0392*/ 	.byte	0x08
	.zero		1


	//   ....[22]....
        /*0394*/ 	.word	0x00000900
        /*0398*/ 	.word	0x000000ff
        /*039c*/ 	.word	0x000388c8
        /*03a0*/ 	.short	0x0100
        /*03a2*/ 	.byte	0x08
	.zero		1


	//   ....[23]....
        /*03a4*/ 	.word	0x00001390
        /*03a8*/ 	.word	0x00000000
        /*03ac*/ 	.word	0x00000000
        /*03b0*/ 	.short	0x0101
        /*03b2*/ 	.byte	0x3f
	.zero		1


	//   ....[24]....
        /*03b4*/ 	.word	0x00001e80
        /*03b8*/ 	.word	0x00000003
        /*03bc*/ 	.word	0x00000000
        /*03c0*/ 	.short	0x0101
        /*03c2*/ 	.byte	0x3f
	.zero		1


	//   ....[25]....
        /*03c4*/ 	.word	0x000029f0
        /*03c8*/ 	.word	0x000000ff
        /*03cc*/ 	.word	0x00038800
        /*03d0*/ 	.short	0x010a
        /*03d2*/ 	.byte	0x2a
	.zero		1


	//   ....[26]....
        /*03d4*/ 	.word	0x00002a50
        /*03d8*/ 	.word	0x00000008
        /*03dc*/ 	.word	0x00038830
        /*03e0*/ 	.short	0x010a
        /*03e2*/ 	.byte	0x3f
	.zero		1


	//   ....[27]....
        /*03e4*/ 	.word	0x00002a90
        /*03e8*/ 	.word	0x00000008
        /*03ec*/ 	.word	0x00038830
        /*03f0*/ 	.short	0x010a
        /*03f2*/ 	.byte	0x3f
	.zero		1


	//   ....[28]....
        /*03f4*/ 	.word	0x00002d10
        /*03f8*/ 	.word	0x000000ff
        /*03fc*/ 	.word	0x00038810
        /*0400*/ 	.short	0x010a
        /*0402*/ 	.byte	0x2a
	.zero		1


	//   ....[29]....
        /*0404*/ 	.word	0x00002d50
        /*0408*/ 	.word	0x00000008
        /*040c*/ 	.word	0x00038850
        /*0410*/ 	.short	0x010a
        /*0412*/ 	.byte	0x3f
	.zero		1


	//   ....[30]....
        /*0414*/ 	.word	0x00002e30
        /*0418*/ 	.word	0x00000008
        /*041c*/ 	.word	0x00038850
        /*0420*/ 	.short	0x010a
        /*0422*/ 	.byte	0x3f
	.zero		1


	//   ....[31]....
        /*0424*/ 	.word	0x000050a0
        /*0428*/ 	.word	0x00000018
        /*042c*/ 	.word	0x00000000
        /*0430*/ 	.short	0x0101
        /*0432*/ 	.byte	0x3f
	.zero		1


	//   ....[32]....
        /*0434*/ 	.word	0x000056b0
        /*0438*/ 	.word	0x00000008
        /*043c*/ 	.word	0x00000000
        /*0440*/ 	.short	0x0101
        /*0442*/ 	.byte	0x3f
	.zero		1


	//   ....[33]....
        /*0444*/ 	.word	0x00005810
        /*0448*/ 	.word	0x0000000b
        /*044c*/ 	.word	0x00038830
        /*0450*/ 	.short	0x010a
        /*0452*/ 	.byte	0x3f
	.zero		1


	//   ....[34]....
        /*0454*/ 	.word	0x00005860
        /*0458*/ 	.word	0x0000000b
        /*045c*/ 	.word	0x00038830
        /*0460*/ 	.short	0x010a
        /*0462*/ 	.byte	0x3f
	.zero		1


	//   ....[35]....
        /*0464*/ 	.word	0x00005a30
        /*0468*/ 	.word	0x0000000b
        /*046c*/ 	.word	0x00038850
        /*0470*/ 	.short	0x010a
        /*0472*/ 	.byte	0x3f
	.zero		1


	//   ....[36]....
        /*0474*/ 	.word	0x00005a70
        /*0478*/ 	.word	0x0000000b
        /*047c*/ 	.word	0x00038850
        /*0480*/ 	.short	0x010a
        /*0482*/ 	.byte	0x3f
	.zero		1


	//   ....[37]....
        /*0484*/ 	.word	0x00007b40
        /*0488*/ 	.word	0x00000098
        /*048c*/ 	.word	0x00000000
        /*0490*/ 	.short	0x0101
        /*0492*/ 	.byte	0x3f
	.zero		1


	//   ....[38]....
        /*0494*/ 	.word	0x000088a0
        /*0498*/ 	.word	0x0000000b
        /*049c*/ 	.word	0x00000000
        /*04a0*/ 	.short	0x0101
        /*04a2*/ 	.byte	0x3f
	.zero		1


	//   ....[39]....
        /*04a4*/ 	.word	0x0000a540
        /*04a8*/ 	.word	0x000000ff
        /*04ac*/ 	.word	0x00000000
        /*04b0*/ 	.short	0x0101
        /*04b2*/ 	.byte	0x06
	.zero		1


	//   ....[40]....
        /*04b4*/ 	.word	0x0000b180
        /*04b8*/ 	.word	0x0000000a
        /*04bc*/ 	.word	0x00038840
        /*04c0*/ 	.short	0x010a
        /*04c2*/ 	.byte	0x3f
	.zero		1


	//   ....[41]....
        /*04c4*/ 	.word	0x0000b900
        /*04c8*/ 	.word	0x0000000b
        /*04cc*/ 	.word	0x00038820
        /*04d0*/ 	.short	0x010a
        /*04d2*/ 	.byte	0x3f
	.zero		1


	//   ....[42]....
        /*04d4*/ 	.word	0x0000b9d0
        /*04d8*/ 	.word	0x00000005
        /*04dc*/ 	.word	0x00038860
        /*04e0*/ 	.short	0x010a
        /*04e2*/ 	.byte	0x3f
	.zero		1


	//   ....[43]....
        /*04e4*/ 	.word	0x0000c0b0
        /*04e8*/ 	.word	0x00000002
        /*04ec*/ 	.word	0x00038840
        /*04f0*/ 	.short	0x010a
        /*04f2*/ 	.byte	0x3f
	.zero		1


	//   ....[44]....
        /*04f4*/ 	.word	0x0000c280
        /*04f8*/ 	.word	0x00000002
        /*04fc*/ 	.word	0x00038860
        /*0500*/ 	.short	0x010a
        /*0502*/ 	.byte	0x3f
	.zero		1


	//   ....[45]....
        /*0504*/ 	.word	0x0000c900
        /*0508*/ 	.word	0x00000002
        /*050c*/ 	.word	0x00038840
        /*0510*/ 	.short	0x010a
        /*0512*/ 	.byte	0x3f
	.zero		1


	//   ....[46]....
        /*0514*/ 	.word	0x0000cac0
        /*0518*/ 	.word	0x00000002
        /*051c*/ 	.word	0x00038860
        /*0520*/ 	.short	0x010a
        /*0522*/ 	.byte	0x3f
	.zero		1


	//   ....[47]....
        /*0524*/ 	.word	0x0000d0d0
        /*0528*/ 	.word	0x00000002
        /*052c*/ 	.word	0x00038840
        /*0530*/ 	.short	0x010a
        /*0532*/ 	.byte	0x3f
	.zero		1


	//   ....[48]....
        /*0534*/ 	.word	0x0000d2a0
        /*0538*/ 	.word	0x00000002
        /*053c*/ 	.word	0x00038860
        /*0540*/ 	.short	0x010a
        /*0542*/ 	.byte	0x3f
	.zero		1


	//   ....[49]....
        /*0544*/ 	.word	0x0000d840
        /*0548*/ 	.word	0x00000000
        /*054c*/ 	.word	0x00038820
        /*0550*/ 	.short	0x010a
        /*0552*/ 	.byte	0x3f
	.zero		1


	//   ....[50]....
        /*0554*/ 	.word	0x0000d990
        /*0558*/ 	.word	0x00000006
        /*055c*/ 	.word	0x00000000
        /*0560*/ 	.short	0x010a
        /*0562*/ 	.byte	0x3f
	.zero		1


	//   ....[51]....
        /*0564*/ 	.word	0x0000da00
        /*0568*/ 	.word	0x00000007
        /*056c*/ 	.word	0x00000000
        /*0570*/ 	.short	0x010a
        /*0572*/ 	.byte	0x3f
	.zero		1


	//   ....[52]....
        /*0574*/ 	.word	0x0000da40
        /*0578*/ 	.word	0x00000010
        /*057c*/ 	.word	0x00000000
        /*0580*/ 	.short	0x010a
        /*0582*/ 	.byte	0x3f
	.zero		1


	//   ....[53]....
        /*0584*/ 	.word	0x0000da70
        /*0588*/ 	.word	0x00000003
        /*058c*/ 	.word	0x00000000
        /*0590*/ 	.short	0x010a
        /*0592*/ 	.byte	0x3f
	.zero		1


	//   ....[54]....
        /*0594*/ 	.word	0x0000dae0
        /*0598*/ 	.word	0x00000003
        /*059c*/ 	.word	0x00038800
        /*05a0*/ 	.short	0x010a
        /*05a2*/ 	.byte	0x3f
	.zero		1


	//   ....[55]....
        /*05a4*/ 	.word	0x0000db30
        /*05a8*/ 	.word	0x00000008
        /*05ac*/ 	.word	0x00038830
        /*05b0*/ 	.short	0x010a
        /*05b2*/ 	.byte	0x3f
	.zero		1


	//   ....[56]....
        /*05b4*/ 	.word	0x0000db90
        /*05b8*/ 	.word	0x00000003
        /*05bc*/ 	.word	0x00038810
        /*05c0*/ 	.short	0x010a
        /*05c2*/ 	.byte	0x3f
	.zero		1


	//   ....[57]....
        /*05c4*/ 	.word	0x0000dbe0
        /*05c8*/ 	.word	0x00000008
        /*05cc*/ 	.word	0x00038850
        /*05d0*/ 	.short	0x010a
        /*05d2*/ 	.byte	0x3f
	.zero		1


	//   ....[58]....
        /*05d4*/ 	.word	0x0000dc30
        /*05d8*/ 	.word	0x0000000b
        /*05dc*/ 	.word	0x00038830
        /*05e0*/ 	.short	0x010a
        /*05e2*/ 	.byte	0x3f
	.zero		1


	//   ....[59]....
        /*05e4*/ 	.word	0x0000dc80
        /*05e8*/ 	.word	0x0000000b
        /*05ec*/ 	.word	0x00038850
        /*05f0*/ 	.short	0x010a
        /*05f2*/ 	.byte	0x3f
	.zero		1


	//   ....[60]....
        /*05f4*/ 	.word	0x0000de20
        /*05f8*/ 	.word	0x0000000a
        /*05fc*/ 	.word	0x00038840
        /*0600*/ 	.short	0x010a
        /*0602*/ 	.byte	0x3f
	.zero		1


	//   ....[61]....
        /*0604*/ 	.word	0x0000dea0
        /*0608*/ 	.word	0x00000008
        /*060c*/ 	.word	0x00038820
        /*0610*/ 	.short	0x010a
        /*0612*/ 	.byte	0x3f
	.zero		1


	//   ....[62]....
        /*0614*/ 	.word	0x0000def0
        /*0618*/ 	.word	0x00000005
        /*061c*/ 	.word	0x00038860
        /*0620*/ 	.short	0x010a
        /*0622*/ 	.byte	0x3f
	.zero		1


	//   ....[63]....
        /*0624*/ 	.word	0x0000df40
        /*0628*/ 	.word	0x00000002
        /*062c*/ 	.word	0x00038840
        /*0630*/ 	.short	0x010a
        /*0632*/ 	.byte	0x3f
	.zero		1


	//   ....[64]....
        /*0634*/ 	.word	0x0000df90
        /*0638*/ 	.word	0x00000002
        /*063c*/ 	.word	0x00038860
        /*0640*/ 	.short	0x010a
        /*0642*/ 	.byte	0x3f
	.zero		1


	//   ....[65]....
        /*0644*/ 	.word	0x0000dfe0
        /*0648*/ 	.word	0x00000002
        /*064c*/ 	.word	0x00038840
        /*0650*/ 	.short	0x010a
        /*0652*/ 	.byte	0x3f
	.zero		1


	//   ....[66]....
        /*0654*/ 	.word	0x0000e030
        /*0658*/ 	.word	0x00000002
        /*065c*/ 	.word	0x00038860
        /*0660*/ 	.short	0x010a
        /*0662*/ 	.byte	0x3f
	.zero		1


	//   ....[67]....
        /*0664*/ 	.word	0x0000e080
        /*0668*/ 	.word	0x00000002
        /*066c*/ 	.word	0x00038840
        /*0670*/ 	.short	0x010a
        /*0672*/ 	.byte	0x3f
	.zero		1


	//   ....[68]....
        /*0674*/ 	.word	0x0000e0d0
        /*0678*/ 	.word	0x00000002
        /*067c*/ 	.word	0x00038860
        /*0680*/ 	.short	0x010a
        /*0682*/ 	.byte	0x3f
	.zero		1


	//   ....[69]....
        /*0684*/ 	.word	0x0000e120
        /*0688*/ 	.word	0x00000000
        /*068c*/ 	.word	0x00038820
        /*0690*/ 	.short	0x010a
        /*0692*/ 	.byte	0x3f
	.zero		1


	//   ....[70]....
        /*0694*/ 	.word	0x0000e2c0
        /*0698*/ 	.word	0x00000006
        /*069c*/ 	.word	0x00000000
        /*06a0*/ 	.short	0x010a
        /*06a2*/ 	.byte	0x3f
	.zero		1


	//   ....[71]....
        /*06a4*/ 	.word	0x0000e310
        /*06a8*/ 	.word	0x00000007
        /*06ac*/ 	.word	0x00000000
        /*06b0*/ 	.short	0x010a
        /*06b2*/ 	.byte	0x3f
	.zero		1


	//   ....[72]....
        /*06b4*/ 	.word	0x0000e360
        /*06b8*/ 	.word	0x00000010
        /*06bc*/ 	.word	0x00000000
        /*06c0*/ 	.short	0x010a
        /*06c2*/ 	.byte	0x3f
	.zero		1


	//----- nvinfo : EIATTR_NUM_MBARRIERS
	.align		4
.L_171:
        /*06c4*/ 	.byte	0x03, 0x38
        /*06c6*/ 	.short	0x0017


	//----- nvinfo : EIATTR_EXIT_INSTR_OFFSETS
	.align		4
        /*06c8*/ 	.byte	0x04, 0x1c
        /*06ca*/ 	.short	(.L_173 - .L_172)


	//   ....[0]....
.L_172:
        /*06cc*/ 	.word	0x00000a30


	//   ....[1]....
        /*06d0*/ 	.word	0x0000a590


	//   ....[2]....
        /*06d4*/ 	.word	0x0000a5f0


	//   ....[3]....
        /*06d8*/ 	.word	0x0000dac0


	//----- nvinfo : EIATTR_MAX_THREADS
	.align		4
.L_173:
        /*06dc*/ 	.byte	0x04, 0x05
        /*06de*/ 	.short	(.L_175 - .L_174)
.L_174:
        /*06e0*/ 	.word	0x00000180
        /*06e4*/ 	.word	0x00000001
        /*06e8*/ 	.word	0x00000001


	//----- nvinfo : EIATTR_CRS_STACK_SIZE
	.align		4
.L_175:
        /*06ec*/ 	.byte	0x04, 0x1e
        /*06ee*/ 	.short	(.L_177 - .L_176)
.L_176:
        /*06f0*/ 	.word	0x00000000


	//----- nvinfo : EIATTR_CBANK_PARAM_SIZE
	.align		4
.L_177:
        /*06f4*/ 	.byte	0x03, 0x19
        /*06f6*/ 	.short	0x0cf0


	//----- nvinfo : EIATTR_PARAM_CBANK
	.align		4
        /*06f8*/ 	.byte	0x04, 0x0a
        /*06fa*/ 	.short	(.L_179 - .L_178)
	.align		4
.L_178:
        /*06fc*/ 	.word	index@(.nv.constant0._ZN7cutlass13device_kernelIN5flash11enable_sm90INS1_16FlashAttnFwdSm90INS1_25CollectiveMainloopFwdSm90ILi2EN4cute5tupleIJNS5_1CILi1EEES8_S8_EEENS6_IJNS7_ILi64EEESA_SA_EEELi512ENS_6half_tEfNS_4arch4Sm90ELb0ELb0ELb1ELb0ELb0ELb0ELb1ELb0ELb0ELb0ELb0ELb0EEENS1_21CollectiveEpilogueFwdINS6_IJSA_NS7_ILi512EEESA_EEES9_SC_SE_Li256ELb0ELb0ELb0ELb0EEENS1_29StaticPersistentTileSchedulerILb0EEEEEEEEEvNT_6ParamsE)
        /*0700*/ 	.short	0x0210
        /*0702*/ 	.short	0x0cf0


	//----- nvinfo : EIATTR_SW_WAR
	.align		4
.L_179:
        /*0704*/ 	.byte	0x04, 0x36
        /*0706*/ 	.short	(.L_181 - .L_180)
.L_180:
        /*0708*/ 	.word	0x00000008
.L_181:


//--------------------- .nv.info._ZN7cutlass13device_kernelIN5flash11enable_sm90INS1_16FlashAttnFwdSm90INS1_25CollectiveMainloopFwdSm90ILi2EN4cute5tupleIJNS5_1CILi1EEES8_S8_EEENS6_IJNS7_ILi64EEESA_SA_EEELi512ENS_6half_tEfNS_4arch4Sm90ELb0ELb0ELb1ELb1ELb0ELb0ELb0ELb0ELb0ELb0ELb0ELb0EEENS1_21CollectiveEpilogueFwdINS6_IJSA_NS7_ILi512EEESA_EEES9_SC_SE_Li256ELb1ELb0ELb0ELb0EEENS1_36VarlenDynamicPersistentTileSchedulerILi64ELi64ELi256ELi32ELb0ELb0ELb1ELb0ELb1ELb1EEEEEEEEEvNT_6ParamsE --------------------------
	.section	.nv.info._ZN7cutlass13device_kernelIN5flash11enable_sm90INS1_16FlashAttnFwdSm90INS1_25CollectiveMainloopFwdSm90ILi2EN4cute5tupleIJNS5_1CILi1EEES8_S8_EEENS6_IJNS7_ILi64EEESA_SA_EEELi512ENS_6half_tEfNS_4arch4Sm90ELb0ELb0ELb1ELb1ELb0ELb0ELb0ELb0ELb0ELb0ELb0ELb0EEENS1_21CollectiveEpilogueFwdINS6_IJSA_NS7_ILi512EEESA_EEES9_SC_SE_Li256ELb1ELb0ELb0ELb0EEENS1_36VarlenDynamicPersistentTileSchedulerILi64ELi64ELi256ELi32ELb0ELb0ELb1ELb0ELb1ELb1EEEEEEEEEvNT_6ParamsE,"",@"SHT_CUDA_INFO"
	.sectionflags	@""
	.align	4


	//----- nvinfo : EIATTR_CUDA_API_VERSION
	.align		4
        /*0000*/ 	.byte	0x04, 0x37
        /*0002*/ 	.short	(.L_183 - .L_182)
.L_182:
        /*0004*/ 	.word	0x00000082


	//----- nvinfo : EIATTR_KPARAM_INFO
	.align		4
.L_183:
        /*0008*/ 	.byte	0x04, 0x17
        /*000a*/ 	.short	(.L_185 - .L_184)
.L_184:
        /*000c*/ 	.word	0x00000000
        /*0010*/ 	.short	0x0000
        /*0012*/ 	.short	0x0070
        /*0014*/ 	.byte	0x00, 0xf0, 0x01, 0x28


	//----- nvinfo : EIATTR_SPARSE_MMA_MASK
	.align		4
.L_185:
        /*0018*/ 	.byte	0x03, 0x50
        /*001a*/ 	.short	0x0000


	//----- nvinfo : EIATTR_MAXREG_COUNT
	.align		4
        /*001c*/ 	.byte	0x03, 0x1b
        /*001e*/ 	.short	0x00a8


	//----- nvinfo : EIATTR_NUM_BARRIERS
	.align		4
        /*0020*/ 	.byte	0x02, 0x4c
        /*0022*/ 	.byte	0x10
	.zero		1


	//----- nvinfo : EIATTR_EXTERNS
	.align		4
        /*0024*/ 	.byte	0x04, 0x0f
        /*0026*/ 	.short	(.L_187 - .L_186)


	//   ....[0]....
	.align		4
.L_186:
        /*0028*/ 	.word	index@(__assertfail)


	//----- nvinfo : EIATTR_ANNOTATIONS
	.align		4
.L_187:
        /*002c*/ 	.byte	0x04, 0x55
        /*002e*/ 	.short	(.L_189 - .L_188)


	//   ....[0]....
.L_188:
        /* <DEDUP_REMOVED lines=30> */
        /*0204*/ 	.byte	0xc0, 0xe4, 0x00, 0x00, 0x01, 0x00, 0x00, 0x00, 0xd0, 0xe5, 0x00, 0x00


	//----- nvinfo : EIATTR_MERCURY_ISA_VERSION
	.align		4
.L_189:
        /*0210*/ 	.byte	0x03, 0x5f
        /*0212*/ 	.short	0x0101


	//----- nvinfo : EIATTR_UNUSED_LOAD_BYTE_OFFSET
	.align		4
        /*0214*/ 	.byte	0x04, 0x44
        /*0216*/ 	.short	(.L_191 - .L_190)


	//   ....[0]....
.L_190:
        /*0218*/ 	.word	0x00000a50
        /*021c*/ 	.word	0x0000fff0


	//   ....[1]....
        /*0220*/ 	.word	0x00007250
        /*0224*/ 	.word	0x0000fff0


	//----- nvinfo : EIATTR_INT_WARP_WIDE_INSTR_OFFSETS
	.align		4
.L_191:
        /*0228*/ 	.byte	0x04, 0x31
        /*022a*/ 	.short	(.L_193 - .L_192)


	//   ....[0]....
.L_192:
        /*022c*/ 	.word	0x00000160


	//   ....[1]....
        /*0230*/ 	.word	0x000001a0


	//   ....[2]....
        /*0234*/ 	.word	0x00000210


	//   ....[3]....
        /*0238*/ 	.word	0x0000a980


	//   ....[4]....
        /*023c*/ 	.word	0x0000aa10


	//   ....[5]....
        /*0240*/ 	.word	0x0000ae90


	//   ....[6]....
        /*0244*/ 	.word	0x0000aec0


	//   ....[7]....
        /*0248*/ 	.word	0x0000d7f0


	//   ....[8]....
        /*024c*/ 	.word	0x0000d880


	//----- nvinfo : EIATTR_COOP_GROUP_MASK_REGIDS
	.align		4
.L_193:
        /*0250*/ 	.byte	0x04, 0x29
        /*0252*/ 	.short	(.L_195 - .L_194)


	//   ....[0]....
.L_194:
        /*0254*/ 	.word	0xffffffff


	//   ....[1]....
        /*0258*/ 	.word	0xffffffff


	//   ....[2]....
        /*025c*/ 	.word	0xffffffff


	//   ....[3]....
        /*0260*/ 	.word	0xffffffff


	//   ....[4]....
        /*0264*/ 	.word	0xffffffff


	//   ....[5]....
        /*0268*/ 	.word	0xffffffff


	//   ....[6]....
        /*026c*/ 	.word	0xffffffff


	//   ....[7]....
        /*0270*/ 	.word	0xffffffff


	//   ....[8]....
        /*0274*/ 	.word	0xffffffff


	//   ....[9]....
        /*0278*/ 	.word	0xffffffff


	//   ....[10]....
        /*027c*/ 	.word	0xffffffff


	//   ....[11]....
        /*0280*/ 	.word	0xffffffff


	//   ....[12]....
        /*0284*/ 	.word	0xffffffff


	//   ....[13]....
        /*0288*/ 	.word	0xffffffff


	//   ....[14]....
        /*028c*/ 	.word	0xffffffff


	//   ....[15]....
        /*0290*/ 	.word	0xffffffff


	//   ....[16]....
        /*0294*/ 	.word	0xffffffff


	//   ....[17]....
        /*0298*/ 	.word	0xffffffff


	//   ....[18]....
        /*029c*/ 	.word	0xffffffff


	//   ....[19]....
        /*02a0*/ 	.word	0xffffffff


	//   ....[20]....
        /*02a4*/ 	.word	0xffffffff


	//   ....[21]....
        /*02a8*/ 	.word	0xffffffff


	//   ....[22]....
        /*02ac*/ 	.word	0xffffffff


	//   ....[23]....
        /*02b0*/ 	.word	0xffffffff


	//   ....[24]....
        /*02b4*/ 	.word	0xffffffff


	//   ....[25]....
        /*02b8*/ 	.word	0xffffffff


	//   ....[26]....
        /*02bc*/ 	.word	0xffffffff


	//   ....[27]....
        /*02c0*/ 	.word	0xffffffff


	//   ....[28]....
        /*02c4*/ 	.word	0xffffffff


	//   ....[29]....
        /*02c8*/ 	.word	0xffffffff


	//   ....[30]....
        /*02cc*/ 	.word	0xffffffff


	//   ....[31]....
        /*02d0*/ 	.word	0xffffffff


	//   ....[32]....
        /*02d4*/ 	.word	0xffffffff


	//   ....[33]....
        /*02d8*/ 	.word	0xffffffff


	//   ....[34]....
        /*02dc*/ 	.word	0xffffffff


	//   ....[35]....
        /*02e0*/ 	.word	0xffffffff


	//   ....[36]....
        /*02e4*/ 	.word	0xffffffff


	//   ....[37]....
        /*02e8*/ 	.word	0xffffffff


	//   ....[38]....
        /*02ec*/ 	.word	0xffffffff


	//   ....[39]....
        /*02f0*/ 	.word	0xffffffff


	//   ....[40]....
        /*02f4*/ 	.word	0xffffffff


	//   ....[41]....
        /*02f8*/ 	.word	0xffffffff


	//   ....[42]....
        /*02fc*/ 	.word	0xffffffff


	//   ....[43]....
        /*0300*/ 	.word	0xffffffff


	//   ....[44]....
        /*0304*/ 	.word	0xffffffff


	//   ....[45]....
        /*0308*/ 	.word	0xffffffff


	//   ....[46]....
        /*030c*/ 	.word	0xffffffff


	//   ....[47]....
        /*0310*/ 	.word	0xffffffff


	//   ....[48]....
        /*0314*/ 	.word	0xffffffff


	//   ....[49]....
        /*0318*/ 	.word	0xffffffff


	//   ....[50]....
        /*031c*/ 	.word	0xffffffff


	//   ....[51]....
        /*0320*/ 	.word	0xffffffff


	//   ....[52]....
        /*0324*/ 	.word	0xffffffff


	//   ....[53]....
        /*0328*/ 	.word	0xffffffff


	//   ....[54]....
        /*032c*/ 	.word	0xffffffff


	//   ....[55]....
        /*0330*/ 	.word	0xffffffff


	//   ....[56]....
        /*0334*/ 	.word	0xffffffff


	//   ....[57]....
        /*0338*/ 	.word	0xffffffff


	//   ....[58]....
        /*033c*/ 	.word	0x0500000f


	//   ....[59]....
        /*0340*/ 	.word	0x0500000f


	//   ....[60]....
        /*0344*/ 	.word	0x0500000f


	//   ....[61]....
        /*0348*/ 	.word	0x0500000f


	//   ....[62]....
        /*034c*/ 	.word	0x0500000f


	//   ....[63]....
        /*0350*/ 	.word	0x0500000f


	//   ....[64]....
        /*0354*/ 	.word	0x0500000f


	//   ....[65]....
        /*0358*/ 	.word	0x0500000f


	//   ....[66]....
        /*035c*/ 	.word	0x0500000f


	//   ....[67]....
        /*0360*/ 	.word	0x0500000f


	//   ....[68]....
        /*0364*/ 	.word	0x0500000f


	//   ....[69]....
        /*0368*/ 	.word	0x0500000f


	//   ....[70]....
        /*036c*/ 	.word	0x0500000f


	//   ....[71]....
        /*0370*/ 	.word	0x0500000f


	//   ....[72]....
        /*0374*/ 	.word	0x0500000f


	//   ....[73]....
        /*0378*/ 	.word	0x0500000f


	//   ....[74]....
        /*037c*/ 	.word	0x0500000f


	//   ....[75]....
        /*0380*/ 	.word	0x0500000f


	//   ....[76]....
        /*0384*/ 	.word	0x0500000f


	//----- nvinfo : EIATTR_COOP_GROUP_INSTR_OFFSETS
	.align		4
.L_195:
        /*0388*/ 	.byte	0x04, 0x28
        /*038a*/ 	.short	(.L_197 - .L_196)


	//   ....[0]....
.L_196:
        /*038c*/ 	.word	0x00000060


	//   ....[1]....
        /*0390*/ 	.word	0x00000170


	//   ....[2]....
        /*0394*/ 	.word	0x000001c0


	//   ....[3]....
        /*0398*/ 	.word	0x000003b0


	//   ....[4]....
        /*039c*/ 	.word	0x00000510


	//   ....[5]....
        /*03a0*/ 	.word	0x00000630


	//   ....[6]....
        /*03a4*/ 	.word	0x00000790


	//   ....[7]....
        /*03a8*/ 	.word	0x00001700


	//   ....[8]....
        /*03ac*/ 	.word	0x00003040


	//   ....[9]....
        /*03b0*/ 	.word	0x00003df0


	//   ....[10]....
        /*03b4*/ 	.word	0x00003e70


	//   ....[11]....
        /*03b8*/ 	.word	0x00004050


	//   ....[12]....
        /*03bc*/ 	.word	0x00004120


	//   ....[13]....
        /*03c0*/ 	.word	0x00004a00


	//   ....[14]....
        /*03c4*/ 	.word	0x00005160


	//   ....[15]....
        /*03c8*/ 	.word	0x000051e0


	//   ....[16]....
        /*03cc*/ 	.word	0x000054f0


	//   ....[17]....
        /*03d0*/ 	.word	0x000056b0


	//   ....[18]....
        /*03d4*/ 	.word	0x00006710


	//   ....[19]....
        /*03d8*/ 	.word	0x00006750


	//   ....[20]....
        /*03dc*/ 	.word	0x00006780


	//   ....[21]....
        /*03e0*/ 	.word	0x000067e0


	//   ....[22]....
        /*03e4*/ 	.word	0x00006810


	//   ....[23]....
        /*03e8*/ 	.word	0x00008160


	//   ....[24]....
        /*03ec*/ 	.word	0x00009af0


	//   ....[25]....
        /*03f0*/ 	.word	0x00009c80


	//   ....[26]....
        /*03f4*/ 	.word	0x00009cb0


	//   ....[27]....
        /*03f8*/ 	.word	0x00009cf0


	//   ....[28]....
        /*03fc*/ 	.word	0x00009d50


	//   ....[29]....
        /*0400*/ 	.word	0x00009db0


	//   ....[30]....
        /*0404*/ 	.word	0x00009df0


	//   ....[31]....
        /*0408*/ 	.word	0x00009fa0


	//   ....[32]....
        /*040c*/ 	.word	0x0000a000


	//   ....[33]....
        /*0410*/ 	.word	0x0000a040


	//   ....[34]....
        /*0414*/ 	.word	0x0000a080


	//   ....[35]....
        /*0418*/ 	.word	0x0000a0b0


	//   ....[36]....
        /*041c*/ 	.word	0x0000a0e0


	//   ....[37]....
        /*0420*/ 	.word	0x0000a170


	//   ....[38]....
        /*0424*/ 	.word	0x0000a1a0


	//   ....[39]....
        /*0428*/ 	.word	0x0000a230


	//   ....[40]....
        /*042c*/ 	.word	0x0000d910


	//   ....[41]....
        /*0430*/ 	.word	0x0000d920


	//   ....[42]....
        /*0434*/ 	.word	0x0000da30


	//   ....[43]....
        /*0438*/ 	.word	0x0000da90


	//   ....[44]....
        /*043c*/ 	.word	0x0000dad0


	//   ....[45]....
        /*0440*/ 	.word	0x0000db10


	//   ....[46]....
        /*0444*/ 	.word	0x0000db40


	//   ....[47]....
        /*0448*/ 	.word	0x0000db70


	//   ....[48]....
        /*044c*/ 	.word	0x0000dd00


	//   ....[49]....
        /*0450*/ 	.word	0x0000dd60


	//   ....[50]....
        /*0454*/ 	.word	0x0000dda0


	//   ....[51]....
        /*0458*/ 	.word	0x0000dde0


	//   ....[52]....
        /*045c*/ 	.word	0x0000de10


	//   ....[53]....
        /*0460*/ 	.word	0x0000de40


	//   ....[54]....
        /*0464*/ 	.word	0x0000df00


	//   ....[55]....
        /*0468*/ 	.word	0x0000df20


	//   ....[56]....
        /*046c*/ 	.word	0x0000df90


	//   ....[57]....
        /*0470*/ 	.word	0x0000e3e0


	//   ....[58]....
        /*0474*/ 	.word	0x0000e990


	//   ....[59]....
        /*0478*/ 	.word	0x0000edb0


	//   ....[60]....
        /*047c*/ 	.word	0x0000ee40


	//   ....[61]....
        /*0480*/ 	.word	0x0000eee0


	//   ....[62]....
        /*0484*/ 	.word	0x0000ef90


	//   ....[63]....
        /*0488*/ 	.word	0x0000f010


	//   ....[64]....
        /*048c*/ 	.word	0x0000f090


	//   ....[65]....
        /*0490*/ 	.word	0x0000f110


	//   ....[66]....
        /*0494*/ 	.word	0x0000f190


	//   ....[67]....
        /*0498*/ 	.word	0x0000f220


	//   ....[68]....
        /*049c*/ 	.word	0x0000f2d0


	//   ....[69]....
        /*04a0*/ 	.word	0x0000f350


	//   ....[70]....
        /*04a4*/ 	.word	0x0000f3d0


	//   ....[71]....
        /*04a8*/ 	.word	0x0000f450


	//   ....[72]....
        /*04ac*/ 	.word	0x0000f4d0


	//   ....[73]....
        /*04b0*/ 	.word	0x0000f540


	//   ....[74]....
        /*04b4*/ 	.word	0x0000f5e0


	//   ....[75]....
        /*04b8*/ 	.word	0x0000f670


	//   ....[76]....
        /*04bc*/ 	.word	0x0000f790


	//----- nvinfo : EIATTR_REG_RECONFIG
	.align		4
.L_197:
        /*04c0*/ 	.byte	0x01, 0x54
	.zero		2


	//----- nvinfo : EIATTR_SYSCALL_OFFSETS
	.align		4
        /*04c4*/ 	.byte	0x04, 0x46
        /*04c6*/ 	.short	(.L_199 - .L_198)


	//   ....[0]....
.L_198:
        /*04c8*/ 	.word	0x00003200


	//   ....[1]....
        /*04cc*/ 	.word	0x0000aba0


	//   ....[2]....
        /*04d0*/ 	.word	0x0000ace0


	//   ....[3]....
        /*04d4*/ 	.word	0x0000ade0


	//----- nvinfo : EIATTR_MBARRIER_INSTR_OFFSETS
	.align		4
.L_199:
        /*04d8*/ 	.byte	0x04, 0x39
        /*04da*/ 	.short	(.L_201 - .L_200)


	//   ....[0]....
.L_200:
        /*04dc*/ 	.word	0x000002a0
        /*04e0*/ 	.word	0x000000ff
        /*04e4*/ 	.word	0x00028c00
        /*04e8*/ 	.short	0x0100
        /*04ea*/ 	.byte	0x08
	.zero		1


	//   ....[1]....
        /*04ec*/ 	.word	0x000002b0
        /*04f0*/ 	.word	0x000000ff
        /*04f4*/ 	.word	0x00028c20
        /*04f8*/ 	.short	0x0100
        /*04fa*/ 	.byte	0x08
	.zero		1


	//   ....[2]....
        /*04fc*/ 	.word	0x00000360
        /*0500*/ 	.word	0x000000ff
        /*0504*/ 	.word	0x00028c30
        /*0508*/ 	.short	0x0100
        /*050a*/ 	.byte	0x06
	.zero		1


	//   ....[3]....
        /*050c*/ 	.word	0x00000370
        /*0510*/ 	.word	0x000000ff
        /*0514*/ 	.word	0x00028c40
        /*0518*/ 	.short	0x0100
        /*051a*/ 	.byte	0x06
	.zero		1


	//   ....[4]....
        /*051c*/ 	.word	0x00000380
        /*0520*/ 	.word	0x000000ff
        /*0524*/ 	.word	0x00028c38
        /*0528*/ 	.short	0x0100
        /*052a*/ 	.byte	0x06
	.zero		1


	//   ....[5]....
        /*052c*/ 	.word	0x00000390
        /*0530*/ 	.word	0x000000ff
        /*0534*/ 	.word	0x00028c48
        /*0538*/ 	.short	0x0100
        /*053a*/ 	.byte	0x06
	.zero		1


	//   ....[6]....
        /*053c*/ 	.word	0x000004c0
        /*0540*/ 	.word	0x000000ff
        /*0544*/ 	.word	0x00028c50
        /*0548*/ 	.short	0x0100
        /*054a*/ 	.byte	0x08
	.zero		1


	//   ....[7]....
        /*054c*/ 	.word	0x000004d0
        /*0550*/ 	.word	0x000000ff
        /*0554*/ 	.word	0x00028c60
        /*0558*/ 	.short	0x0100
        /*055a*/ 	.byte	0x08
	.zero		1


	//   ....[8]....
        /*055c*/ 	.word	0x000004e0
        /*0560*/ 	.word	0x000000ff
        /*0564*/ 	.word	0x00028c58
        /*0568*/ 	.short	0x0100
        /*056a*/ 	.byte	0x08
	.zero		1


	//   ....[9]....
        /*056c*/ 	.word	0x000004f0
        /*0570*/ 	.word	0x000000ff
        /*0574*/ 	.word	0x00028c68
        /*0578*/ 	.short	0x0100
        /*057a*/ 	.byte	0x08
	.zero		1


	//   ....[10]....
        /*057c*/ 	.word	0x000005e0
        /*0580*/ 	.word	0x000000ff
        /*0584*/ 	.word	0x00028c70
        /*0588*/ 	.short	0x0100
        /*058a*/ 	.byte	0x06
	.zero		1


	//   ....[11]....
        /*058c*/ 	.word	0x000005f0
        /*0590*/ 	.word	0x000000ff
        /*0594*/ 	.word	0x00028c80
        /*0598*/ 	.short	0x0100
        /*059a*/ 	.byte	0x06
	.zero		1


	//   ....[12]....
        /*059c*/ 	.word	0x00000600
        /*05a0*/ 	.word	0x000000ff
        /*05a4*/ 	.word	0x00028c78
        /*05a8*/ 	.short	0x0100
        /*05aa*/ 	.byte	0x06
	.zero		1


	//   ....[13]....
        /*05ac*/ 	.word	0x00000610
        /*05b0*/ 	.word	0x000000ff
        /*05b4*/ 	.word	0x00028c88
        /*05b8*/ 	.short	0x0100
        /*05ba*/ 	.byte	0x06
	.zero		1


	//   ....[14]....
        /*05bc*/ 	.word	0x00000740
        /*05c0*/ 	.word	0x000000ff
        /*05c4*/ 	.word	0x00028c90
        /*05c8*/ 	.short	0x0100
        /*05ca*/ 	.byte	0x08
	.zero		1


	//   ....[15]....
        /*05cc*/ 	.word	0x00000750
        /*05d0*/ 	.word	0x000000ff
        /*05d4*/ 	.word	0x00028ca0
        /*05d8*/ 	.short	0x0100
        /*05da*/ 	.byte	0x08
	.zero		1


	//   ....[16]....
        /*05dc*/ 	.word	0x00000760
        /*05e0*/ 	.word	0x000000ff
        /*05e4*/ 	.word	0x00028c98
        /*05e8*/ 	.short	0x0100
        /*05ea*/ 	.byte	0x08
	.zero		1


	//   ....[17]....
        /*05ec*/ 	.word	0x00000770
        /*05f0*/ 	.word	0x000000ff
        /*05f4*/ 	.word	0x00028ca8
        /*05f8*/ 	.short	0x0100
        /*05fa*/ 	.byte	0x08
	.zero		1


	//   ....[18]....
        /*05fc*/ 	.word	0x000008a0
        /*0600*/ 	.word	0x000000ff
        /*0604*/ 	.word	0x00028cb0
        /*0608*/ 	.short	0x0100
        /*060a*/ 	.byte	0x08
	.zero		1


	//   ....[19]....
        /*060c*/ 	.word	0x000008b0
        /*0610*/ 	.word	0x000000ff
        /*0614*/ 	.word	0x00028cc0
        /*0618*/ 	.short	0x0100
        /*061a*/ 	.byte	0x08
	.zero		1


	//   ....[20]....
        /*061c*/ 	.word	0x000008c0
        /*0620*/ 	.word	0x000000ff
        /*0624*/ 	.word	0x00028cb8
        /*0628*/ 	.short	0x0100
        /*062a*/ 	.byte	0x08
	.zero		1


	//   ....[21]....
        /*062c*/ 	.word	0x000008d0
        /*0630*/ 	.word	0x000000ff
        /*0634*/ 	.word	0x00028cc8
        /*0638*/ 	.short	0x0100
        /*063a*/ 	.byte	0x08
	.zero		1


	//   ....[22]....
        /*063c*/ 	.word	0x00001810
        /*0640*/ 	.word	0x000000ff
        /*0644*/ 	.word	0x00028c50
        /*0648*/ 	.short	0x010a
        /*064a*/ 	.byte	0x10
	.zero		1


	//   ....[23]....
        /*064c*/ 	.word	0x00001ae0
        /*0650*/ 	.word	0x00000000
        /*0654*/ 	.word	0x00000000
        /*0658*/ 	.short	0x0101
        /*065a*/ 	.byte	0x3f
	.zero		1


	//   ....[24]....
        /*065c*/ 	.word	0x00002460
        /*0660*/ 	.word	0x000000ff
        /*0664*/ 	.word	0x00028c50
        /*0668*/ 	.short	0x010a
        /*066a*/ 	.byte	0x06
	.zero		1


	//   ....[25]....
        /*066c*/ 	.word	0x000024a0
        /*0670*/ 	.word	0x000000ff
        /*0674*/ 	.word	0x00028c50
        /*0678*/ 	.short	0x010a
        /*067a*/ 	.byte	0x06
	.zero		1


	//   ....[26]....
        /*067c*/ 	.word	0x000026f0
        /*0680*/ 	.word	0x00000000
        /*0684*/ 	.word	0x00000000
        /*0688*/ 	.short	0x0101
        /*068a*/ 	.byte	0x3f
	.zero		1


	//   ....[27]....
        /*068c*/ 	.word	0x00003280
        /*0690*/ 	.word	0x000000ff
        /*0694*/ 	.word	0x00028c00
        /*0698*/ 	.short	0x010a
        /*069a*/ 	.byte	0x2a
	.zero		1


	//   ....[28]....
        /*069c*/ 	.word	0x00003300
        /*06a0*/ 	.word	0x00000007
        /*06a4*/ 	.word	0x00028c30
        /*06a8*/ 	.short	0x010a
        /*06aa*/ 	.byte	0x3f
	.zero		1


	//   ....[29]....
        /*06ac*/ 	.word	0x00003340
        /*06b0*/ 	.word	0x00000007
        /*06b4*/ 	.word	0x00028c30
        /*06b8*/ 	.short	0x010a
        /*06ba*/ 	.byte	0x3f
	.zero		1


	//   ....[30]....
        /*06bc*/ 	.word	0x00004310
        /*06c0*/ 	.word	0x00000003
        /*06c4*/ 	.word	0x00000000
        /*06c8*/ 	.short	0x0101
        /*06ca*/ 	.byte	0x3f
	.zero		1


	//   ....[31]....
        /*06cc*/ 	.word	0x00004790
        /*06d0*/ 	.word	0x00000007
        /*06d4*/ 	.word	0x00028c50
        /*06d8*/ 	.short	0x010a
        /*06da*/ 	.byte	0x3f
	.zero		1


	//   ....[32]....
        /*06dc*/ 	.word	0x000047e0
        /*06e0*/ 	.word	0x00000007
        /*06e4*/ 	.word	0x00028c50
        /*06e8*/ 	.short	0x010a
        /*06ea*/ 	.byte	0x3f
	.zero		1


	//   ....[33]....
        /*06ec*/ 	.word	0x00004a20
        /*06f0*/ 	.word	0x00000007
        /*06f4*/ 	.word	0x00000000
        /*06f8*/ 	.short	0x0101
        /*06fa*/ 	.byte	0x3f
	.zero		1


	//   ....[34]....
        /*06fc*/ 	.word	0x00004b60
        /*0700*/ 	.word	0x000000ff
        /*0704*/ 	.word	0x00028c30
        /*0708*/ 	.short	0x010a
        /*070a*/ 	.byte	0x17
	.zero		1


	//   ....[35]....
        /*070c*/ 	.word	0x00004ba0
        /*0710*/ 	.word	0x000000ff
        /*0714*/ 	.word	0x00028c30
        /*0718*/ 	.short	0x010a
        /*071a*/ 	.byte	0x17
	.zero		1


	//   ....[36]....
        /*071c*/ 	.word	0x00005a80
        /*0720*/ 	.word	0x00000098
        /*0724*/ 	.word	0x00000000
        /*0728*/ 	.short	0x0101
        /*072a*/ 	.byte	0x3f
	.zero		1


	//   ....[37]....
        /*072c*/ 	.word	0x00006480
        /*0730*/ 	.word	0x000000ff
        /*0734*/ 	.word	0x00028c50
        /*0738*/ 	.short	0x010a
        /*073a*/ 	.byte	0x17
	.zero		1


	//   ....[38]....
        /*073c*/ 	.word	0x000064c0
        /*0740*/ 	.word	0x000000ff
        /*0744*/ 	.word	0x00028c50
        /*0748*/ 	.short	0x010a
        /*074a*/ 	.byte	0x17
	.zero		1


	//   ....[39]....
        /*074c*/ 	.word	0x00006730
        /*0750*/ 	.word	0x000000a9
        /*0754*/ 	.word	0x00000000
        /*0758*/ 	.short	0x0101
        /*075a*/ 	.byte	0x3f
	.zero		1


	//   ....[40]....
        /*075c*/ 	.word	0x00008bb0
        /*0760*/ 	.word	0x000000ff
        /*0764*/ 	.word	0x00000000
        /*0768*/ 	.short	0x0101
        /*076a*/ 	.byte	0x04
	.zero		1


	//   ....[41]....
        /*076c*/ 	.word	0x0000b340
        /*0770*/ 	.word	0x00000008
        /*0774*/ 	.word	0x00028c40
        /*0778*/ 	.short	0x010a
        /*077a*/ 	.byte	0x3f
	.zero		1


	//   ....[42]....
        /*077c*/ 	.word	0x0000b740
        /*0780*/ 	.word	0x0000000a
        /*0784*/ 	.word	0x00028c20
        /*0788*/ 	.short	0x010a
        /*078a*/ 	.byte	0x3f
	.zero		1


	//   ....[43]....
        /*078c*/ 	.word	0x0000b800
        /*0790*/ 	.word	0x00000008
        /*0794*/ 	.word	0x00028c60
        /*0798*/ 	.short	0x010a
        /*079a*/ 	.byte	0x3f
	.zero		1


	//   ....[44]....
        /*079c*/ 	.word	0x0000bfb0
        /*07a0*/ 	.word	0x00000003
        /*07a4*/ 	.word	0x00028c40
        /*07a8*/ 	.short	0x010a
        /*07aa*/ 	.byte	0x3f
	.zero		1


	//   ....[45]....
        /*07ac*/ 	.word	0x0000c1c0
        /*07b0*/ 	.word	0x00000003
        /*07b4*/ 	.word	0x00028c60
        /*07b8*/ 	.short	0x010a
        /*07ba*/ 	.byte	0x3f
	.zero		1


	//   ....[46]....
        /*07bc*/ 	.word	0x0000c880
        /*07c0*/ 	.word	0x00000002
        /*07c4*/ 	.word	0x00028c40
        /*07c8*/ 	.short	0x010a
        /*07ca*/ 	.byte	0x3f
	.zero		1


	//   ....[47]....
        /*07cc*/ 	.word	0x0000ca80
        /*07d0*/ 	.word	0x00000002
        /*07d4*/ 	.word	0x00028c60
        /*07d8*/ 	.short	0x010a
        /*07da*/ 	.byte	0x3f
	.zero		1


	//   ....[48]....
        /*07dc*/ 	.word	0x0000d0c0
        /*07e0*/ 	.word	0x00000002
        /*07e4*/ 	.word	0x00028c40
        /*07e8*/ 	.short	0x010a
        /*07ea*/ 	.byte	0x3f
	.zero		1


	//   ....[49]....
        /*07ec*/ 	.word	0x0000d2d0
        /*07f0*/ 	.word	0x00000002
        /*07f4*/ 	.word	0x00028c60
        /*07f8*/ 	.short	0x010a
        /*07fa*/ 	.byte	0x3f
	.zero		1


	//   ....[50]....
        /*07fc*/ 	.word	0x0000e360
        /*0800*/ 	.word	0x00000000
        /*0804*/ 	.word	0x00028c20
        /*0808*/ 	.short	0x010a
        /*080a*/ 	.byte	0x3f
	.zero		1


	//   ....[51]....
        /*080c*/ 	.word	0x0000e520
        /*0810*/ 	.word	0x00000006
        /*0814*/ 	.word	0x00000000
        /*0818*/ 	.short	0x010a
        /*081a*/ 	.byte	0x3f
	.zero		1


	//   ....[52]....
        /*081c*/ 	.word	0x0000e590
        /*0820*/ 	.word	0x00000007
        /*0824*/ 	.word	0x00000000
        /*0828*/ 	.short	0x010a
        /*082a*/ 	.byte	0x3f
	.zero		1


	//   ....[53]....
        /*082c*/ 	.word	0x0000e600
        /*0830*/ 	.word	0x00000004
        /*0834*/ 	.word	0x00000000
        /*0838*/ 	.short	0x010a
        /*083a*/ 	.byte	0x3f
	.zero		1


	//   ....[54]....
        /*083c*/ 	.word	0x0000e630
        /*0840*/ 	.word	0x00000003
        /*0844*/ 	.word	0x00000000
        /*0848*/ 	.short	0x010a
        /*084a*/ 	.byte	0x3f
	.zero		1


	//   ....[55]....
        /*084c*/ 	.word	0x0000e6a0
        /*0850*/ 	.word	0x00000003
        /*0854*/ 	.word	0x00028c50
        /*0858*/ 	.short	0x010a
        /*085a*/ 	.byte	0x3f
	.zero		1


	//   ....[56]....
        /*085c*/ 	.word	0x0000e700
        /*0860*/ 	.word	0x00000003
        /*0864*/ 	.word	0x00028c50
        /*0868*/ 	.short	0x010a
        /*086a*/ 	.byte	0x3f
	.zero		1


	//   ....[57]....
        /*086c*/ 	.word	0x0000e760
        /*0870*/ 	.word	0x00000003
        /*0874*/ 	.word	0x00028c00
        /*0878*/ 	.short	0x010a
        /*087a*/ 	.byte	0x3f
	.zero		1


	//   ....[58]....
        /*087c*/ 	.word	0x0000e7b0
        /*0880*/ 	.word	0x00000007
        /*0884*/ 	.word	0x00028c30
        /*0888*/ 	.short	0x010a
        /*088a*/ 	.byte	0x3f
	.zero		1


	//   ....[59]....
        /*088c*/ 	.word	0x0000e800
        /*0890*/ 	.word	0x00000007
        /*0894*/ 	.word	0x00028c50
        /*0898*/ 	.short	0x010a
        /*089a*/ 	.byte	0x3f
	.zero		1


	//   ....[60]....
        /*089c*/ 	.word	0x0000e860
        /*08a0*/ 	.word	0x00000005
        /*08a4*/ 	.word	0x00028c30
        /*08a8*/ 	.short	0x010a
        /*08aa*/ 	.byte	0x3f
	.zero		1


	//   ....[61]....
        /*08ac*/ 	.word	0x0000e8b0
        /*08b0*/ 	.word	0x000000a9
        /*08b4*/ 	.word	0x00028c50
        /*08b8*/ 	.short	0x010a
        /*08ba*/ 	.byte	0x3f
	.zero		1


	//   ....[62]....
        /*08bc*/ 	.word	0x0000ea50
        /*08c0*/ 	.word	0x00000008
        /*08c4*/ 	.word	0x00028c40
        /*08c8*/ 	.short	0x010a
        /*08ca*/ 	.byte	0x3f
	.zero		1


	//   ....[63]....
        /*08cc*/ 	.word	0x0000ead0
        /*08d0*/ 	.word	0x00000008
        /*08d4*/ 	.word	0x00028c20
        /*08d8*/ 	.short	0x010a
        /*08da*/ 	.byte	0x3f
	.zero		1


	//   ....[64]....
        /*08dc*/ 	.word	0x0000eb20
        /*08e0*/ 	.word	0x00000008
        /*08e4*/ 	.word	0x00028c60
        /*08e8*/ 	.short	0x010a
        /*08ea*/ 	.byte	0x3f
	.zero		1


	//   ....[65]....
        /*08ec*/ 	.word	0x0000eb70
        /*08f0*/ 	.word	0x00000003
        /*08f4*/ 	.word	0x00028c40
        /*08f8*/ 	.short	0x010a
        /*08fa*/ 	.byte	0x3f
	.zero		1


	//   ....[66]....
        /*08fc*/ 	.word	0x0000ebc0
        /*0900*/ 	.word	0x00000003
        /*0904*/ 	.word	0x00028c60
        /*0908*/ 	.short	0x010a
        /*090a*/ 	.byte	0x3f
	.zero		1


	//   ....[67]....
        /*090c*/ 	.word	0x0000ec10
        /*0910*/ 	.word	0x00000002
        /*0914*/ 	.word	0x00028c40
        /*0918*/ 	.short	0x010a
        /*091a*/ 	.byte	0x3f
	.zero		1


	//   ....[68]....
        /*091c*/ 	.word	0x0000ec60
        /*0920*/ 	.word	0x00000002
        /*0924*/ 	.word	0x00028c60
        /*0928*/ 	.short	0x010a
        /*092a*/ 	.byte	0x3f
	.zero		1


	//   ....[69]....
        /*092c*/ 	.word	0x0000ecb0
        /*0930*/ 	.word	0x00000002
        /*0934*/ 	.word	0x00028c40
        /*0938*/ 	.short	0x010a
        /*093a*/ 	.byte	0x3f
	.zero		1


	//   ....[70]....
        /*093c*/ 	.word	0x0000ed00
        /*0940*/ 	.word	0x00000002
        /*0944*/ 	.word	0x00028c60
        /*0948*/ 	.short	0x010a
        /*094a*/ 	.byte	0x3f
	.zero		1


	//   ....[71]....
        /*094c*/ 	.word	0x0000f6b0
        /*0950*/ 	.word	0x00000000
        /*0954*/ 	.word	0x00028c20
        /*0958*/ 	.short	0x010a
        /*095a*/ 	.byte	0x3f
	.zero		1


	//   ....[72]....
        /*095c*/ 	.word	0x0000f850
        /*0960*/ 	.word	0x00000006
        /*0964*/ 	.word	0x00000000
        /*0968*/ 	.short	0x010a
        /*096a*/ 	.byte	0x3f
	.zero		1


	//   ....[73]....
        /*096c*/ 	.word	0x0000f8a0
        /*0970*/ 	.word	0x00000007
        /*0974*/ 	.word	0x00000000
        /*0978*/ 	.short	0x010a
        /*097a*/ 	.byte	0x3f
	.zero		1


	//   ....[74]....
        /*097c*/ 	.word	0x0000f8f0
        /*0980*/ 	.word	0x00000004
        /*0984*/ 	.word	0x00000000
        /*0988*/ 	.short	0x010a
        /*098a*/ 	.byte	0x3f
	.zero		1


	//----- nvinfo : EIATTR_NUM_MBARRIERS
	.align		4
.L_201:
        /*098c*/ 	.byte	0x03, 0x38
        /*098e*/ 	.short	0x0016


	//----- nvinfo : EIATTR_EXIT_INSTR_OFFSETS
	.align		4
        /*0990*/ 	.byte	0x04, 0x1c
        /*0992*/ 	.short	(.L_203 - .L_202)


	//   ....[0]....
.L_202:
        /*0994*/ 	.word	0x00000a80


	//   ....[1]....
        /*0998*/ 	.word	0x00009ab0


	//   ....[2]....
        /*099c*/ 	.word	0x00009b10


	//   ....[3]....
        /*09a0*/ 	.word	0x0000e680


	//----- nvinfo : EIATTR_MAX_THREADS
	.align		4
.L_203:
        /*09a4*/ 	.byte	0x04, 0x05
        /*09a6*/ 	.short	(.L_205 - .L_204)
.L_204:
        /*09a8*/ 	.word	0x00000180
        /*09ac*/ 	.word	0x00000001
        /*09b0*/ 	.word	0x00000001


	//----- nvinfo : EIATTR_CRS_STACK_SIZE
	.align		4
.L_205:
        /*09b4*/ 	.byte	0x04, 0x1e
        /*09b6*/ 	.short	(.L_207 - .L_206)
.L_206:
        /*09b8*/ 	.word	0x00000000


	//----- nvinfo : EIATTR_CBANK_PARAM_SIZE
	.align		4
.L_207:
        /*09bc*/ 	.byte	0x03, 0x19
        /*09be*/ 	.short	0x0a70


	//----- nvinfo : EIATTR_PARAM_CBANK
	.align		4
        /*09c0*/ 	.byte	0x04, 0x0a
        /*09c2*/ 	.short	(.L_209 - .L_208)
	.align		4
.L_208:
        /*09c4*/ 	.word	index@(.nv.constant0._ZN7cutlass13device_kernelIN5flash11enable_sm90INS1_16FlashAttnFwdSm90INS1_25CollectiveMainloopFwdSm90ILi2EN4cute5tupleIJNS5_1CILi1EEES8_S8_EEENS6_IJNS7_ILi64EEESA_SA_EEELi512ENS_6half_tEfNS_4arch4Sm90ELb0ELb0ELb1ELb1ELb0ELb0ELb0ELb0ELb0ELb0ELb0ELb0EEENS1_21CollectiveEpilogueFwdINS6_IJSA_NS7_ILi512EEESA_EEES9_SC_SE_Li256ELb1ELb0ELb0ELb0EEENS1_36VarlenDynamicPersistentTileSchedulerILi64ELi64ELi256ELi32ELb0ELb0ELb1ELb0ELb1ELb1EEEEEEEEEvNT_6ParamsE)
        /*09c8*/ 	.short	0x0210
        /*09ca*/ 	.short	0x0a70


	//----- nvinfo : EIATTR_SW_WAR
	.align		4
.L_209:
        /*09cc*/ 	.byte	0x04, 0x36
        /*09ce*/ 	.short	(.L_211 - .L_210)
.L_210:
        /*09d0*/ 	.word	0x00000008
.L_211:


//--------------------- .nv.info._ZN7cutlass13device_kernelIN5flash11enable_sm90INS1_16FlashAttnFwdSm90INS1_25CollectiveMainloopFwdSm90ILi2EN4cute5tupleIJNS5_1CILi1EEES8_S8_EEENS6_IJNS7_ILi64EEESA_SA_EEELi512ENS_6half_tEfNS_4arch4Sm90ELb0ELb0ELb1ELb1ELb0ELb1ELb0ELb0ELb0ELb0ELb0ELb0EEENS1_21CollectiveEpilogueFwdINS6_IJSA_NS7_ILi512EEESA_EEES9_SC_SE_Li256ELb1ELb0ELb0ELb0EEENS1_36VarlenDynamicPersistentTileSchedulerILi64ELi64ELi256ELi32ELb0ELb0ELb1ELb0ELb1ELb1EEEEEEEEEvNT_6ParamsE --------------------------
	.section	.nv.info._ZN7cutlass13device_kernelIN5flash11enable_sm90INS1_16FlashAttnFwdSm90INS1_25CollectiveMainloopFwdSm90ILi2EN4cute5tupleIJNS5_1CILi1EEES8_S8_EEENS6_IJNS7_ILi64EEESA_SA_EEELi512ENS_6half_tEfNS_4arch4Sm90ELb0ELb0ELb1ELb1ELb0ELb1ELb0ELb0ELb0ELb0ELb0ELb0EEENS1_21CollectiveEpilogueFwdINS6_IJSA_NS7_ILi512EEESA_EEES9_SC_SE_Li256ELb1ELb0ELb0ELb0EEENS1_36VarlenDynamicPersistentTileSchedulerILi64ELi64ELi256ELi32ELb0ELb0ELb1ELb0ELb1ELb1EEEEEEEEEvNT_6ParamsE,"",@"SHT_CUDA_INFO"
	.sectionflags	@""
	.align	4


	//----- nvinfo : EIATTR_CUDA_API_VERSION
	.align		4
        /*0000*/ 	.byte	0x04, 0x37
        /*0002*/ 	.short	(.L_213 - .L_212)
.L_212:
        /*0004*/ 	.word	0x00000082


	//----- nvinfo : EIATTR_KPARAM_INFO
	.align		4
.L_213:
        /*0008*/ 	.byte	0x04, 0x17
        /*000a*/ 	.short	(.L_215 - .L_214)
.L_214:
        /*000c*/ 	.word	0x00000000
        /*0010*/ 	.short	0x0000
        /*0012*/ 	.short	0x0070
        /*0014*/ 	.byte	0x00, 0xf0, 0x01, 0x28


	//----- nvinfo : EIATTR_SPARSE_MMA_MASK
	.align		4
.L_215:
        /*0018*/ 	.byte	0x03, 0x50
        /*001a*/ 	.short	0x0000


	//----- nvinfo : EIATTR_MAXREG_COUNT
	.align		4
        /*001c*/ 	.byte	0x03, 0x1b
        /*001e*/ 	.short	0x00a8


	//----- nvinfo : EIATTR_NUM_BARRIERS
	.align		4
        /*0020*/ 	.byte	0x02, 0x4c
        /*0022*/ 	.byte	0x10
	.zero		1


	//----- nvinfo : EIATTR_EXTERNS
	.align		4
        /*0024*/ 	.byte	0x04, 0x0f
        /*0026*/ 	.short	(.L_217 - .L_216)


	//   ....[0]....
	.align		4
.L_216:
        /*0028*/ 	.word	index@(__assertfail)


	//----- nvinfo : EIATTR_ANNOTATIONS
	.align		4
.L_217:
        /*002c*/ 	.byte	0x04, 0x55
        /*002e*/ 	.short	(.L_219 - .L_218)


	//   ....[0]....
.L_218:
        /* <DEDUP_REMOVED lines=44> */


	//----- nvinfo : EIATTR_MERCURY_ISA_VERSION
	.align		4
.L_219:
        /*02d8*/ 	.byte	0x03, 0x5f
        /*02da*/ 	.short	0x0101


	//----- nvinfo : EIATTR_UNUSED_LOAD_BYTE_OFFSET
	.align		4
        /*02dc*/ 	.byte	0x04, 0x44
        /*02de*/ 	.short	(.L_221 - .L_220)


	//   ....[0]....
.L_220:
        /*02e0*/ 	.word	0x00000ae0
        /*02e4*/ 	.word	0x0000fff0


	//   ....[1]....
        /*02e8*/ 	.word	0x0000c7c0
        /*02ec*/ 	.word	0x0000fff0


	//----- nvinfo : EIATTR_INT_WARP_WIDE_INSTR_OFFSETS
	.align		4
.L_221:
        /*02f0*/ 	.byte	0x04, 0x31
        /*02f2*/ 	.short	(.L_223 - .L_222)


	//   ....[0]....
.L_222:
        /*02f4*/ 	.word	0x000001c0


	//   ....[1]....
        /*02f8*/ 	.word	0x00000200


	//   ....[2]....
        /*02fc*/ 	.word	0x000002d0


	//   ....[3]....
        /*0300*/ 	.word	0x00010f40


	//   ....[4]....
        /*0304*/ 	.word	0x00010fd0


	//   ....[5]....
        /*0308*/ 	.word	0x00011450


	//   ....[6]....
        /*030c*/ 	.word	0x00011480


	//   ....[7]....
        /*0310*/ 	.word	0x00013da0


	//   ....[8]....
        /*0314*/ 	.word	0x00013e30


	//----- nvinfo : EIATTR_COOP_GROUP_MASK_REGIDS
	.align		4
.L_223:
        /*0318*/ 	.byte	0x04, 0x29
        /*031a*/ 	.short	(.L_225 - .L_224)


	//   ....[0]....
.L_224:
        /*031c*/ 	.word	0xffffffff


	//   ....[1]....
        /*0320*/ 	.word	0xffffffff


	//   ....[2]....
        /*0324*/ 	.word	0xffffffff


	//   ....[3]....
        /*0328*/ 	.word	0xffffffff


	//   ....[4]....
        /*032c*/ 	.word	0xffffffff


	//   ....[5]....
        /*0330*/ 	.word	0xffffffff


	//   ....[6]....
        /*0334*/ 	.word	0xffffffff


	//   ....[7]....
        /*0338*/ 	.word	0xffffffff


	//   ....[8]....
        /*033c*/ 	.word	0xffffffff


	//   ....[9]....
        /*0340*/ 	.word	0xffffffff


	//   ....[10]....
        /*0344*/ 	.word	0xffffffff


	//   ....[11]....
        /*0348*/ 	.word	0xffffffff


	//   ....[12]....
        /*034c*/ 	.word	0xffffffff


	//   ....[13]....
        /*0350*/ 	.word	0xffffffff


	//   ....[14]....
        /*0354*/ 	.word	0xffffffff


	//   ....[15]....
        /*0358*/ 	.word	0xffffffff


	//   ....[16]....
        /*035c*/ 	.word	0xffffffff


	//   ....[17]....
        /*0360*/ 	.word	0xffffffff


	//   ....[18]....
        /*0364*/ 	.word	0xffffffff


	//   ....[19]....
        /*0368*/ 	.word	0xffffffff


	//   ....[20]....
        /*036c*/ 	.word	0xffffffff


	//   ....[21]....
        /*0370*/ 	.word	0xffffffff


	//   ....[22]....
        /*0374*/ 	.word	0xffffffff


	//   ....[23]....
        /*0378*/ 	.word	0xffffffff


	//   ....[24]....
        /*037c*/ 	.word	0xffffffff


	//   ....[25]....
        /*0380*/ 	.word	0xffffffff


	//   ....[26]....
        /*0384*/ 	.word	0xffffffff


	//   ....[27]....
        /*0388*/ 	.word	0xffffffff


	//   ....[28]....
        /*038c*/ 	.word	0xffffffff


	//   ....[29]....
        /*0390*/ 	.word	0xffffffff


	//   ....[30]....
        /*0394*/ 	.word	0xffffffff


	//   ....[31]....
        /*0398*/ 	.word	0xffffffff


	//   ....[32]....
        /*039c*/ 	.word	0xffffffff


	//   ....[33]....
        /*03a0*/ 	.word	0xffffffff


	//   ....[34]....
        /*03a4*/ 	.word	0xffffffff


	//   ....[35]....
        /*03a8*/ 	.word	0xffffffff


	//   ....[36]....
        /*03ac*/ 	.word	0xffffffff


	//   ....[37]....
        /*03b0*/ 	.word	0xffffffff


	//   ....[38]....
        /*03b4*/ 	.word	0xffffffff


	//   ....[39]....
        /*03b8*/ 	.word	0xffffffff


	//   ....[40]....
        /*03bc*/ 	.word	0xffffffff


	//   ....[41]....
        /*03c0*/ 	.word	0xffffffff


	//   ....[42]....
        /*03c4*/ 	.word	0xffffffff


	//   ....[43]....
        /*03c8*/ 	.word	0xffffffff


	//   ....[44]....
        /*03cc*/ 	.word	0xffffffff


	//   ....[45]....
        /*03d0*/ 	.word	0xffffffff


	//   ....[46]....
        /*03d4*/ 	.word	0xffffffff


	//   ....[47]....
        /*03d8*/ 	.word	0xffffffff


	//   ....[48]....
        /*03dc*/ 	.word	0xffffffff


	//   ....[49]....
        /*03e0*/ 	.word	0xffffffff


	//   ....[50]....
        /*03e4*/ 	.word	0xffffffff


	//   ....[51]....
        /*03e8*/ 	.word	0xffffffff


	//   ....[52]....
        /*03ec*/ 	.word	0xffffffff


	//   ....[53]....
        /*03f0*/ 	.word	0xffffffff


	//   ....[54]....
        /*03f4*/ 	.word	0xffffffff


	//   ....[55]....
        /*03f8*/ 	.word	0xffffffff


	//   ....[56]....
        /*03fc*/ 	.word	0xffffffff


	//   ....[57]....
        /*0400*/ 	.word	0xffffffff


	//   ....[58]....
        /*0404*/ 	.word	0x0500000f


	//   ....[59]....
        /*0408*/ 	.word	0x0500000f


	//   ....[60]....
        /*040c*/ 	.word	0x0500000f


	//   ....[61]....
        /*0410*/ 	.word	0x0500000f


	//   ....[62]....
        /*0414*/ 	.word	0x0500000f


	//   ....[63]....
        /*0418*/ 	.word	0x0500000f


	//   ....[64]....
        /*041c*/ 	.word	0x0500000f


	//   ....[65]....
        /*0420*/ 	.word	0x0500000f


	//   ....[66]....
        /*0424*/ 	.word	0x0500000f


	//   ....[67]....
        /*0428*/ 	.word	0x0500000f


	//   ....[68]....
        /*042c*/ 	.word	0x0500000f


	//   ....[69]....
        /*0430*/ 	.word	0x0500000f


	//   ....[70]....
        /*0434*/ 	.word	0x0500000f


	//   ....[71]....
        /*0438*/ 	.word	0x0500000f


	//   ....[72]....
        /*043c*/ 	.word	0x0500000f


	//   ....[73]....
        /*0440*/ 	.word	0x0500000f


	//   ....[74]....
        /*0444*/ 	.word	0x0500000f


	//   ....[75]....
        /*0448*/ 	.word	0x0500000f


	//   ....[76]....
        /*044c*/ 	.word	0x0500000f


	//   ....[77]....
        /*0450*/ 	.word	0x0500000f


	//   ....[78]....
        /*0454*/ 	.word	0x0500000f


	//   ....[79]....
        /*0458*/ 	.word	0x0500000f


	//   ....[80]....
        /*045c*/ 	.word	0x0500000f


	//   ....[81]....
        /*0460*/ 	.word	0x0500000f


	//   ....[82]....
        /*0464*/ 	.word	0x0500000f


	//   ....[83]....
        /*0468*/ 	.word	0x0500000f


	//   ....[84]....
        /*046c*/ 	.word	0x0500000f


	//   ....[85]....
        /*0470*/ 	.word	0x0500000f


	//----- nvinfo : EIATTR_COOP_GROUP_INSTR_OFFSETS
	.align		4
.L_225:
        /*0474*/ 	.byte	0x04, 0x28
        /*0476*/ 	.short	(.L_227 - .L_226)


	//   ....[0]....
.L_226:
        /*0478*/ 	.word	0x00000060


	//   ....[1]....
        /*047c*/ 	.word	0x000001d0


	//   ....[2]....
        /*0480*/ 	.word	0x00000210


	//   ....[3]....
        /*0484*/ 	.word	0x00000400


	//   ....[4]....
        /*0488*/ 	.word	0x00000560


	//   ....[5]....
        /*048c*/ 	.word	0x00000680


	//   ....[6]....
        /*0490*/ 	.word	0x000007e0


	//   ....[7]....
        /*0494*/ 	.word	0x000045a0


	//   ....[8]....
        /*0498*/ 	.word	0x00006080


	//   ....[9]....
        /*049c*/ 	.word	0x000090f0


	//   ....[10]....
        /*04a0*/ 	.word	0x00009180


	//   ....[11]....
        /*04a4*/ 	.word	0x000093d0


	//   ....[12]....
        /*04a8*/ 	.word	0x00009470


	//   ....[13]....
        /*04ac*/ 	.word	0x00009e20


	//   ....[14]....
        /*04b0*/ 	.word	0x0000a680


	//   ....[15]....
        /*04b4*/ 	.word	0x0000a6f0


	//   ....[16]....
        /*04b8*/ 	.word	0x0000aa50


	//   ....[17]....
        /*04bc*/ 	.word	0x0000ac20


	//   ....[18]....
        /*04c0*/ 	.word	0x0000bc80


	//   ....[19]....
        /*04c4*/ 	.word	0x0000bcd0


	//   ....[20]....
        /*04c8*/ 	.word	0x0000bd10


	//   ....[21]....
        /*04cc*/ 	.word	0x0000bd70


	//   ....[22]....
        /*04d0*/ 	.word	0x0000bd80


	//   ....[23]....
        /*04d4*/ 	.word	0x0000d760


	//   ....[24]....
        /*04d8*/ 	.word	0x0000eef0


	//   ....[25]....
        /*04dc*/ 	.word	0x0000f080


	//   ....[26]....
        /*04e0*/ 	.word	0x0000f0b0


	//   ....[27]....
        /*04e4*/ 	.word	0x0000f0f0


	//   ....[28]....
        /*04e8*/ 	.word	0x0000f150


	//   ....[29]....
        /*04ec*/ 	.word	0x0000f1b0


	//   ....[30]....
        /*04f0*/ 	.word	0x0000f1f0


	//   ....[31]....
        /*04f4*/ 	.word	0x0000f3a0


	//   ....[32]....
        /*04f8*/ 	.word	0x0000f400


	//   ....[33]....
        /*04fc*/ 	.word	0x0000f440


	//   ....[34]....
        /*0500*/ 	.word	0x0000f480


	//   ....[35]....
        /*0504*/ 	.word	0x0000f4b0


	//   ....[36]....
        /*0508*/ 	.word	0x0000f4e0


	//   ....[37]....
        /*050c*/ 	.word	0x0000f570


	//   ....[38]....
        /*0510*/ 	.word	0x0000f5a0


	//   ....[39]....
        /*0514*/ 	.word	0x0000f630


	//   ....[40]....
        /*0518*/ 	.word	0x00013ec0


	//   ....[41]....
        /*051c*/ 	.word	0x00013ed0


	//   ....[42]....
        /*0520*/ 	.word	0x00013fe0


	//   ....[43]....
        /*0524*/ 	.word	0x00014040


	//   ....[44]....
        /*0528*/ 	.word	0x00014080


	//   ....[45]....
        /*052c*/ 	.word	0x000140c0


	//   ....[46]....
        /*0530*/ 	.word	0x000140f0


	//   ....[47]....
        /*0534*/ 	.word	0x00014120


	//   ....[48]....
        /*0538*/ 	.word	0x000142b0


	//   ....[49]....
        /*053c*/ 	.word	0x00014310


	//   ....[50]....
        /*0540*/ 	.word	0x00014350


	//   ....[51]....
        /*0544*/ 	.word	0x00014390


	//   ....[52]....
        /*0548*/ 	.word	0x000143c0


	//   ....[53]....
        /*054c*/ 	.word	0x000143f0


	//   ....[54]....
        /*0550*/ 	.word	0x000144b0


	//   ....[55]....
        /*0554*/ 	.word	0x000144d0


	//   ....[56]....
        /*0558*/ 	.word	0x00014540


	//   ....[57]....
        /*055c*/ 	.word	0x00014990


	//   ....[58]....
        /*0560*/ 	.word	0x00014e70


	//   ....[59]....
        /*0564*/ 	.word	0x00014f10


	//   ....[60]....
        /*0568*/ 	.word	0x00014fb0


	//   ....[61]....
        /*056c*/ 	.word	0x00015050


	//   ....[62]....
        /*0570*/ 	.word	0x00015140


	//   ....[63]....
        /*0574*/ 	.word	0x000151e0


	//   ....[64]....
        /*0578*/ 	.word	0x00015280


	//   ....[65]....
        /*057c*/ 	.word	0x00015320


	//   ....[66]....
        /*0580*/ 	.word	0x00015580


	//   ....[67]....
        /*0584*/ 	.word	0x00015860


	//   ....[68]....
        /*0588*/ 	.word	0x00015c80


	//   ....[69]....
        /*058c*/ 	.word	0x00015d10


	//   ....[70]....
        /*0590*/ 	.word	0x00015db0


	//   ....[71]....
        /*0594*/ 	.word	0x00015e60


	//   ....[72]....
        /*0598*/ 	.word	0x00015ee0


	//   ....[73]....
        /*059c*/ 	.word	0x00015f60


	//   ....[74]....
        /*05a0*/ 	.word	0x00015fe0


	//   ....[75]....
        /*05a4*/ 	.word	0x00016060


	//   ....[76]....
        /*05a8*/ 	.word	0x000160f0


	//   ....[77]....
        /*05ac*/ 	.word	0x000161a0


	//   ....[78]....
        /*05b0*/ 	.word	0x00016220


	//   ....[79]....
        /*05b4*/ 	.word	0x000162a0


	//   ....[80]....
        /*05b8*/ 	.word	0x00016320


	//   ....[81]....
        /*05bc*/ 	.word	0x000163a0


	//   ....[82]....
        /*05c0*/ 	.word	0x00016410


	//   ....[83]....
        /*05c4*/ 	.word	0x000164b0


	//   ....[84]....
        /*05c8*/ 	.word	0x00016540


	//   ....[85]....
        /*05cc*/ 	.word	0x00016660


	//----- nvinfo : EIATTR_REG_RECONFIG
	.align		4
.L_227:
        /*05d0*/ 	.byte	0x01, 0x54
	.zero		2


	//----- nvinfo : EIATTR_SYSCALL_OFFSETS
	.align		4
        /*05d4*/ 	.byte	0x04, 0x46
        /*05d6*/ 	.short	(.L_229 - .L_228)


	//   ....[0]....
.L_228:
        /*05d8*/ 	.word	0x00001850


	//   ....[1]....
        /*05dc*/ 	.word	0x000019a0


	//   ....[2]....
        /*05e0*/ 	.word	0x00006230


	//   ....[3]....
        /*05e4*/ 	.word	0x000066e0


	//   ....[4]....
        /*05e8*/ 	.word	0x00011160


	//   ....[5]....
        /*05ec*/ 	.word	0x000112a0


	//   ....[6]....
        /*05f0*/ 	.word	0x000113a0


	//----- nvinfo : EIATTR_MBARRIER_INSTR_OFFSETS
	.align		4
.L_229:
        /*05f4*/ 	.byte	0x04, 0x39
        /*05f6*/ 	.short	(.L_231 - .L_230)


	//   ....[0]....
.L_230:
        /*05f8*/ 	.word	0x000002f0
        /*05fc*/ 	.word	0x000000ff
        /*0600*/ 	.word	0x00028c00
        /*0604*/ 	.short	0x0100
        /*0606*/ 	.byte	0x08
	.zero		1


	//   ....[1]....
        /*0608*/ 	.word	0x00000300
        /*060c*/ 	.word	0x000000ff
        /*0610*/ 	.word	0x00028c20
        /*0614*/ 	.short	0x0100
        /*0616*/ 	.byte	0x08
	.zero		1


	//   ....[2]....
        /*0618*/ 	.word	0x000003b0
        /*061c*/ 	.word	0x000000ff
        /*0620*/ 	.word	0x00028c30
        /*0624*/ 	.short	0x0100
        /*0626*/ 	.byte	0x06
	.zero		1


	//   ....[3]....
        /*0628*/ 	.word	0x000003c0
        /*062c*/ 	.word	0x000000ff
        /*0630*/ 	.word	0x00028c40
        /*0634*/ 	.short	0x0100
        /*0636*/ 	.byte	0x06
	.zero		1


	//   ....[4]....
        /*0638*/ 	.word	0x000003d0
        /*063c*/ 	.word	0x000000ff
        /*0640*/ 	.word	0x00028c38
        /*0644*/ 	.short	0x0100
        /*0646*/ 	.byte	0x06
	.zero		1


	//   ....[5]....
        /*0648*/ 	.word	0x000003e0
        /*064c*/ 	.word	0x000000ff
        /*0650*/ 	.word	0x00028c48
        /*0654*/ 	.short	0x0100
        /*0656*/ 	.byte	0x06
	.zero		1


	//   ....[6]....
        /*0658*/ 	.word	0x00000510
        /*065c*/ 	.word	0x000000ff
        /*0660*/ 	.word	0x00028c50
        /*0664*/ 	.short	0x0100
        /*0666*/ 	.byte	0x08
	.zero		1


	//   ....[7]....
        /*0668*/ 	.word	0x00000520
        /*066c*/ 	.word	0x000000ff
        /*0670*/ 	.word	0x00028c60
        /*0674*/ 	.short	0x0100
        /*0676*/ 	.byte	0x08
	.zero		1


	//   ....[8]....
        /*0678*/ 	.word	0x00000530
        /*067c*/ 	.word	0x000000ff
        /*0680*/ 	.word	0x00028c58
        /*0684*/ 	.short	0x0100
        /*0686*/ 	.byte	0x08
	.zero		1


	//   ....[9]....
        /*0688*/ 	.word	0x00000540
        /*068c*/ 	.word	0x000000ff
        /*0690*/ 	.word	0x00028c68
        /*0694*/ 	.short	0x0100
        /*0696*/ 	.byte	0x08
	.zero		1


	//   ....[10]....
        /*0698*/ 	.word	0x00000630
        /*069c*/ 	.word	0x000000ff
        /*06a0*/ 	.word	0x00028c70
        /*06a4*/ 	.short	0x0100
        /*06a6*/ 	.byte	0x06
	.zero		1


	//   ....[11]....
        /*06a8*/ 	.word	0x00000640
        /*06ac*/ 	.word	0x000000ff
        /*06b0*/ 	.word	0x00028c80
        /*06b4*/ 	.short	0x0100
        /*06b6*/ 	.byte	0x06
	.zero		1


	//   ....[12]....
        /*06b8*/ 	.word	0x00000650
        /*06bc*/ 	.word	0x000000ff
        /*06c0*/ 	.word	0x00028c78
        /*06c4*/ 	.short	0x0100
        /*06c6*/ 	.byte	0x06
	.zero		1


	//   ....[13]....
        /*06c8*/ 	.word	0x00000660
        /*06cc*/ 	.word	0x000000ff
        /*06d0*/ 	.word	0x00028c88
        /*06d4*/ 	.short	0x0100
        /*06d6*/ 	.byte	0x06
	.zero		1


	//   ....[14]....
        /*06d8*/ 	.word	0x00000790
        /*06dc*/ 	.word	0x000000ff
        /*06e0*/ 	.word	0x00028c90
        /*06e4*/ 	.short	0x0100
        /*06e6*/ 	.byte	0x08
	.zero		1


	//   ....[15]....
        /*06e8*/ 	.word	0x000007a0
        /*06ec*/ 	.word	0x000000ff
        /*06f0*/ 	.word	0x00028ca0
        /*06f4*/ 	.short	0x0100
        /*06f6*/ 	.byte	0x08
	.zero		1


	//   ....[16]....
        /*06f8*/ 	.word	0x000007b0
        /*06fc*/ 	.word	0x000000ff
        /*0700*/ 	.word	0x00028c98
        /*0704*/ 	.short	0x0100
        /*0706*/ 	.byte	0x08
	.zero		1


	//   ....[17]....
        /*0708*/ 	.word	0x000007c0
        /*070c*/ 	.word	0x000000ff
        /*0710*/ 	.word	0x00028ca8
        /*0714*/ 	.short	0x0100
        /*0716*/ 	.byte	0x08
	.zero		1


	//   ....[18]....
        /*0718*/ 	.word	0x000008f0
        /*071c*/ 	.word	0x000000ff
        /*0720*/ 	.word	0x00028cb0
        /*0724*/ 	.short	0x0100
        /*0726*/ 	.byte	0x08
	.zero		1


	//   ....[19]....
        /*0728*/ 	.word	0x00000900
        /*072c*/ 	.word	0x000000ff
        /*0730*/ 	.word	0x00028cc0
        /*0734*/ 	.short	0x0100
        /*0736*/ 	.byte	0x08
	.zero		1


	//   ....[20]....
        /*0738*/ 	.word	0x00000910
        /*073c*/ 	.word	0x000000ff
        /*0740*/ 	.word	0x00028cb8
        /*0744*/ 	.short	0x0100
        /*0746*/ 	.byte	0x08
	.zero		1


	//   ....[21]....
        /*0748*/ 	.word	0x00000920
        /*074c*/ 	.word	0x000000ff
        /*0750*/ 	.word	0x00028cc8
        /*0754*/ 	.short	0x0100
        /*0756*/ 	.byte	0x08
	.zero		1


	//   ....[22]....
        /*0758*/ 	.word	0x000025d0
        /*075c*/ 	.word	0x00000048
        /*0760*/ 	.word	0x00028c90
        /*0764*/ 	.short	0x010a
        /*0766*/ 	.byte	0x3f
	.zero		1


	//   ....[23]....
        /*0768*/ 	.word	0x00002f60
        /*076c*/ 	.word	0x00000048
        /*0770*/ 	.word	0x00028c90
        /*0774*/ 	.short	0x010a
        /*0776*/ 	.byte	0x3f
	.zero		1


	//   ....[24]....
        /*0778*/ 	.word	0x000037c0
        /*077c*/ 	.word	0x00000048
        /*0780*/ 	.word	0x00028c90
        /*0784*/ 	.short	0x010a
        /*0786*/ 	.byte	0x3f
	.zero		1


	//   ....[25]....
        /*0788*/ 	.word	0x000039c0
        /*078c*/ 	.word	0x00000004
        /*0790*/ 	.word	0x00000000
        /*0794*/ 	.short	0x0101
        /*0796*/ 	.byte	0x3f
	.zero		1


	//   ....[26]....
        /*0798*/ 	.word	0x00003a00
        /*079c*/ 	.word	0x00000048
        /*07a0*/ 	.word	0x00028cb0
        /*07a4*/ 	.short	0x010a
        /*07a6*/ 	.byte	0x3f
	.zero		1


	//   ....[27]....
        /*07a8*/ 	.word	0x00004020
        /*07ac*/ 	.word	0x00000048
        /*07b0*/ 	.word	0x00000000
        /*07b4*/ 	.short	0x0101
        /*07b6*/ 	.byte	0x3f
	.zero		1


	//   ....[28]....
        /*07b8*/ 	.word	0x000046b0
        /*07bc*/ 	.word	0x00000008
        /*07c0*/ 	.word	0x00028c50
        /*07c4*/ 	.short	0x010a
        /*07c6*/ 	.byte	0x3f
	.zero		1


	//   ....[29]....
        /*07c8*/ 	.word	0x00004a50
        /*07cc*/ 	.word	0x00000000
        /*07d0*/ 	.word	0x00000000
        /*07d4*/ 	.short	0x0101
        /*07d6*/ 	.byte	0x3f
	.zero		1


	//   ....[30]....
        /*07d8*/ 	.word	0x000053a0
        /*07dc*/ 	.word	0x00000000
        /*07e0*/ 	.word	0x00028c50
        /*07e4*/ 	.short	0x010a
        /*07e6*/ 	.byte	0x3f
	.zero		1


	//   ....[31]....
        /*07e8*/ 	.word	0x000053f0
        /*07ec*/ 	.word	0x00000000
        /*07f0*/ 	.word	0x00028c50
        /*07f4*/ 	.short	0x010a
        /*07f6*/ 	.byte	0x3f
	.zero		1


	//   ....[32]....
        /*07f8*/ 	.word	0x00005740
        /*07fc*/ 	.word	0x00000000
        /*0800*/ 	.word	0x00000000
        /*0804*/ 	.short	0x0101
        /*0806*/ 	.byte	0x3f
	.zero		1


	//   ....[33]....
        /*0808*/ 	.word	0x000062c0
        /*080c*/ 	.word	0x00000002
        /*0810*/ 	.word	0x00028c00
        /*0814*/ 	.short	0x010a
        /*0816*/ 	.byte	0x3f
	.zero		1


	//   ....[34]....
        /*0818*/ 	.word	0x00006310
        /*081c*/ 	.word	0x00000002
        /*0820*/ 	.word	0x00028c00
        /*0824*/ 	.short	0x010a
        /*0826*/ 	.byte	0x3f
	.zero		1


	//   ....[35]....
        /*0828*/ 	.word	0x000069b0
        /*082c*/ 	.word	0x00000002
        /*0830*/ 	.word	0x00028c00
        /*0834*/ 	.short	0x010a
        /*0836*/ 	.byte	0x3f
	.zero		1


	//   ....[36]....
        /*0838*/ 	.word	0x00007820
        /*083c*/ 	.word	0x00000002
        /*0840*/ 	.word	0x00028c00
        /*0844*/ 	.short	0x010a
        /*0846*/ 	.byte	0x3f
	.zero		1


	//   ....[37]....
        /*0848*/ 	.word	0x00008590
        /*084c*/ 	.word	0x0000000f
        /*0850*/ 	.word	0x00028c30
        /*0854*/ 	.short	0x010a
        /*0856*/ 	.byte	0x3f
	.zero		1


	//   ....[38]....
        /*0858*/ 	.word	0x00008640
        /*085c*/ 	.word	0x0000000f
        /*0860*/ 	.word	0x00028c30
        /*0864*/ 	.short	0x010a
        /*0866*/ 	.byte	0x3f
	.zero		1


	//   ....[39]....
        /*0868*/ 	.word	0x00009770
        /*086c*/ 	.word	0x0000000c
        /*0870*/ 	.word	0x00000000
        /*0874*/ 	.short	0x0101
        /*0876*/ 	.byte	0x3f
	.zero		1


	//   ....[40]....
        /*0878*/ 	.word	0x00009af0
        /*087c*/ 	.word	0x0000000f
        /*0880*/ 	.word	0x00028c50
        /*0884*/ 	.short	0x010a
        /*0886*/ 	.byte	0x3f
	.zero		1


	//   ....[41]....
        /*0888*/ 	.word	0x00009b90
        /*088c*/ 	.word	0x0000000f
        /*0890*/ 	.word	0x00028c50
        /*0894*/ 	.short	0x010a
        /*0896*/ 	.byte	0x3f
	.zero		1


	//   ....[42]....
        /*0898*/ 	.word	0x00009e40
        /*089c*/ 	.word	0x0000000f
        /*08a0*/ 	.word	0x00000000
        /*08a4*/ 	.short	0x0101
        /*08a6*/ 	.byte	0x3f
	.zero		1


	//   ....[43]....
        /*08a8*/ 	.word	0x00009f50
        /*08ac*/ 	.word	0x0000000f
        /*08b0*/ 	.word	0x00028c30
        /*08b4*/ 	.short	0x010a
        /*08b6*/ 	.byte	0x3f
	.zero		1


	//   ....[44]....
        /*08b8*/ 	.word	0x0000a000
        /*08bc*/ 	.word	0x0000000f
        /*08c0*/ 	.word	0x00028c30
        /*08c4*/ 	.short	0x010a
        /*08c6*/ 	.byte	0x3f
	.zero		1


	//   ....[45]....
        /*08c8*/ 	.word	0x0000af60
        /*08cc*/ 	.word	0x00000098
        /*08d0*/ 	.word	0x00000000
        /*08d4*/ 	.short	0x0101
        /*08d6*/ 	.byte	0x3f
	.zero		1


	//   ....[46]....
        /*08d8*/ 	.word	0x0000b970
        /*08dc*/ 	.word	0x0000000f
        /*08e0*/ 	.word	0x00028c50
        /*08e4*/ 	.short	0x010a
        /*08e6*/ 	.byte	0x3f
	.zero		1


	//   ....[47]....
        /*08e8*/ 	.word	0x0000b9c0
        /*08ec*/ 	.word	0x0000000f
        /*08f0*/ 	.word	0x00028c50
        /*08f4*/ 	.short	0x010a
        /*08f6*/ 	.byte	0x3f
	.zero		1


	//   ....[48]....
        /*08f8*/ 	.word	0x0000bca0
        /*08fc*/ 	.word	0x0000000f
        /*0900*/ 	.word	0x00000000
        /*0904*/ 	.short	0x0101
        /*0906*/ 	.byte	0x3f
	.zero		1


	//   ....[49]....
        /*0908*/ 	.word	0x0000dfe0
        /*090c*/ 	.word	0x00000000
        /*0910*/ 	.word	0x00000000
        /*0914*/ 	.short	0x0101
        /*0916*/ 	.byte	0x3f
	.zero		1


	//   ....[50]....
        /*0918*/ 	.word	0x00010050
        /*091c*/ 	.word	0x00000005
        /*0920*/ 	.word	0x00028c20
        /*0924*/ 	.short	0x010a
        /*0926*/ 	.byte	0x3f
	.zero		1


	//   ....[51]....
        /*0928*/ 	.word	0x000100e0
        /*092c*/ 	.word	0x00000006
        /*0930*/ 	.word	0x00028ca0
        /*0934*/ 	.short	0x010a
        /*0936*/ 	.byte	0x3f
	.zero		1


	//   ....[52]....
        /*0938*/ 	.word	0x000102c0
        /*093c*/ 	.word	0x00000006
        /*0940*/ 	.word	0x00028cc0
        /*0944*/ 	.short	0x010a
        /*0946*/ 	.byte	0x3f
	.zero		1


	//   ....[53]....
        /*0948*/ 	.word	0x00010810
        /*094c*/ 	.word	0x00000007
        /*0950*/ 	.word	0x00028ca0
        /*0954*/ 	.short	0x010a
        /*0956*/ 	.byte	0x3f
	.zero		1


	//   ....[54]....
        /*0958*/ 	.word	0x000109d0
        /*095c*/ 	.word	0x00000007
        /*0960*/ 	.word	0x00028cc0
        /*0964*/ 	.short	0x010a
        /*0966*/ 	.byte	0x3f
	.zero		1


	//   ....[55]....
        /*0968*/ 	.word	0x00011900
        /*096c*/ 	.word	0x00000005
        /*0970*/ 	.word	0x00028c40
        /*0974*/ 	.short	0x010a
        /*0976*/ 	.byte	0x3f
	.zero		1


	//   ....[56]....
        /*0978*/ 	.word	0x00011d00
        /*097c*/ 	.word	0x00000007
        /*0980*/ 	.word	0x00028c20
        /*0984*/ 	.short	0x010a
        /*0986*/ 	.byte	0x3f
	.zero		1


	//   ....[57]....
        /*0988*/ 	.word	0x00011dc0
        /*098c*/ 	.word	0x00000002
        /*0990*/ 	.word	0x00028c60
        /*0994*/ 	.short	0x010a
        /*0996*/ 	.byte	0x3f
	.zero		1


	//   ....[58]....
        /*0998*/ 	.word	0x00012570
        /*099c*/ 	.word	0x00000002
        /*09a0*/ 	.word	0x00028c40
        /*09a4*/ 	.short	0x010a
        /*09a6*/ 	.byte	0x3f
	.zero		1


	//   ....[59]....
        /*09a8*/ 	.word	0x00012780
        /*09ac*/ 	.word	0x00000002
        /*09b0*/ 	.word	0x00028c60
        /*09b4*/ 	.short	0x010a
        /*09b6*/ 	.byte	0x3f
	.zero		1


	//   ....[60]....
        /*09b8*/ 	.word	0x00012e40
        /*09bc*/ 	.word	0x00000002
        /*09c0*/ 	.word	0x00028c40
        /*09c4*/ 	.short	0x010a
        /*09c6*/ 	.byte	0x3f
	.zero		1


	//   ....[61]....
        /*09c8*/ 	.word	0x00013040
        /*09cc*/ 	.word	0x00000002
        /*09d0*/ 	.word	0x00028c60
        /*09d4*/ 	.short	0x010a
        /*09d6*/ 	.byte	0x3f
	.zero		1


	//   ....[62]....
        /*09d8*/ 	.word	0x00013680
        /*09dc*/ 	.word	0x00000002
        /*09e0*/ 	.word	0x00028c40
        /*09e4*/ 	.short	0x010a
        /*09e6*/ 	.byte	0x3f
	.zero		1


	//   ....[63]....
        /*09e8*/ 	.word	0x00013890
        /*09ec*/ 	.word	0x00000002
        /*09f0*/ 	.word	0x00028c60
        /*09f4*/ 	.short	0x010a
        /*09f6*/ 	.byte	0x3f
	.zero		1


	//   ....[64]....
        /*09f8*/ 	.word	0x00014910
        /*09fc*/ 	.word	0x00000000
        /*0a00*/ 	.word	0x00028c20
        /*0a04*/ 	.short	0x010a
        /*0a06*/ 	.byte	0x3f
	.zero		1


	//   ....[65]....
        /*0a08*/ 	.word	0x00014ac0
        /*0a0c*/ 	.word	0x00000006
        /*0a10*/ 	.word	0x00000000
        /*0a14*/ 	.short	0x010a
        /*0a16*/ 	.byte	0x3f
	.zero		1


	//   ....[66]....
        /*0a18*/ 	.word	0x00014b30
        /*0a1c*/ 	.word	0x00000007
        /*0a20*/ 	.word	0x00000000
        /*0a24*/ 	.short	0x010a
        /*0a26*/ 	.byte	0x3f
	.zero		1


	//   ....[67]....
        /*0a28*/ 	.word	0x00014ba0
        /*0a2c*/ 	.word	0x00000004
        /*0a30*/ 	.word	0x00000000
        /*0a34*/ 	.short	0x010a
        /*0a36*/ 	.byte	0x3f
	.zero		1


	//   ....[68]....
        /*0a38*/ 	.word	0x00014bd0
        /*0a3c*/ 	.word	0x00000003
        /*0a40*/ 	.word	0x00000000
        /*0a44*/ 	.short	0x010a
        /*0a46*/ 	.byte	0x3f
	.zero		1


	//   ....[69]....
        /*0a48*/ 	.word	0x00014c30
        /*0a4c*/ 	.word	0x00000048
        /*0a50*/ 	.word	0x00028c90
        /*0a54*/ 	.short	0x010a
        /*0a56*/ 	.byte	0x3f
	.zero		1


	//   ....[70]....
        /*0a58*/ 	.word	0x00014c80
        /*0a5c*/ 	.word	0x00000048
        /*0a60*/ 	.word	0x00028c90
        /*0a64*/ 	.short	0x010a
        /*0a66*/ 	.byte	0x3f
	.zero		1


	//   ....[71]....
        /*0a68*/ 	.word	0x00014cd0
        /*0a6c*/ 	.word	0x00000048
        /*0a70*/ 	.word	0x00028c90
        /*0a74*/ 	.short	0x010a
        /*0a76*/ 	.byte	0x3f
	.zero		1


	//   ....[72]....
        /*0a78*/ 	.word	0x00014d20
        /*0a7c*/ 	.word	0x00000048
        /*0a80*/ 	.word	0x00028cb0
        /*0a84*/ 	.short	0x010a
        /*0a86*/ 	.byte	0x3f
	.zero		1


	//   ....[73]....
        /*0a88*/ 	.word	0x00014d70
        /*0a8c*/ 	.word	0x00000008
        /*0a90*/ 	.word	0x00028c50
        /*0a94*/ 	.short	0x010a
        /*0a96*/ 	.byte	0x3f
	.zero		1


	//   ....[74]....
        /*0a98*/ 	.word	0x00014dc0
        /*0a9c*/ 	.word	0x00000000
        /*0aa0*/ 	.word	0x00028c50
        /*0aa4*/ 	.short	0x010a
        /*0aa6*/ 	.byte	0x3f
	.zero		1


	//   ....[75]....
        /*0aa8*/ 	.word	0x00015090
        /*0aac*/ 	.word	0x00000002
        /*0ab0*/ 	.word	0x00028c00
        /*0ab4*/ 	.short	0x010a
        /*0ab6*/ 	.byte	0x3f
	.zero		1


	//   ....[76]....
        /*0ab8*/ 	.word	0x00015360
        /*0abc*/ 	.word	0x00000002
        /*0ac0*/ 	.word	0x00028c00
        /*0ac4*/ 	.short	0x010a
        /*0ac6*/ 	.byte	0x3f
	.zero		1


	//   ....[77]....
        /*0ac8*/ 	.word	0x000153b0
        /*0acc*/ 	.word	0x0000000f
        /*0ad0*/ 	.word	0x00028c30
        /*0ad4*/ 	.short	0x010a
        /*0ad6*/ 	.byte	0x3f
	.zero		1


	//   ....[78]....
        /*0ad8*/ 	.word	0x00015400
        /*0adc*/ 	.word	0x0000000f
        /*0ae0*/ 	.word	0x00028c50
        /*0ae4*/ 	.short	0x010a
        /*0ae6*/ 	.byte	0x3f
	.zero		1


	//   ....[79]....
        /*0ae8*/ 	.word	0x00015450
        /*0aec*/ 	.word	0x0000000f
        /*0af0*/ 	.word	0x00028c30
        /*0af4*/ 	.short	0x010a
        /*0af6*/ 	.byte	0x3f
	.zero		1


	//   ....[80]....
        /*0af8*/ 	.word	0x000154a0
        /*0afc*/ 	.word	0x0000000f
        /*0b00*/ 	.word	0x00028c50
        /*0b04*/ 	.short	0x010a
        /*0b06*/ 	.byte	0x3f
	.zero		1


	//   ....[81]....
        /*0b08*/ 	.word	0x00015640
        /*0b0c*/ 	.word	0x00000005
        /*0b10*/ 	.word	0x00028c20
        /*0b14*/ 	.short	0x010a
        /*0b16*/ 	.byte	0x3f
	.zero		1


	//   ....[82]....
        /*0b18*/ 	.word	0x00015690
        /*0b1c*/ 	.word	0x00000006
        /*0b20*/ 	.word	0x00028ca0
        /*0b24*/ 	.short	0x010a
        /*0b26*/ 	.byte	0x3f
	.zero		1


	//   ....[83]....
        /*0b28*/ 	.word	0x000156e0
        /*0b2c*/ 	.word	0x00000006
        /*0b30*/ 	.word	0x00028cc0
        /*0b34*/ 	.short	0x010a
        /*0b36*/ 	.byte	0x3f
	.zero		1


	//   ....[84]....
        /*0b38*/ 	.word	0x00015730
        /*0b3c*/ 	.word	0x00000007
        /*0b40*/ 	.word	0x00028ca0
        /*0b44*/ 	.short	0x010a
        /*0b46*/ 	.byte	0x3f
	.zero		1


	//   ....[85]....
        /*0b48*/ 	.word	0x00015780
        /*0b4c*/ 	.word	0x00000007
        /*0b50*/ 	.word	0x00028cc0
        /*0b54*/ 	.short	0x010a
        /*0b56*/ 	.byte	0x3f
	.zero		1


	//   ....[86]....
        /*0b58*/ 	.word	0x00015920
        /*0b5c*/ 	.word	0x00000005
        /*0b60*/ 	.word	0x00028c40
        /*0b64*/ 	.short	0x010a
        /*0b66*/ 	.byte	0x3f
	.zero		1


	//   ....[87]....
        /*0b68*/ 	.word	0x000159a0
        /*0b6c*/ 	.word	0x00000005
        /*0b70*/ 	.word	0x00028c20
        /*0b74*/ 	.short	0x010a
        /*0b76*/ 	.byte	0x3f
	.zero		1


	//   ....[88]....
        /*0b78*/ 	.word	0x000159f0
        /*0b7c*/ 	.word	0x00000002
        /*0b80*/ 	.word	0x00028c60
        /*0b84*/ 	.short	0x010a
        /*0b86*/ 	.byte	0x3f
	.zero		1


	//   ....[89]....
        /*0b88*/ 	.word	0x00015a40
        /*0b8c*/ 	.word	0x00000002
        /*0b90*/ 	.word	0x00028c40
        /*0b94*/ 	.short	0x010a
        /*0b96*/ 	.byte	0x3f
	.zero		1


	//   ....[90]....
        /*0b98*/ 	.word	0x00015a90
        /*0b9c*/ 	.word	0x00000002
        /*0ba0*/ 	.word	0x00028c60
        /*0ba4*/ 	.short	0x010a
        /*0ba6*/ 	.byte	0x3f
	.zero		1


	//   ....[91]....
        /*0ba8*/ 	.word	0x00015ae0
        /*0bac*/ 	.word	0x00000002
        /*0bb0*/ 	.word	0x00028c40
        /*0bb4*/ 	.short	0x010a
        /*0bb6*/ 	.byte	0x3f
	.zero		1


	//   ....[92]....
        /*0bb8*/ 	.word	0x00015b30
        /*0bbc*/ 	.word	0x00000002
        /*0bc0*/ 	.word	0x00028c60
        /*0bc4*/ 	.short	0x010a
        /*0bc6*/ 	.byte	0x3f
	.zero		1


	//   ....[93]....
        /*0bc8*/ 	.word	0x00015b80
        /*0bcc*/ 	.word	0x00000002
        /*0bd0*/ 	.word	0x00028c40
        /*0bd4*/ 	.short	0x010a
        /*0bd6*/ 	.byte	0x3f
	.zero		1


	//   ....[94]....
        /*0bd8*/ 	.word	0x00015bd0
        /*0bdc*/ 	.word	0x00000002
        /*0be0*/ 	.word	0x00028c60
        /*0be4*/ 	.short	0x010a
        /*0be6*/ 	.byte	0x3f
	.zero		1


	//   ....[95]....
        /*0be8*/ 	.word	0x00016580
        /*0bec*/ 	.word	0x00000000
        /*0bf0*/ 	.word	0x00028c20
        /*0bf4*/ 	.short	0x010a
        /*0bf6*/ 	.byte	0x3f
	.zero		1


	//   ....[96]....
        /*0bf8*/ 	.word	0x00016720
        /*0bfc*/ 	.word	0x00000006
        /*0c00*/ 	.word	0x00000000
        /*0c04*/ 	.short	0x010a
        /*0c06*/ 	.byte	0x3f
	.zero		1


	//   ....[97]....
        /*0c08*/ 	.word	0x00016770
        /*0c0c*/ 	.word	0x00000007
        /*0c10*/ 	.word	0x00000000
        /*0c14*/ 	.short	0x010a
        /*0c16*/ 	.byte	0x3f
	.zero		1


	//   ....[98]....
        /*0c18*/ 	.word	0x000167c0
        /*0c1c*/ 	.word	0x00000004
        /*0c20*/ 	.word	0x00000000
        /*0c24*/ 	.short	0x010a
        /*0c26*/ 	.byte	0x3f
	.zero		1


	//----- nvinfo : EIATTR_NUM_MBARRIERS
	.align		4
.L_231:
        /*0c28*/ 	.byte	0x03, 0x38
        /*0c2a*/ 	.short	0x0016


	//----- nvinfo : EIATTR_EXIT_INSTR_OFFSETS
	.align		4
        /*0c2c*/ 	.byte	0x04, 0x1c
        /*0c2e*/ 	.short	(.L_233 - .L_232)


	//   ....[0]....
.L_232:
        /*0c30*/ 	.word	0x00014c20


	//----- nvinfo : EIATTR_MAX_THREADS
	.align		4
.L_233:
        /*0c34*/ 	.byte	0x04, 0x05
        /*0c36*/ 	.short	(.L_235 - .L_234)
.L_234:
        /*0c38*/ 	.word	0x00000180
        /*0c3c*/ 	.word	0x00000001
        /*0c40*/ 	.word	0x00000001


	//----- nvinfo : EIATTR_CRS_STACK_SIZE
	.align		4
.L_235:
        /*0c44*/ 	.byte	0x04, 0x1e
        /*0c46*/ 	.short	(.L_237 - .L_236)
.L_236:
        /*0c48*/ 	.word	0x00000000


	//----- nvinfo : EIATTR_CBANK_PARAM_SIZE
	.align		4
.L_237:
        /*0c4c*/ 	.byte	0x03, 0x19
        /*0c4e*/ 	.short	0x0a70


	//----- nvinfo : EIATTR_PARAM_CBANK
	.align		4
        /*0c50*/ 	.byte	0x04, 0x0a
        /*0c52*/ 	.short	(.L_239 - .L_238)
	.align		4
.L_238:
        /*0c54*/ 	.word	index@(.nv.constant0._ZN7cutlass13device_kernelIN5flash11enable_sm90INS1_16FlashAttnFwdSm90INS1_25CollectiveMainloopFwdSm90ILi2EN4cute5tupleIJNS5_1CILi1EEES8_S8_EEENS6_IJNS7_ILi64EEESA_SA_EEELi512ENS_6half_tEfNS_4arch4Sm90ELb0ELb0ELb1ELb1ELb0ELb1ELb0ELb0ELb0ELb0ELb0ELb0EEENS1_21CollectiveEpilogueFwdINS6_IJSA_NS7_ILi512EEESA_EEES9_SC_SE_Li256ELb1ELb0ELb0ELb0EEENS1_36VarlenDynamicPersistentTileSchedulerILi64ELi64ELi256ELi32ELb0ELb0ELb1ELb0ELb1ELb1EEEEEEEEEvNT_6ParamsE)
        /*0c58*/ 	.short	0x0210
        /*0c5a*/ 	.short	0x0a70


	//----- nvinfo : EIATTR_SW_WAR
	.align		4
.L_239:
        /*0c5c*/ 	.byte	0x04, 0x36
        /*0c5e*/ 	.short	(.L_241 - .L_240)
.L_240:
        /*0c60*/ 	.word	0x00000008
.L_241:


//--------------------- .nv.info._ZN7cutlass13device_kernelIN5flash11enable_sm90INS1_16FlashAttnFwdSm90INS1_25CollectiveMainloopFwdSm90ILi2EN4cute5tupleIJNS5_1CILi1EEES8_S8_EEENS6_IJNS7_ILi64EEESA_SA_EEELi512ENS_6half_tEfNS_4arch4Sm90ELb0ELb0ELb1ELb1ELb0ELb0ELb1ELb0ELb0ELb0ELb0ELb0EEENS1_21CollectiveEpilogueFwdINS6_IJSA_NS7_ILi512EEESA_EEES9_SC_SE_Li256ELb1ELb0ELb0ELb0EEENS1_36VarlenDynamicPersistentTileSchedulerILi64ELi64ELi256ELi32ELb0ELb0ELb1ELb0ELb1ELb1EEEEEEEEEvNT_6ParamsE --------------------------
	.section	.nv.info._ZN7cutlass13device_kernelIN5flash11enable_sm90INS1_16FlashAttnFwdSm90INS1_25CollectiveMainloopFwdSm90ILi2EN4cute5tupleIJNS5_1CILi1EEES8_S8_EEENS6_IJNS7_ILi64EEESA_SA_EEELi512ENS_6half_tEfNS_4arch4Sm90ELb0ELb0ELb1ELb1ELb0ELb0ELb1ELb0ELb0ELb0ELb0ELb0EEENS1_21CollectiveEpilogueFwdINS6_IJSA_NS7_ILi512EEESA_EEES9_SC_SE_Li256ELb1ELb0ELb0ELb0EEENS1_36VarlenDynamicPersistentTileSchedulerILi64ELi64ELi256ELi32ELb0ELb0ELb1ELb0ELb1ELb1EEEEEEEEEvNT_6ParamsE,"",@"SHT_CUDA_INFO"
	.sectionflags	@""
	.align	4


	//----- nvinfo : EIATTR_CUDA_API_VERSION
	.align		4
        /*0000*/ 	.byte	0x04, 0x37
        /*0002*/ 	.short	(.L_243 - .L_242)
.L_242:
        /*0004*/ 	.word	0x00000082


	//----- nvinfo : EIATTR_KPARAM_INFO
	.align		4
.L_243:
        /*0008*/ 	.byte	0x04, 0x17
        /*000a*/ 	.short	(.L_245 - .L_244)
.L_244:
        /*000c*/ 	.word	0x00000000
        /*0010*/ 	.short	0x0000
        /*0012*/ 	.short	0x0070
        /*0014*/ 	.byte	0x00, 0xf0, 0x01, 0x2c


	//----- nvinfo : EIATTR_SPARSE_MMA_MASK
	.align		4
.L_245:
        /*0018*/ 	.byte	0x03, 0x50
        /*001a*/ 	.short	0x0000


	//----- nvinfo : EIATTR_MAXREG_COUNT
	.align		4
        /*001c*/ 	.byte	0x03, 0x1b
        /*001e*/ 	.short	0x00a8


	//----- nvinfo : EIATTR_NUM_BARRIERS
	.align		4
        /*0020*/ 	.byte	0x02, 0x4c
        /*0022*/ 	.byte	0x10
	.zero		1


	//----- nvinfo : EIATTR_EXTERNS
	.align		4
        /*0024*/ 	.byte	0x04, 0x0f
        /*0026*/ 	.short	(.L_247 - .L_246)


	//   ....[0]....
	.align		4
.L_246:
        /*0028*/ 	.word	index@(__assertfail)


	//----- nvinfo : EIATTR_ANNOTATIONS
	.align		4
.L_247:
        /*002c*/ 	.byte	0x04, 0x55
        /*002e*/ 	.short	(.L_249 - .L_248)


	//   ....[0]....
.L_248:
        /* <DEDUP_REMOVED lines=34> */


	//----- nvinfo : EIATTR_MERCURY_ISA_VERSION
	.align		4
.L_249:
        /*0240*/ 	.byte	0x03, 0x5f
        /*0242*/ 	.short	0x0101


	//----- nvinfo : EIATTR_UNUSED_LOAD_BYTE_OFFSET
	.align		4
        /*0244*/ 	.byte	0x04, 0x44
        /*0246*/ 	.short	(.L_251 - .L_250)


	//   ....[0]....
.L_250:
        /*0248*/ 	.word	0x00000a60
        /*024c*/ 	.word	0x0000fff0


	//   ....[1]....
        /*0250*/ 	.word	0x00009360
        /*0254*/ 	.word	0x0000fff0


	//----- nvinfo : EIATTR_INT_WARP_WIDE_INSTR_OFFSETS
	.align		4
.L_251:
        /*0258*/ 	.byte	0x04, 0x31
        /*025a*/ 	.short	(.L_253 - .L_252)


	//   ....[0]....
.L_252:
        /*025c*/ 	.word	0x00000190


	//   ....[1]....
        /*0260*/ 	.word	0x000001d0


	//   ....[2]....
        /*0264*/ 	.word	0x00000240


	//   ....[3]....
        /*0268*/ 	.word	0x000002b0


	//   ....[4]....
        /*026c*/ 	.word	0x0000cc20


	//   ....[5]....
        /*0270*/ 	.word	0x0000cce0


	//   ....[6]....
        /*0274*/ 	.word	0x0000d180


	//   ....[7]....
        /*0278*/ 	.word	0x0000d1b0


	//   ....[8]....
        /*027c*/ 	.word	0x0000fef0


	//   ....[9]....
        /*0280*/ 	.word	0x0000ffb0


	//----- nvinfo : EIATTR_COOP_GROUP_MASK_REGIDS
	.align		4
.L_253:
        /*0284*/ 	.byte	0x04, 0x29
        /*0286*/ 	.short	(.L_255 - .L_254)


	//   ....[0]....
.L_254:
        /*0288*/ 	.word	0xffffffff


	//   ....[1]....
        /*028c*/ 	.word	0xffffffff


	//   ....[2]....
        /*0290*/ 	.word	0xffffffff


	//   ....[3]....
        /*0294*/ 	.word	0xffffffff


	//   ....[4]....
        /*0298*/ 	.word	0xffffffff


	//   ....[5]....
        /*029c*/ 	.word	0xffffffff


	//   ....[6]....
        /*02a0*/ 	.word	0xffffffff


	//   ....[7]....
        /*02a4*/ 	.word	0xffffffff


	//   ....[8]....
        /*02a8*/ 	.word	0xffffffff


	//   ....[9]....
        /*02ac*/ 	.word	0xffffffff


	//   ....[10]....
        /*02b0*/ 	.word	0xffffffff


	//   ....[11]....
        /*02b4*/ 	.word	0xffffffff


	//   ....[12]....
        /*02b8*/ 	.word	0xffffffff


	//   ....[13]....
        /*02bc*/ 	.word	0xffffffff


	//   ....[14]....
        /*02c0*/ 	.word	0xffffffff


	//   ....[15]....
        /*02c4*/ 	.word	0xffffffff


	//   ....[16]....
        /*02c8*/ 	.word	0xffffffff


	//   ....[17]....
        /*02cc*/ 	.word	0xffffffff


	//   ....[18]....
        /*02d0*/ 	.word	0xffffffff


	//   ....[19]....
        /*02d4*/ 	.word	0xffffffff


	//   ....[20]....
        /*02d8*/ 	.word	0xffffffff


	//   ....[21]....
        /*02dc*/ 	.word	0xffffffff


	//   ....[22]....
        /*02e0*/ 	.word	0xffffffff


	//   ....[23]....
        /*02e4*/ 	.word	0xffffffff


	//   ....[24]....
        /*02e8*/ 	.word	0xffffffff


	//   ....[25]....
        /*02ec*/ 	.word	0xffffffff


	//   ....[26]....
        /*02f0*/ 	.word	0xffffffff


	//   ....[27]....
        /*02f4*/ 	.word	0xffffffff


	//   ....[28]....
        /*02f8*/ 	.word	0xffffffff


	//   ....[29]....
        /*02fc*/ 	.word	0xffffffff


	//   ....[30]....
        /*0300*/ 	.word	0xffffffff


	//   ....[31]....
        /*0304*/ 	.word	0xffffffff


	//   ....[32]....
        /*0308*/ 	.word	0xffffffff


	//   ....[33]....
        /*030c*/ 	.word	0xffffffff


	//   ....[34]....
        /*0310*/ 	.word	0xffffffff


	//   ....[35]....
        /*0314*/ 	.word	0xffffffff


	//   ....[36]....
        /*0318*/ 	.word	0xffffffff


	//   ....[37]....
        /*031c*/ 	.word	0xffffffff


	//   ....[38]....
        /*0320*/ 	.word	0xffffffff


	//   ....[39]....
        /*0324*/ 	.word	0xffffffff


	//   ....[40]....
        /*0328*/ 	.word	0xffffffff


	//   ....[41]....
        /*032c*/ 	.word	0xffffffff


	//   ....[42]....
        /*0330*/ 	.word	0xffffffff


	//   ....[43]....
        /*0334*/ 	.word	0xffffffff


	//   ....[44]....
        /*0338*/ 	.word	0xffffffff


	//   ....[45]....
        /*033c*/ 	.word	0xffffffff


	//   ....[46]....
        /*0340*/ 	.word	0xffffffff


	//   ....[47]....
        /*0344*/ 	.word	0xffffffff


	//   ....[48]....
        /*0348*/ 	.word	0xffffffff


	//   ....[49]....
        /*034c*/ 	.word	0xffffffff


	//   ....[50]....
        /*0350*/ 	.word	0xffffffff


	//   ....[51]....
        /*0354*/ 	.word	0xffffffff


	//   ....[52]....
        /*0358*/ 	.word	0xffffffff


	//   ....[53]....
        /*035c*/ 	.word	0xffffffff


	//   ....[54]....
        /*0360*/ 	.word	0xffffffff


	//   ....[55]....
        /*0364*/ 	.word	0xffffffff


	//   ....[56]....
        /*0368*/ 	.word	0xffffffff


	//   ....[57]....
        /*036c*/ 	.word	0xffffffff


	//   ....[58]....
        /*0370*/ 	.word	0xffffffff


	//   ....[59]....
        /*0374*/ 	.word	0xffffffff


	//   ....[60]....
        /*0378*/ 	.word	0x0500000f


	//   ....[61]....
        /*037c*/ 	.word	0x0500000f


	//   ....[62]....
        /*0380*/ 	.word	0x0500000f


	//   ....[63]....
        /*0384*/ 	.word	0x0500000f


	//   ....[64]....
        /*0388*/ 	.word	0x0500000f


	//   ....[65]....
        /*038c*/ 	.word	0x0500000f


	//   ....[66]....
        /*0390*/ 	.word	0x0500000f


	//   ....[67]....
        /*0394*/ 	.word	0x0500000f


	//   ....[68]....
        /*0398*/ 	.word	0x0500000f


	//   ....[69]....
        /*039c*/ 	.word	0x0500000f


	//   ....[70]....
        /*03a0*/ 	.word	0x0500000f


	//   ....[71]....
        /*03a4*/ 	.word	0x0500000f


	//   ....[72]....
        /*03a8*/ 	.word	0x0500000f


	//   ....[73]....
        /*03ac*/ 	.word	0x0500000f


	//   ....[74]....
        /*03b0*/ 	.word	0x0500000f


	//   ....[75]....
        /*03b4*/ 	.word	0x0500000f


	//   ....[76]....
        /*03b8*/ 	.word	0x0500000f


	//   ....[77]....
        /*03bc*/ 	.word	0x0500000f


	//   ....[78]....
        /*03c0*/ 	.word	0x0500000f


	//----- nvinfo : EIATTR_COOP_GROUP_INSTR_OFFSETS
	.align		4
.L_255:
        /*03c4*/ 	.byte	0x04, 0x28
        /*03c6*/ 	.short	(.L_257 - .L_256)


	//   ....[0]....
.L_256:
        /*03c8*/ 	.word	0x00000060


	//   ....[1]....
        /*03cc*/ 	.word	0x000001a0


	//   ....[2]....
        /*03d0*/ 	.word	0x000001e0


	//   ....[3]....
        /*03d4*/ 	.word	0x000003f0


	//   ....[4]....
        /*03d8*/ 	.word	0x00000550


	//   ....[5]....
        /*03dc*/ 	.word	0x00000670


	//   ....[6]....
        /*03e0*/ 	.word	0x000007d0


	//   ....[7]....
        /*03e4*/ 	.word	0x00001720


	//   ....[8]....
        /*03e8*/ 	.word	0x00002e70


	//   ....[9]....
        /*03ec*/ 	.word	0x000036b0


	//   ....[10]....
        /*03f0*/ 	.word	0x00004e00


	//   ....[11]....
        /*03f4*/ 	.word	0x00004ea0


	//   ....[12]....
        /*03f8*/ 	.word	0x000050d0


	//   ....[13]....
        /*03fc*/ 	.word	0x00005180


	//   ....[14]....
        /*0400*/ 	.word	0x00005960


	//   ....[15]....
        /*0404*/ 	.word	0x00005f40


	//   ....[16]....
        /*0408*/ 	.word	0x00007320


	//   ....[17]....
        /*040c*/ 	.word	0x000073b0


	//   ....[18]....
        /*0410*/ 	.word	0x000076c0


	//   ....[19]....
        /*0414*/ 	.word	0x00007820


	//   ....[20]....
        /*0418*/ 	.word	0x00008800


	//   ....[21]....
        /*041c*/ 	.word	0x00008870


	//   ....[22]....
        /*0420*/ 	.word	0x000088a0


	//   ....[23]....
        /*0424*/ 	.word	0x00008900


	//   ....[24]....
        /*0428*/ 	.word	0x00008910


	//   ....[25]....
        /*042c*/ 	.word	0x0000a290


	//   ....[26]....
        /*0430*/ 	.word	0x0000bce0


	//   ....[27]....
        /*0434*/ 	.word	0x0000be80


	//   ....[28]....
        /*0438*/ 	.word	0x0000beb0


	//   ....[29]....
        /*043c*/ 	.word	0x0000bef0


	//   ....[30]....
        /*0440*/ 	.word	0x0000bf50


	//   ....[31]....
        /*0444*/ 	.word	0x0000bfb0


	//   ....[32]....
        /*0448*/ 	.word	0x0000bff0


	//   ....[33]....
        /*044c*/ 	.word	0x0000c1b0


	//   ....[34]....
        /*0450*/ 	.word	0x0000c210


	//   ....[35]....
        /*0454*/ 	.word	0x0000c250


	//   ....[36]....
        /*0458*/ 	.word	0x0000c290


	//   ....[37]....
        /*045c*/ 	.word	0x0000c2c0


	//   ....[38]....
        /*0460*/ 	.word	0x0000c2f0


	//   ....[39]....
        /*0464*/ 	.word	0x0000c380


	//   ....[40]....
        /*0468*/ 	.word	0x0000c3b0


	//   ....[41]....
        /*046c*/ 	.word	0x0000c440


	//   ....[42]....
        /*0470*/ 	.word	0x00010040


	//   ....[43]....
        /*0474*/ 	.word	0x00010050


	//   ....[44]....
        /*0478*/ 	.word	0x00010170


	//   ....[45]....
        /*047c*/ 	.word	0x000101d0


	//   ....[46]....
        /*0480*/ 	.word	0x00010210


	//   ....[47]....
        /*0484*/ 	.word	0x00010250


	//   ....[48]....
        /*0488*/ 	.word	0x00010280


	//   ....[49]....
        /*048c*/ 	.word	0x000102b0


	//   ....[50]....
        /*0490*/ 	.word	0x00010450


	//   ....[51]....
        /*0494*/ 	.word	0x000104b0


	//   ....[52]....
        /*0498*/ 	.word	0x000104f0


	//   ....[53]....
        /*049c*/ 	.word	0x00010530


	//   ....[54]....
        /*04a0*/ 	.word	0x00010560


	//   ....[55]....
        /*04a4*/ 	.word	0x00010590


	//   ....[56]....
        /*04a8*/ 	.word	0x00010650


	//   ....[57]....
        /*04ac*/ 	.word	0x00010670


	//   ....[58]....
        /*04b0*/ 	.word	0x000106e0


	//   ....[59]....
        /*04b4*/ 	.word	0x00010b30


	//   ....[60]....
        /*04b8*/ 	.word	0x00011020


	//   ....[61]....
        /*04bc*/ 	.word	0x00011440


	//   ....[62]....
        /*04c0*/ 	.word	0x000114d0


	//   ....[63]....
        /*04c4*/ 	.word	0x00011570


	//   ....[64]....
        /*04c8*/ 	.word	0x00011620


	//   ....[65]....
        /*04cc*/ 	.word	0x000116a0


	//   ....[66]....
        /*04d0*/ 	.word	0x00011720


	//   ....[67]....
        /*04d4*/ 	.word	0x000117a0


	//   ....[68]....
        /*04d8*/ 	.word	0x00011820


	//   ....[69]....
        /*04dc*/ 	.word	0x000118b0


	//   ....[70]....
        /*04e0*/ 	.word	0x00011960


	//   ....[71]....
        /*04e4*/ 	.word	0x000119e0


	//   ....[72]....
        /*04e8*/ 	.word	0x00011a60


	//   ....[73]....
        /*04ec*/ 	.word	0x00011ae0


	//   ....[74]....
        /*04f0*/ 	.word	0x00011b60


	//   ....[75]....
        /*04f4*/ 	.word	0x00011bd0


	//   ....[76]....
        /*04f8*/ 	.word	0x00011c70


	//   ....[77]....
        /*04fc*/ 	.word	0x00011d00


	//   ....[78]....
        /*0500*/ 	.word	0x00011e20


	//----- nvinfo : EIATTR_REG_RECONFIG
	.align		4
.L_257:
        /*0504*/ 	.byte	0x01, 0x54
	.zero		2


	//----- nvinfo : EIATTR_SYSCALL_OFFSETS
	.align		4
        /*0508*/ 	.byte	0x04, 0x46
        /*050a*/ 	.short	(.L_259 - .L_258)


	//   ....[0]....
.L_258:
        /*050c*/ 	.word	0x00003030


	//   ....[1]....
        /*0510*/ 	.word	0x0000ce70


	//   ....[2]....
        /*0514*/ 	.word	0x0000cfb0


	//   ....[3]....
        /*0518*/ 	.word	0x0000d0b0


	//----- nvinfo : EIATTR_MBARRIER_INSTR_OFFSETS
	.align		4
.L_259:
        /*051c*/ 	.byte	0x04, 0x39
        /*051e*/ 	.short	(.L_261 - .L_260)


	//   ....[0]....
.L_260:
        /*0520*/ 	.word	0x000002d0
        /*0524*/ 	.word	0x000000ff
        /*0528*/ 	.word	0x00038800
        /*052c*/ 	.short	0x0100
        /*052e*/ 	.byte	0x08
	.zero		1


	//   ....[1]....
        /*0530*/ 	.word	0x000002e0
        /*0534*/ 	.word	0x000000ff
        /*0538*/ 	.word	0x00038810
        /*053c*/ 	.short	0x0100
        /*053e*/ 	.byte	0x08
	.zero		1


	//   ....[2]....
        /*0540*/ 	.word	0x000002f0
        /*0544*/ 	.word	0x000000ff
        /*0548*/ 	.word	0x00038820
        /*054c*/ 	.short	0x0100
        /*054e*/ 	.byte	0x08
	.zero		1


	//   ....[3]....
        /*0550*/ 	.word	0x000003a0
        /*0554*/ 	.word	0x000000ff
        /*0558*/ 	.word	0x00038830
        /*055c*/ 	.short	0x0100
        /*055e*/ 	.byte	0x06
	.zero		1


	//   ....[4]....
        /*0560*/ 	.word	0x000003b0
        /*0564*/ 	.word	0x000000ff
        /*0568*/ 	.word	0x00038840
        /*056c*/ 	.short	0x0100
        /*056e*/ 	.byte	0x06
	.zero		1


	//   ....[5]....
        /*0570*/ 	.word	0x000003c0
        /*0574*/ 	.word	0x000000ff
        /*0578*/ 	.word	0x00038838
        /*057c*/ 	.short	0x0100
        /*057e*/ 	.byte	0x06
	.zero		1


	//   ....[6]....
        /*0580*/ 	.word	0x000003d0
        /*0584*/ 	.word	0x000000ff
        /*0588*/ 	.word	0x00038848
        /*058c*/ 	.short	0x0100
        /*058e*/ 	.byte	0x06
	.zero		1


	//   ....[7]....
        /*0590*/ 	.word	0x00000500
        /*0594*/ 	.word	0x000000ff
        /*0598*/ 	.word	0x00038850
        /*059c*/ 	.short	0x0100
        /*059e*/ 	.byte	0x08
	.zero		1


	//   ....[8]....
        /*05a0*/ 	.word	0x00000510
        /*05a4*/ 	.word	0x000000ff
        /*05a8*/ 	.word	0x00038860
        /*05ac*/ 	.short	0x0100
        /*05ae*/ 	.byte	0x08
	.zero		1


	//   ....[9]....
        /*05b0*/ 	.word	0x00000520
        /*05b4*/ 	.word	0x000000ff
        /*05b8*/ 	.word	0x00038858
        /*05bc*/ 	.short	0x0100
        /*05be*/ 	.byte	0x08
	.zero		1


	//   ....[10]....
        /*05c0*/ 	.word	0x00000530
        /*05c4*/ 	.word	0x000000ff
        /*05c8*/ 	.word	0x00038868
        /*05cc*/ 	.short	0x0100
        /*05ce*/ 	.byte	0x08
	.zero		1


	//   ....[11]....
        /*05d0*/ 	.word	0x00000620
        /*05d4*/ 	.word	0x000000ff
        /*05d8*/ 	.word	0x00038870
        /*05dc*/ 	.short	0x0100
        /*05de*/ 	.byte	0x06
	.zero		1


	//   ....[12]....
        /*05e0*/ 	.word	0x00000630
        /*05e4*/ 	.word	0x000000ff
        /*05e8*/ 	.word	0x00038880
        /*05ec*/ 	.short	0x0100
        /*05ee*/ 	.byte	0x06
	.zero		1


	//   ....[13]....
        /*05f0*/ 	.word	0x00000640
        /*05f4*/ 	.word	0x000000ff
        /*05f8*/ 	.word	0x00038878
        /*05fc*/ 	.short	0x0100
        /*05fe*/ 	.byte	0x06
	.zero		1


	//   ....[14]....
        /*0600*/ 	.word	0x00000650
        /*0604*/ 	.word	0x000000ff
        /*0608*/ 	.word	0x00038888
        /*060c*/ 	.short	0x0100
        /*060e*/ 	.byte	0x06
	.zero		1


	//   ....[15]....
        /*0610*/ 	.word	0x00000780
        /*0614*/ 	.word	0x000000ff
        /*0618*/ 	.word	0x00038890
        /*061c*/ 	.short	0x0100
        /*061e*/ 	.byte	0x08
	.zero		1


	//   ....[16]....
        /*0620*/ 	.word	0x00000790
        /*0624*/ 	.word	0x000000ff
        /*0628*/ 	.word	0x000388a0
        /*062c*/ 	.short	0x0100
        /*062e*/ 	.byte	0x08
	.zero		1


	//   ....[17]....
        /*0630*/ 	.word	0x000007a0
        /*0634*/ 	.word	0x000000ff
        /*0638*/ 	.word	0x00038898
        /*063c*/ 	.short	0x0100
        /*063e*/ 	.byte	0x08
	.zero		1


	//   ....[18]....
        /*0640*/ 	.word	0x000007b0
        /*0644*/ 	.word	0x000000ff
        /*0648*/ 	.word	0x000388a8
        /*064c*/ 	.short	0x0100
        /*064e*/ 	.byte	0x08
	.zero		1


	//   ....[19]....
        /*0650*/ 	.word	0x000008e0
        /*0654*/ 	.word	0x000000ff
        /*0658*/ 	.word	0x000388b0
        /*065c*/ 	.short	0x0100
        /*065e*/ 	.byte	0x08
	.zero		1


	//   ....[20]....
        /*0660*/ 	.word	0x000008f0
        /*0664*/ 	.word	0x000000ff
        /*0668*/ 	.word	0x000388c0
        /*066c*/ 	.short	0x0100
        /*066e*/ 	.byte	0x08
	.zero		1


	//   ....[21]....
        /*0670*/ 	.word	0x00000900
        /*0674*/ 	.word	0x000000ff
        /*0678*/ 	.word	0x000388b8
        /*067c*/ 	.short	0x0100
        /*067e*/ 	.byte	0x08
	.zero		1


	//   ....[22]....
        /*0680*/ 	.word	0x00000910
        /*0684*/ 	.word	0x000000ff
        /*0688*/ 	.word	0x000388c8
        /*068c*/ 	.short	0x0100
        /*068e*/ 	.byte	0x08
	.zero		1


	//   ....[23]....
        /*0690*/ 	.word	0x00001a80
        /*0694*/ 	.word	0x00000004
        /*0698*/ 	.word	0x00000000
        /*069c*/ 	.short	0x0101
        /*069e*/ 	.byte	0x3f
	.zero		1


	//   ....[24]....
        /*06a0*/ 	.word	0x00002540
        /*06a4*/ 	.word	0x00000004
        /*06a8*/ 	.word	0x00000000
        /*06ac*/ 	.short	0x0101
        /*06ae*/ 	.byte	0x3f
	.zero		1


	//   ....[25]....
        /*06b0*/ 	.word	0x000030a0
        /*06b4*/ 	.word	0x000000ff
        /*06b8*/ 	.word	0x00038800
        /*06bc*/ 	.short	0x010a
        /*06be*/ 	.byte	0x25
	.zero		1


	//   ....[26]....
        /*06c0*/ 	.word	0x00003120
        /*06c4*/ 	.word	0x00000003
        /*06c8*/ 	.word	0x00038830
        /*06cc*/ 	.short	0x010a
        /*06ce*/ 	.byte	0x3f
	.zero		1


	//   ....[27]....
        /*06d0*/ 	.word	0x00003160
        /*06d4*/ 	.word	0x00000003
        /*06d8*/ 	.word	0x00038830
        /*06dc*/ 	.short	0x010a
        /*06de*/ 	.byte	0x3f
	.zero		1


	//   ....[28]....
        /*06e0*/ 	.word	0x000033e0
        /*06e4*/ 	.word	0x000000ff
        /*06e8*/ 	.word	0x00038810
        /*06ec*/ 	.short	0x010a
        /*06ee*/ 	.byte	0x25
	.zero		1


	//   ....[29]....
        /*06f0*/ 	.word	0x00003420
        /*06f4*/ 	.word	0x00000003
        /*06f8*/ 	.word	0x00038850
        /*06fc*/ 	.short	0x010a
        /*06fe*/ 	.byte	0x3f
	.zero		1


	//   ....[30]....
        /*0700*/ 	.word	0x00003460
        /*0704*/ 	.word	0x00000003
        /*0708*/ 	.word	0x00038850
        /*070c*/ 	.short	0x010a
        /*070e*/ 	.byte	0x3f
	.zero		1


	//   ....[31]....
        /*0710*/ 	.word	0x000053c0
        /*0714*/ 	.word	0x00000018
        /*0718*/ 	.word	0x00000000
        /*071c*/ 	.short	0x0101
        /*071e*/ 	.byte	0x3f
	.zero		1


	//   ....[32]....
        /*0720*/ 	.word	0x00005980
        /*0724*/ 	.word	0x00000003
        /*0728*/ 	.word	0x00000000
        /*072c*/ 	.short	0x0101
        /*072e*/ 	.byte	0x3f
	.zero		1


	//   ....[33]....
        /*0730*/ 	.word	0x00005ac0
        /*0734*/ 	.word	0x000000ff
        /*0738*/ 	.word	0x00038830
        /*073c*/ 	.short	0x010a
        /*073e*/ 	.byte	0x06
	.zero		1


	//   ....[34]....
        /*0740*/ 	.word	0x00005b00
        /*0744*/ 	.word	0x000000ff
        /*0748*/ 	.word	0x00038830
        /*074c*/ 	.short	0x010a
        /*074e*/ 	.byte	0x06
	.zero		1


	//   ....[35]....
        /*0750*/ 	.word	0x00005d50
        /*0754*/ 	.word	0x000000ff
        /*0758*/ 	.word	0x00038850
        /*075c*/ 	.short	0x010a
        /*075e*/ 	.byte	0x06
	.zero		1


	//   ....[36]....
        /*0760*/ 	.word	0x00005d90
        /*0764*/ 	.word	0x000000ff
        /*0768*/ 	.word	0x00038850
        /*076c*/ 	.short	0x010a
        /*076e*/ 	.byte	0x06
	.zero		1


	//   ....[37]....
        /*0770*/ 	.word	0x00007bb0
        /*0774*/ 	.word	0x00000098
        /*0778*/ 	.word	0x00000000
        /*077c*/ 	.short	0x0101
        /*077e*/ 	.byte	0x3f
	.zero		1


	//   ....[38]....
        /*0780*/ 	.word	0x00008820
        /*0784*/ 	.word	0x00000003
        /*0788*/ 	.word	0x00000000
        /*078c*/ 	.short	0x0101
        /*078e*/ 	.byte	0x3f
	.zero		1


	//   ....[39]....
        /*0790*/ 	.word	0x0000ad00
        /*0794*/ 	.word	0x000000ff
        /*0798*/ 	.word	0x00000000
        /*079c*/ 	.short	0x0101
        /*079e*/ 	.byte	0x04
	.zero		1


	//   ....[40]....
        /*07a0*/ 	.word	0x0000d630
        /*07a4*/ 	.word	0x00000008
        /*07a8*/ 	.word	0x00038840
        /*07ac*/ 	.short	0x010a
        /*07ae*/ 	.byte	0x3f
	.zero		1


	//   ....[41]....
        /*07b0*/ 	.word	0x0000de30
        /*07b4*/ 	.word	0x0000000b
        /*07b8*/ 	.word	0x00038820
        /*07bc*/ 	.short	0x010a
        /*07be*/ 	.byte	0x3f
	.zero		1


	//   ....[42]....
        /*07c0*/ 	.word	0x0000df00
        /*07c4*/ 	.word	0x00000006
        /*07c8*/ 	.word	0x00038860
        /*07cc*/ 	.short	0x010a
        /*07ce*/ 	.byte	0x3f
	.zero		1


	//   ....[43]....
        /*07d0*/ 	.word	0x0000e6c0
        /*07d4*/ 	.word	0x00000002
        /*07d8*/ 	.word	0x00038840
        /*07dc*/ 	.short	0x010a
        /*07de*/ 	.byte	0x3f
	.zero		1


	//   ....[44]....
        /*07e0*/ 	.word	0x0000e8d0
        /*07e4*/ 	.word	0x00000002
        /*07e8*/ 	.word	0x00038860
        /*07ec*/ 	.short	0x010a
        /*07ee*/ 	.byte	0x3f
	.zero		1


	//   ....[45]....
        /*07f0*/ 	.word	0x0000ef90
        /*07f4*/ 	.word	0x00000002
        /*07f8*/ 	.word	0x00038840
        /*07fc*/ 	.short	0x010a
        /*07fe*/ 	.byte	0x3f
	.zero		1


	//   ....[46]....
        /*0800*/ 	.word	0x0000f190
        /*0804*/ 	.word	0x00000002
        /*0808*/ 	.word	0x00038860
        /*080c*/ 	.short	0x010a
        /*080e*/ 	.byte	0x3f
	.zero		1


	//   ....[47]....
        /*0810*/ 	.word	0x0000f7c0
        /*0814*/ 	.word	0x00000002
        /*0818*/ 	.word	0x00038840
        /*081c*/ 	.short	0x010a
        /*081e*/ 	.byte	0x3f
	.zero		1


	//   ....[48]....
        /*0820*/ 	.word	0x0000f9d0
        /*0824*/ 	.word	0x00000002
        /*0828*/ 	.word	0x00038860
        /*082c*/ 	.short	0x010a
        /*082e*/ 	.byte	0x3f
	.zero		1


	//   ....[49]....
        /*0830*/ 	.word	0x00010ac0
        /*0834*/ 	.word	0x00000000
        /*0838*/ 	.word	0x00038820
        /*083c*/ 	.short	0x010a
        /*083e*/ 	.byte	0x3f
	.zero		1


	//   ....[50]....
        /*0840*/ 	.word	0x00010c20
        /*0844*/ 	.word	0x00000006
        /*0848*/ 	.word	0x00000000
        /*084c*/ 	.short	0x010a
        /*084e*/ 	.byte	0x3f
	.zero		1


	//   ....[51]....
        /*0850*/ 	.word	0x00010ca0
        /*0854*/ 	.word	0x00000007
        /*0858*/ 	.word	0x00000000
        /*085c*/ 	.short	0x010a
        /*085e*/ 	.byte	0x3f
	.zero		1


	//   ....[52]....
        /*0860*/ 	.word	0x00010ce0
        /*0864*/ 	.word	0x00000004
        /*0868*/ 	.word	0x00000000
        /*086c*/ 	.short	0x010a
        /*086e*/ 	.byte	0x3f
	.zero		1


	//   ....[53]....
        /*0870*/ 	.word	0x00010d10
        /*0874*/ 	.word	0x00000003
        /*0878*/ 	.word	0x00000000
        /*087c*/ 	.short	0x010a
        /*087e*/ 	.byte	0x3f
	.zero		1


	//   ....[54]....
        /*0880*/ 	.word	0x00010d80
        /*0884*/ 	.word	0x00000003
        /*0888*/ 	.word	0x00038800
        /*088c*/ 	.short	0x010a
        /*088e*/ 	.byte	0x3f
	.zero		1


	//   ....[55]....
        /*0890*/ 	.word	0x00010dd0
        /*0894*/ 	.word	0x00000003
        /*0898*/ 	.word	0x00038830
        /*089c*/ 	.short	0x010a
        /*089e*/ 	.byte	0x3f
	.zero		1


	//   ....[56]....
        /*08a0*/ 	.word	0x00010e30
        /*08a4*/ 	.word	0x00000005
        /*08a8*/ 	.word	0x00038810
        /*08ac*/ 	.short	0x010a
        /*08ae*/ 	.byte	0x3f
	.zero		1


	//   ....[57]....
        /*08b0*/ 	.word	0x00010e80
        /*08b4*/ 	.word	0x00000003
        /*08b8*/ 	.word	0x00038850
        /*08bc*/ 	.short	0x010a
        /*08be*/ 	.byte	0x3f
	.zero		1


	//   ....[58]....
        /*08c0*/ 	.word	0x00010ee0
        /*08c4*/ 	.word	0x00000005
        /*08c8*/ 	.word	0x00038830
        /*08cc*/ 	.short	0x010a
        /*08ce*/ 	.byte	0x3f
	.zero		1


	//   ....[59]....
        /*08d0*/ 	.word	0x00010f40
        /*08d4*/ 	.word	0x00000005
        /*08d8*/ 	.word	0x00038850
        /*08dc*/ 	.short	0x010a
        /*08de*/ 	.byte	0x3f
	.zero		1


	//   ....[60]....
        /*08e0*/ 	.word	0x000110e0
        /*08e4*/ 	.word	0x00000008
        /*08e8*/ 	.word	0x00038840
        /*08ec*/ 	.short	0x010a
        /*08ee*/ 	.byte	0x3f
	.zero		1


	//   ....[61]....
        /*08f0*/ 	.word	0x00011160
        /*08f4*/ 	.word	0x00000008
        /*08f8*/ 	.word	0x00038820
        /*08fc*/ 	.short	0x010a
        /*08fe*/ 	.byte	0x3f
	.zero		1


	//   ....[62]....
        /*0900*/ 	.word	0x000111b0
        /*0904*/ 	.word	0x00000006
        /*0908*/ 	.word	0x00038860
        /*090c*/ 	.short	0x010a
        /*090e*/ 	.byte	0x3f
	.zero		1


	//   ....[63]....
        /*0910*/ 	.word	0x00011200
        /*0914*/ 	.word	0x00000002
        /*0918*/ 	.word	0x00038840
        /*091c*/ 	.short	0x010a
        /*091e*/ 	.byte	0x3f
	.zero		1


	//   ....[64]....
        /*0920*/ 	.word	0x00011250
        /*0924*/ 	.word	0x00000002
        /*0928*/ 	.word	0x00038860
        /*092c*/ 	.short	0x010a
        /*092e*/ 	.byte	0x3f
	.zero		1


	//   ....[65]....
        /*0930*/ 	.word	0x000112a0
        /*0934*/ 	.word	0x00000002
        /*0938*/ 	.word	0x00038840
        /*093c*/ 	.short	0x010a
        /*093e*/ 	.byte	0x3f
	.zero		1


	//   ....[66]....
        /*0940*/ 	.word	0x000112f0
        /*0944*/ 	.word	0x00000002
        /*0948*/ 	.word	0x00038860
        /*094c*/ 	.short	0x010a
        /*094e*/ 	.byte	0x3f
	.zero		1


	//   ....[67]....
        /*0950*/ 	.word	0x00011340
        /*0954*/ 	.word	0x00000002
        /*0958*/ 	.word	0x00038840
        /*095c*/ 	.short	0x010a
        /*095e*/ 	.byte	0x3f
	.zero		1


	//   ....[68]....
        /*0960*/ 	.word	0x00011390
        /*0964*/ 	.word	0x00000002
        /*0968*/ 	.word	0x00038860
        /*096c*/ 	.short	0x010a
        /*096e*/ 	.byte	0x3f
	.zero		1


	//   ....[69]....
        /*0970*/ 	.word	0x00011d40
        /*0974*/ 	.word	0x00000000
        /*0978*/ 	.word	0x00038820
        /*097c*/ 	.short	0x010a
        /*097e*/ 	.byte	0x3f
	.zero		1


	//   ....[70]....
        /*0980*/ 	.word	0x00011ee0
        /*0984*/ 	.word	0x00000006
        /*0988*/ 	.word	0x00000000
        /*098c*/ 	.short	0x010a
        /*098e*/ 	.byte	0x3f
	.zero		1


	//   ....[71]....
        /*0990*/ 	.word	0x00011f30
        /*0994*/ 	.word	0x00000007
        /*0998*/ 	.word	0x00000000
        /*099c*/ 	.short	0x010a
        /*099e*/ 	.byte	0x3f
	.zero		1


	//   ....[72]....
        /*09a0*/ 	.word	0x00011f80
        /*09a4*/ 	.word	0x00000004
        /*09a8*/ 	.word	0x00000000
        /*09ac*/ 	.short	0x010a
        /*09ae*/ 	.byte	0x3f
	.zero		1


	//----- nvinfo : EIATTR_NUM_MBARRIERS
	.align		4
.L_261:
        /*09b0*/ 	.byte	0x03, 0x38
        /*09b2*/ 	.short	0x0017


	//----- nvinfo : EIATTR_EXIT_INSTR_OFFSETS
	.align		4
        /*09b4*/ 	.byte	0x04, 0x1c
        /*09b6*/ 	.short	(.L_263 - .L_262)


	//   ....[0]....
.L_262:
        /*09b8*/ 	.word	0x00000a90


	//   ....[1]....
        /*09bc*/ 	.word	0x0000bca0


	//   ....[2]....
        /*09c0*/ 	.word	0x0000bd00


	//   ....[3]....
        /*09c4*/ 	.word	0x00010d60


	//----- nvinfo : EIATTR_MAX_THREADS
	.align		4
.L_263:
        /*09c8*/ 	.byte	0x04, 0x05
        /*09ca*/ 	.short	(.L_265 - .L_264)
.L_264:
        /*09cc*/ 	.word	0x00000180
        /*09d0*/ 	.word	0x00000001
        /*09d4*/ 	.word	0x00000001


	//----- nvinfo : EIATTR_CRS_STACK_SIZE
	.align		4
.L_265:
        /*09d8*/ 	.byte	0x04, 0x1e
        /*09da*/ 	.short	(.L_267 - .L_266)
.L_266:
        /*09dc*/ 	.word	0x00000000


	//----- nvinfo : EIATTR_CBANK_PARAM_SIZE
	.align		4
.L_267:
        /*09e0*/ 	.byte	0x03, 0x19
        /*09e2*/ 	.short	0x0b70


	//----- nvinfo : EIATTR_PARAM_CBANK
	.align		4
        /*09e4*/ 	.byte	0x04, 0x0a
        /*09e6*/ 	.short	(.L_269 - .L_268)
	.align		4
.L_268:
        /*09e8*/ 	.word	index@(.nv.constant0._ZN7cutlass13device_kernelIN5flash11enable_sm90INS1_16FlashAttnFwdSm90INS1_25CollectiveMainloopFwdSm90ILi2EN4cute5tupleIJNS5_1CILi1EEES8_S8_EEENS6_IJNS7_ILi64EEESA_SA_EEELi512ENS_6half_tEfNS_4arch4Sm90ELb0ELb0ELb1ELb1ELb0ELb0ELb1ELb0ELb0ELb0ELb0ELb0EEENS1_21CollectiveEpilogueFwdINS6_IJSA_NS7_ILi512EEESA_EEES9_SC_SE_Li256ELb1ELb0ELb0ELb0EEENS1_36VarlenDynamicPersistentTileSchedulerILi64ELi64ELi256ELi32ELb0ELb0ELb1ELb0ELb1ELb1EEEEEEEEEvNT_6ParamsE)
        /*09ec*/ 	.short	0x0210
        /*09ee*/ 	.short	0x0b70


	//----- nvinfo : EIATTR_SW_WAR
	.align		4
.L_269:
        /*09f0*/ 	.byte	0x04, 0x36
        /*09f2*/ 	.short	(.L_271 - .L_270)
.L_270:
        /*09f4*/ 	.word	0x00000008
.L_271:


//--------------------- .nv.info._ZN7cutlass13device_kernelIN5flash11enable_sm90INS1_16FlashAttnFwdSm90INS1_25CollectiveMainloopFwdSm90ILi2EN4cute5tupleIJNS5_1CILi1EEES8_S8_EEENS6_IJNS7_ILi64EEESA_SA_EEELi512ENS_6half_tEfNS_4arch4Sm90ELb0ELb0ELb1ELb1ELb0ELb1ELb1ELb0ELb0ELb0ELb0ELb0EEENS1_21CollectiveEpilogueFwdINS6_IJSA_NS7_ILi512EEESA_EEES9_SC_SE_Li256ELb1ELb0ELb0ELb0EEENS1_36VarlenDynamicPersistentTileSchedulerILi64ELi64ELi256ELi32ELb0ELb0ELb1ELb0ELb1ELb1EEEEEEEEEvNT_6ParamsE --------------------------
	.section	.nv.info._ZN7cutlass13device_kernelIN5flash11enable_sm90INS1_16FlashAttnFwdSm90INS1_25CollectiveMainloopFwdSm90ILi2EN4cute5tupleIJNS5_1CILi1EEES8_S8_EEENS6_IJNS7_ILi64EEESA_SA_EEELi512ENS_6half_tEfNS_4arch4Sm90ELb0ELb0ELb1ELb1ELb0ELb1ELb1ELb0ELb0ELb0ELb0ELb0EEENS1_21CollectiveEpilogueFwdINS6_IJSA_NS7_ILi512EEESA_EEES9_SC_SE_Li256ELb1ELb0ELb0ELb0EEENS1_36VarlenDynamicPersistentTileSchedulerILi64ELi64ELi256ELi32ELb0ELb0ELb1ELb0ELb1ELb1EEEEEEEEEvNT_6ParamsE,"",@"SHT_CUDA_INFO"
	.sectionflags	@""
	.align	4


	//----- nvinfo : EIATTR_CUDA_API_VERSION
	.align		4
        /*0000*/ 	.byte	0x04, 0x37
        /*0002*/ 	.short	(.L_273 - .L_272)
.L_272:
        /*0004*/ 	.word	0x00000082


	//----- nvinfo : EIATTR_KPARAM_INFO
	.align		4
.L_273:
        /*0008*/ 	.byte	0x04, 0x17
        /*000a*/ 	.short	(.L_275 - .L_274)
.L_274:
        /*000c*/ 	.word	0x00000000
        /*0010*/ 	.short	0x0000
        /*0012*/ 	.short	0x0070
        /*0014*/ 	.byte	0x00, 0xf0, 0x01, 0x2c


	//----- nvinfo : EIATTR_SPARSE_MMA_MASK
	.align		4
.L_275:
        /*0018*/ 	.byte	0x03, 0x50
        /*001a*/ 	.short	0x0000


	//----- nvinfo : EIATTR_MAXREG_COUNT
	.align		4
        /*001c*/ 	.byte	0x03, 0x1b
        /*001e*/ 	.short	0x00a8


	//----- nvinfo : EIATTR_NUM_BARRIERS
	.align		4
        /*0020*/ 	.byte	0x02, 0x4c
        /*0022*/ 	.byte	0x10
	.zero		1


	//----- nvinfo : EIATTR_EXTERNS
	.align		4
        /*0024*/ 	.byte	0x04, 0x0f
        /*0026*/ 	.short	(.L_277 - .L_276)


	//   ....[0]....
	.align		4
.L_276:
        /*0028*/ 	.word	index@(__assertfail)


	//----- nvinfo : EIATTR_ANNOTATIONS
	.align		4
.L_277:
        /*002c*/ 	.byte	0x04, 0x55
        /*002e*/ 	.short	(.L_279 - .L_278)


	//   ....[0]....
.L_278:
        /* <DEDUP_REMOVED lines=45> */


	//----- nvinfo : EIATTR_MERCURY_ISA_VERSION
	.align		4
.L_279:
        /*02f0*/ 	.byte	0x03, 0x5f
        /*02f2*/ 	.short	0x0101


	//----- nvinfo : EIATTR_UNUSED_LOAD_BYTE_OFFSET
	.align		4
        /*02f4*/ 	.byte	0x04, 0x44
        /*02f6*/ 	.short	(.L_281 - .L_280)


	//   ....[0]....
.L_280:
        /*02f8*/ 	.word	0x00000b30
        /*02fc*/ 	.word	0x0000fff0


	//   ....[1]....
        /*0300*/ 	.word	0x0000f880
        /*0304*/ 	.word	0x0000fff0


	//----- nvinfo : EIATTR_INT_WARP_WIDE_INSTR_OFFSETS
	.align		4
.L_281:
        /*0308*/ 	.byte	0x04, 0x31
        /*030a*/ 	.short	(.L_283 - .L_282)


	//   ....[0]....
.L_282:
        /*030c*/ 	.word	0x000001f0


	//   ....[1]....
        /*0310*/ 	.word	0x00000230


	//   ....[2]....
        /*0314*/ 	.word	0x000002a0


	//   ....[3]....
        /*0318*/ 	.word	0x00000310


	//   ....[4]....
        /*031c*/ 	.word	0x00014030


	//   ....[5]....
        /*0320*/ 	.word	0x000140e0


	//   ....[6]....
        /*0324*/ 	.word	0x00014570


	//   ....[7]....
        /*0328*/ 	.word	0x000145a0


	//   ....[8]....
        /*032c*/ 	.word	0x000172f0


	//   ....[9]....
        /*0330*/ 	.word	0x000173a0


	//----- nvinfo : EIATTR_COOP_GROUP_MASK_REGIDS
	.align		4
.L_283:
        /*0334*/ 	.byte	0x04, 0x29
        /*0336*/ 	.short	(.L_285 - .L_284)


	//   ....[0]....
.L_284:
        /*0338*/ 	.word	0xffffffff


	//   ....[1]....
        /*033c*/ 	.word	0xffffffff


	//   ....[2]....
        /*0340*/ 	.word	0xffffffff


	//   ....[3]....
        /*0344*/ 	.word	0xffffffff


	//   ....[4]....
        /*0348*/ 	.word	0xffffffff


	//   ....[5]....
        /*034c*/ 	.word	0xffffffff


	//   ....[6]....
        /*0350*/ 	.word	0xffffffff


	//   ....[7]....
        /*0354*/ 	.word	0xffffffff


	//   ....[8]....
        /*0358*/ 	.word	0xffffffff


	//   ....[9]....
        /*035c*/ 	.word	0xffffffff


	//   ....[10]....
        /*0360*/ 	.word	0xffffffff


	//   ....[11]....
        /*0364*/ 	.word	0xffffffff


	//   ....[12]....
        /*0368*/ 	.word	0xffffffff


	//   ....[13]....
        /*036c*/ 	.word	0xffffffff


	//   ....[14]....
        /*0370*/ 	.word	0xffffffff


	//   ....[15]....
        /*0374*/ 	.word	0xffffffff


	//   ....[16]....
        /*0378*/ 	.word	0xffffffff


	//   ....[17]....
        /*037c*/ 	.word	0xffffffff


	//   ....[18]....
        /*0380*/ 	.word	0xffffffff


	//   ....[19]....
        /*0384*/ 	.word	0xffffffff


	//   ....[20]....
        /*0388*/ 	.word	0xffffffff


	//   ....[21]....
        /*038c*/ 	.word	0xffffffff


	//   ....[22]....
        /*0390*/ 	.word	0xffffffff


	//   ....[23]....
        /*0394*/ 	.word	0xffffffff


	//   ....[24]....
        /*0398*/ 	.word	0xffffffff


	//   ....[25]....
        /*039c*/ 	.word	0xffffffff


	//   ....[26]....
        /*03a0*/ 	.word	0xffffffff


	//   ....[27]....
        /*03a4*/ 	.word	0xffffffff


	//   ....[28]....
        /*03a8*/ 	.word	0xffffffff


	//   ....[29]....
        /*03ac*/ 	.word	0xffffffff


	//   ....[30]....
        /*03b0*/ 	.word	0xffffffff


	//   ....[31]....
        /*03b4*/ 	.word	0xffffffff


	//   ....[32]....
        /*03b8*/ 	.word	0xffffffff


	//   ....[33]....
        /*03bc*/ 	.word	0xffffffff


	//   ....[34]....
        /*03c0*/ 	.word	0xffffffff


	//   ....[35]....
        /*03c4*/ 	.word	0xffffffff


	//   ....[36]....
        /*03c8*/ 	.word	0xffffffff


	//   ....[37]....
        /*03cc*/ 	.word	0xffffffff


	//   ....[38]....
        /*03d0*/ 	.word	0xffffffff


	//   ....[39]....
        /*03d4*/ 	.word	0xffffffff


	//   ....[40]....
        /*03d8*/ 	.word	0xffffffff


	//   ....[41]....
        /*03dc*/ 	.word	0xffffffff


	//   ....[42]....
        /*03e0*/ 	.word	0xffffffff


	//   ....[43]....
        /*03e4*/ 	.word	0xffffffff


	//   ....[44]....
        /*03e8*/ 	.word	0xffffffff


	//   ....[45]....
        /*03ec*/ 	.word	0xffffffff


	//   ....[46]....
        /*03f0*/ 	.word	0xffffffff


	//   ....[47]....
        /*03f4*/ 	.word	0xffffffff


	//   ....[48]....
        /*03f8*/ 	.word	0xffffffff


	//   ....[49]....
        /*03fc*/ 	.word	0xffffffff


	//   ....[50]....
        /*0400*/ 	.word	0xffffffff


	//   ....[51]....
        /*0404*/ 	.word	0xffffffff


	//   ....[52]....
        /*0408*/ 	.word	0xffffffff


	//   ....[53]....
        /*040c*/ 	.word	0xffffffff


	//   ....[54]....
        /*0410*/ 	.word	0xffffffff


	//   ....[55]....
        /*0414*/ 	.word	0xffffffff


	//   ....[56]....
        /*0418*/ 	.word	0xffffffff


	//   ....[57]....
        /*041c*/ 	.word	0xffffffff


	//   ....[58]....
        /*0420*/ 	.word	0xffffffff


	//   ....[59]....
        /*0424*/ 	.word	0xffffffff


	//   ....[60]....
        /*0428*/ 	.word	0x0500000f


	//   ....[61]....
        /*042c*/ 	.word	0x0500000f


	//   ....[62]....
        /*0430*/ 	.word	0x0500000f


	//   ....[63]....
        /*0434*/ 	.word	0x0500000f


	//   ....[64]....
        /*0438*/ 	.word	0x0500000f


	//   ....[65]....
        /*043c*/ 	.word	0x0500000f


	//   ....[66]....
        /*0440*/ 	.word	0x0500000f


	//   ....[67]....
        /*0444*/ 	.word	0x0500000f


	//   ....[68]....
        /*0448*/ 	.word	0x0500000f


	//   ....[69]....
        /*044c*/ 	.word	0x0500000f


	//   ....[70]....
        /*0450*/ 	.word	0x0500000f


	//   ....[71]....
        /*0454*/ 	.word	0x0500000f


	//   ....[72]....
        /*0458*/ 	.word	0x0500000f


	//   ....[73]....
        /*045c*/ 	.word	0x0500000f


	//   ....[74]....
        /*0460*/ 	.word	0x0500000f


	//   ....[75]....
        /*0464*/ 	.word	0x0500000f


	//   ....[76]....
        /*0468*/ 	.word	0x0500000f


	//   ....[77]....
        /*046c*/ 	.word	0x0500000f


	//   ....[78]....
        /*0470*/ 	.word	0x0500000f


	//   ....[79]....
        /*0474*/ 	.word	0x0500000f


	//   ....[80]....
        /*0478*/ 	.word	0x0500000f


	//   ....[81]....
        /*047c*/ 	.word	0x0500000f


	//   ....[82]....
        /*0480*/ 	.word	0x0500000f


	//   ....[83]....
        /*0484*/ 	.word	0x0500000f


	//   ....[84]....
        /*0488*/ 	.word	0x0500000f


	//   ....[85]....
        /*048c*/ 	.word	0x0500000f


	//   ....[86]....
        /*0490*/ 	.word	0x0500000f


	//   ....[87]....
        /*0494*/ 	.word	0x0500000f


	//----- nvinfo : EIATTR_COOP_GROUP_INSTR_OFFSETS
	.align		4
.L_285:
        /*0498*/ 	.byte	0x04, 0x28
        /*049a*/ 	.short	(.L_287 - .L_286)


	//   ....[0]....
.L_286:
        /*049c*/ 	.word	0x00000060


	//   ....[1]....
        /*04a0*/ 	.word	0x00000200


	//   ....[2]....
        /*04a4*/ 	.word	0x00000240


	//   ....[3]....
        /*04a8*/ 	.word	0x00000450


	//   ....[4]....
        /*04ac*/ 	.word	0x000005b0


	//   ....[5]....
        /*04b0*/ 	.word	0x000006d0


	//   ....[6]....
        /*04b4*/ 	.word	0x00000830


	//   ....[7]....
        /*04b8*/ 	.word	0x000045f0


	//   ....[8]....
        /*04bc*/ 	.word	0x00005f10


	//   ....[9]....
        /*04c0*/ 	.word	0x00008b20


	//   ....[10]....
        /*04c4*/ 	.word	0x0000a9a0


	//   ....[11]....
        /*04c8*/ 	.word	0x0000aa40


	//   ....[12]....
        /*04cc*/ 	.word	0x0000ac70


	//   ....[13]....
        /*04d0*/ 	.word	0x0000ad00


	//   ....[14]....
        /*04d4*/ 	.word	0x0000b5f0


	//   ....[15]....
        /*04d8*/ 	.word	0x0000c630


	//   ....[16]....
        /*04dc*/ 	.word	0x0000d7f0


	//   ....[17]....
        /*04e0*/ 	.word	0x0000d8c0


	//   ....[18]....
        /*04e4*/ 	.word	0x0000dbc0


	//   ....[19]....
        /*04e8*/ 	.word	0x0000dd80


	//   ....[20]....
        /*04ec*/ 	.word	0x0000ed40


	//   ....[21]....
        /*04f0*/ 	.word	0x0000ed90


	//   ....[22]....
        /*04f4*/ 	.word	0x0000edc0


	//   ....[23]....
        /*04f8*/ 	.word	0x0000ee30


	//   ....[24]....
        /*04fc*/ 	.word	0x0000ee40


	//   ....[25]....
        /*0500*/ 	.word	0x00010820


	//   ....[26]....
        /*0504*/ 	.word	0x00011fa0


	//   ....[27]....
        /*0508*/ 	.word	0x00012130


	//   ....[28]....
        /*050c*/ 	.word	0x00012160


	//   ....[29]....
        /*0510*/ 	.word	0x000121a0


	//   ....[30]....
        /*0514*/ 	.word	0x00012200


	//   ....[31]....
        /*0518*/ 	.word	0x00012260


	//   ....[32]....
        /*051c*/ 	.word	0x000122a0


	//   ....[33]....
        /*0520*/ 	.word	0x00012450


	//   ....[34]....
        /*0524*/ 	.word	0x000124b0


	//   ....[35]....
        /*0528*/ 	.word	0x000124f0


	//   ....[36]....
        /*052c*/ 	.word	0x00012530


	//   ....[37]....
        /*0530*/ 	.word	0x00012560


	//   ....[38]....
        /*0534*/ 	.word	0x00012590


	//   ....[39]....
        /*0538*/ 	.word	0x00012620


	//   ....[40]....
        /*053c*/ 	.word	0x00012650


	//   ....[41]....
        /*0540*/ 	.word	0x000126e0


	//   ....[42]....
        /*0544*/ 	.word	0x00017430


	//   ....[43]....
        /*0548*/ 	.word	0x00017440


	//   ....[44]....
        /*054c*/ 	.word	0x00017550


	//   ....[45]....
        /*0550*/ 	.word	0x000175b0


	//   ....[46]....
        /*0554*/ 	.word	0x000175f0


	//   ....[47]....
        /*0558*/ 	.word	0x00017630


	//   ....[48]....
        /*055c*/ 	.word	0x00017660


	//   ....[49]....
        /*0560*/ 	.word	0x00017690


	//   ....[50]....
        /*0564*/ 	.word	0x00017820


	//   ....[51]....
        /*0568*/ 	.word	0x00017880


	//   ....[52]....
        /*056c*/ 	.word	0x000178c0


	//   ....[53]....
        /*0570*/ 	.word	0x00017900


	//   ....[54]....
        /*0574*/ 	.word	0x00017930


	//   ....[55]....
        /*0578*/ 	.word	0x00017960


	//   ....[56]....
        /*057c*/ 	.word	0x00017a20


	//   ....[57]....
        /*0580*/ 	.word	0x00017a40


	//   ....[58]....
        /*0584*/ 	.word	0x00017ab0


	//   ....[59]....
        /*0588*/ 	.word	0x00017ee0


	//   ....[60]....
        /*058c*/ 	.word	0x00018320


	//   ....[61]....
        /*0590*/ 	.word	0x000183c0


	//   ....[62]....
        /*0594*/ 	.word	0x00018460


	//   ....[63]....
        /*0598*/ 	.word	0x00018500


	//   ....[64]....
        /*059c*/ 	.word	0x000185f0


	//   ....[65]....
        /*05a0*/ 	.word	0x00018690


	//   ....[66]....
        /*05a4*/ 	.word	0x00018730


	//   ....[67]....
        /*05a8*/ 	.word	0x000187d0


	//   ....[68]....
        /*05ac*/ 	.word	0x00018a80


	//   ....[69]....
        /*05b0*/ 	.word	0x00018d60


	//   ....[70]....
        /*05b4*/ 	.word	0x00019180


	//   ....[71]....
        /*05b8*/ 	.word	0x00019210


	//   ....[72]....
        /*05bc*/ 	.word	0x000192b0


	//   ....[73]....
        /*05c0*/ 	.word	0x00019360


	//   ....[74]....
        /*05c4*/ 	.word	0x000193e0


	//   ....[75]....
        /*05c8*/ 	.word	0x00019460


	//   ....[76]....
        /*05cc*/ 	.word	0x000194e0


	//   ....[77]....
        /*05d0*/ 	.word	0x00019560


	//   ....[78]....
        /*05d4*/ 	.word	0x000195f0


	//   ....[79]....
        /*05d8*/ 	.word	0x000196b0


	//   ....[80]....
        /*05dc*/ 	.word	0x00019730


	//   ....[81]....
        /*05e0*/ 	.word	0x000197b0


	//   ....[82]....
        /*05e4*/ 	.word	0x00019830


	//   ....[83]....
        /*05e8*/ 	.word	0x000198b0


	//   ....[84]....
        /*05ec*/ 	.word	0x00019920


	//   ....[85]....
        /*05f0*/ 	.word	0x000199c0


	//   ....[86]....
        /*05f4*/ 	.word	0x00019a50


	//   ....[87]....
        /*05f8*/ 	.word	0x00019b70


	//----- nvinfo : EIATTR_REG_RECONFIG
	.align		4
.L_287:
        /*05fc*/ 	.byte	0x01, 0x54
	.zero		2


	//----- nvinfo : EIATTR_SYSCALL_OFFSETS
	.align		4
        /*0600*/ 	.byte	0x04, 0x46
        /*0602*/ 	.short	(.L_289 - .L_288)


	//   ....[0]....
.L_288:
        /*0604*/ 	.word	0x000018a0


	//   ....[1]....
        /*0608*/ 	.word	0x000019f0


	//   ....[2]....
        /*060c*/ 	.word	0x000060c0


	//   ....[3]....
        /*0610*/ 	.word	0x00006570


	//   ....[4]....
        /*0614*/ 	.word	0x00014270


	//   ....[5]....
        /*0618*/ 	.word	0x000143b0


	//   ....[6]....
        /*061c*/ 	.word	0x000144b0


	//----- nvinfo : EIATTR_MBARRIER_INSTR_OFFSETS
	.align		4
.L_289:
        /*0620*/ 	.byte	0x04, 0x39
        /*0622*/ 	.short	(.L_291 - .L_290)


	//   ....[0]....
.L_290:
        /*0624*/ 	.word	0x00000330
        /*0628*/ 	.word	0x000000ff
        /*062c*/ 	.word	0x00038800
        /*0630*/ 	.short	0x0100
        /*0632*/ 	.byte	0x08
	.zero		1


	//   ....[1]....
        /*0634*/ 	.word	0x00000340
        /*0638*/ 	.word	0x000000ff
        /*063c*/ 	.word	0x00038810
        /*0640*/ 	.short	0x0100
        /*0642*/ 	.byte	0x08
	.zero		1


	//   ....[2]....
        /*0644*/ 	.word	0x00000350
        /*0648*/ 	.word	0x000000ff
        /*064c*/ 	.word	0x00038820
        /*0650*/ 	.short	0x0100
        /*0652*/ 	.byte	0x08
	.zero		1


	//   ....[3]....
        /*0654*/ 	.word	0x00000400
        /*0658*/ 	.word	0x000000ff
        /*065c*/ 	.word	0x00038830
        /*0660*/ 	.short	0x0100
        /*0662*/ 	.byte	0x06
	.zero		1


	//   ....[4]....
        /*0664*/ 	.word	0x00000410
        /*0668*/ 	.word	0x000000ff
        /*066c*/ 	.word	0x00038840
        /*0670*/ 	.short	0x0100
        /*0672*/ 	.byte	0x06
	.zero		1


	//   ....[5]....
        /*0674*/ 	.word	0x00000420
        /*0678*/ 	.word	0x000000ff
        /*067c*/ 	.word	0x00038838
        /*0680*/ 	.short	0x0100
        /*0682*/ 	.byte	0x06
	.zero		1


	//   ....[6]....
        /*0684*/ 	.word	0x00000430
        /*0688*/ 	.word	0x000000ff
        /*068c*/ 	.word	0x00038848
        /*0690*/ 	.short	0x0100
        /*0692*/ 	.byte	0x06
	.zero		1


	//   ....[7]....
        /*0694*/ 	.word	0x00000560
        /*0698*/ 	.word	0x000000ff
        /*069c*/ 	.word	0x00038850
        /*06a0*/ 	.short	0x0100
        /*06a2*/ 	.byte	0x08
	.zero		1


	//   ....[8]....
        /*06a4*/ 	.word	0x00000570
        /*06a8*/ 	.word	0x000000ff
        /*06ac*/ 	.word	0x00038860
        /*06b0*/ 	.short	0x0100
        /*06b2*/ 	.byte	0x08
	.zero		1


	//   ....[9]....
        /*06b4*/ 	.word	0x00000580
        /*06b8*/ 	.word	0x000000ff
        /*06bc*/ 	.word	0x00038858
        /*06c0*/ 	.short	0x0100
        /*06c2*/ 	.byte	0x08
	.zero		1


	//   ....[10]....
        /*06c4*/ 	.word	0x00000590
        /*06c8*/ 	.word	0x000000ff
        /*06cc*/ 	.word	0x00038868
        /*06d0*/ 	.short	0x0100
        /*06d2*/ 	.byte	0x08
	.zero		1


	//   ....[11]....
        /*06d4*/ 	.word	0x00000680
        /*06d8*/ 	.word	0x000000ff
        /*06dc*/ 	.word	0x00038870
        /*06e0*/ 	.short	0x0100
        /*06e2*/ 	.byte	0x06
	.zero		1


	//   ....[12]....
        /*06e4*/ 	.word	0x00000690
        /*06e8*/ 	.word	0x000000ff
        /*06ec*/ 	.word	0x00038880
        /*06f0*/ 	.short	0x0100
        /*06f2*/ 	.byte	0x06
	.zero		1


	//   ....[13]....
        /*06f4*/ 	.word	0x000006a0
        /*06f8*/ 	.word	0x000000ff
        /*06fc*/ 	.word	0x00038878
        /*0700*/ 	.short	0x0100
        /*0702*/ 	.byte	0x06
	.zero		1


	//   ....[14]....
        /*0704*/ 	.word	0x000006b0
        /*0708*/ 	.word	0x000000ff
        /*070c*/ 	.word	0x00038888
        /*0710*/ 	.short	0x0100
        /*0712*/ 	.byte	0x06
	.zero		1


	//   ....[15]....
        /*0714*/ 	.word	0x000007e0
        /*0718*/ 	.word	0x000000ff
        /*071c*/ 	.word	0x00038890
        /*0720*/ 	.short	0x0100
        /*0722*/ 	.byte	0x08
	.zero		1


	//   ....[16]....
        /*0724*/ 	.word	0x000007f0
        /*0728*/ 	.word	0x000000ff
        /*072c*/ 	.word	0x000388a0
        /*0730*/ 	.short	0x0100
        /*0732*/ 	.byte	0x08
	.zero		1


	//   ....[17]....
        /*0734*/ 	.word	0x00000800
        /*0738*/ 	.word	0x000000ff
        /*073c*/ 	.word	0x00038898
        /*0740*/ 	.short	0x0100
        /*0742*/ 	.byte	0x08
	.zero		1


	//   ....[18]....
        /*0744*/ 	.word	0x00000810
        /*0748*/ 	.word	0x000000ff
        /*074c*/ 	.word	0x000388a8
        /*0750*/ 	.short	0x0100
        /*0752*/ 	.byte	0x08
	.zero		1


	//   ....[19]....
        /*0754*/ 	.word	0x00000940
        /*0758*/ 	.word	0x000000ff
        /*075c*/ 	.word	0x000388b0
        /*0760*/ 	.short	0x0100
        /*0762*/ 	.byte	0x08
	.zero		1


	//   ....[20]....
        /*0764*/ 	.word	0x00000950
        /*0768*/ 	.word	0x000000ff
        /*076c*/ 	.word	0x000388c0
        /*0770*/ 	.short	0x0100
        /*0772*/ 	.byte	0x08
	.zero		1


	//   ....[21]....
        /*0774*/ 	.word	0x00000960
        /*0778*/ 	.word	0x000000ff
        /*077c*/ 	.word	0x000388b8
        /*0780*/ 	.short	0x0100
        /*0782*/ 	.byte	0x08
	.zero		1


	//   ....[22]....
        /*0784*/ 	.word	0x00000970
        /*0788*/ 	.word	0x000000ff
        /*078c*/ 	.word	0x000388c8
        /*0790*/ 	.short	0x0100
        /*0792*/ 	.byte	0x08
	.zero		1


	//   ....[23]....
        /*0794*/ 	.word	0x00002620
        /*0798*/ 	.word	0x00000048
        /*079c*/ 	.word	0x00038890
        /*07a0*/ 	.short	0x010a
        /*07a2*/ 	.byte	0x3f
	.zero		1


	//   ....[24]....
        /*07a4*/ 	.word	0x00002fb0
        /*07a8*/ 	.word	0x00000048
        /*07ac*/ 	.word	0x00038890
        /*07b0*/ 	.short	0x010a
        /*07b2*/ 	.byte	0x3f
	.zero		1


	//   ....[25]....
        /*07b4*/ 	.word	0x00003810
        /*07b8*/ 	.word	0x00000048
        /*07bc*/ 	.word	0x00038890
        /*07c0*/ 	.short	0x010a
        /*07c2*/ 	.byte	0x3f
	.zero		1


	//   ....[26]....
        /*07c4*/ 	.word	0x00003a10
        /*07c8*/ 	.word	0x00000004
        /*07cc*/ 	.word	0x00000000
        /*07d0*/ 	.short	0x0101
        /*07d2*/ 	.byte	0x3f
	.zero		1


	//   ....[27]....
        /*07d4*/ 	.word	0x00003a50
        /*07d8*/ 	.word	0x00000048
        /*07dc*/ 	.word	0x000388b0
        /*07e0*/ 	.short	0x010a
        /*07e2*/ 	.byte	0x3f
	.zero		1


	//   ....[28]....
        /*07e4*/ 	.word	0x00004070
        /*07e8*/ 	.word	0x00000048
        /*07ec*/ 	.word	0x00000000
        /*07f0*/ 	.short	0x0101
        /*07f2*/ 	.byte	0x3f
	.zero		1


	//   ....[29]....
        /*07f4*/ 	.word	0x00004a40
        /*07f8*/ 	.word	0x00000000
        /*07fc*/ 	.word	0x00000000
        /*0800*/ 	.short	0x0101
        /*0802*/ 	.byte	0x3f
	.zero		1


	//   ....[30]....
        /*0804*/ 	.word	0x000055c0
        /*0808*/ 	.word	0x00000000
        /*080c*/ 	.word	0x00000000
        /*0810*/ 	.short	0x0101
        /*0812*/ 	.byte	0x3f
	.zero		1


	//   ....[31]....
        /*0814*/ 	.word	0x00006150
        /*0818*/ 	.word	0x00000002
        /*081c*/ 	.word	0x00038800
        /*0820*/ 	.short	0x010a
        /*0822*/ 	.byte	0x3f
	.zero		1


	//   ....[32]....
        /*0824*/ 	.word	0x000061a0
        /*0828*/ 	.word	0x00000002
        /*082c*/ 	.word	0x00038800
        /*0830*/ 	.short	0x010a
        /*0832*/ 	.byte	0x3f
	.zero		1


	//   ....[33]....
        /*0834*/ 	.word	0x00006840
        /*0838*/ 	.word	0x00000002
        /*083c*/ 	.word	0x00038800
        /*0840*/ 	.short	0x010a
        /*0842*/ 	.byte	0x3f
	.zero		1


	//   ....[34]....
        /*0844*/ 	.word	0x000076b0
        /*0848*/ 	.word	0x00000002
        /*084c*/ 	.word	0x00038800
        /*0850*/ 	.short	0x010a
        /*0852*/ 	.byte	0x3f
	.zero		1


	//   ....[35]....
        /*0854*/ 	.word	0x00008420
        /*0858*/ 	.word	0x00000014
        /*085c*/ 	.word	0x00038830
        /*0860*/ 	.short	0x010a
        /*0862*/ 	.byte	0x3f
	.zero		1


	//   ....[36]....
        /*0864*/ 	.word	0x000084d0
        /*0868*/ 	.word	0x00000014
        /*086c*/ 	.word	0x00038830
        /*0870*/ 	.short	0x010a
        /*0872*/ 	.byte	0x3f
	.zero		1


	//   ....[37]....
        /*0874*/ 	.word	0x000087e0
        /*0878*/ 	.word	0x00000002
        /*087c*/ 	.word	0x00038810
        /*0880*/ 	.short	0x010a
        /*0882*/ 	.byte	0x3f
	.zero		1


	//   ....[38]....
        /*0884*/ 	.word	0x00008830
        /*0888*/ 	.word	0x00000014
        /*088c*/ 	.word	0x00038850
        /*0890*/ 	.short	0x010a
        /*0892*/ 	.byte	0x3f
	.zero		1


	//   ....[39]....
        /*0894*/ 	.word	0x000088f0
        /*0898*/ 	.word	0x00000014
        /*089c*/ 	.word	0x00038850
        /*08a0*/ 	.short	0x010a
        /*08a2*/ 	.byte	0x3f
	.zero		1


	//   ....[40]....
        /*08a4*/ 	.word	0x0000af50
        /*08a8*/ 	.word	0x0000000d
        /*08ac*/ 	.word	0x00000000
        /*08b0*/ 	.short	0x0101
        /*08b2*/ 	.byte	0x3f
	.zero		1


	//   ....[41]....
        /*08b4*/ 	.word	0x0000b610
        /*08b8*/ 	.word	0x00000014
        /*08bc*/ 	.word	0x00000000
        /*08c0*/ 	.short	0x0101
        /*08c2*/ 	.byte	0x3f
	.zero		1


	//   ....[42]....
        /*08c4*/ 	.word	0x0000b730
        /*08c8*/ 	.word	0x0000000c
        /*08cc*/ 	.word	0x00038830
        /*08d0*/ 	.short	0x010a
        /*08d2*/ 	.byte	0x3f
	.zero		1


	//   ....[43]....
        /*08d4*/ 	.word	0x0000b7e0
        /*08d8*/ 	.word	0x0000000c
        /*08dc*/ 	.word	0x00038830
        /*08e0*/ 	.short	0x010a
        /*08e2*/ 	.byte	0x3f
	.zero		1


	//   ....[44]....
        /*08e4*/ 	.word	0x0000ba60
        /*08e8*/ 	.word	0x0000000c
        /*08ec*/ 	.word	0x00038850
        /*08f0*/ 	.short	0x010a
        /*08f2*/ 	.byte	0x3f
	.zero		1


	//   ....[45]....
        /*08f4*/ 	.word	0x0000bab0
        /*08f8*/ 	.word	0x0000000c
        /*08fc*/ 	.word	0x00038850
        /*0900*/ 	.short	0x010a
        /*0902*/ 	.byte	0x3f
	.zero		1


	//   ....[46]....
        /*0904*/ 	.word	0x0000e050
        /*0908*/ 	.word	0x0000009a
        /*090c*/ 	.word	0x00000000
        /*0910*/ 	.short	0x0101
        /*0912*/ 	.byte	0x3f
	.zero		1


	//   ....[47]....
        /*0914*/ 	.word	0x0000ed60
        /*0918*/ 	.word	0x0000000c
        /*091c*/ 	.word	0x00000000
        /*0920*/ 	.short	0x0101
        /*0922*/ 	.byte	0x3f
	.zero		1


	//   ....[48]....
        /*0924*/ 	.word	0x00011090
        /*0928*/ 	.word	0x00000000
        /*092c*/ 	.word	0x00000000
        /*0930*/ 	.short	0x0101
        /*0932*/ 	.byte	0x3f
	.zero		1


	//   ....[49]....
        /*0934*/ 	.word	0x00013110
        /*0938*/ 	.word	0x00000005
        /*093c*/ 	.word	0x00038820
        /*0940*/ 	.short	0x010a
        /*0942*/ 	.byte	0x3f
	.zero		1


	//   ....[50]....
        /*0944*/ 	.word	0x00013190
        /*0948*/ 	.word	0x00000006
        /*094c*/ 	.word	0x000388a0
        /*0950*/ 	.short	0x010a
        /*0952*/ 	.byte	0x3f
	.zero		1


	//   ....[51]....
        /*0954*/ 	.word	0x00013380
        /*0958*/ 	.word	0x00000006
        /*095c*/ 	.word	0x000388c0
        /*0960*/ 	.short	0x010a
        /*0962*/ 	.byte	0x3f
	.zero		1


	//   ....[52]....
        /*0964*/ 	.word	0x000138e0
        /*0968*/ 	.word	0x00000007
        /*096c*/ 	.word	0x000388a0
        /*0970*/ 	.short	0x010a
        /*0972*/ 	.byte	0x3f
	.zero		1


	//   ....[53]....
        /*0974*/ 	.word	0x00013ab0
        /*0978*/ 	.word	0x00000007
        /*097c*/ 	.word	0x000388c0
        /*0980*/ 	.short	0x010a
        /*0982*/ 	.byte	0x3f
	.zero		1


	//   ....[54]....
        /*0984*/ 	.word	0x00014a20
        /*0988*/ 	.word	0x00000009
        /*098c*/ 	.word	0x00038840
        /*0990*/ 	.short	0x010a
        /*0992*/ 	.byte	0x3f
	.zero		1


	//   ....[55]....
        /*0994*/ 	.word	0x00015210
        /*0998*/ 	.word	0x0000000b
        /*099c*/ 	.word	0x00038820
        /*09a0*/ 	.short	0x010a
        /*09a2*/ 	.byte	0x3f
	.zero		1


	//   ....[56]....
        /*09a4*/ 	.word	0x000152e0
        /*09a8*/ 	.word	0x00000005
        /*09ac*/ 	.word	0x00038860
        /*09b0*/ 	.short	0x010a
        /*09b2*/ 	.byte	0x3f
	.zero		1


	//   ....[57]....
        /*09b4*/ 	.word	0x00015aa0
        /*09b8*/ 	.word	0x00000002
        /*09bc*/ 	.word	0x00038840
        /*09c0*/ 	.short	0x010a
        /*09c2*/ 	.byte	0x3f
	.zero		1


	//   ....[58]....
        /*09c4*/ 	.word	0x00015cc0
        /*09c8*/ 	.word	0x00000002
        /*09cc*/ 	.word	0x00038860
        /*09d0*/ 	.short	0x010a
        /*09d2*/ 	.byte	0x3f
	.zero		1


	//   ....[59]....
        /*09d4*/ 	.word	0x00016370
        /*09d8*/ 	.word	0x00000002
        /*09dc*/ 	.word	0x00038840
        /*09e0*/ 	.short	0x010a
        /*09e2*/ 	.byte	0x3f
	.zero		1


	//   ....[60]....
        /*09e4*/ 	.word	0x00016580
        /*09e8*/ 	.word	0x00000002
        /*09ec*/ 	.word	0x00038860
        /*09f0*/ 	.short	0x010a
        /*09f2*/ 	.byte	0x3f
	.zero		1


	//   ....[61]....
        /*09f4*/ 	.word	0x00016bb0
        /*09f8*/ 	.word	0x00000002
        /*09fc*/ 	.word	0x00038840
        /*0a00*/ 	.short	0x010a
        /*0a02*/ 	.byte	0x3f
	.zero		1


	//   ....[62]....
        /*0a04*/ 	.word	0x00016dd0
        /*0a08*/ 	.word	0x00000002
        /*0a0c*/ 	.word	0x00038860
        /*0a10*/ 	.short	0x010a
        /*0a12*/ 	.byte	0x3f
	.zero		1


	//   ....[63]....
        /*0a14*/ 	.word	0x00017e70
        /*0a18*/ 	.word	0x00000000
        /*0a1c*/ 	.word	0x00038820
        /*0a20*/ 	.short	0x010a
        /*0a22*/ 	.byte	0x3f
	.zero		1


	//   ....[64]....
        /*0a24*/ 	.word	0x00018010
        /*0a28*/ 	.word	0x00000006
        /*0a2c*/ 	.word	0x00000000
        /*0a30*/ 	.short	0x010a
        /*0a32*/ 	.byte	0x3f
	.zero		1


	//   ....[65]....
        /*0a34*/ 	.word	0x00018080
        /*0a38*/ 	.word	0x00000007
        /*0a3c*/ 	.word	0x00000000
        /*0a40*/ 	.short	0x010a
        /*0a42*/ 	.byte	0x3f
	.zero		1


	//   ....[66]....
        /*0a44*/ 	.word	0x000180f0
        /*0a48*/ 	.word	0x00000004
        /*0a4c*/ 	.word	0x00000000
        /*0a50*/ 	.short	0x010a
        /*0a52*/ 	.byte	0x3f
	.zero		1


	//   ....[67]....
        /*0a54*/ 	.word	0x00018120
        /*0a58*/ 	.word	0x00000003
        /*0a5c*/ 	.word	0x00000000
        /*0a60*/ 	.short	0x010a
        /*0a62*/ 	.byte	0x3f
	.zero		1


	//   ....[68]....
        /*0a64*/ 	.word	0x00018180
        /*0a68*/ 	.word	0x00000048
        /*0a6c*/ 	.word	0x00038890
        /*0a70*/ 	.short	0x010a
        /*0a72*/ 	.byte	0x3f
	.zero		1


	//   ....[69]....
        /*0a74*/ 	.word	0x000181d0
        /*0a78*/ 	.word	0x00000048
        /*0a7c*/ 	.word	0x00038890
        /*0a80*/ 	.short	0x010a
        /*0a82*/ 	.byte	0x3f
	.zero		1


	//   ....[70]....
        /*0a84*/ 	.word	0x00018220
        /*0a88*/ 	.word	0x00000048
        /*0a8c*/ 	.word	0x00038890
        /*0a90*/ 	.short	0x010a
        /*0a92*/ 	.byte	0x3f
	.zero		1


	//   ....[71]....
        /*0a94*/ 	.word	0x00018270
        /*0a98*/ 	.word	0x00000048
        /*0a9c*/ 	.word	0x000388b0
        /*0aa0*/ 	.short	0x010a
        /*0aa2*/ 	.byte	0x3f
	.zero		1


	//   ....[72]....
        /*0aa4*/ 	.word	0x00018540
        /*0aa8*/ 	.word	0x00000002
        /*0aac*/ 	.word	0x00038800
        /*0ab0*/ 	.short	0x010a
        /*0ab2*/ 	.byte	0x3f
	.zero		1


	//   ....[73]....
        /*0ab4*/ 	.word	0x00018810
        /*0ab8*/ 	.word	0x00000002
        /*0abc*/ 	.word	0x00038800
        /*0ac0*/ 	.short	0x010a
        /*0ac2*/ 	.byte	0x3f
	.zero		1


	//   ....[74]....
        /*0ac4*/ 	.word	0x00018860
        /*0ac8*/ 	.word	0x00000014
        /*0acc*/ 	.word	0x00038830
        /*0ad0*/ 	.short	0x010a
        /*0ad2*/ 	.byte	0x3f
	.zero		1


	//   ....[75]....
        /*0ad4*/ 	.word	0x000188b0
        /*0ad8*/ 	.word	0x00000002
        /*0adc*/ 	.word	0x00038810
        /*0ae0*/ 	.short	0x010a
        /*0ae2*/ 	.byte	0x3f
	.zero		1


	//   ....[76]....
        /*0ae4*/ 	.word	0x00018900
        /*0ae8*/ 	.word	0x00000014
        /*0aec*/ 	.word	0x00038850
        /*0af0*/ 	.short	0x010a
        /*0af2*/ 	.byte	0x3f
	.zero		1


	//   ....[77]....
        /*0af4*/ 	.word	0x00018950
        /*0af8*/ 	.word	0x0000000c
        /*0afc*/ 	.word	0x00038830
        /*0b00*/ 	.short	0x010a
        /*0b02*/ 	.byte	0x3f
	.zero		1


	//   ....[78]....
        /*0b04*/ 	.word	0x000189a0
        /*0b08*/ 	.word	0x0000000c
        /*0b0c*/ 	.word	0x00038850
        /*0b10*/ 	.short	0x010a
        /*0b12*/ 	.byte	0x3f
	.zero		1


	//   ....[79]....
        /*0b14*/ 	.word	0x00018b40
        /*0b18*/ 	.word	0x00000005
        /*0b1c*/ 	.word	0x00038820
        /*0b20*/ 	.short	0x010a
        /*0b22*/ 	.byte	0x3f
	.zero		1


	//   ....[80]....
        /*0b24*/ 	.word	0x00018b90
        /*0b28*/ 	.word	0x00000006
        /*0b2c*/ 	.word	0x000388a0
        /*0b30*/ 	.short	0x010a
        /*0b32*/ 	.byte	0x3f
	.zero		1


	//   ....[81]....
        /*0b34*/ 	.word	0x00018be0
        /*0b38*/ 	.word	0x00000006
        /*0b3c*/ 	.word	0x000388c0
        /*0b40*/ 	.short	0x010a
        /*0b42*/ 	.byte	0x3f
	.zero		1


	//   ....[82]....
        /*0b44*/ 	.word	0x00018c30
        /*0b48*/ 	.word	0x00000007
        /*0b4c*/ 	.word	0x000388a0
        /*0b50*/ 	.short	0x010a
        /*0b52*/ 	.byte	0x3f
	.zero		1


	//   ....[83]....
        /*0b54*/ 	.word	0x00018c80
        /*0b58*/ 	.word	0x00000007
        /*0b5c*/ 	.word	0x000388c0
        /*0b60*/ 	.short	0x010a
        /*0b62*/ 	.byte	0x3f
	.zero		1


	//   ....[84]....
        /*0b64*/ 	.word	0x00018e20
        /*0b68*/ 	.word	0x00000009
        /*0b6c*/ 	.word	0x00038840
        /*0b70*/ 	.short	0x010a
        /*0b72*/ 	.byte	0x3f
	.zero		1


	//   ....[85]....
        /*0b74*/ 	.word	0x00018ea0
        /*0b78*/ 	.word	0x00000009
        /*0b7c*/ 	.word	0x00038820
        /*0b80*/ 	.short	0x010a
        /*0b82*/ 	.byte	0x3f
	.zero		1


	//   ....[86]....
        /*0b84*/ 	.word	0x00018ef0
        /*0b88*/ 	.word	0x00000005
        /*0b8c*/ 	.word	0x00038860
        /*0b90*/ 	.short	0x010a
        /*0b92*/ 	.byte	0x3f
	.zero		1


	//   ....[87]....
        /*0b94*/ 	.word	0x00018f40
        /*0b98*/ 	.word	0x00000002
        /*0b9c*/ 	.word	0x00038840
        /*0ba0*/ 	.short	0x010a
        /*0ba2*/ 	.byte	0x3f
	.zero		1


	//   ....[88]....
        /*0ba4*/ 	.word	0x00018f90
        /*0ba8*/ 	.word	0x00000002
        /*0bac*/ 	.word	0x00038860
        /*0bb0*/ 	.short	0x010a
        /*0bb2*/ 	.byte	0x3f
	.zero		1


	//   ....[89]....
        /*0bb4*/ 	.word	0x00018fe0
        /*0bb8*/ 	.word	0x00000002
        /*0bbc*/ 	.word	0x00038840
        /*0bc0*/ 	.short	0x010a
        /*0bc2*/ 	.byte	0x3f
	.zero		1


	//   ....[90]....
        /*0bc4*/ 	.word	0x00019030
        /*0bc8*/ 	.word	0x00000002
        /*0bcc*/ 	.word	0x00038860
        /*0bd0*/ 	.short	0x010a
        /*0bd2*/ 	.byte	0x3f
	.zero		1


	//   ....[91]....
        /*0bd4*/ 	.word	0x00019080
        /*0bd8*/ 	.word	0x00000002
        /*0bdc*/ 	.word	0x00038840
        /*0be0*/ 	.short	0x010a
        /*0be2*/ 	.byte	0x3f
	.zero		1


	//   ....[92]....
        /*0be4*/ 	.word	0x000190d0
        /*0be8*/ 	.word	0x00000002
        /*0bec*/ 	.word	0x00038860
        /*0bf0*/ 	.short	0x010a
        /*0bf2*/ 	.byte	0x3f
	.zero		1


	//   ....[93]....
        /*0bf4*/ 	.word	0x00019a90
        /*0bf8*/ 	.word	0x00000000
        /*0bfc*/ 	.word	0x00038820
        /*0c00*/ 	.short	0x010a
        /*0c02*/ 	.byte	0x3f
	.zero		1


	//   ....[94]....
        /*0c04*/ 	.word	0x00019c30
        /*0c08*/ 	.word	0x00000006
        /*0c0c*/ 	.word	0x00000000
        /*0c10*/ 	.short	0x010a
        /*0c12*/ 	.byte	0x3f
	.zero		1


	//   ....[95]....
        /*0c14*/ 	.word	0x00019c80
        /*0c18*/ 	.word	0x00000007
        /*0c1c*/ 	.word	0x00000000
        /*0c20*/ 	.short	0x010a
        /*0c22*/ 	.byte	0x3f
	.zero		1


	//   ....[96]....
        /*0c24*/ 	.word	0x00019cd0
        /*0c28*/ 	.word	0x00000004
        /*0c2c*/ 	.word	0x00000000
        /*0c30*/ 	.short	0x010a
        /*0c32*/ 	.byte	0x3f
	.zero		1


	//----- nvinfo : EIATTR_NUM_MBARRIERS
	.align		4
.L_291:
        /*0c34*/ 	.byte	0x03, 0x38
        /*0c36*/ 	.short	0x0017


	//----- nvinfo : EIATTR_EXIT_INSTR_OFFSETS
	.align		4
        /*0c38*/ 	.byte	0x04, 0x1c
        /*0c3a*/ 	.short	(.L_293 - .L_292)


	//   ....[0]....
.L_292:
        /*0c3c*/ 	.word	0x00018170


	//----- nvinfo : EIATTR_MAX_THREADS
	.align		4
.L_293:
        /*0c40*/ 	.byte	0x04, 0x05
        /*0c42*/ 	.short	(.L_295 - .L_294)
.L_294:
        /*0c44*/ 	.word	0x00000180
        /*0c48*/ 	.word	0x00000001
        /*0c4c*/ 	.word	0x00000001


	//----- nvinfo : EIATTR_CRS_STACK_SIZE
	.align		4
.L_295:
        /*0c50*/ 	.byte	0x04, 0x1e
        /*0c52*/ 	.short	(.L_297 - .L_296)
.L_296:
        /*0c54*/ 	.word	0x00000000


	//----- nvinfo : EIATTR_CBANK_PARAM_SIZE
	.align		4
.L_297:
        /*0c58*/ 	.byte	0x03, 0x19
        /*0c5a*/ 	.short	0x0b70


	//----- nvinfo : EIATTR_PARAM_CBANK
	.align		4
        /*0c5c*/ 	.byte	0x04, 0x0a
        /*0c5e*/ 	.short	(.L_299 - .L_298)
	.align		4
.L_298:
        /*0c60*/ 	.word	index@(.nv.constant0._ZN7cutlass13device_kernelIN5flash11enable_sm90INS1_16FlashAttnFwdSm90INS1_25CollectiveMainloopFwdSm90ILi2EN4cute5tupleIJNS5_1CILi1EEES8_S8_EEENS6_IJNS7_ILi64EEESA_SA_EEELi512ENS_6half_tEfNS_4arch4Sm90ELb0ELb0ELb1ELb1ELb0ELb1ELb1ELb0ELb0ELb0ELb0ELb0EEENS1_21CollectiveEpilogueFwdINS6_IJSA_NS7_ILi512EEESA_EEES9_SC_SE_Li256ELb1ELb0ELb0ELb0EEENS1_36VarlenDynamicPersistentTileSchedulerILi64ELi64ELi256ELi32ELb0ELb0ELb1ELb0ELb1ELb1EEEEEEEEEvNT_6ParamsE)
        /*0c64*/ 	.short	0x0210
        /*0c66*/ 	.short	0x0b70


	//----- nvinfo : EIATTR_SW_WAR
	.align		4
.L_299:
        /*0c68*/ 	.byte	0x04, 0x36
        /*0c6a*/ 	.short	(.L_301 - .L_300)
.L_300:
        /*0c6c*/ 	.word	0x00000008
.L_301:


//--------------------- .nv.info._ZN7cutlass13device_kernelIN5flash11enable_sm90INS1_16FlashAttnFwdSm90INS1_25CollectiveMainloopFwdSm90ILi2EN4cute5tupleIJNS5_1CILi1EEES8_S8_EEENS6_IJNS7_ILi64EEESA_SA_EEELi512ENS_6half_tEfNS_4arch4Sm90ELb0ELb1ELb1ELb0ELb0ELb0ELb0ELb0ELb0ELb0ELb0ELb0EEENS1_21CollectiveEpilogueFwdINS6_IJSA_NS7_ILi512EEESA_EEES9_SC_SE_Li256ELb0ELb0ELb0ELb0EEENS1_30DynamicPersistentTileSchedulerILi256ELi32ELb0ELb0ELb1EEEEEEEEEvNT_6ParamsE --------------------------
	.section	.nv.info._ZN7cutlass13device_kernelIN5flash11enable_sm90INS1_16FlashAttnFwdSm90INS1_25CollectiveMainloopFwdSm90ILi2EN4cute5tupleIJNS5_1CILi1EEES8_S8_EEENS6_IJNS7_ILi64EEESA_SA_EEELi512ENS_6half_tEfNS_4arch4Sm90ELb0ELb1ELb1ELb0ELb0ELb0ELb0ELb0ELb0ELb0ELb0ELb0EEENS1_21CollectiveEpilogueFwdINS6_IJSA_NS7_ILi512EEESA_EEES9_SC_SE_Li256ELb0ELb0ELb0ELb0EEENS1_30DynamicPersistentTileSchedulerILi256ELi32ELb0ELb0ELb1EEEEEEEEEvNT_6ParamsE,"",@"SHT_CUDA_INFO"
	.sectionflags	@""
	.align	4


	//----- nvinfo : EIATTR_CUDA_API_VERSION
	.align		4
        /*0000*/ 	.byte	0x04, 0x37
        /*0002*/ 	.short	(.L_303 - .L_302)
.L_302:
        /*0004*/ 	.word	0x00000082


	//----- nvinfo : EIATTR_KPARAM_INFO
	.align		4
.L_303:
        /*0008*/ 	.byte	0x04, 0x17
        /*000a*/ 	.short	(.L_305 - .L_304)
.L_304:
        /*000c*/ 	.word	0x00000000
        /*0010*/ 	.short	0x0000
        /*0012*/ 	.short	0x0070
        /*0014*/ 	.byte	0x00, 0xf0, 0x01, 0x2e


	//----- nvinfo : EIATTR_SPARSE_MMA_MASK
	.align		4
.L_305:
        /*0018*/ 	.byte	0x03, 0x50
        /*001a*/ 	.short	0x0000


	//----- nvinfo : EIATTR_MAXREG_COUNT
	.align		4
        /*001c*/ 	.byte	0x03, 0x1b
        /*001e*/ 	.short	0x00a8


	//----- nvinfo : EIATTR_NUM_BARRIERS
	.align		4
        /*0020*/ 	.byte	0x02, 0x4c
        /*0022*/ 	.byte	0x10
	.zero		1


	//----- nvinfo : EIATTR_EXTERNS
	.align		4
        /*0024*/ 	.byte	0x04, 0x0f
        /*0026*/ 	.short	(.L_307 - .L_306)


	//   ....[0]....
	.align		4
.L_306:
        /*0028*/ 	.word	index@(__assertfail)


	//----- nvinfo : EIATTR_MERCURY_ISA_VERSION
	.align		4
.L_307:
        /*002c*/ 	.byte	0x03, 0x5f
        /*002e*/ 	.short	0x0101


	//----- nvinfo : EIATTR_INT_WARP_WIDE_INSTR_OFFSETS
	.align		4
        /*0030*/ 	.byte	0x04, 0x31
        /*0032*/ 	.short	(.L_309 - .L_308)


	//   ....[0]....
.L_308:
        /*0034*/ 	.word	0x00000180


	//   ....[1]....
        /*0038*/ 	.word	0x000001b0


	//   ....[2]....
        /*003c*/ 	.word	0x000001c0


	//   ....[3]....
        /*0040*/ 	.word	0x0000fa30


	//   ....[4]....
        /*0044*/ 	.word	0x0000fac0


	//   ....[5]....
        /*0048*/ 	.word	0x0000ffb0


	//   ....[6]....
        /*004c*/ 	.word	0x000120d0


	//   ....[7]....
        /*0050*/ 	.word	0x00012160


	//----- nvinfo : EIATTR_COOP_GROUP_MASK_REGIDS
	.align		4
.L_309:
        /*0054*/ 	.byte	0x04, 0x29
        /*0056*/ 	.short	(.L_311 - .L_310)


	//   ....[0]....
.L_310:
        /*0058*/ 	.word	0xffffffff


	//   ....[1]....
        /*005c*/ 	.word	0xffffffff


	//   ....[2]....
        /*0060*/ 	.word	0xffffffff


	//   ....[3]....
        /*0064*/ 	.word	0xffffffff


	//   ....[4]....
        /*0068*/ 	.word	0xffffffff


	//   ....[5]....
        /*006c*/ 	.word	0xffffffff


	//   ....[6]....
        /*0070*/ 	.word	0xffffffff


	//   ....[7]....
        /*0074*/ 	.word	0xffffffff


	//   ....[8]....
        /*0078*/ 	.word	0xffffffff


	//   ....[9]....
        /*007c*/ 	.word	0xffffffff


	//   ....[10]....
        /*0080*/ 	.word	0xffffffff


	//   ....[11]....
        /*0084*/ 	.word	0xffffffff


	//   ....[12]....
        /*0088*/ 	.word	0xffffffff


	//   ....[13]....
        /*008c*/ 	.word	0xffffffff


	//   ....[14]....
        /*0090*/ 	.word	0xffffffff


	//   ....[15]....
        /*0094*/ 	.word	0xffffffff


	//   ....[16]....
        /*0098*/ 	.word	0xffffffff


	//   ....[17]....
        /*009c*/ 	.word	0xffffffff


	//   ....[18]....
        /*00a0*/ 	.word	0xffffffff


	//   ....[19]....
        /*00a4*/ 	.word	0xffffffff


	//   ....[20]....
        /*00a8*/ 	.word	0xffffffff


	//   ....[21]....
        /*00ac*/ 	.word	0xffffffff


	//   ....[22]....
        /*00b0*/ 	.word	0xffffffff


	//   ....[23]....
        /*00b4*/ 	.word	0xffffffff


	//   ....[24]....
        /*00b8*/ 	.word	0xffffffff


	//   ....[25]....
        /*00bc*/ 	.word	0xffffffff


	//   ....[26]....
        /*00c0*/ 	.word	0xffffffff


	//   ....[27]....
        /*00c4*/ 	.word	0xffffffff


	//   ....[28]....
        /*00c8*/ 	.word	0xffffffff


	//   ....[29]....
        /*00cc*/ 	.word	0xffffffff


	//   ....[30]....
        /*00d0*/ 	.word	0xffffffff


	//   ....[31]....
        /*00d4*/ 	.word	0xffffffff


	//   ....[32]....
        /*00d8*/ 	.word	0xffffffff


	//   ....[33]....
        /*00dc*/ 	.word	0xffffffff


	//   ....[34]....
        /*00e0*/ 	.word	0xffffffff


	//   ....[35]....
        /*00e4*/ 	.word	0xffffffff


	//   ....[36]....
        /*00e8*/ 	.word	0xffffffff


	//   ....[37]....
        /*00ec*/ 	.word	0xffffffff


	//   ....[38]....
        /*00f0*/ 	.word	0x0500000f


	//   ....[39]....
        /*00f4*/ 	.word	0x0500000f


	//----- nvinfo : EIATTR_COOP_GROUP_INSTR_OFFSETS
	.align		4
.L_311:
        /*00f8*/ 	.byte	0x04, 0x28
        /*00fa*/ 	.short	(.L_313 - .L_312)


	//   ....[0]....
.L_312:
        /*00fc*/ 	.word	0x00000050


	//   ....[1]....
        /*0100*/ 	.word	0x00000190


	//   ....[2]....
        /*0104*/ 	.word	0x000001e0


	//   ....[3]....
        /*0108*/ 	.word	0x00000390


	//   ....[4]....
        /*010c*/ 	.word	0x000004f0


	//   ....[5]....
        /*0110*/ 	.word	0x00000610


	//   ....[6]....
        /*0114*/ 	.word	0x00000770


	//   ....[7]....
        /*0118*/ 	.word	0x00001a40


	//   ....[8]....
        /*011c*/ 	.word	0x00003a30


	//   ....[9]....
        /*0120*/ 	.word	0x00004f80


	//   ....[10]....
        /*0124*/ 	.word	0x00005090


	//   ....[11]....
        /*0128*/ 	.word	0x000054d0


	//   ....[12]....
        /*012c*/ 	.word	0x00005550


	//   ....[13]....
        /*0130*/ 	.word	0x00005d60


	//   ....[14]....
        /*0134*/ 	.word	0x00006ef0


	//   ....[15]....
        /*0138*/ 	.word	0x00006ff0


	//   ....[16]....
        /*013c*/ 	.word	0x00007370


	//   ....[17]....
        /*0140*/ 	.word	0x00007420


	//   ....[18]....
        /*0144*/ 	.word	0x000085d0


	//   ....[19]....
        /*0148*/ 	.word	0x00008f20


	//   ....[20]....
        /*014c*/ 	.word	0x00008f90


	//   ....[21]....
        /*0150*/ 	.word	0x00009290


	//   ....[22]....
        /*0154*/ 	.word	0x00009450


	//   ....[23]....
        /*0158*/ 	.word	0x0000a4c0


	//   ....[24]....
        /*015c*/ 	.word	0x0000b510


	//   ....[25]....
        /*0160*/ 	.word	0x0000b5e0


	//   ....[26]....
        /*0164*/ 	.word	0x0000b9b0


	//   ....[27]....
        /*0168*/ 	.word	0x0000ba60


	//   ....[28]....
        /*016c*/ 	.word	0x0000cbf0


	//   ....[29]....
        /*0170*/ 	.word	0x0000cc30


	//   ....[30]....
        /*0174*/ 	.word	0x0000cc70


	//   ....[31]....
        /*0178*/ 	.word	0x0000ccf0


	//   ....[32]....
        /*017c*/ 	.word	0x0000cd20


	//   ....[33]....
        /*0180*/ 	.word	0x0000d770


	//   ....[34]....
        /*0184*/ 	.word	0x0000e520


	//   ....[35]....
        /*0188*/ 	.word	0x0000f1a0


	//   ....[36]....
        /*018c*/ 	.word	0x000121e0


	//   ....[37]....
        /*0190*/ 	.word	0x00012390


	//   ....[38]....
        /*0194*/ 	.word	0x00012a40


	//   ....[39]....
        /*0198*/ 	.word	0x00012e20


	//----- nvinfo : EIATTR_REG_RECONFIG
	.align		4
.L_313:
        /*019c*/ 	.byte	0x01, 0x54
	.zero		2


	//----- nvinfo : EIATTR_SYSCALL_OFFSETS
	.align		4
        /*01a0*/ 	.byte	0x04, 0x46
        /*01a2*/ 	.short	(.L_315 - .L_314)


	//   ....[0]....
.L_314:
        /*01a4*/ 	.word	0x00003c00


	//   ....[1]....
        /*01a8*/ 	.word	0x0000fc50


	//   ....[2]....
        /*01ac*/ 	.word	0x0000fd90


	//   ....[3]....
        /*01b0*/ 	.word	0x0000fe90


	//----- nvinfo : EIATTR_MBARRIER_INSTR_OFFSETS
	.align		4
.L_315:
        /*01b4*/ 	.byte	0x04, 0x39
        /*01b6*/ 	.short	(.L_317 - .L_316)


	//   ....[0]....
.L_316:
        /*01b8*/ 	.word	0x00000280
        /*01bc*/ 	.word	0x000000ff
        /*01c0*/ 	.word	0x00028c00
        /*01c4*/ 	.short	0x0100
        /*01c6*/ 	.byte	0x06
	.zero		1


	//   ....[1]....
        /*01c8*/ 	.word	0x00000290
        /*01cc*/ 	.word	0x000000ff
        /*01d0*/ 	.word	0x00028c20
        /*01d4*/ 	.short	0x0100
        /*01d6*/ 	.byte	0x06
	.zero		1


	//   ....[2]....
        /*01d8*/ 	.word	0x00000340
        /*01dc*/ 	.word	0x000000ff
        /*01e0*/ 	.word	0x00028c30
        /*01e4*/ 	.short	0x0100
        /*01e6*/ 	.byte	0x06
	.zero		1


	//   ....[3]....
        /*01e8*/ 	.word	0x00000350
        /*01ec*/ 	.word	0x000000ff
        /*01f0*/ 	.word	0x00028c40
        /*01f4*/ 	.short	0x0100
        /*01f6*/ 	.byte	0x06
	.zero		1


	//   ....[4]....
        /*01f8*/ 	.word	0x00000360
        /*01fc*/ 	.word	0x000000ff
        /*0200*/ 	.word	0x00028c38
        /*0204*/ 	.short	0x0100
        /*0206*/ 	.byte	0x06
	.zero		1


	//   ....[5]....
        /*0208*/ 	.word	0x00000370
        /*020c*/ 	.word	0x000000ff
        /*0210*/ 	.word	0x00028c48
        /*0214*/ 	.short	0x0100
        /*0216*/ 	.byte	0x06
	.zero		1


	//   ....[6]....
        /*0218*/ 	.word	0x000004a0
        /*021c*/ 	.word	0x000000ff
        /*0220*/ 	.word	0x00028c50
        /*0224*/ 	.short	0x0100
        /*0226*/ 	.byte	0x08
	.zero		1


	//   ....[7]....
        /*0228*/ 	.word	0x000004b0
        /*022c*/ 	.word	0x000000ff
        /*0230*/ 	.word	0x00028c60
        /*0234*/ 	.short	0x0100
        /*0236*/ 	.byte	0x08
	.zero		1


	//   ....[8]....
        /*0238*/ 	.word	0x000004c0
        /*023c*/ 	.word	0x000000ff
        /*0240*/ 	.word	0x00028c58
        /*0244*/ 	.short	0x0100
        /*0246*/ 	.byte	0x08
	.zero		1


	//   ....[9]....
        /*0248*/ 	.word	0x000004d0
        /*024c*/ 	.word	0x000000ff
        /*0250*/ 	.word	0x00028c68
        /*0254*/ 	.short	0x0100
        /*0256*/ 	.byte	0x08
	.zero		1


	//   ....[10]....
        /*0258*/ 	.word	0x000005c0
        /*025c*/ 	.word	0x000000ff
        /*0260*/ 	.word	0x00028c70
        /*0264*/ 	.short	0x0100
        /*0266*/ 	.byte	0x06
	.zero		1


	//   ....[11]....
        /*0268*/ 	.word	0x000005d0
        /*026c*/ 	.word	0x000000ff
        /*0270*/ 	.word	0x00028c80
        /*0274*/ 	.short	0x0100
        /*0276*/ 	.byte	0x06
	.zero		1


	//   ....[12]....
        /*0278*/ 	.word	0x000005e0
        /*027c*/ 	.word	0x000000ff
        /*0280*/ 	.word	0x00028c78
        /*0284*/ 	.short	0x0100
        /*0286*/ 	.byte	0x06
	.zero		1


	//   ....[13]....
        /*0288*/ 	.word	0x000005f0
        /*028c*/ 	.word	0x000000ff
        /*0290*/ 	.word	0x00028c88
        /*0294*/ 	.short	0x0100
        /*0296*/ 	.byte	0x06
	.zero		1


	//   ....[14]....
        /*0298*/ 	.word	0x00000720
        /*029c*/ 	.word	0x000000ff
        /*02a0*/ 	.word	0x00028c90
        /*02a4*/ 	.short	0x0100
        /*02a6*/ 	.byte	0x08
	.zero		1


	//   ....[15]....
        /*02a8*/ 	.word	0x00000730
        /*02ac*/ 	.word	0x000000ff
        /*02b0*/ 	.word	0x00028ca0
        /*02b4*/ 	.short	0x0100
        /*02b6*/ 	.byte	0x08
	.zero		1


	//   ....[16]....
        /*02b8*/ 	.word	0x00000740
        /*02bc*/ 	.word	0x000000ff
        /*02c0*/ 	.word	0x00028c98
        /*02c4*/ 	.short	0x0100
        /*02c6*/ 	.byte	0x08
	.zero		1


	//   ....[17]....
        /*02c8*/ 	.word	0x00000750
        /*02cc*/ 	.word	0x000000ff
        /*02d0*/ 	.word	0x00028ca8
        /*02d4*/ 	.short	0x0100
        /*02d6*/ 	.byte	0x08
	.zero		1


	//   ....[18]....
        /*02d8*/ 	.word	0x00000880
        /*02dc*/ 	.word	0x000000ff
        /*02e0*/ 	.word	0x00028cb0
        /*02e4*/ 	.short	0x0100
        /*02e6*/ 	.byte	0x08
	.zero		1


	//   ....[19]....
        /*02e8*/ 	.word	0x00000890
        /*02ec*/ 	.word	0x000000ff
        /*02f0*/ 	.word	0x00028cc0
        /*02f4*/ 	.short	0x0100
        /*02f6*/ 	.byte	0x08
	.zero		1


	//   ....[20]....
        /*02f8*/ 	.word	0x000008a0
        /*02fc*/ 	.word	0x000000ff
        /*0300*/ 	.word	0x00028cb8
        /*0304*/ 	.short	0x0100
        /*0306*/ 	.byte	0x08
	.zero		1


	//   ....[21]....
        /*0308*/ 	.word	0x000008b0
        /*030c*/ 	.word	0x000000ff
        /*0310*/ 	.word	0x00028cc8
        /*0314*/ 	.short	0x0100
        /*0316*/ 	.byte	0x08
	.zero		1


	//   ....[22]....
        /*0318*/ 	.word	0x00001b50
        /*031c*/ 	.word	0x000000ff
        /*0320*/ 	.word	0x00028c50
        /*0324*/ 	.short	0x010a
        /*0326*/ 	.byte	0x15
	.zero		1


	//   ....[23]....
        /*0328*/ 	.word	0x00001e00
        /*032c*/ 	.word	0x00000003
        /*0330*/ 	.word	0x00000000
        /*0334*/ 	.short	0x0101
        /*0336*/ 	.byte	0x3f
	.zero		1


	//   ....[24]....
        /*0338*/ 	.word	0x00002760
        /*033c*/ 	.word	0x000000ff
        /*0340*/ 	.word	0x00028c50
        /*0344*/ 	.short	0x010a
        /*0346*/ 	.byte	0x15
	.zero		1


	//   ....[25]....
        /*0348*/ 	.word	0x000027a0
        /*034c*/ 	.word	0x000000ff
        /*0350*/ 	.word	0x00028c50
        /*0354*/ 	.short	0x010a
        /*0356*/ 	.byte	0x15
	.zero		1


	//   ....[26]....
        /*0358*/ 	.word	0x00002970
        /*035c*/ 	.word	0x00000004
        /*0360*/ 	.word	0x00000000
        /*0364*/ 	.short	0x0101
        /*0366*/ 	.byte	0x3f
	.zero		1


	//   ....[27]....
        /*0368*/ 	.word	0x00003c80
        /*036c*/ 	.word	0x000000ff
        /*0370*/ 	.word	0x00028c00
        /*0374*/ 	.short	0x010a
        /*0376*/ 	.byte	0x30
	.zero		1


	//   ....[28]....
        /*0378*/ 	.word	0x00003d00
        /*037c*/ 	.word	0x00000006
        /*0380*/ 	.word	0x00028c30
        /*0384*/ 	.short	0x010a
        /*0386*/ 	.byte	0x3f
	.zero		1


	//   ....[29]....
        /*0388*/ 	.word	0x00003d40
        /*038c*/ 	.word	0x00000006
        /*0390*/ 	.word	0x00028c30
        /*0394*/ 	.short	0x010a
        /*0396*/ 	.byte	0x3f
	.zero		1


	//   ....[30]....
        /*0398*/ 	.word	0x000042b0
        /*039c*/ 	.word	0x00000003
        /*03a0*/ 	.word	0x00000000
        /*03a4*/ 	.short	0x0101
        /*03a6*/ 	.byte	0x3f
	.zero		1


	//   ....[31]....
        /*03a8*/ 	.word	0x00005b00
        /*03ac*/ 	.word	0x00000006
        /*03b0*/ 	.word	0x00028c50
        /*03b4*/ 	.short	0x010a
        /*03b6*/ 	.byte	0x3f
	.zero		1


	//   ....[32]....
        /*03b8*/ 	.word	0x00005b40
        /*03bc*/ 	.word	0x00000006
        /*03c0*/ 	.word	0x00028c50
        /*03c4*/ 	.short	0x010a
        /*03c6*/ 	.byte	0x3f
	.zero		1


	//   ....[33]....
        /*03c8*/ 	.word	0x00005d80
        /*03cc*/ 	.word	0x00000006
        /*03d0*/ 	.word	0x00000000
        /*03d4*/ 	.short	0x0101
        /*03d6*/ 	.byte	0x3f
	.zero		1


	//   ....[34]....
        /*03d8*/ 	.word	0x00006030
        /*03dc*/ 	.word	0x000000ff
        /*03e0*/ 	.word	0x00028c30
        /*03e4*/ 	.short	0x010a
        /*03e6*/ 	.byte	0x1b
	.zero		1


	//   ....[35]....
        /*03e8*/ 	.word	0x00006070
        /*03ec*/ 	.word	0x000000ff
        /*03f0*/ 	.word	0x00028c30
        /*03f4*/ 	.short	0x010a
        /*03f6*/ 	.byte	0x1b
	.zero		1


	//   ....[36]....
        /*03f8*/ 	.word	0x00006420
        /*03fc*/ 	.word	0x0000000e
        /*0400*/ 	.word	0x00000000
        /*0404*/ 	.short	0x0101
        /*0406*/ 	.byte	0x3f
	.zero		1


	//   ....[37]....
        /*0408*/ 	.word	0x00008320
        /*040c*/ 	.word	0x000000ff
        /*0410*/ 	.word	0x00028c50
        /*0414*/ 	.short	0x010a
        /*0416*/ 	.byte	0x1b
	.zero		1


	//   ....[38]....
        /*0418*/ 	.word	0x00008360
        /*041c*/ 	.word	0x000000ff
        /*0420*/ 	.word	0x00028c50
        /*0424*/ 	.short	0x010a
        /*0426*/ 	.byte	0x1b
	.zero		1


	//   ....[39]....
        /*0428*/ 	.word	0x000085f0
        /*042c*/ 	.word	0x0000000d
        /*0430*/ 	.word	0x00000000
        /*0434*/ 	.short	0x0101
        /*0436*/ 	.byte	0x3f
	.zero		1


	//   ....[40]....
        /*0438*/ 	.word	0x00008950
        /*043c*/ 	.word	0x000000ff
        /*0440*/ 	.word	0x00028c30
        /*0444*/ 	.short	0x010a
        /*0446*/ 	.byte	0x19
	.zero		1


	//   ....[41]....
        /*0448*/ 	.word	0x00008990
        /*044c*/ 	.word	0x000000ff
        /*0450*/ 	.word	0x00028c30
        /*0454*/ 	.short	0x010a
        /*0456*/ 	.byte	0x19
	.zero		1


	//   ....[42]....
        /*0458*/ 	.word	0x00009820
        /*045c*/ 	.word	0x00000098
        /*0460*/ 	.word	0x00000000
        /*0464*/ 	.short	0x0101
        /*0466*/ 	.byte	0x3f
	.zero		1


	//   ....[43]....
        /*0468*/ 	.word	0x0000a230
        /*046c*/ 	.word	0x000000ff
        /*0470*/ 	.word	0x00028c50
        /*0474*/ 	.short	0x010a
        /*0476*/ 	.byte	0x19
	.zero		1


	//   ....[44]....
        /*0478*/ 	.word	0x0000a270
        /*047c*/ 	.word	0x000000ff
        /*0480*/ 	.word	0x00028c50
        /*0484*/ 	.short	0x010a
        /*0486*/ 	.byte	0x19
	.zero		1


	//   ....[45]....
        /*0488*/ 	.word	0x0000a4e0
        /*048c*/ 	.word	0x000000aa
        /*0490*/ 	.word	0x00000000
        /*0494*/ 	.short	0x0101
        /*0496*/ 	.byte	0x3f
	.zero		1


	//   ....[46]....
        /*0498*/ 	.word	0x0000a650
        /*049c*/ 	.word	0x000000ff
        /*04a0*/ 	.word	0x00028c30
        /*04a4*/ 	.short	0x010a
        /*04a6*/ 	.byte	0x1b
	.zero		1


	//   ....[47]....
        /*04a8*/ 	.word	0x0000a690
        /*04ac*/ 	.word	0x000000ff
        /*04b0*/ 	.word	0x00028c30
        /*04b4*/ 	.short	0x010a
        /*04b6*/ 	.byte	0x1b
	.zero		1


	//   ....[48]....
        /*04b8*/ 	.word	0x0000aa30
        /*04bc*/ 	.word	0x000000a4
        /*04c0*/ 	.word	0x00000000
        /*04c4*/ 	.short	0x0101
        /*04c6*/ 	.byte	0x3f
	.zero		1


	//   ....[49]....
        /*04c8*/ 	.word	0x0000c940
        /*04cc*/ 	.word	0x000000ff
        /*04d0*/ 	.word	0x00028c50
        /*04d4*/ 	.short	0x010a
        /*04d6*/ 	.byte	0x1b
	.zero		1


	//   ....[50]....
        /*04d8*/ 	.word	0x0000c980
        /*04dc*/ 	.word	0x000000ff
        /*04e0*/ 	.word	0x00028c50
        /*04e4*/ 	.short	0x010a
        /*04e6*/ 	.byte	0x1b
	.zero		1


	//   ....[51]....
        /*04e8*/ 	.word	0x0000cc10
        /*04ec*/ 	.word	0x0000000f
        /*04f0*/ 	.word	0x00000000
        /*04f4*/ 	.short	0x0101
        /*04f6*/ 	.byte	0x3f
	.zero		1


	//   ....[52]....
        /*04f8*/ 	.word	0x0000e860
        /*04fc*/ 	.word	0x000000ff
        /*0500*/ 	.word	0x00000000
        /*0504*/ 	.short	0x0101
        /*0506*/ 	.byte	0x05
	.zero		1


	//   ....[53]....
        /*0508*/ 	.word	0x00010230
        /*050c*/ 	.word	0x00000008
        /*0510*/ 	.word	0x00028c40
        /*0514*/ 	.short	0x010a
        /*0516*/ 	.byte	0x3f
	.zero		1


	//   ....[54]....
        /*0518*/ 	.word	0x00010530
        /*051c*/ 	.word	0x000000ff
        /*0520*/ 	.word	0x00028c20
        /*0524*/ 	.short	0x010a
        /*0526*/ 	.byte	0x25
	.zero		1


	//   ....[55]....
        /*0528*/ 	.word	0x000105b0
        /*052c*/ 	.word	0x00000008
        /*0530*/ 	.word	0x00028c60
        /*0534*/ 	.short	0x010a
        /*0536*/ 	.byte	0x3f
	.zero		1


	//   ....[56]....
        /*0538*/ 	.word	0x00010c20
        /*053c*/ 	.word	0x00000002
        /*0540*/ 	.word	0x00028c40
        /*0544*/ 	.short	0x010a
        /*0546*/ 	.byte	0x3f
	.zero		1


	//   ....[57]....
        /*0548*/ 	.word	0x00010db0
        /*054c*/ 	.word	0x00000002
        /*0550*/ 	.word	0x00028c60
        /*0554*/ 	.short	0x010a
        /*0556*/ 	.byte	0x3f
	.zero		1


	//   ....[58]....
        /*0558*/ 	.word	0x000113c0
        /*055c*/ 	.word	0x00000003
        /*0560*/ 	.word	0x00028c40
        /*0564*/ 	.short	0x010a
        /*0566*/ 	.byte	0x3f
	.zero		1


	//   ....[59]....
        /*0568*/ 	.word	0x00011550
        /*056c*/ 	.word	0x00000003
        /*0570*/ 	.word	0x00028c60
        /*0574*/ 	.short	0x010a
        /*0576*/ 	.byte	0x3f
	.zero		1


	//   ....[60]....
        /*0578*/ 	.word	0x00011ae0
        /*057c*/ 	.word	0x00000002
        /*0580*/ 	.word	0x00028c40
        /*0584*/ 	.short	0x010a
        /*0586*/ 	.byte	0x3f
	.zero		1


	//   ....[61]....
        /*0588*/ 	.word	0x00011c70
        /*058c*/ 	.word	0x00000002
        /*0590*/ 	.word	0x00028c60
        /*0594*/ 	.short	0x010a
        /*0596*/ 	.byte	0x3f
	.zero		1


	//   ....[62]....
        /*0598*/ 	.word	0x00012340
        /*059c*/ 	.word	0x00000007
        /*05a0*/ 	.word	0x00028c20
        /*05a4*/ 	.short	0x010a
        /*05a6*/ 	.byte	0x3f
	.zero		1


	//   ....[63]....
        /*05a8*/ 	.word	0x00012490
        /*05ac*/ 	.word	0x00000005
        /*05b0*/ 	.word	0x00000000
        /*05b4*/ 	.short	0x010a
        /*05b6*/ 	.byte	0x3f
	.zero		1


	//   ....[64]....
        /*05b8*/ 	.word	0x00012500
        /*05bc*/ 	.word	0x00000003
        /*05c0*/ 	.word	0x00000000
        /*05c4*/ 	.short	0x010a
        /*05c6*/ 	.byte	0x3f
	.zero		1


	//   ....[65]....
        /*05c8*/ 	.word	0x00012560
        /*05cc*/ 	.word	0x00000005
        /*05d0*/ 	.word	0x00000000
        /*05d4*/ 	.short	0x010a
        /*05d6*/ 	.byte	0x3f
	.zero		1


	//   ....[66]....
        /*05d8*/ 	.word	0x00012590
        /*05dc*/ 	.word	0x00000003
        /*05e0*/ 	.word	0x00000000
        /*05e4*/ 	.short	0x010a
        /*05e6*/ 	.byte	0x3f
	.zero		1


	//   ....[67]....
        /*05e8*/ 	.word	0x00012600
        /*05ec*/ 	.word	0x00000006
        /*05f0*/ 	.word	0x00028c50
        /*05f4*/ 	.short	0x010a
        /*05f6*/ 	.byte	0x3f
	.zero		1


	//   ....[68]....
        /*05f8*/ 	.word	0x00012660
        /*05fc*/ 	.word	0x00000005
        /*0600*/ 	.word	0x00028c50
        /*0604*/ 	.short	0x010a
        /*0606*/ 	.byte	0x3f
	.zero		1


	//   ....[69]....
        /*0608*/ 	.word	0x000126c0
        /*060c*/ 	.word	0x00000003
        /*0610*/ 	.word	0x00028c00
        /*0614*/ 	.short	0x010a
        /*0616*/ 	.byte	0x3f
	.zero		1


	//   ....[70]....
        /*0618*/ 	.word	0x00012710
        /*061c*/ 	.word	0x00000006
        /*0620*/ 	.word	0x00028c30
        /*0624*/ 	.short	0x010a
        /*0626*/ 	.byte	0x3f
	.zero		1


	//   ....[71]....
        /*0628*/ 	.word	0x00012760
        /*062c*/ 	.word	0x00000006
        /*0630*/ 	.word	0x00028c50
        /*0634*/ 	.short	0x010a
        /*0636*/ 	.byte	0x3f
	.zero		1


	//   ....[72]....
        /*0638*/ 	.word	0x000127c0
        /*063c*/ 	.word	0x0000000b
        /*0640*/ 	.word	0x00028c30
        /*0644*/ 	.short	0x010a
        /*0646*/ 	.byte	0x3f
	.zero		1


	//   ....[73]....
        /*0648*/ 	.word	0x00012810
        /*064c*/ 	.word	0x0000000d
        /*0650*/ 	.word	0x00028c50
        /*0654*/ 	.short	0x010a
        /*0656*/ 	.byte	0x3f
	.zero		1


	//   ....[74]....
        /*0658*/ 	.word	0x00012870
        /*065c*/ 	.word	0x00000008
        /*0660*/ 	.word	0x00028c30
        /*0664*/ 	.short	0x010a
        /*0666*/ 	.byte	0x3f
	.zero		1


	//   ....[75]....
        /*0668*/ 	.word	0x000128c0
        /*066c*/ 	.word	0x000000aa
        /*0670*/ 	.word	0x00028c50
        /*0674*/ 	.short	0x010a
        /*0676*/ 	.byte	0x3f
	.zero		1


	//   ....[76]....
        /*0678*/ 	.word	0x00012920
        /*067c*/ 	.word	0x00000007
        /*0680*/ 	.word	0x00028c30
        /*0684*/ 	.short	0x010a
        /*0686*/ 	.byte	0x3f
	.zero		1


	//   ....[77]....
        /*0688*/ 	.word	0x00012970
        /*068c*/ 	.word	0x0000000f
        /*0690*/ 	.word	0x00028c50
        /*0694*/ 	.short	0x010a
        /*0696*/ 	.byte	0x3f
	.zero		1


	//   ....[78]....
        /*0698*/ 	.word	0x00012af0
        /*069c*/ 	.word	0x00000008
        /*06a0*/ 	.word	0x00028c40
        /*06a4*/ 	.short	0x010a
        /*06a6*/ 	.byte	0x3f
	.zero		1


	//   ....[79]....
        /*06a8*/ 	.word	0x00012b50
        /*06ac*/ 	.word	0x00000008
        /*06b0*/ 	.word	0x00028c20
        /*06b4*/ 	.short	0x010a
        /*06b6*/ 	.byte	0x3f
	.zero		1


	//   ....[80]....
        /*06b8*/ 	.word	0x00012ba0
        /*06bc*/ 	.word	0x00000008
        /*06c0*/ 	.word	0x00028c60
        /*06c4*/ 	.short	0x010a
        /*06c6*/ 	.byte	0x3f
	.zero		1


	//   ....[81]....
        /*06c8*/ 	.word	0x00012bf0
        /*06cc*/ 	.word	0x00000002
        /*06d0*/ 	.word	0x00028c40
        /*06d4*/ 	.short	0x010a
        /*06d6*/ 	.byte	0x3f
	.zero		1


	//   ....[82]....
        /*06d8*/ 	.word	0x00012c40
        /*06dc*/ 	.word	0x00000002
        /*06e0*/ 	.word	0x00028c60
        /*06e4*/ 	.short	0x010a
        /*06e6*/ 	.byte	0x3f
	.zero		1


	//   ....[83]....
        /*06e8*/ 	.word	0x00012c90
        /*06ec*/ 	.word	0x00000003
        /*06f0*/ 	.word	0x00028c40
        /*06f4*/ 	.short	0x010a
        /*06f6*/ 	.byte	0x3f
	.zero		1


	//   ....[84]....
        /*06f8*/ 	.word	0x00012ce0
        /*06fc*/ 	.word	0x00000003
        /*0700*/ 	.word	0x00028c60
        /*0704*/ 	.short	0x010a
        /*0706*/ 	.byte	0x3f
	.zero		1


	//   ....[85]....
        /*0708*/ 	.word	0x00012d30
        /*070c*/ 	.word	0x00000002
        /*0710*/ 	.word	0x00028c40
        /*0714*/ 	.short	0x010a
        /*0716*/ 	.byte	0x3f
	.zero		1


	//   ....[86]....
        /*0718*/ 	.word	0x00012d80
        /*071c*/ 	.word	0x00000002
        /*0720*/ 	.word	0x00028c60
        /*0724*/ 	.short	0x010a
        /*0726*/ 	.byte	0x3f
	.zero		1


	//   ....[87]....
        /*0728*/ 	.word	0x00012e60
        /*072c*/ 	.word	0x00000007
        /*0730*/ 	.word	0x00028c20
        /*0734*/ 	.short	0x010a
        /*0736*/ 	.byte	0x3f
	.zero		1


	//   ....[88]....
        /*0738*/ 	.word	0x00012eb0
        /*073c*/ 	.word	0x00000005
        /*0740*/ 	.word	0x00000000
        /*0744*/ 	.short	0x010a
        /*0746*/ 	.byte	0x3f
	.zero		1


	//   ....[89]....
        /*0748*/ 	.word	0x00012f00
        /*074c*/ 	.word	0x00000003
        /*0750*/ 	.word	0x00000000
        /*0754*/ 	.short	0x010a
        /*0756*/ 	.byte	0x3f
	.zero		1


	//   ....[90]....
        /*0758*/ 	.word	0x00012f50
        /*075c*/ 	.word	0x00000005
        /*0760*/ 	.word	0x00000000
        /*0764*/ 	.short	0x010a
        /*0766*/ 	.byte	0x3f
	.zero		1


	//----- nvinfo : EIATTR_NUM_MBARRIERS
	.align		4
.L_317:
        /*0768*/ 	.byte	0x03, 0x38
        /*076a*/ 	.short	0x0016


	//----- nvinfo : EIATTR_EXIT_INSTR_OFFSETS
	.align		4
        /*076c*/ 	.byte	0x04, 0x1c
        /*076e*/ 	.short	(.L_319 - .L_318)


	//   ....[0]....
.L_318:
        /*0770*/ 	.word	0x00000a10


	//   ....[1]....
        /*0774*/ 	.word	0x0000f160


	//   ....[2]....
        /*0778*/ 	.word	0x0000f1c0


	//   ....[3]....
        /*077c*/ 	.word	0x000123b0


	//   ....[4]....
        /*0780*/ 	.word	0x000125e0


	//----- nvinfo : EIATTR_MAX_THREADS
	.align		4
.L_319:
        /*0784*/ 	.byte	0x04, 0x05
        /*0786*/ 	.short	(.L_321 - .L_320)
.L_320:
        /*0788*/ 	.word	0x00000180
        /*078c*/ 	.word	0x00000001
        /*0790*/ 	.word	0x00000001


	//----- nvinfo : EIATTR_CRS_STACK_SIZE
	.align		4
.L_321:
        /*0794*/ 	.byte	0x04, 0x1e
        /*0796*/ 	.short	(.L_323 - .L_322)
.L_322:
        /*0798*/ 	.word	0x00000000


	//----- nvinfo : EIATTR_CBANK_PARAM_SIZE
	.align		4
.L_323:
        /*079c*/ 	.byte	0x03, 0x19
        /*079e*/ 	.short	0x0bf0


	//----- nvinfo : EIATTR_PARAM_CBANK
	.align		4
        /*07a0*/ 	.byte	0x04, 0x0a
        /*07a2*/ 	.short	(.L_325 - .L_324)
	.align		4
.L_324:
        /*07a4*/ 	.word	index@(.nv.constant0._ZN7cutlass13device_kernelIN5flash11enable_sm90INS1_16FlashAttnFwdSm90INS1_25CollectiveMainloopFwdSm90ILi2EN4cute5tupleIJNS5_1CILi1EEES8_S8_EEENS6_IJNS7_ILi64EEESA_SA_EEELi512ENS_6half_tEfNS_4arch4Sm90ELb0ELb1ELb1ELb0ELb0ELb0ELb0ELb0ELb0ELb0ELb0ELb0EEENS1_21CollectiveEpilogueFwdINS6_IJSA_NS7_ILi512EEESA_EEES9_SC_SE_Li256ELb0ELb0ELb0ELb0EEENS1_30DynamicPersistentTileSchedulerILi256ELi32ELb0ELb0ELb1EEEEEEEEEvNT_6ParamsE)
        /*07a8*/ 	.short	0x0210
        /*07aa*/ 	.short	0x0bf0


	//----- nvinfo : EIATTR_SW_WAR
	.align		4
.L_325:
        /*07ac*/ 	.byte	0x04, 0x36
        /*07ae*/ 	.short	(.L_327 - .L_326)
.L_326:
        /*07b0*/ 	.word	0x00000008
.L_327:


//--------------------- .nv.info._ZN7cutlass13device_kernelIN5flash11enable_sm90INS1_16FlashAttnFwdSm90INS1_25CollectiveMainloopFwdSm90ILi2EN4cute5tupleIJNS5_1CILi1EEES8_S8_EEENS6_IJNS7_ILi64EEESA_SA_EEELi512ENS_6half_tEfNS_4arch4Sm90ELb0ELb1ELb1ELb0ELb0ELb0ELb1ELb0ELb0ELb0ELb0ELb0EEENS1_21CollectiveEpilogueFwdINS6_IJSA_NS7_ILi512EEESA_EEES9_SC_SE_Li256ELb0ELb0ELb0ELb0EEENS1_30DynamicPersistentTileSchedulerILi256ELi32ELb0ELb0ELb1EEEEEEEEEvNT_6ParamsE --------------------------
	.section	.nv.info._ZN7cutlass13device_kernelIN5flash11enable_sm90INS1_16FlashAttnFwdSm90INS1_25CollectiveMainloopFwdSm90ILi2EN4cute5tupleIJNS5_1CILi1EEES8_S8_EEENS6_IJNS7_ILi64EEESA_SA_EEELi512ENS_6half_tEfNS_4arch4Sm90ELb0ELb1ELb1ELb0ELb0ELb0ELb1ELb0ELb0ELb0ELb0ELb0EEENS1_21CollectiveEpilogueFwdINS6_IJSA_NS7_ILi512EEESA_EEES9_SC_SE_Li256ELb0ELb0ELb0ELb0EEENS1_30DynamicPersistentTileSchedulerILi256ELi32ELb0ELb0ELb1EEEEEEEEEvNT_6ParamsE,"",@"SHT_CUDA_INFO"
	.sectionflags	@""
	.align	4


	//----- nvinfo : EIATTR_CUDA_API_VERSION
	.align		4
        /*0000*/ 	.byte	0x04, 0x37
        /*0002*/ 	.short	(.L_329 - .L_328)
.L_328:
        /*0004*/ 	.word	0x00000082


	//----- nvinfo : EIATTR_KPARAM_INFO
	.align		4
.L_329:
        /*0008*/ 	.byte	0x04, 0x17
        /*000a*/ 	.short	(.L_331 - .L_330)
.L_330:
        /*000c*/ 	.word	0x00000000
        /*0010*/ 	.short	0x0000
        /*0012*/ 	.short	0x0070
        /*0014*/ 	.byte	0x00, 0xf0, 0x01, 0x32


	//----- nvinfo : EIATTR_SPARSE_MMA_MASK
	.align		4
.L_331:
        /*0018*/ 	.byte	0x03, 0x50
        /*001a*/ 	.short	0x0000


	//----- nvinfo : EIATTR_MAXREG_COUNT
	.align		4
        /*001c*/ 	.byte	0x03, 0x1b
        /*001e*/ 	.short	0x00a8


	//----- nvinfo : EIATTR_NUM_BARRIERS
	.align		4
        /*0020*/ 	.byte	0x02, 0x4c
        /*0022*/ 	.byte	0x10
	.zero		1


	//----- nvinfo : EIATTR_EXTERNS
	.align		4
        /*0024*/ 	.byte	0x04, 0x0f
        /*0026*/ 	.short	(.L_333 - .L_332)


	//   ....[0]....
	.align		4
.L_332:
        /*0028*/ 	.word	index@(__assertfail)


	//----- nvinfo : EIATTR_ANNOTATIONS
	.align		4
.L_333:
        /*002c*/ 	.byte	0x04, 0x55
        /*002e*/ 	.short	(.L_335 - .L_334)


	//   ....[0]....
.L_334:
        /*0030*/ 	.word	0x00000001
        /*0034*/ 	.byte	0x90, 0x09, 0x00, 0x00, 0x01, 0x00, 0x00, 0x00, 0xa0, 0x0a, 0x00, 0x00, 0x01, 0x00, 0x00, 0x00
        /*0044*/ 	.byte	0x00, 0x44, 0x01, 0x00, 0x01, 0x00, 0x00, 0x00, 0x90, 0x4b, 0x01, 0x00, 0x01, 0x00, 0x00, 0x00
        /*0054*/ 	.byte	0xa0, 0x75, 0x01, 0x00, 0x01, 0x00, 0x00, 0x00, 0xf0, 0x78, 0x01, 0x00


	//----- nvinfo : EIATTR_MERCURY_ISA_VERSION
	.align		4
.L_335:
        /*0060*/ 	.byte	0x03, 0x5f
        /*0062*/ 	.short	0x0101


	//----- nvinfo : EIATTR_INT_WARP_WIDE_INSTR_OFFSETS
	.align		4
        /*0064*/ 	.byte	0x04, 0x31
        /*0066*/ 	.short	(.L_337 - .L_336)


	//   ....[0]....
.L_336:
        /*0068*/ 	.word	0x000001c0


	//   ....[1]....
        /*006c*/ 	.word	0x000001f0


	//   ....[2]....
        /*0070*/ 	.word	0x00000200


	//   ....[3]....
        /*0074*/ 	.word	0x00000270


	//   ....[4]....
        /*0078*/ 	.word	0x00014ba0


	//   ....[5]....
        /*007c*/ 	.word	0x00014c50


	//   ....[6]....
        /*0080*/ 	.word	0x00015140


	//   ....[7]....
        /*0084*/ 	.word	0x000175b0


	//   ....[8]....
        /*0088*/ 	.word	0x00017660


	//----- nvinfo : EIATTR_COOP_GROUP_MASK_REGIDS
	.align		4
.L_337:
        /*008c*/ 	.byte	0x04, 0x29
        /*008e*/ 	.short	(.L_339 - .L_338)


	//   ....[0]....
.L_338:
        /*0090*/ 	.word	0xffffffff


	//   ....[1]....
        /*0094*/ 	.word	0xffffffff


	//   ....[2]....
        /*0098*/ 	.word	0xffffffff


	//   ....[3]....
        /*009c*/ 	.word	0xffffffff


	//   ....[4]....
        /*00a0*/ 	.word	0xffffffff


	//   ....[5]....
        /*00a4*/ 	.word	0xffffffff


	//   ....[6]....
        /*00a8*/ 	.word	0xffffffff


	//   ....[7]....
        /*00ac*/ 	.word	0xffffffff


	//   ....[8]....
        /*00b0*/ 	.word	0xffffffff


	//   ....[9]....
        /*00b4*/ 	.word	0xffffffff


	//   ....[10]....
        /*00b8*/ 	.word	0xffffffff


	//   ....[11]....
        /*00bc*/ 	.word	0xffffffff


	//   ....[12]....
        /*00c0*/ 	.word	0xffffffff


	//   ....[13]....
        /*00c4*/ 	.word	0xffffffff


	//   ....[14]....
        /*00c8*/ 	.word	0xffffffff


	//   ....[15]....
        /*00cc*/ 	.word	0xffffffff


	//   ....[16]....
        /*00d0*/ 	.word	0xffffffff


	//   ....[17]....
        /*00d4*/ 	.word	0xffffffff


	//   ....[18]....
        /*00d8*/ 	.word	0xffffffff


	//   ....[19]....
        /*00dc*/ 	.word	0xffffffff


	//   ....[20]....
        /*00e0*/ 	.word	0xffffffff


	//   ....[21]....
        /*00e4*/ 	.word	0xffffffff


	//   ....[22]....
        /*00e8*/ 	.word	0xffffffff


	//   ....[23]....
        /*00ec*/ 	.word	0xffffffff


	//   ....[24]....
        /*00f0*/ 	.word	0xffffffff


	//   ....[25]....
        /*00f4*/ 	.word	0xffffffff


	//   ....[26]....
        /*00f8*/ 	.word	0xffffffff


	//   ....[27]....
        /*00fc*/ 	.word	0xffffffff


	//   ....[28]....
        /*0100*/ 	.word	0xffffffff


	//   ....[29]....
        /*0104*/ 	.word	0xffffffff


	//   ....[30]....
        /*0108*/ 	.word	0xffffffff


	//   ....[31]....
        /*010c*/ 	.word	0xffffffff


	//   ....[32]....
        /*0110*/ 	.word	0xffffffff


	//   ....[33]....
        /*0114*/ 	.word	0xffffffff


	//   ....[34]....
        /*0118*/ 	.word	0xffffffff


	//   ....[35]....
        /*011c*/ 	.word	0xffffffff


	//   ....[36]....
        /*0120*/ 	.word	0xffffffff


	//   ....[37]....
        /*0124*/ 	.word	0xffffffff


	//   ....[38]....
        /*0128*/ 	.word	0xffffffff


	//   ....[39]....
        /*012c*/ 	.word	0xffffffff


	//   ....[40]....
        /*0130*/ 	.word	0xffffffff


	//   ....[41]....
        /*0134*/ 	.word	0xffffffff


	//   ....[42]....
        /*0138*/ 	.word	0x0500000f


	//   ....[43]....
        /*013c*/ 	.word	0x0500000f


	//----- nvinfo : EIATTR_COOP_GROUP_INSTR_OFFSETS
	.align		4
.L_339:
        /*0140*/ 	.byte	0x04, 0x28
        /*0142*/ 	.short	(.L_341 - .L_340)


	//   ....[0]....
.L_340:
        /*0144*/ 	.word	0x00000070


	//   ....[1]....
        /*0148*/ 	.word	0x000001d0


	//   ....[2]....
        /*014c*/ 	.word	0x00000220


	//   ....[3]....
        /*0150*/ 	.word	0x000003f0


	//   ....[4]....
        /*0154*/ 	.word	0x00000550


	//   ....[5]....
        /*0158*/ 	.word	0x00000670


	//   ....[6]....
        /*015c*/ 	.word	0x000007d0


	//   ....[7]....
        /*0160*/ 	.word	0x00001ae0


	//   ....[8]....
        /*0164*/ 	.word	0x000039d0


	//   ....[9]....
        /*0168*/ 	.word	0x00004960


	//   ....[10]....
        /*016c*/ 	.word	0x00006720


	//   ....[11]....
        /*0170*/ 	.word	0x00006760


	//   ....[12]....
        /*0174*/ 	.word	0x00006a50


	//   ....[13]....
        /*0178*/ 	.word	0x00006af0


	//   ....[14]....
        /*017c*/ 	.word	0x00007210


	//   ....[15]....
        /*0180*/ 	.word	0x00007f70


	//   ....[16]....
        /*0184*/ 	.word	0x00009830


	//   ....[17]....
        /*0188*/ 	.word	0x00009930


	//   ....[18]....
        /*018c*/ 	.word	0x00009bc0


	//   ....[19]....
        /*0190*/ 	.word	0x00009d00


	//   ....[20]....
        /*0194*/ 	.word	0x0000ae80


	//   ....[21]....
        /*0198*/ 	.word	0x0000bd40


	//   ....[22]....
        /*019c*/ 	.word	0x0000ccf0


	//   ....[23]....
        /*01a0*/ 	.word	0x0000cd60


	//   ....[24]....
        /*01a4*/ 	.word	0x0000d060


	//   ....[25]....
        /*01a8*/ 	.word	0x0000d1b0


	//   ....[26]....
        /*01ac*/ 	.word	0x0000e1e0


	//   ....[27]....
        /*01b0*/ 	.word	0x0000ee30


	//   ....[28]....
        /*01b4*/ 	.word	0x000106f0


	//   ....[29]....
        /*01b8*/ 	.word	0x000107f0


	//   ....[30]....
        /*01bc*/ 	.word	0x00010b10


	//   ....[31]....
        /*01c0*/ 	.word	0x00010c10


	//   ....[32]....
        /*01c4*/ 	.word	0x00011d30


	//   ....[33]....
        /*01c8*/ 	.word	0x00011d90


	//   ....[34]....
        /*01cc*/ 	.word	0x00011dd0


	//   ....[35]....
        /*01d0*/ 	.word	0x00011e30


	//   ....[36]....
        /*01d4*/ 	.word	0x00011e60


	//   ....[37]....
        /*01d8*/ 	.word	0x000128c0


	//   ....[38]....
        /*01dc*/ 	.word	0x00013670


	//   ....[39]....
        /*01e0*/ 	.word	0x000142f0


	//   ....[40]....
        /*01e4*/ 	.word	0x000176e0


	//   ....[41]....
        /*01e8*/ 	.word	0x00017890


	//   ....[42]....
        /*01ec*/ 	.word	0x00017ed0


	//   ....[43]....
        /*01f0*/ 	.word	0x000182b0


	//----- nvinfo : EIATTR_REG_RECONFIG
	.align		4
.L_341:
        /*01f4*/ 	.byte	0x01, 0x54
	.zero		2


	//----- nvinfo : EIATTR_SYSCALL_OFFSETS
	.align		4
        /*01f8*/ 	.byte	0x04, 0x46
        /*01fa*/ 	.short	(.L_343 - .L_342)


	//   ....[0]....
.L_342:
        /*01fc*/ 	.word	0x00003b90


	//   ....[1]....
        /*0200*/ 	.word	0x00014de0


	//   ....[2]....
        /*0204*/ 	.word	0x00014f20


	//   ....[3]....
        /*0208*/ 	.word	0x00015020


	//----- nvinfo : EIATTR_MBARRIER_INSTR_OFFSETS
	.align		4
.L_343:
        /*020c*/ 	.byte	0x04, 0x39
        /*020e*/ 	.short	(.L_345 - .L_344)


	//   ....[0]....
.L_344:
        /*0210*/ 	.word	0x000002d0
        /*0214*/ 	.word	0x000000ff
        /*0218*/ 	.word	0x00038800
        /*021c*/ 	.short	0x0100
        /*021e*/ 	.byte	0x06
	.zero		1


	//   ....[1]....
        /*0220*/ 	.word	0x000002e0
        /*0224*/ 	.word	0x000000ff
        /*0228*/ 	.word	0x00038810
        /*022c*/ 	.short	0x0100
        /*022e*/ 	.byte	0x06
	.zero		1


	//   ....[2]....
        /*0230*/ 	.word	0x000002f0
        /*0234*/ 	.word	0x000000ff
        /*0238*/ 	.word	0x00038820
        /*023c*/ 	.short	0x0100
        /*023e*/ 	.byte	0x06
	.zero		1


	//   ....[3]....
        /*0240*/ 	.word	0x000003a0
        /*0244*/ 	.word	0x000000ff
        /*0248*/ 	.word	0x00038830
        /*024c*/ 	.short	0x0100
        /*024e*/ 	.byte	0x06
	.zero		1


	//   ....[4]....
        /*0250*/ 	.word	0x000003b0
        /*0254*/ 	.word	0x000000ff
        /*0258*/ 	.word	0x00038840
        /*025c*/ 	.short	0x0100
        /*025e*/ 	.byte	0x06
	.zero		1


	//   ....[5]....
        /*0260*/ 	.word	0x000003c0
        /*0264*/ 	.word	0x000000ff
        /*0268*/ 	.word	0x00038838
        /*026c*/ 	.short	0x0100
        /*026e*/ 	.byte	0x06
	.zero		1


	//   ....[6]....
        /*0270*/ 	.word	0x000003d0
        /*0274*/ 	.word	0x000000ff
        /*0278*/ 	.word	0x00038848
        /*027c*/ 	.short	0x0100
        /*027e*/ 	.byte	0x06
	.zero		1


	//   ....[7]....
        /*0280*/ 	.word	0x00000500
        /*0284*/ 	.word	0x000000ff
        /*0288*/ 	.word	0x00038850
        /*028c*/ 	.short	0x0100
        /*028e*/ 	.byte	0x08
	.zero		1


	//   ....[8]....
        /*0290*/ 	.word	0x00000510
        /*0294*/ 	.word	0x000000ff
        /*0298*/ 	.word	0x00038860
        /*029c*/ 	.short	0x0100
        /*029e*/ 	.byte	0x08
	.zero		1


	//   ....[9]....
        /*02a0*/ 	.word	0x00000520
        /*02a4*/ 	.word	0x000000ff
        /*02a8*/ 	.word	0x00038858
        /*02ac*/ 	.short	0x0100
        /*02ae*/ 	.byte	0x08
	.zero		1


	//   ....[10]....
        /*02b0*/ 	.word	0x00000530
        /*02b4*/ 	.word	0x000000ff
        /*02b8*/ 	.word	0x00038868
        /*02bc*/ 	.short	0x0100
        /*02be*/ 	.byte	0x08
	.zero		1


	//   ....[11]....
        /*02c0*/ 	.word	0x00000620
        /*02c4*/ 	.word	0x000000ff
        /*02c8*/ 	.word	0x00038870
        /*02cc*/ 	.short	0x0100
        /*02ce*/ 	.byte	0x06
	.zero		1


	//   ....[12]....
        /*02d0*/ 	.word	0x00000630
        /*02d4*/ 	.word	0x000000ff
        /*02d8*/ 	.word	0x00038880
        /*02dc*/ 	.short	0x0100
        /*02de*/ 	.byte	0x06
	.zero		1


	//   ....[13]....
        /*02e0*/ 	.word	0x00000640
        /*02e4*/ 	.word	0x000000ff
        /*02e8*/ 	.word	0x00038878
        /*02ec*/ 	.short	0x0100
        /*02ee*/ 	.byte	0x06
	.zero		1


	//   ....[14]....
        /*02f0*/ 	.word	0x00000650
        /*02f4*/ 	.word	0x000000ff
        /*02f8*/ 	.word	0x00038888
        /*02fc*/ 	.short	0x0100
        /*02fe*/ 	.byte	0x06
	.zero		1


	//   ....[15]....
        /*0300*/ 	.word	0x00000780
        /*0304*/ 	.word	0x000000ff
        /*0308*/ 	.word	0x00038890
        /*030c*/ 	.short	0x0100
        /*030e*/ 	.byte	0x08
	.zero		1


	//   ....[16]....
        /*0310*/ 	.word	0x00000790
        /*0314*/ 	.word	0x000000ff
        /*0318*/ 	.word	0x000388a0
        /*031c*/ 	.short	0x0100
        /*031e*/ 	.byte	0x08
	.zero		1


	//   ....[17]....
        /*0320*/ 	.word	0x000007a0
        /*0324*/ 	.word	0x000000ff
        /*0328*/ 	.word	0x00038898
        /*032c*/ 	.short	0x0100
        /*032e*/ 	.byte	0x08
	.zero		1


	//   ....[18]....
        /*0330*/ 	.word	0x000007b0
        /*0334*/ 	.word	0x000000ff
        /*0338*/ 	.word	0x000388a8
        /*033c*/ 	.short	0x0100
        /*033e*/ 	.byte	0x08
	.zero		1


	//   ....[19]....
        /*0340*/ 	.word	0x000008e0
        /*0344*/ 	.word	0x000000ff
        /*0348*/ 	.word	0x000388b0
        /*034c*/ 	.short	0x0100
        /*034e*/ 	.byte	0x08
	.zero		1


	//   ....[20]....
        /*0350*/ 	.word	0x000008f0
        /*0354*/ 	.word	0x000000ff
        /*0358*/ 	.word	0x000388c0
        /*035c*/ 	.short	0x0100
        /*035e*/ 	.byte	0x08
	.zero		1


	//   ....[21]....
        /*0360*/ 	.word	0x00000900
        /*0364*/ 	.word	0x000000ff
        /*0368*/ 	.word	0x000388b8
        /*036c*/ 	.short	0x0100
        /*036e*/ 	.byte	0x08
	.zero		1


	//   ....[22]....
        /*0370*/ 	.word	0x00000910
        /*0374*/ 	.word	0x000000ff
        /*0378*/ 	.word	0x000388c8
        /*037c*/ 	.short	0x0100
        /*037e*/ 	.byte	0x08
	.zero		1


	//   ....[23]....
        /*0380*/ 	.word	0x00001e60
        /*0384*/ 	.word	0x00000003
        /*0388*/ 	.word	0x00000000
        /*038c*/ 	.short	0x0101
        /*038e*/ 	.byte	0x3f
	.zero		1


	//   ....[24]....
        /*0390*/ 	.word	0x00002920
        /*0394*/ 	.word	0x00000000
        /*0398*/ 	.word	0x00000000
        /*039c*/ 	.short	0x0101
        /*039e*/ 	.byte	0x3f
	.zero		1


	//   ....[25]....
        /*03a0*/ 	.word	0x00003c10
        /*03a4*/ 	.word	0x000000ff
        /*03a8*/ 	.word	0x00038800
        /*03ac*/ 	.short	0x010a
        /*03ae*/ 	.byte	0x24
	.zero		1


	//   ....[26]....
        /*03b0*/ 	.word	0x00003c70
        /*03b4*/ 	.word	0x00000006
        /*03b8*/ 	.word	0x00038830
        /*03bc*/ 	.short	0x010a
        /*03be*/ 	.byte	0x3f
	.zero		1


	//   ....[27]....
        /*03c0*/ 	.word	0x00003cb0
        /*03c4*/ 	.word	0x00000006
        /*03c8*/ 	.word	0x00038830
        /*03cc*/ 	.short	0x010a
        /*03ce*/ 	.byte	0x3f
	.zero		1


	//   ....[28]....
        /*03d0*/ 	.word	0x00003f30
        /*03d4*/ 	.word	0x000000ff
        /*03d8*/ 	.word	0x00038810
        /*03dc*/ 	.short	0x010a
        /*03de*/ 	.byte	0x24
	.zero		1


	//   ....[29]....
        /*03e0*/ 	.word	0x00003f70
        /*03e4*/ 	.word	0x00000006
        /*03e8*/ 	.word	0x00038850
        /*03ec*/ 	.short	0x010a
        /*03ee*/ 	.byte	0x3f
	.zero		1


	//   ....[30]....
        /*03f0*/ 	.word	0x00004050
        /*03f4*/ 	.word	0x00000006
        /*03f8*/ 	.word	0x00038850
        /*03fc*/ 	.short	0x010a
        /*03fe*/ 	.byte	0x3f
	.zero		1


	//   ....[31]....
        /*0400*/ 	.word	0x000057a0
        /*0404*/ 	.word	0x00000005
        /*0408*/ 	.word	0x00000000
        /*040c*/ 	.short	0x0101
        /*040e*/ 	.byte	0x3f
	.zero		1


	//   ....[32]....
        /*0410*/ 	.word	0x00007230
        /*0414*/ 	.word	0x00000006
        /*0418*/ 	.word	0x00000000
        /*041c*/ 	.short	0x0101
        /*041e*/ 	.byte	0x3f
	.zero		1


	//   ....[33]....
        /*0420*/ 	.word	0x00007450
        /*0424*/ 	.word	0x0000000c
        /*0428*/ 	.word	0x00038830
        /*042c*/ 	.short	0x010a
        /*042e*/ 	.byte	0x3f
	.zero		1


	//   ....[34]....
        /*0430*/ 	.word	0x000074a0
        /*0434*/ 	.word	0x0000000c
        /*0438*/ 	.word	0x00038830
        /*043c*/ 	.short	0x010a
        /*043e*/ 	.byte	0x3f
	.zero		1


	//   ....[35]....
        /*0440*/ 	.word	0x00007620
        /*0444*/ 	.word	0x0000000c
        /*0448*/ 	.word	0x00038850
        /*044c*/ 	.short	0x010a
        /*044e*/ 	.byte	0x3f
	.zero		1


	//   ....[36]....
        /*0450*/ 	.word	0x00007670
        /*0454*/ 	.word	0x0000000c
        /*0458*/ 	.word	0x00038850
        /*045c*/ 	.short	0x010a
        /*045e*/ 	.byte	0x3f
	.zero		1


	//   ....[37]....
        /*0460*/ 	.word	0x00008d30
        /*0464*/ 	.word	0x00000014
        /*0468*/ 	.word	0x00000000
        /*046c*/ 	.short	0x0101
        /*046e*/ 	.byte	0x3f
	.zero		1


	//   ....[38]....
        /*0470*/ 	.word	0x0000aea0
        /*0474*/ 	.word	0x0000000c
        /*0478*/ 	.word	0x00000000
        /*047c*/ 	.short	0x0101
        /*047e*/ 	.byte	0x3f
	.zero		1


	//   ....[39]....
        /*0480*/ 	.word	0x0000b200
        /*0484*/ 	.word	0x00000008
        /*0488*/ 	.word	0x00038830
        /*048c*/ 	.short	0x010a
        /*048e*/ 	.byte	0x3f
	.zero		1


	//   ....[40]....
        /*0490*/ 	.word	0x0000b250
        /*0494*/ 	.word	0x00000008
        /*0498*/ 	.word	0x00038830
        /*049c*/ 	.short	0x010a
        /*049e*/ 	.byte	0x3f
	.zero		1


	//   ....[41]....
        /*04a0*/ 	.word	0x0000b3d0
        /*04a4*/ 	.word	0x00000008
        /*04a8*/ 	.word	0x00038850
        /*04ac*/ 	.short	0x010a
        /*04ae*/ 	.byte	0x3f
	.zero		1


	//   ....[42]....
        /*04b0*/ 	.word	0x0000b410
        /*04b4*/ 	.word	0x00000008
        /*04b8*/ 	.word	0x00038850
        /*04bc*/ 	.short	0x010a
        /*04be*/ 	.byte	0x3f
	.zero		1


	//   ....[43]....
        /*04c0*/ 	.word	0x0000d500
        /*04c4*/ 	.word	0x00000098
        /*04c8*/ 	.word	0x00000000
        /*04cc*/ 	.short	0x0101
        /*04ce*/ 	.byte	0x3f
	.zero		1


	//   ....[44]....
        /*04d0*/ 	.word	0x0000e200
        /*04d4*/ 	.word	0x00000008
        /*04d8*/ 	.word	0x00000000
        /*04dc*/ 	.short	0x0101
        /*04de*/ 	.byte	0x3f
	.zero		1


	//   ....[45]....
        /*04e0*/ 	.word	0x0000e310
        /*04e4*/ 	.word	0x0000000c
        /*04e8*/ 	.word	0x00038830
        /*04ec*/ 	.short	0x010a
        /*04ee*/ 	.byte	0x3f
	.zero		1


	//   ....[46]....
        /*04f0*/ 	.word	0x0000e360
        /*04f4*/ 	.word	0x0000000c
        /*04f8*/ 	.word	0x00038830
        /*04fc*/ 	.short	0x010a
        /*04fe*/ 	.byte	0x3f
	.zero		1


	//   ....[47]....
        /*0500*/ 	.word	0x0000e4e0
        /*0504*/ 	.word	0x0000000c
        /*0508*/ 	.word	0x00038850
        /*050c*/ 	.short	0x010a
        /*050e*/ 	.byte	0x3f
	.zero		1


	//   ....[48]....
        /*0510*/ 	.word	0x0000e530
        /*0514*/ 	.word	0x0000000c
        /*0518*/ 	.word	0x00038850
        /*051c*/ 	.short	0x010a
        /*051e*/ 	.byte	0x3f
	.zero		1


	//   ....[49]....
        /*0520*/ 	.word	0x0000fbf0
        /*0524*/ 	.word	0x0000000a
        /*0528*/ 	.word	0x00000000
        /*052c*/ 	.short	0x0101
        /*052e*/ 	.byte	0x3f
	.zero		1


	//   ....[50]....
        /*0530*/ 	.word	0x00011d50
        /*0534*/ 	.word	0x0000000c
        /*0538*/ 	.word	0x00000000
        /*053c*/ 	.short	0x0101
        /*053e*/ 	.byte	0x3f
	.zero		1


	//   ....[51]....
        /*0540*/ 	.word	0x000139b0
        /*0544*/ 	.word	0x000000ff
        /*0548*/ 	.word	0x00000000
        /*054c*/ 	.short	0x0101
        /*054e*/ 	.byte	0x05
	.zero		1


	//   ....[52]....
        /*0550*/ 	.word	0x000153c0
        /*0554*/ 	.word	0x00000008
        /*0558*/ 	.word	0x00038840
        /*055c*/ 	.short	0x010a
        /*055e*/ 	.byte	0x3f
	.zero		1


	//   ....[53]....
        /*0560*/ 	.word	0x00015a10
        /*0564*/ 	.word	0x000000ff
        /*0568*/ 	.word	0x00038820
        /*056c*/ 	.short	0x010a
        /*056e*/ 	.byte	0x26
	.zero		1


	//   ....[54]....
        /*0570*/ 	.word	0x00015a90
        /*0574*/ 	.word	0x00000005
        /*0578*/ 	.word	0x00038860
        /*057c*/ 	.short	0x010a
        /*057e*/ 	.byte	0x3f
	.zero		1


	//   ....[55]....
        /*0580*/ 	.word	0x00016100
        /*0584*/ 	.word	0x00000002
        /*0588*/ 	.word	0x00038840
        /*058c*/ 	.short	0x010a
        /*058e*/ 	.byte	0x3f
	.zero		1


	//   ....[56]....
        /*0590*/ 	.word	0x00016290
        /*0594*/ 	.word	0x00000002
        /*0598*/ 	.word	0x00038860
        /*059c*/ 	.short	0x010a
        /*059e*/ 	.byte	0x3f
	.zero		1


	//   ....[57]....
        /*05a0*/ 	.word	0x000168a0
        /*05a4*/ 	.word	0x00000003
        /*05a8*/ 	.word	0x00038840
        /*05ac*/ 	.short	0x010a
        /*05ae*/ 	.byte	0x3f
	.zero		1


	//   ....[58]....
        /*05b0*/ 	.word	0x00016a30
        /*05b4*/ 	.word	0x00000003
        /*05b8*/ 	.word	0x00038860
        /*05bc*/ 	.short	0x010a
        /*05be*/ 	.byte	0x3f
	.zero		1


	//   ....[59]....
        /*05c0*/ 	.word	0x00016fc0
        /*05c4*/ 	.word	0x00000002
        /*05c8*/ 	.word	0x00038840
        /*05cc*/ 	.short	0x010a
        /*05ce*/ 	.byte	0x3f
	.zero		1


	//   ....[60]....
        /*05d0*/ 	.word	0x00017150
        /*05d4*/ 	.word	0x00000002
        /*05d8*/ 	.word	0x00038860
        /*05dc*/ 	.short	0x010a
        /*05de*/ 	.byte	0x3f
	.zero		1


	//   ....[61]....
        /*05e0*/ 	.word	0x00017840
        /*05e4*/ 	.word	0x00000007
        /*05e8*/ 	.word	0x00038820
        /*05ec*/ 	.short	0x010a
        /*05ee*/ 	.byte	0x3f
	.zero		1


	//   ....[62]....
        /*05f0*/ 	.word	0x000179b0
        /*05f4*/ 	.word	0x00000005
        /*05f8*/ 	.word	0x00000000
        /*05fc*/ 	.short	0x010a
        /*05fe*/ 	.byte	0x3f
	.zero		1


	//   ....[63]....
        /*0600*/ 	.word	0x00017a20
        /*0604*/ 	.word	0x00000003
        /*0608*/ 	.word	0x00000000
        /*060c*/ 	.short	0x010a
        /*060e*/ 	.byte	0x3f
	.zero		1


	//   ....[64]....
        /*0610*/ 	.word	0x00017a80
        /*0614*/ 	.word	0x00000005
        /*0618*/ 	.word	0x00000000
        /*061c*/ 	.short	0x010a
        /*061e*/ 	.byte	0x3f
	.zero		1


	//   ....[65]....
        /*0620*/ 	.word	0x00017ab0
        /*0624*/ 	.word	0x00000003
        /*0628*/ 	.word	0x00000000
        /*062c*/ 	.short	0x010a
        /*062e*/ 	.byte	0x3f
	.zero		1


	//   ....[66]....
        /*0630*/ 	.word	0x00017b20
        /*0634*/ 	.word	0x00000003
        /*0638*/ 	.word	0x00038800
        /*063c*/ 	.short	0x010a
        /*063e*/ 	.byte	0x3f
	.zero		1


	//   ....[67]....
        /*0640*/ 	.word	0x00017b70
        /*0644*/ 	.word	0x00000006
        /*0648*/ 	.word	0x00038830
        /*064c*/ 	.short	0x010a
        /*064e*/ 	.byte	0x3f
	.zero		1


	//   ....[68]....
        /*0650*/ 	.word	0x00017bd0
        /*0654*/ 	.word	0x00000003
        /*0658*/ 	.word	0x00038810
        /*065c*/ 	.short	0x010a
        /*065e*/ 	.byte	0x3f
	.zero		1


	//   ....[69]....
        /*0660*/ 	.word	0x00017c20
        /*0664*/ 	.word	0x00000006
        /*0668*/ 	.word	0x00038850
        /*066c*/ 	.short	0x010a
        /*066e*/ 	.byte	0x3f
	.zero		1


	//   ....[70]....
        /*0670*/ 	.word	0x00017c70
        /*0674*/ 	.word	0x0000000c
        /*0678*/ 	.word	0x00038830
        /*067c*/ 	.short	0x010a
        /*067e*/ 	.byte	0x3f
	.zero		1


	//   ....[71]....
        /*0680*/ 	.word	0x00017cc0
        /*0684*/ 	.word	0x0000000c
        /*0688*/ 	.word	0x00038850
        /*068c*/ 	.short	0x010a
        /*068e*/ 	.byte	0x3f
	.zero		1


	//   ....[72]....
        /*0690*/ 	.word	0x00017d10
        /*0694*/ 	.word	0x00000008
        /*0698*/ 	.word	0x00038830
        /*069c*/ 	.short	0x010a
        /*069e*/ 	.byte	0x3f
	.zero		1


	//   ....[73]....
        /*06a0*/ 	.word	0x00017d60
        /*06a4*/ 	.word	0x00000008
        /*06a8*/ 	.word	0x00038850
        /*06ac*/ 	.short	0x010a
        /*06ae*/ 	.byte	0x3f
	.zero		1


	//   ....[74]....
        /*06b0*/ 	.word	0x00017db0
        /*06b4*/ 	.word	0x0000000c
        /*06b8*/ 	.word	0x00038830
        /*06bc*/ 	.short	0x010a
        /*06be*/ 	.byte	0x3f
	.zero		1


	//   ....[75]....
        /*06c0*/ 	.word	0x00017e00
        /*06c4*/ 	.word	0x0000000c
        /*06c8*/ 	.word	0x00038850
        /*06cc*/ 	.short	0x010a
        /*06ce*/ 	.byte	0x3f
	.zero		1


	//   ....[76]....
        /*06d0*/ 	.word	0x00017f80
        /*06d4*/ 	.word	0x00000008
        /*06d8*/ 	.word	0x00038840
        /*06dc*/ 	.short	0x010a
        /*06de*/ 	.byte	0x3f
	.zero		1


	//   ....[77]....
        /*06e0*/ 	.word	0x00017fe0
        /*06e4*/ 	.word	0x00000008
        /*06e8*/ 	.word	0x00038820
        /*06ec*/ 	.short	0x010a
        /*06ee*/ 	.byte	0x3f
	.zero		1


	//   ....[78]....
        /*06f0*/ 	.word	0x00018030
        /*06f4*/ 	.word	0x00000005
        /*06f8*/ 	.word	0x00038860
        /*06fc*/ 	.short	0x010a
        /*06fe*/ 	.byte	0x3f
	.zero		1


	//   ....[79]....
        /*0700*/ 	.word	0x00018080
        /*0704*/ 	.word	0x00000002
        /*0708*/ 	.word	0x00038840
        /*070c*/ 	.short	0x010a
        /*070e*/ 	.byte	0x3f
	.zero		1


	//   ....[80]....
        /*0710*/ 	.word	0x000180d0
        /*0714*/ 	.word	0x00000002
        /*0718*/ 	.word	0x00038860
        /*071c*/ 	.short	0x010a
        /*071e*/ 	.byte	0x3f
	.zero		1


	//   ....[81]....
        /*0720*/ 	.word	0x00018120
        /*0724*/ 	.word	0x00000003
        /*0728*/ 	.word	0x00038840
        /*072c*/ 	.short	0x010a
        /*072e*/ 	.byte	0x3f
	.zero		1


	//   ....[82]....
        /*0730*/ 	.word	0x00018170
        /*0734*/ 	.word	0x00000003
        /*0738*/ 	.word	0x00038860
        /*073c*/ 	.short	0x010a
        /*073e*/ 	.byte	0x3f
	.zero		1


	//   ....[83]....
        /*0740*/ 	.word	0x000181c0
        /*0744*/ 	.word	0x00000002
        /*0748*/ 	.word	0x00038840
        /*074c*/ 	.short	0x010a
        /*074e*/ 	.byte	0x3f
	.zero		1


	//   ....[84]....
        /*0750*/ 	.word	0x00018210
        /*0754*/ 	.word	0x00000002
        /*0758*/ 	.word	0x00038860
        /*075c*/ 	.short	0x010a
        /*075e*/ 	.byte	0x3f
	.zero		1


	//   ....[85]....
        /*0760*/ 	.word	0x000182f0
        /*0764*/ 	.word	0x00000007
        /*0768*/ 	.word	0x00038820
        /*076c*/ 	.short	0x010a
        /*076e*/ 	.byte	0x3f
	.zero		1


	//   ....[86]....
        /*0770*/ 	.word	0x00018340
        /*0774*/ 	.word	0x00000005
        /*0778*/ 	.word	0x00000000
        /*077c*/ 	.short	0x010a
        /*077e*/ 	.byte	0x3f
	.zero		1


	//   ....[87]....
        /*0780*/ 	.word	0x00018390
        /*0784*/ 	.word	0x00000003
        /*0788*/ 	.word	0x00000000
        /*078c*/ 	.short	0x010a
        /*078e*/ 	.byte	0x3f
	.zero		1


	//   ....[88]....
        /*0790*/ 	.word	0x000183e0
        /*0794*/ 	.word	0x00000005
        /*0798*/ 	.word	0x00000000
        /*079c*/ 	.short	0x010a
        /*079e*/ 	.byte	0x3f
	.zero		1


	//----- nvinfo : EIATTR_NUM_MBARRIERS
	.align		4
.L_345:
        /*07a0*/ 	.byte	0x03, 0x38
        /*07a2*/ 	.short	0x0017


	//----- nvinfo : EIATTR_EXIT_INSTR_OFFSETS
	.align		4
        /*07a4*/ 	.byte	0x04, 0x1c
        /*07a6*/ 	.short	(.L_347 - .L_346)


	//   ....[0]....
.L_346:
        /*07a8*/ 	.word	0x00000a90


	//   ....[1]....
        /*07ac*/ 	.word	0x000142b0


	//   ....[2]....
        /*07b0*/ 	.word	0x00014310


	//   ....[3]....
        /*07b4*/ 	.word	0x000178b0


	//   ....[4]....
        /*07b8*/ 	.word	0x00017b00


	//----- nvinfo : EIATTR_MAX_THREADS
	.align		4
.L_347:
        /*07bc*/ 	.byte	0x04, 0x05
        /*07be*/ 	.short	(.L_349 - .L_348)
.L_348:
        /*07c0*/ 	.word	0x00000180
        /*07c4*/ 	.word	0x00000001
        /*07c8*/ 	.word	0x00000001


	//----- nvinfo : EIATTR_CRS_STACK_SIZE
	.align		4
.L_349:
        /*07cc*/ 	.byte	0x04, 0x1e
        /*07ce*/ 	.short	(.L_351 - .L_350)
.L_350:
        /*07d0*/ 	.word	0x00000000


	//----- nvinfo : EIATTR_CBANK_PARAM_SIZE
	.align		4
.L_351:
        /*07d4*/ 	.byte	0x03, 0x19
        /*07d6*/ 	.short	0x0cf0


	//----- nvinfo : EIATTR_PARAM_CBANK
	.align		4
        /*07d8*/ 	.byte	0x04, 0x0a
        /*07da*/ 	.short	(.L_353 - .L_352)
	.align		4
.L_352:
        /*07dc*/ 	.word	index@(.nv.constant0._ZN7cutlass13device_kernelIN5flash11enable_sm90INS1_16FlashAttnFwdSm90INS1_25CollectiveMainloopFwdSm90ILi2EN4cute5tupleIJNS5_1CILi1EEES8_S8_EEENS6_IJNS7_ILi64EEESA_SA_EEELi512ENS_6half_tEfNS_4arch4Sm90ELb0ELb1ELb1ELb0ELb0ELb0ELb1ELb0ELb0ELb0ELb0ELb0EEENS1_21CollectiveEpilogueFwdINS6_IJSA_NS7_ILi512EEESA_EEES9_SC_SE_Li256ELb0ELb0ELb0ELb0EEENS1_30DynamicPersistentTileSchedulerILi256ELi32ELb0ELb0ELb1EEEEEEEEEvNT_6ParamsE)
        /*07e0*/ 	.short	0x0210
        /*07e2*/ 	.short	0x0cf0


	//----- nvinfo : EIATTR_SW_WAR
	.align		4
.L_353:
        /*07e4*/ 	.byte	0x04, 0x36
        /*07e6*/ 	.short	(.L_355 - .L_354)
.L_354:
        /*07e8*/ 	.word	0x00000008
.L_355:


//--------------------- .nv.info._ZN7cutlass13device_kernelIN5flash11enable_sm90INS1_16FlashAttnFwdSm90INS1_25CollectiveMainloopFwdSm90ILi2EN4cute5tupleIJNS5_1CILi1EEES8_S8_EEENS6_IJNS7_ILi64EEESA_SA_EEELi512ENS_6half_tEfNS_4arch4Sm90ELb0ELb1ELb1ELb1ELb0ELb0ELb0ELb0ELb0ELb0ELb0ELb0EEENS1_21CollectiveEpilogueFwdINS6_IJSA_NS7_ILi512EEESA_EEES9_SC_SE_Li256ELb1ELb0ELb0ELb0EEENS1_36VarlenDynamicPersistentTileSchedulerILi64ELi64ELi256ELi32ELb0ELb0ELb1ELb1ELb0ELb1EEEEEEEEEvNT_6ParamsE --------------------------
	.section	.nv.info._ZN7cutlass13device_kernelIN5flash11enable_sm90INS1_16FlashAttnFwdSm90INS1_25CollectiveMainloopFwdSm90ILi2EN4cute5tupleIJNS5_1CILi1EEES8_S8_EEENS6_IJNS7_ILi64EEESA_SA_EEELi512ENS_6half_tEfNS_4arch4Sm90ELb0ELb1ELb1ELb1ELb0ELb0ELb0ELb0ELb0ELb0ELb0ELb0EEENS1_21CollectiveEpilogueFwdINS6_IJSA_NS7_ILi512EEESA_EEES9_SC_SE_Li256ELb1ELb0ELb0ELb0EEENS1_36VarlenDynamicPersistentTileSchedulerILi64ELi64ELi256ELi32ELb0ELb0ELb1ELb1ELb0ELb1EEEEEEEEEvNT_6ParamsE,"",@"SHT_CUDA_INFO"
	.sectionflags	@""
	.align	4


	//----- nvinfo : EIATTR_CUDA_API_VERSION
	.align		4
        /*0000*/ 	.byte	0x04, 0x37
        /*0002*/ 	.short	(.L_357 - .L_356)
.L_356:
        /*0004*/ 	.word	0x00000082


	//----- nvinfo : EIATTR_KPARAM_INFO
	.align		4
.L_357:
        /*0008*/ 	.byte	0x04, 0x17
        /*000a*/ 	.short	(.L_359 - .L_358)
.L_358:
        /*000c*/ 	.word	0x00000000
        /*0010*/ 	.short	0x0000
        /*0012*/ 	.short	0x0070
        /*0014*/ 	.byte	0x00, 0xf0, 0x01, 0x28


	//----- nvinfo : EIATTR_SPARSE_MMA_MASK
	.align		4
.L_359:
        /*0018*/ 	.byte	0x03, 0x50
        /*001a*/ 	.short	0x0000


	//----- nvinfo : EIATTR_MAXREG_COUNT
	.align		4
        /*001c*/ 	.byte	0x03, 0x1b
        /*001e*/ 	.short	0x00a8


	//----- nvinfo : EIATTR_NUM_BARRIERS
	.align		4
        /*0020*/ 	.byte	0x02, 0x4c
        /*0022*/ 	.byte	0x10
	.zero		1


	//----- nvinfo : EIATTR_EXTERNS
	.align		4
        /*0024*/ 	.byte	0x04, 0x0f
        /*0026*/ 	.short	(.L_361 - .L_360)


	//   ....[0]....
	.align		4
.L_360:
        /*0028*/ 	.word	index@(__assertfail)


	//----- nvinfo : EIATTR_ANNOTATIONS
	.align		4
.L_361:
        /*002c*/ 	.byte	0x04, 0x55
        /*002e*/ 	.short	(.L_363 - .L_362)


	//   ....[0]....
.L_362:
        /* <DEDUP_REMOVED lines=27> */


	//----- nvinfo : EIATTR_MERCURY_ISA_VERSION
	.align		4
.L_363:
        /*01d0*/ 	.byte	0x03, 0x5f
        /*01d2*/ 	.short	0x0101


	//----- nvinfo : EIATTR_UNUSED_LOAD_BYTE_OFFSET
	.align		4
        /*01d4*/ 	.byte	0x04, 0x44
        /*01d6*/ 	.short	(.L_365 - .L_364)


	//   ....[0]....
.L_364:
        /*01d8*/ 	.word	0x00000a40
        /*01dc*/ 	.word	0x0000fff0


	//   ....[1]....
        /*01e0*/ 	.word	0x0000db20
        /*01e4*/ 	.word	0x0000fff0


	//----- nvinfo : EIATTR_INT_WARP_WIDE_INSTR_OFFSETS
	.align		4
.L_365:
        /*01e8*/ 	.byte	0x04, 0x31
        /*01ea*/ 	.short	(.L_367 - .L_366)


	//   ....[0]....
.L_366:
        /*01ec*/ 	.word	0x00000160


	//   ....[1]....
        /*01f0*/ 	.word	0x000001a0


	//   ....[2]....
        /*01f4*/ 	.word	0x00000210


	//   ....[3]....
        /*01f8*/ 	.word	0x000118e0


	//   ....[4]....
        /*01fc*/ 	.word	0x00011970


	//   ....[5]....
        /*0200*/ 	.word	0x00011e70


	//   ....[6]....
        /*0204*/ 	.word	0x00011ef0


	//   ....[7]....
        /*0208*/ 	.word	0x00014710


	//   ....[8]....
        /*020c*/ 	.word	0x000147a0


	//----- nvinfo : EIATTR_COOP_GROUP_MASK_REGIDS
	.align		4
.L_367:
        /*0210*/ 	.byte	0x04, 0x29
        /*0212*/ 	.short	(.L_369 - .L_368)


	//   ....[0]....
.L_368:
        /*0214*/ 	.word	0xffffffff


	//   ....[1]....
        /*0218*/ 	.word	0xffffffff


	//   ....[2]....
        /*021c*/ 	.word	0xffffffff


	//   ....[3]....
        /*0220*/ 	.word	0xffffffff


	//   ....[4]....
        /*0224*/ 	.word	0xffffffff


	//   ....[5]....
        /*0228*/ 	.word	0xffffffff


	//   ....[6]....
        /*022c*/ 	.word	0xffffffff


	//   ....[7]....
        /*0230*/ 	.word	0xffffffff


	//   ....[8]....
        /*0234*/ 	.word	0xffffffff


	//   ....[9]....
        /*0238*/ 	.word	0xffffffff


	//   ....[10]....
        /*023c*/ 	.word	0xffffffff


	//   ....[11]....
        /*0240*/ 	.word	0xffffffff


	//   ....[12]....
        /*0244*/ 	.word	0xffffffff


	//   ....[13]....
        /*0248*/ 	.word	0xffffffff


	//   ....[14]....
        /*024c*/ 	.word	0xffffffff


	//   ....[15]....
        /*0250*/ 	.word	0xffffffff


	//   ....[16]....
        /*0254*/ 	.word	0xffffffff


	//   ....[17]....
        /*0258*/ 	.word	0xffffffff


	//   ....[18]....
        /*025c*/ 	.word	0xffffffff


	//   ....[19]....
        /*0260*/ 	.word	0xffffffff


	//   ....[20]....
        /*0264*/ 	.word	0xffffffff


	//   ....[21]....
        /*0268*/ 	.word	0xffffffff


	//   ....[22]....
        /*026c*/ 	.word	0xffffffff


	//   ....[23]....
        /*0270*/ 	.word	0xffffffff


	//   ....[24]....
        /*0274*/ 	.word	0xffffffff


	//   ....[25]....
        /*0278*/ 	.word	0xffffffff


	//   ....[26]....
        /*027c*/ 	.word	0xffffffff


	//   ....[27]....
        /*0280*/ 	.word	0xffffffff


	//   ....[28]....
        /*0284*/ 	.word	0xffffffff


	//   ....[29]....
        /*0288*/ 	.word	0xffffffff


	//   ....[30]....
        /*028c*/ 	.word	0xffffffff


	//   ....[31]....
        /*0290*/ 	.word	0xffffffff


	//   ....[32]....
        /*0294*/ 	.word	0xffffffff


	//   ....[33]....
        /*0298*/ 	.word	0xffffffff


	//   ....[34]....
        /*029c*/ 	.word	0xffffffff


	//   ....[35]....
        /*02a0*/ 	.word	0xffffffff


	//   ....[36]....
        /*02a4*/ 	.word	0xffffffff


	//   ....[37]....
        /*02a8*/ 	.word	0xffffffff


	//   ....[38]....
        /*02ac*/ 	.word	0xffffffff


	//   ....[39]....
        /*02b0*/ 	.word	0xffffffff


	//   ....[40]....
        /*02b4*/ 	.word	0xffffffff


	//   ....[41]....
        /*02b8*/ 	.word	0xffffffff


	//   ....[42]....
        /*02bc*/ 	.word	0xffffffff


	//   ....[43]....
        /*02c0*/ 	.word	0xffffffff


	//   ....[44]....
        /*02c4*/ 	.word	0xffffffff


	//   ....[45]....
        /*02c8*/ 	.word	0xffffffff


	//   ....[46]....
        /*02cc*/ 	.word	0xffffffff


	//   ....[47]....
        /*02d0*/ 	.word	0xffffffff


	//   ....[48]....
        /*02d4*/ 	.word	0xffffffff


	//   ....[49]....
        /*02d8*/ 	.word	0xffffffff


	//   ....[50]....
        /*02dc*/ 	.word	0xffffffff


	//   ....[51]....
        /*02e0*/ 	.word	0xffffffff


	//   ....[52]....
        /*02e4*/ 	.word	0xffffffff


	//   ....[53]....
        /*02e8*/ 	.word	0xffffffff


	//   ....[54]....
        /*02ec*/ 	.word	0xffffffff


	//   ....[55]....
        /*02f0*/ 	.word	0xffffffff


	//   ....[56]....
        /*02f4*/ 	.word	0xffffffff


	//   ....[57]....
        /*02f8*/ 	.word	0xffffffff


	//   ....[58]....
        /*02fc*/ 	.word	0xffffffff


	//   ....[59]....
        /*0300*/ 	.word	0xffffffff


	//   ....[60]....
        /*0304*/ 	.word	0xffffffff


	//   ....[61]....
        /*0308*/ 	.word	0xffffffff


	//   ....[62]....
        /*030c*/ 	.word	0xffffffff


	//   ....[63]....
        /*0310*/ 	.word	0xffffffff


	//   ....[64]....
        /*0314*/ 	.word	0xffffffff


	//   ....[65]....
        /*0318*/ 	.word	0xffffffff


	//   ....[66]....
        /*031c*/ 	.word	0xffffffff


	//   ....[67]....
        /*0320*/ 	.word	0xffffffff


	//   ....[68]....
        /*0324*/ 	.word	0x0500000f


	//   ....[69]....
        /*0328*/ 	.word	0x0500000f


	//   ....[70]....
        /*032c*/ 	.word	0x0500000f


	//   ....[71]....
        /*0330*/ 	.word	0x0500000f


	//   ....[72]....
        /*0334*/ 	.word	0x0500000f


	//   ....[73]....
        /*0338*/ 	.word	0x0500000f


	//   ....[74]....
        /*033c*/ 	.word	0x0500000f


	//   ....[75]....
        /*0340*/ 	.word	0x0500000f


	//   ....[76]....
        /*0344*/ 	.word	0x0500000f


	//   ....[77]....
        /*0348*/ 	.word	0x0500000f


	//   ....[78]....
        /*034c*/ 	.word	0x0500000f


	//   ....[79]....
        /*0350*/ 	.word	0x0500000f


	//   ....[80]....
        /*0354*/ 	.word	0x0500000f


	//   ....[81]....
        /*0358*/ 	.word	0x0500000f


	//   ....[82]....
        /*035c*/ 	.word	0x0500000f


	//   ....[83]....
        /*0360*/ 	.word	0x0500000f


	//   ....[84]....
        /*0364*/ 	.word	0x0500000f


	//   ....[85]....
        /*0368*/ 	.word	0x0500000f


	//   ....[86]....
        /*036c*/ 	.word	0x0500000f


	//----- nvinfo : EIATTR_COOP_GROUP_INSTR_OFFSETS
	.align		4
.L_369:
        /*0370*/ 	.byte	0x04, 0x28
        /*0372*/ 	.short	(.L_371 - .L_370)


	//   ....[0]....
.L_370:
        /*0374*/ 	.word	0x00000060


	//   ....[1]....
        /*0378*/ 	.word	0x00000170


	//   ....[2]....
        /*037c*/ 	.word	0x000001c0


	//   ....[3]....
        /*0380*/ 	.word	0x000003b0


	//   ....[4]....
        /*0384*/ 	.word	0x00000510


	//   ....[5]....
        /*0388*/ 	.word	0x00000630


	//   ....[6]....
        /*038c*/ 	.word	0x00000790


	//   ....[7]....
        /*0390*/ 	.word	0x00001bf0


	//   ....[8]....
        /*0394*/ 	.word	0x00003be0


	//   ....[9]....
        /*0398*/ 	.word	0x00005220


	//   ....[10]....
        /*039c*/ 	.word	0x00005280


	//   ....[11]....
        /*03a0*/ 	.word	0x00005900


	//   ....[12]....
        /*03a4*/ 	.word	0x00005950


	//   ....[13]....
        /*03a8*/ 	.word	0x00006150


	//   ....[14]....
        /*03ac*/ 	.word	0x000072c0


	//   ....[15]....
        /*03b0*/ 	.word	0x000073c0


	//   ....[16]....
        /*03b4*/ 	.word	0x00007740


	//   ....[17]....
        /*03b8*/ 	.word	0x000077d0


	//   ....[18]....
        /*03bc*/ 	.word	0x000089a0


	//   ....[19]....
        /*03c0*/ 	.word	0x000092d0


	//   ....[20]....
        /*03c4*/ 	.word	0x00009370


	//   ....[21]....
        /*03c8*/ 	.word	0x00009670


	//   ....[22]....
        /*03cc*/ 	.word	0x00009830


	//   ....[23]....
        /*03d0*/ 	.word	0x0000a880


	//   ....[24]....
        /*03d4*/ 	.word	0x0000b900


	//   ....[25]....
        /*03d8*/ 	.word	0x0000b9e0


	//   ....[26]....
        /*03dc*/ 	.word	0x0000bca0


	//   ....[27]....
        /*03e0*/ 	.word	0x0000be10


	//   ....[28]....
        /*03e4*/ 	.word	0x0000cfe0


	//   ....[29]....
        /*03e8*/ 	.word	0x0000d020


	//   ....[30]....
        /*03ec*/ 	.word	0x0000d050


	//   ....[31]....
        /*03f0*/ 	.word	0x0000d0e0


	//   ....[32]....
        /*03f4*/ 	.word	0x0000d100


	//   ....[33]....
        /*03f8*/ 	.word	0x0000ea60


	//   ....[34]....
        /*03fc*/ 	.word	0x00010490


	//   ....[35]....
        /*0400*/ 	.word	0x00010600


	//   ....[36]....
        /*0404*/ 	.word	0x00010630


	//   ....[37]....
        /*0408*/ 	.word	0x00010670


	//   ....[38]....
        /*040c*/ 	.word	0x000106e0


	//   ....[39]....
        /*0410*/ 	.word	0x00010740


	//   ....[40]....
        /*0414*/ 	.word	0x00010780


	//   ....[41]....
        /*0418*/ 	.word	0x00010920


	//   ....[42]....
        /*041c*/ 	.word	0x00010980


	//   ....[43]....
        /*0420*/ 	.word	0x000109c0


	//   ....[44]....
        /*0424*/ 	.word	0x00010a00


	//   ....[45]....
        /*0428*/ 	.word	0x00010a30


	//   ....[46]....
        /*042c*/ 	.word	0x00010a60


	//   ....[47]....
        /*0430*/ 	.word	0x00010af0


	//   ....[48]....
        /*0434*/ 	.word	0x00010b50


	//   ....[49]....
        /*0438*/ 	.word	0x00010be0


	//   ....[50]....
        /*043c*/ 	.word	0x00014830


	//   ....[51]....
        /*0440*/ 	.word	0x00014840


	//   ....[52]....
        /*0444*/ 	.word	0x00014950


	//   ....[53]....
        /*0448*/ 	.word	0x000149b0


	//   ....[54]....
        /*044c*/ 	.word	0x000149f0


	//   ....[55]....
        /*0450*/ 	.word	0x00014a30


	//   ....[56]....
        /*0454*/ 	.word	0x00014a60


	//   ....[57]....
        /*0458*/ 	.word	0x00014a90


	//   ....[58]....
        /*045c*/ 	.word	0x00014c20


	//   ....[59]....
        /*0460*/ 	.word	0x00014c80


	//   ....[60]....
        /*0464*/ 	.word	0x00014cc0


	//   ....[61]....
        /*0468*/ 	.word	0x00014d00


	//   ....[62]....
        /*046c*/ 	.word	0x00014d30


	//   ....[63]....
        /*0470*/ 	.word	0x00014d60


	//   ....[64]....
        /*0474*/ 	.word	0x00014e20


	//   ....[65]....
        /*0478*/ 	.word	0x00014e40


	//   ....[66]....
        /*047c*/ 	.word	0x00014eb0


	//   ....[67]....
        /*0480*/ 	.word	0x00015540


	//   ....[68]....
        /*0484*/ 	.word	0x00015c50


	//   ....[69]....
        /*0488*/ 	.word	0x00016070


	//   ....[70]....
        /*048c*/ 	.word	0x00016100


	//   ....[71]....
        /*0490*/ 	.word	0x000161a0


	//   ....[72]....
        /*0494*/ 	.word	0x00016250


	//   ....[73]....
        /*0498*/ 	.word	0x000162d0


	//   ....[74]....
        /*049c*/ 	.word	0x00016350


	//   ....[75]....
        /*04a0*/ 	.word	0x000163d0


	//   ....[76]....
        /*04a4*/ 	.word	0x00016450


	//   ....[77]....
        /*04a8*/ 	.word	0x000164e0


	//   ....[78]....
        /*04ac*/ 	.word	0x00016590


	//   ....[79]....
        /*04b0*/ 	.word	0x00016610


	//   ....[80]....
        /*04b4*/ 	.word	0x00016690


	//   ....[81]....
        /*04b8*/ 	.word	0x00016710


	//   ....[82]....
        /*04bc*/ 	.word	0x00016790


	//   ....[83]....
        /*04c0*/ 	.word	0x00016800


	//   ....[84]....
        /*04c4*/ 	.word	0x000168a0


	//   ....[85]....
        /*04c8*/ 	.word	0x00016930


	//   ....[86]....
        /*04cc*/ 	.word	0x00016a60


	//----- nvinfo : EIATTR_REG_RECONFIG
	.align		4
.L_371:
        /*04d0*/ 	.byte	0x01, 0x54
	.zero		2


	//----- nvinfo : EIATTR_SYSCALL_OFFSETS
	.align		4
        /*04d4*/ 	.byte	0x04, 0x46
        /*04d6*/ 	.short	(.L_373 - .L_372)


	//   ....[0]....
.L_372:
        /*04d8*/ 	.word	0x00003db0


	//   ....[1]....
        /*04dc*/ 	.word	0x00011b00


	//   ....[2]....
        /*04e0*/ 	.word	0x00011c40


	//   ....[3]....
        /*04e4*/ 	.word	0x00011d40


	//----- nvinfo : EIATTR_MBARRIER_INSTR_OFFSETS
	.align		4
.L_373:
        /*04e8*/ 	.byte	0x04, 0x39
        /*04ea*/ 	.short	(.L_375 - .L_374)


	//   ....[0]....
.L_374:
        /*04ec*/ 	.word	0x000002a0
        /*04f0*/ 	.word	0x000000ff
        /*04f4*/ 	.word	0x00028c00
        /*04f8*/ 	.short	0x0100
        /*04fa*/ 	.byte	0x08
	.zero		1


	//   ....[1]....
        /*04fc*/ 	.word	0x000002b0
        /*0500*/ 	.word	0x000000ff
        /*0504*/ 	.word	0x00028c20
        /*0508*/ 	.short	0x0100
        /*050a*/ 	.byte	0x08
	.zero		1


	//   ....[2]....
        /*050c*/ 	.word	0x00000360
        /*0510*/ 	.word	0x000000ff
        /*0514*/ 	.word	0x00028c30
        /*0518*/ 	.short	0x0100
        /*051a*/ 	.byte	0x06
	.zero		1


	//   ....[3]....
        /*051c*/ 	.word	0x00000370
        /*0520*/ 	.word	0x000000ff
        /*0524*/ 	.word	0x00028c40
        /*0528*/ 	.short	0x0100
        /*052a*/ 	.byte	0x06
	.zero		1


	//   ....[4]....
        /*052c*/ 	.word	0x00000380
        /*0530*/ 	.word	0x000000ff
        /*0534*/ 	.word	0x00028c38
        /*0538*/ 	.short	0x0100
        /*053a*/ 	.byte	0x06
	.zero		1


	//   ....[5]....
        /*053c*/ 	.word	0x00000390
        /*0540*/ 	.word	0x000000ff
        /*0544*/ 	.word	0x00028c48
        /*0548*/ 	.short	0x0100
        /*054a*/ 	.byte	0x06
	.zero		1


	//   ....[6]....
        /*054c*/ 	.word	0x000004c0
        /*0550*/ 	.word	0x000000ff
        /*0554*/ 	.word	0x00028c50
        /*0558*/ 	.short	0x0100
        /*055a*/ 	.byte	0x08
	.zero		1


	//   ....[7]....
        /*055c*/ 	.word	0x000004d0
        /*0560*/ 	.word	0x000000ff
        /*0564*/ 	.word	0x00028c60
        /*0568*/ 	.short	0x0100
        /*056a*/ 	.byte	0x08
	.zero		1


	//   ....[8]....
        /*056c*/ 	.word	0x000004e0
        /*0570*/ 	.word	0x000000ff
        /*0574*/ 	.word	0x00028c58
        /*0578*/ 	.short	0x0100
        /*057a*/ 	.byte	0x08
	.zero		1


	//   ....[9]....
        /*057c*/ 	.word	0x000004f0
        /*0580*/ 	.word	0x000000ff
        /*0584*/ 	.word	0x00028c68
        /*0588*/ 	.short	0x0100
        /*058a*/ 	.byte	0x08
	.zero		1


	//   ....[10]....
        /*058c*/ 	.word	0x000005e0
        /*0590*/ 	.word	0x000000ff
        /*0594*/ 	.word	0x00028c70
        /*0598*/ 	.short	0x0100
        /*059a*/ 	.byte	0x06
	.zero		1


	//   ....[11]....
        /*059c*/ 	.word	0x000005f0
        /*05a0*/ 	.word	0x000000ff
        /*05a4*/ 	.word	0x00028c80
        /*05a8*/ 	.short	0x0100
        /*05aa*/ 	.byte	0x06
	.zero		1


	//   ....[12]....
        /*05ac*/ 	.word	0x00000600
        /*05b0*/ 	.word	0x000000ff
        /*05b4*/ 	.word	0x00028c78
        /*05b8*/ 	.short	0x0100
        /*05ba*/ 	.byte	0x06
	.zero		1


	//   ....[13]....
        /*05bc*/ 	.word	0x00000610
        /*05c0*/ 	.word	0x000000ff
        /*05c4*/ 	.word	0x00028c88
        /*05c8*/ 	.short	0x0100
        /*05ca*/ 	.byte	0x06
	.zero		1


	//   ....[14]....
        /*05cc*/ 	.word	0x00000740
        /*05d0*/ 	.word	0x000000ff
        /*05d4*/ 	.word	0x00028c90
        /*05d8*/ 	.short	0x0100
        /*05da*/ 	.byte	0x08
	.zero		1


	//   ....[15]....
        /*05dc*/ 	.word	0x00000750
        /*05e0*/ 	.word	0x000000ff
        /*05e4*/ 	.word	0x00028ca0
        /*05e8*/ 	.short	0x0100
        /*05ea*/ 	.byte	0x08
	.zero		1


	//   ....[16]....
        /*05ec*/ 	.word	0x00000760
        /*05f0*/ 	.word	0x000000ff
        /*05f4*/ 	.word	0x00028c98
        /*05f8*/ 	.short	0x0100
        /*05fa*/ 	.byte	0x08
	.zero		1


	//   ....[17]....
        /*05fc*/ 	.word	0x00000770
        /*0600*/ 	.word	0x000000ff
        /*0604*/ 	.word	0x00028ca8
        /*0608*/ 	.short	0x0100
        /*060a*/ 	.byte	0x08
	.zero		1


	//   ....[18]....
        /*060c*/ 	.word	0x000008a0
        /*0610*/ 	.word	0x000000ff
        /*0614*/ 	.word	0x00028cb0
        /*0618*/ 	.short	0x0100
        /*061a*/ 	.byte	0x08
	.zero		1


	//   ....[19]....
        /*061c*/ 	.word	0x000008b0
        /*0620*/ 	.word	0x000000ff
        /*0624*/ 	.word	0x00028cc0
        /*0628*/ 	.short	0x0100
        /*062a*/ 	.byte	0x08
	.zero		1


	//   ....[20]....
        /*062c*/ 	.word	0x000008c0
        /*0630*/ 	.word	0x000000ff
        /*0634*/ 	.word	0x00028cb8
        /*0638*/ 	.short	0x0100
        /*063a*/ 	.byte	0x08
	.zero		1


	//   ....[21]....
        /*063c*/ 	.word	0x000008d0
        /*0640*/ 	.word	0x000000ff
        /*0644*/ 	.word	0x00028cc8
        /*0648*/ 	.short	0x0100
        /*064a*/ 	.byte	0x08
	.zero		1


	//   ....[22]....
        /*064c*/ 	.word	0x00001cf0
        /*0650*/ 	.word	0x000000ff
        /*0654*/ 	.word	0x00028c50
        /*0658*/ 	.short	0x010a
        /*065a*/ 	.byte	0x16
	.zero		1


	//   ....[23]....
        /*065c*/ 	.word	0x00001fc0
        /*0660*/ 	.word	0x00000000
        /*0664*/ 	.word	0x00000000
        /*0668*/ 	.short	0x0101
        /*066a*/ 	.byte	0x3f
	.zero		1


	//   ....[24]....
        /*066c*/ 	.word	0x00002900
        /*0670*/ 	.word	0x000000ff
        /*0674*/ 	.word	0x00028c50
        /*0678*/ 	.short	0x010a
        /*067a*/ 	.byte	0x14
	.zero		1


	//   ....[25]....
        /*067c*/ 	.word	0x00002940
        /*0680*/ 	.word	0x000000ff
        /*0684*/ 	.word	0x00028c50
        /*0688*/ 	.short	0x010a
        /*068a*/ 	.byte	0x14
	.zero		1


	//   ....[26]....
        /*068c*/ 	.word	0x00002b10
        /*0690*/ 	.word	0x00000003
        /*0694*/ 	.word	0x00000000
        /*0698*/ 	.short	0x0101
        /*069a*/ 	.byte	0x3f
	.zero		1


	//   ....[27]....
        /*069c*/ 	.word	0x00003e20
        /*06a0*/ 	.word	0x000000ff
        /*06a4*/ 	.word	0x00028c00
        /*06a8*/ 	.short	0x010a
        /*06aa*/ 	.byte	0x26
	.zero		1


	//   ....[28]....
        /*06ac*/ 	.word	0x00003e90
        /*06b0*/ 	.word	0x00000008
        /*06b4*/ 	.word	0x00028c30
        /*06b8*/ 	.short	0x010a
        /*06ba*/ 	.byte	0x3f
	.zero		1


	//   ....[29]....
        /*06bc*/ 	.word	0x00003ed0
        /*06c0*/ 	.word	0x00000008
        /*06c4*/ 	.word	0x00028c30
        /*06c8*/ 	.short	0x010a
        /*06ca*/ 	.byte	0x3f
	.zero		1


	//   ....[30]....
        /*06cc*/ 	.word	0x00004480
        /*06d0*/ 	.word	0x00000003
        /*06d4*/ 	.word	0x00000000
        /*06d8*/ 	.short	0x0101
        /*06da*/ 	.byte	0x3f
	.zero		1


	//   ....[31]....
        /*06dc*/ 	.word	0x00005eb0
        /*06e0*/ 	.word	0x00000008
        /*06e4*/ 	.word	0x00028c50
        /*06e8*/ 	.short	0x010a
        /*06ea*/ 	.byte	0x3f
	.zero		1


	//   ....[32]....
        /*06ec*/ 	.word	0x00005ef0
        /*06f0*/ 	.word	0x00000008
        /*06f4*/ 	.word	0x00028c50
        /*06f8*/ 	.short	0x010a
        /*06fa*/ 	.byte	0x3f
	.zero		1


	//   ....[33]....
        /*06fc*/ 	.word	0x00006170
        /*0700*/ 	.word	0x00000008
        /*0704*/ 	.word	0x00000000
        /*0708*/ 	.short	0x0101
        /*070a*/ 	.byte	0x3f
	.zero		1


	//   ....[34]....
        /*070c*/ 	.word	0x00006400
        /*0710*/ 	.word	0x000000ff
        /*0714*/ 	.word	0x00028c30
        /*0718*/ 	.short	0x010a
        /*071a*/ 	.byte	0x1b
	.zero		1


	//   ....[35]....
        /*071c*/ 	.word	0x00006440
        /*0720*/ 	.word	0x000000ff
        /*0724*/ 	.word	0x00028c30
        /*0728*/ 	.short	0x010a
        /*072a*/ 	.byte	0x1b
	.zero		1


	//   ....[36]....
        /*072c*/ 	.word	0x00006800
        /*0730*/ 	.word	0x0000000e
        /*0734*/ 	.word	0x00000000
        /*0738*/ 	.short	0x0101
        /*073a*/ 	.byte	0x3f
	.zero		1


	//   ....[37]....
        /*073c*/ 	.word	0x000086f0
        /*0740*/ 	.word	0x000000ff
        /*0744*/ 	.word	0x00028c50
        /*0748*/ 	.short	0x010a
        /*074a*/ 	.byte	0x1b
	.zero		1


	//   ....[38]....
        /*074c*/ 	.word	0x00008730
        /*0750*/ 	.word	0x000000ff
        /*0754*/ 	.word	0x00028c50
        /*0758*/ 	.short	0x010a
        /*075a*/ 	.byte	0x1b
	.zero		1


	//   ....[39]....
        /*075c*/ 	.word	0x000089c0
        /*0760*/ 	.word	0x00000015
        /*0764*/ 	.word	0x00000000
        /*0768*/ 	.short	0x0101
        /*076a*/ 	.byte	0x3f
	.zero		1


	//   ....[40]....
        /*076c*/ 	.word	0x00008d10
        /*0770*/ 	.word	0x000000ff
        /*0774*/ 	.word	0x00028c30
        /*0778*/ 	.short	0x010a
        /*077a*/ 	.byte	0x18
	.zero		1


	//   ....[41]....
        /*077c*/ 	.word	0x00008d50
        /*0780*/ 	.word	0x000000ff
        /*0784*/ 	.word	0x00028c30
        /*0788*/ 	.short	0x010a
        /*078a*/ 	.byte	0x18
	.zero		1


	//   ....[42]....
        /*078c*/ 	.word	0x00009bb0
        /*0790*/ 	.word	0x00000098
        /*0794*/ 	.word	0x00000000
        /*0798*/ 	.short	0x0101
        /*079a*/ 	.byte	0x3f
	.zero		1


	//   ....[43]....
        /*079c*/ 	.word	0x0000a5f0
        /*07a0*/ 	.word	0x000000ff
        /*07a4*/ 	.word	0x00028c50
        /*07a8*/ 	.short	0x010a
        /*07aa*/ 	.byte	0x18
	.zero		1


	//   ....[44]....
        /*07ac*/ 	.word	0x0000a630
        /*07b0*/ 	.word	0x000000ff
        /*07b4*/ 	.word	0x00028c50
        /*07b8*/ 	.short	0x010a
        /*07ba*/ 	.byte	0x18
	.zero		1


	//   ....[45]....
        /*07bc*/ 	.word	0x0000a8a0
        /*07c0*/ 	.word	0x000000aa
        /*07c4*/ 	.word	0x00000000
        /*07c8*/ 	.short	0x0101
        /*07ca*/ 	.byte	0x3f
	.zero		1


	//   ....[46]....
        /*07cc*/ 	.word	0x0000aa30
        /*07d0*/ 	.word	0x000000ff
        /*07d4*/ 	.word	0x00028c30
        /*07d8*/ 	.short	0x010a
        /*07da*/ 	.byte	0x1a
	.zero		1


	//   ....[47]....
        /*07dc*/ 	.word	0x0000aa70
        /*07e0*/ 	.word	0x000000ff
        /*07e4*/ 	.word	0x00028c30
        /*07e8*/ 	.short	0x010a
        /*07ea*/ 	.byte	0x1a
	.zero		1


	//   ....[48]....
        /*07ec*/ 	.word	0x0000ae30
        /*07f0*/ 	.word	0x00000006
        /*07f4*/ 	.word	0x00000000
        /*07f8*/ 	.short	0x0101
        /*07fa*/ 	.byte	0x3f
	.zero		1


	//   ....[49]....
        /*07fc*/ 	.word	0x0000cd30
        /*0800*/ 	.word	0x000000ff
        /*0804*/ 	.word	0x00028c50
        /*0808*/ 	.short	0x010a
        /*080a*/ 	.byte	0x1a
	.zero		1


	//   ....[50]....
        /*080c*/ 	.word	0x0000cd70
        /*0810*/ 	.word	0x000000ff
        /*0814*/ 	.word	0x00028c50
        /*0818*/ 	.short	0x010a
        /*081a*/ 	.byte	0x1a
	.zero		1


	//   ....[51]....
        /*081c*/ 	.word	0x0000d000
        /*0820*/ 	.word	0x0000000f
        /*0824*/ 	.word	0x00000000
        /*0828*/ 	.short	0x0101
        /*082a*/ 	.byte	0x3f
	.zero		1


	//   ....[52]....
        /*082c*/ 	.word	0x0000f4c0
        /*0830*/ 	.word	0x000000ff
        /*0834*/ 	.word	0x00000000
        /*0838*/ 	.short	0x0101
        /*083a*/ 	.byte	0x04
	.zero		1


	//   ....[53]....
        /*083c*/ 	.word	0x00012250
        /*0840*/ 	.word	0x00000009
        /*0844*/ 	.word	0x00028c40
        /*0848*/ 	.short	0x010a
        /*084a*/ 	.byte	0x3f
	.zero		1


	//   ....[54]....
        /*084c*/ 	.word	0x00012640
        /*0850*/ 	.word	0x0000000a
        /*0854*/ 	.word	0x00028c20
        /*0858*/ 	.short	0x010a
        /*085a*/ 	.byte	0x3f
	.zero		1


	//   ....[55]....
        /*085c*/ 	.word	0x00012700
        /*0860*/ 	.word	0x00000006
        /*0864*/ 	.word	0x00028c60
        /*0868*/ 	.short	0x010a
        /*086a*/ 	.byte	0x3f
	.zero		1


	//   ....[56]....
        /*086c*/ 	.word	0x00012ea0
        /*0870*/ 	.word	0x00000002
        /*0874*/ 	.word	0x00028c40
        /*0878*/ 	.short	0x010a
        /*087a*/ 	.byte	0x3f
	.zero		1


	//   ....[57]....
        /*087c*/ 	.word	0x000130b0
        /*0880*/ 	.word	0x00000002
        /*0884*/ 	.word	0x00028c60
        /*0888*/ 	.short	0x010a
        /*088a*/ 	.byte	0x3f
	.zero		1


	//   ....[58]....
        /*088c*/ 	.word	0x00013790
        /*0890*/ 	.word	0x00000002
        /*0894*/ 	.word	0x00028c40
        /*0898*/ 	.short	0x010a
        /*089a*/ 	.byte	0x3f
	.zero		1


	//   ....[59]....
        /*089c*/ 	.word	0x00013990
        /*08a0*/ 	.word	0x00000002
        /*08a4*/ 	.word	0x00028c60
        /*08a8*/ 	.short	0x010a
        /*08aa*/ 	.byte	0x3f
	.zero		1


	//   ....[60]....
        /*08ac*/ 	.word	0x00013fe0
        /*08b0*/ 	.word	0x00000002
        /*08b4*/ 	.word	0x00028c40
        /*08b8*/ 	.short	0x010a
        /*08ba*/ 	.byte	0x3f
	.zero		1


	//   ....[61]....
        /*08bc*/ 	.word	0x000141f0
        /*08c0*/ 	.word	0x00000002
        /*08c4*/ 	.word	0x00028c60
        /*08c8*/ 	.short	0x010a
        /*08ca*/ 	.byte	0x3f
	.zero		1


	//   ....[62]....
        /*08cc*/ 	.word	0x000154c0
        /*08d0*/ 	.word	0x00000000
        /*08d4*/ 	.word	0x00028c20
        /*08d8*/ 	.short	0x010a
        /*08da*/ 	.byte	0x3f
	.zero		1


	//   ....[63]....
        /*08dc*/ 	.word	0x00015680
        /*08e0*/ 	.word	0x00000006
        /*08e4*/ 	.word	0x00000000
        /*08e8*/ 	.short	0x010a
        /*08ea*/ 	.byte	0x3f
	.zero		1


	//   ....[64]....
        /*08ec*/ 	.word	0x000156f0
        /*08f0*/ 	.word	0x00000007
        /*08f4*/ 	.word	0x00000000
        /*08f8*/ 	.short	0x010a
        /*08fa*/ 	.byte	0x3f
	.zero		1


	//   ....[65]....
        /*08fc*/ 	.word	0x00015760
        /*0900*/ 	.word	0x00000004
        /*0904*/ 	.word	0x00000000
        /*0908*/ 	.short	0x010a
        /*090a*/ 	.byte	0x3f
	.zero		1


	//   ....[66]....
        /*090c*/ 	.word	0x00015790
        /*0910*/ 	.word	0x00000003
        /*0914*/ 	.word	0x00000000
        /*0918*/ 	.short	0x010a
        /*091a*/ 	.byte	0x3f
	.zero		1


	//   ....[67]....
        /*091c*/ 	.word	0x00015800
        /*0920*/ 	.word	0x00000003
        /*0924*/ 	.word	0x00028c50
        /*0928*/ 	.short	0x010a
        /*092a*/ 	.byte	0x3f
	.zero		1


	//   ....[68]....
        /*092c*/ 	.word	0x00015860
        /*0930*/ 	.word	0x00000006
        /*0934*/ 	.word	0x00028c50
        /*0938*/ 	.short	0x010a
        /*093a*/ 	.byte	0x3f
	.zero		1


	//   ....[69]....
        /*093c*/ 	.word	0x000158c0
        /*0940*/ 	.word	0x00000003
        /*0944*/ 	.word	0x00028c00
        /*0948*/ 	.short	0x010a
        /*094a*/ 	.byte	0x3f
	.zero		1


	//   ....[70]....
        /*094c*/ 	.word	0x00015910
        /*0950*/ 	.word	0x00000008
        /*0954*/ 	.word	0x00028c30
        /*0958*/ 	.short	0x010a
        /*095a*/ 	.byte	0x3f
	.zero		1


	//   ....[71]....
        /*095c*/ 	.word	0x00015960
        /*0960*/ 	.word	0x00000008
        /*0964*/ 	.word	0x00028c50
        /*0968*/ 	.short	0x010a
        /*096a*/ 	.byte	0x3f
	.zero		1


	//   ....[72]....
        /*096c*/ 	.word	0x000159c0
        /*0970*/ 	.word	0x0000000f
        /*0974*/ 	.word	0x00028c30
        /*0978*/ 	.short	0x010a
        /*097a*/ 	.byte	0x3f
	.zero		1


	//   ....[73]....
        /*097c*/ 	.word	0x00015a10
        /*0980*/ 	.word	0x00000015
        /*0984*/ 	.word	0x00028c50
        /*0988*/ 	.short	0x010a
        /*098a*/ 	.byte	0x3f
	.zero		1


	//   ....[74]....
        /*098c*/ 	.word	0x00015a70
        /*0990*/ 	.word	0x00000006
        /*0994*/ 	.word	0x00028c30
        /*0998*/ 	.short	0x010a
        /*099a*/ 	.byte	0x3f
	.zero		1


	//   ....[75]....
        /*099c*/ 	.word	0x00015ac0
        /*09a0*/ 	.word	0x000000aa
        /*09a4*/ 	.word	0x00028c50
        /*09a8*/ 	.short	0x010a
        /*09aa*/ 	.byte	0x3f
	.zero		1


	//   ....[76]....
        /*09ac*/ 	.word	0x00015b20
        /*09b0*/ 	.word	0x00000007
        /*09b4*/ 	.word	0x00028c30
        /*09b8*/ 	.short	0x010a
        /*09ba*/ 	.byte	0x3f
	.zero		1


	//   ....[77]....
        /*09bc*/ 	.word	0x00015b70
        /*09c0*/ 	.word	0x0000000f
        /*09c4*/ 	.word	0x00028c50
        /*09c8*/ 	.short	0x010a
        /*09ca*/ 	.byte	0x3f
	.zero		1


	//   ....[78]....
        /*09cc*/ 	.word	0x00015d10
        /*09d0*/ 	.word	0x00000009
        /*09d4*/ 	.word	0x00028c40
        /*09d8*/ 	.short	0x010a
        /*09da*/ 	.byte	0x3f
	.zero		1


	//   ....[79]....
        /*09dc*/ 	.word	0x00015d90
        /*09e0*/ 	.word	0x00000009
        /*09e4*/ 	.word	0x00028c20
        /*09e8*/ 	.short	0x010a
        /*09ea*/ 	.byte	0x3f
	.zero		1


	//   ....[80]....
        /*09ec*/ 	.word	0x00015de0
        /*09f0*/ 	.word	0x00000006
        /*09f4*/ 	.word	0x00028c60
        /*09f8*/ 	.short	0x010a
        /*09fa*/ 	.byte	0x3f
	.zero		1


	//   ....[81]....
        /*09fc*/ 	.word	0x00015e30
        /*0a00*/ 	.word	0x00000002
        /*0a04*/ 	.word	0x00028c40
        /*0a08*/ 	.short	0x010a
        /*0a0a*/ 	.byte	0x3f
	.zero		1


	//   ....[82]....
        /*0a0c*/ 	.word	0x00015e80
        /*0a10*/ 	.word	0x00000002
        /*0a14*/ 	.word	0x00028c60
        /*0a18*/ 	.short	0x010a
        /*0a1a*/ 	.byte	0x3f
	.zero		1


	//   ....[83]....
        /*0a1c*/ 	.word	0x00015ed0
        /*0a20*/ 	.word	0x00000002
        /*0a24*/ 	.word	0x00028c40
        /*0a28*/ 	.short	0x010a
        /*0a2a*/ 	.byte	0x3f
	.zero		1


	//   ....[84]....
        /*0a2c*/ 	.word	0x00015f20
        /*0a30*/ 	.word	0x00000002
        /*0a34*/ 	.word	0x00028c60
        /*0a38*/ 	.short	0x010a
        /*0a3a*/ 	.byte	0x3f
	.zero		1


	//   ....[85]....
        /*0a3c*/ 	.word	0x00015f70
        /*0a40*/ 	.word	0x00000002
        /*0a44*/ 	.word	0x00028c40
        /*0a48*/ 	.short	0x010a
        /*0a4a*/ 	.byte	0x3f
	.zero		1


	//   ....[86]....
        /*0a4c*/ 	.word	0x00015fc0
        /*0a50*/ 	.word	0x00000002
        /*0a54*/ 	.word	0x00028c60
        /*0a58*/ 	.short	0x010a
        /*0a5a*/ 	.byte	0x3f
	.zero		1


	//   ....[87]....
        /*0a5c*/ 	.word	0x00016980
        /*0a60*/ 	.word	0x00000000
        /*0a64*/ 	.word	0x00028c20
        /*0a68*/ 	.short	0x010a
        /*0a6a*/ 	.byte	0x3f
	.zero		1


	//   ....[88]....
        /*0a6c*/ 	.word	0x00016b20
        /*0a70*/ 	.word	0x00000006
        /*0a74*/ 	.word	0x00000000
        /*0a78*/ 	.short	0x010a
        /*0a7a*/ 	.byte	0x3f
	.zero		1


	//   ....[89]....
        /*0a7c*/ 	.word	0x00016b70
        /*0a80*/ 	.word	0x00000007
        /*0a84*/ 	.word	0x00000000
        /*0a88*/ 	.short	0x010a
        /*0a8a*/ 	.byte	0x3f
	.zero		1


	//   ....[90]....
        /*0a8c*/ 	.word	0x00016bc0
        /*0a90*/ 	.word	0x00000004
        /*0a94*/ 	.word	0x00000000
        /*0a98*/ 	.short	0x010a
        /*0a9a*/ 	.byte	0x3f
	.zero		1


	//----- nvinfo : EIATTR_NUM_MBARRIERS
	.align		4
.L_375:
        /*0a9c*/ 	.byte	0x03, 0x38
        /*0a9e*/ 	.short	0x0016


	//----- nvinfo : EIATTR_EXIT_INSTR_OFFSETS
	.align		4
        /*0aa0*/ 	.byte	0x04, 0x1c
        /*0aa2*/ 	.short	(.L_377 - .L_376)


	//   ....[0]....
.L_376:
        /*0aa4*/ 	.word	0x00000a70


	//   ....[1]....
        /*0aa8*/ 	.word	0x00010450


	//   ....[2]....
        /*0aac*/ 	.word	0x000104b0


	//   ....[3]....
        /*0ab0*/ 	.word	0x000157e0


	//----- nvinfo : EIATTR_MAX_THREADS
	.align		4
.L_377:
        /*0ab4*/ 	.byte	0x04, 0x05
        /*0ab6*/ 	.short	(.L_379 - .L_378)
.L_378:
        /*0ab8*/ 	.word	0x00000180
        /*0abc*/ 	.word	0x00000001
        /*0ac0*/ 	.word	0x00000001


	//----- nvinfo : EIATTR_CRS_STACK_SIZE
	.align		4
.L_379:
        /*0ac4*/ 	.byte	0x04, 0x1e
        /*0ac6*/ 	.short	(.L_381 - .L_380)
.L_380:
        /*0ac8*/ 	.word	0x00000000


	//----- nvinfo : EIATTR_CBANK_PARAM_SIZE
	.align		4
.L_381:
        /*0acc*/ 	.byte	0x03, 0x19
        /*0ace*/ 	.short	0x0a70


	//----- nvinfo : EIATTR_PARAM_CBANK
	.align		4
        /*0ad0*/ 	.byte	0x04, 0x0a
        /*0ad2*/ 	.short	(.L_383 - .L_382)
	.align		4
.L_382:
        /*0ad4*/ 	.word	index@(.nv.constant0._ZN7cutlass13device_kernelIN5flash11enable_sm90INS1_16FlashAttnFwdSm90INS1_25CollectiveMainloopFwdSm90ILi2EN4cute5tupleIJNS5_1CILi1EEES8_S8_EEENS6_IJNS7_ILi64EEESA_SA_EEELi512ENS_6half_tEfNS_4arch4Sm90ELb0ELb1ELb1ELb1ELb0ELb0ELb0ELb0ELb0ELb0ELb0ELb0EEENS1_21CollectiveEpilogueFwdINS6_IJSA_NS7_ILi512EEESA_EEES9_SC_SE_Li256ELb1ELb0ELb0ELb0EEENS1_36VarlenDynamicPersistentTileSchedulerILi64ELi64ELi256ELi32ELb0ELb0ELb1ELb1ELb0ELb1EEEEEEEEEvNT_6ParamsE)
        /*0ad8*/ 	.short	0x0210
        /*0ada*/ 	.short	0x0a70


	//----- nvinfo : EIATTR_SW_WAR
	.align		4
.L_383:
        /*0adc*/ 	.byte	0x04, 0x36
        /*0ade*/ 	.short	(.L_385 - .L_384)
.L_384:
        /*0ae0*/ 	.word	0x00000008
.L_385:


//--------------------- .nv.info._ZN7cutlass13device_kernelIN5flash11enable_sm90INS1_16FlashAttnFwdSm90INS1_25CollectiveMainloopFwdSm90ILi2EN4cute5tupleIJNS5_1CILi1EEES8_S8_EEENS6_IJNS7_ILi64EEESA_SA_EEELi512ENS_6half_tEfNS_4arch4Sm90ELb0ELb1ELb1ELb1ELb0ELb1ELb0ELb0ELb0ELb0ELb0ELb0EEENS1_21CollectiveEpilogueFwdINS6_IJSA_NS7_ILi512EEESA_EEES9_SC_SE_Li256ELb1ELb0ELb0ELb0EEENS1_36VarlenDynamicPersistentTileSchedulerILi64ELi64ELi256ELi32ELb0ELb0ELb1ELb1ELb0ELb1EEEEEEEEEvNT_6ParamsE --------------------------
	.section	.nv.info._ZN7cutlass13device_kernelIN5flash11enable_sm90INS1_16FlashAttnFwdSm90INS1_25CollectiveMainloopFwdSm90ILi2EN4cute5tupleIJNS5_1CILi1EEES8_S8_EEENS6_IJNS7_ILi64EEESA_SA_EEELi512ENS_6half_tEfNS_4arch4Sm90ELb0ELb1ELb1ELb1ELb0ELb1ELb0ELb0ELb0ELb0ELb0ELb0EEENS1_21CollectiveEpilogueFwdINS6_IJSA_NS7_ILi512EEESA_EEES9_SC_SE_Li256ELb1ELb0ELb0ELb0EEENS1_36VarlenDynamicPersistentTileSchedulerILi64ELi64ELi256ELi32ELb0ELb0ELb1ELb1ELb0ELb1EEEEEEEEEvNT_6ParamsE,"",@"SHT_CUDA_INFO"
	.sectionflags	@""
	.align	4


	//----- nvinfo : EIATTR_CUDA_API_VERSION
	.align		4
        /*0000*/ 	.byte	0x04, 0x37
        /*0002*/ 	.short	(.L_387 - .L_386)
.L_386:
        /*0004*/ 	.word	0x00000082


	//----- nvinfo : EIATTR_KPARAM_INFO
	.align		4
.L_387:
        /*0008*/ 	.byte	0x04, 0x17
        /*000a*/ 	.short	(.L_389 - .L_388)
.L_388:
        /*000c*/ 	.word	0x00000000
        /*0010*/ 	.short	0x0000
        /*0012*/ 	.short	0x0070
        /*0014*/ 	.byte	0x00, 0xf0, 0x01, 0x28


	//----- nvinfo : EIATTR_SPARSE_MMA_MASK
	.align		4
.L_389:
        /*0018*/ 	.byte	0x03, 0x50
        /*001a*/ 	.short	0x0000


	//----- nvinfo : EIATTR_MAXREG_COUNT
	.align		4
        /*001c*/ 	.byte	0x03, 0x1b
        /*001e*/ 	.short	0x00a8


	//----- nvinfo : EIATTR_NUM_BARRIERS
	.align		4
        /*0020*/ 	.byte	0x02, 0x4c
        /*0022*/ 	.byte	0x10
	.zero		1


	//----- nvinfo : EIATTR_EXTERNS
	.align		4
        /*0024*/ 	.byte	0x04, 0x0f
        /*0026*/ 	.short	(.L_391 - .L_390)


	//   ....[0]....
	.align		4
.L_390:
        /*0028*/ 	.word	index@(__assertfail)


	//----- nvinfo : EIATTR_ANNOTATIONS
	.align		4
.L_391:
        /*002c*/ 	.byte	0x04, 0x55
        /*002e*/ 	.short	(.L_393 - .L_392)


	//   ....[0]....
.L_392:
        /* <DEDUP_REMOVED lines=37> */


	//----- nvinfo : EIATTR_MERCURY_ISA_VERSION
	.align		4
.L_393:
        /*0268*/ 	.byte	0x03, 0x5f
        /*026a*/ 	.short	0x0101


	//----- nvinfo : EIATTR_UNUSED_LOAD_BYTE_OFFSET
	.align		4
        /*026c*/ 	.byte	0x04, 0x44
        /*026e*/ 	.short	(.L_395 - .L_394)


	//   ....[0]....
.L_394:
        /*0270*/ 	.word	0x00000ab0
        /*0274*/ 	.word	0x0000fff0


	//   ....[1]....
        /*0278*/ 	.word	0x00013fc0
        /*027c*/ 	.word	0x0000fff0


	//----- nvinfo : EIATTR_INT_WARP_WIDE_INSTR_OFFSETS
	.align		4
.L_395:
        /*0280*/ 	.byte	0x04, 0x31
        /*0282*/ 	.short	(.L_397 - .L_396)


	//   ....[0]....
.L_396:
        /*0284*/ 	.word	0x000001c0


	//   ....[1]....
        /*0288*/ 	.word	0x00000200


	//   ....[2]....
        /*028c*/ 	.word	0x00000270


	//   ....[3]....
        /*0290*/ 	.word	0x00019020


	//   ....[4]....
        /*0294*/ 	.word	0x000190b0


	//   ....[5]....
        /*0298*/ 	.word	0x000195a0


	//   ....[6]....
        /*029c*/ 	.word	0x000195e0


	//   ....[7]....
        /*02a0*/ 	.word	0x0001be40


	//   ....[8]....
        /*02a4*/ 	.word	0x0001bed0


	//----- nvinfo : EIATTR_COOP_GROUP_MASK_REGIDS
	.align		4
.L_397:
        /*02a8*/ 	.byte	0x04, 0x29
        /*02aa*/ 	.short	(.L_399 - .L_398)


	//   ....[0]....
.L_398:
        /*02ac*/ 	.word	0xffffffff


	//   ....[1]....
        /*02b0*/ 	.word	0xffffffff


	//   ....[2]....
        /*02b4*/ 	.word	0xffffffff


	//   ....[3]....
        /*02b8*/ 	.word	0xffffffff


	//   ....[4]....
        /*02bc*/ 	.word	0xffffffff


	//   ....[5]....
        /*02c0*/ 	.word	0xffffffff


	//   ....[6]....
        /*02c4*/ 	.word	0xffffffff


	//   ....[7]....
        /*02c8*/ 	.word	0xffffffff


	//   ....[8]....
        /*02cc*/ 	.word	0xffffffff


	//   ....[9]....
        /*02d0*/ 	.word	0xffffffff


	//   ....[10]....
        /*02d4*/ 	.word	0xffffffff


	//   ....[11]....
        /*02d8*/ 	.word	0xffffffff


	//   ....[12]....
        /*02dc*/ 	.word	0xffffffff


	//   ....[13]....
        /*02e0*/ 	.word	0xffffffff


	//   ....[14]....
        /*02e4*/ 	.word	0xffffffff


	//   ....[15]....
        /*02e8*/ 	.word	0xffffffff


	//   ....[16]....
        /*02ec*/ 	.word	0xffffffff


	//   ....[17]....
        /*02f0*/ 	.word	0xffffffff


	//   ....[18]....
        /*02f4*/ 	.word	0xffffffff


	//   ....[19]....
        /*02f8*/ 	.word	0xffffffff


	//   ....[20]....
        /*02fc*/ 	.word	0xffffffff


	//   ....[21]....
        /*0300*/ 	.word	0xffffffff


	//   ....[22]....
        /*0304*/ 	.word	0xffffffff


	//   ....[23]....
        /*0308*/ 	.word	0xffffffff


	//   ....[24]....
        /*030c*/ 	.word	0xffffffff


	//   ....[25]....
        /*0310*/ 	.word	0xffffffff


	//   ....[26]....
        /*0314*/ 	.word	0xffffffff


	//   ....[27]....
        /*0318*/ 	.word	0xffffffff


	//   ....[28]....
        /*031c*/ 	.word	0xffffffff


	//   ....[29]....
        /*0320*/ 	.word	0xffffffff


	//   ....[30]....
        /*0324*/ 	.word	0xffffffff


	//   ....[31]....
        /*0328*/ 	.word	0xffffffff


	//   ....[32]....
        /*032c*/ 	.word	0xffffffff


	//   ....[33]....
        /*0330*/ 	.word	0xffffffff


	//   ....[34]....
        /*0334*/ 	.word	0xffffffff


	//   ....[35]....
        /*0338*/ 	.word	0xffffffff


	//   ....[36]....
        /*033c*/ 	.word	0xffffffff


	//   ....[37]....
        /*0340*/ 	.word	0xffffffff


	//   ....[38]....
        /*0344*/ 	.word	0xffffffff


	//   ....[39]....
        /*0348*/ 	.word	0xffffffff


	//   ....[40]....
        /*034c*/ 	.word	0xffffffff


	//   ....[41]....
        /*0350*/ 	.word	0xffffffff


	//   ....[42]....
        /*0354*/ 	.word	0xffffffff


	//   ....[43]....
        /*0358*/ 	.word	0xffffffff


	//   ....[44]....
        /*035c*/ 	.word	0xffffffff


	//   ....[45]....
        /*0360*/ 	.word	0xffffffff


	//   ....[46]....
        /*0364*/ 	.word	0xffffffff


	//   ....[47]....
        /*0368*/ 	.word	0xffffffff


	//   ....[48]....
        /*036c*/ 	.word	0xffffffff


	//   ....[49]....
        /*0370*/ 	.word	0xffffffff


	//   ....[50]....
        /*0374*/ 	.word	0xffffffff


	//   ....[51]....
        /*0378*/ 	.word	0xffffffff


	//   ....[52]....
        /*037c*/ 	.word	0xffffffff


	//   ....[53]....
        /*0380*/ 	.word	0xffffffff


	//   ....[54]....
        /*0384*/ 	.word	0xffffffff


	//   ....[55]....
        /*0388*/ 	.word	0xffffffff


	//   ....[56]....
        /*038c*/ 	.word	0xffffffff


	//   ....[57]....
        /*0390*/ 	.word	0xffffffff


	//   ....[58]....
        /*0394*/ 	.word	0xffffffff


	//   ....[59]....
        /*0398*/ 	.word	0xffffffff


	//   ....[60]....
        /*039c*/ 	.word	0xffffffff


	//   ....[61]....
        /*03a0*/ 	.word	0xffffffff


	//   ....[62]....
        /*03a4*/ 	.word	0xffffffff


	//   ....[63]....
        /*03a8*/ 	.word	0xffffffff


	//   ....[64]....
        /*03ac*/ 	.word	0xffffffff


	//   ....[65]....
        /*03b0*/ 	.word	0xffffffff


	//   ....[66]....
        /*03b4*/ 	.word	0xffffffff


	//   ....[67]....
        /*03b8*/ 	.word	0xffffffff


	//   ....[68]....
        /*03bc*/ 	.word	0x0500000f


	//   ....[69]....
        /*03c0*/ 	.word	0x0500000f


	//   ....[70]....
        /*03c4*/ 	.word	0x0500000f


	//   ....[71]....
        /*03c8*/ 	.word	0x0500000f


	//   ....[72]....
        /*03cc*/ 	.word	0x0500000f


	//   ....[73]....
        /*03d0*/ 	.word	0x0500000f


	//   ....[74]....
        /*03d4*/ 	.word	0x0500000f


	//   ....[75]....
        /*03d8*/ 	.word	0x0500000f


	//   ....[76]....
        /*03dc*/ 	.word	0x0500000f


	//   ....[77]....
        /*03e0*/ 	.word	0x0500000f


	//   ....[78]....
        /*03e4*/ 	.word	0x0500000f


	//   ....[79]....
        /*03e8*/ 	.word	0x0500000f


	//   ....[80]....
        /*03ec*/ 	.word	0x0500000f


	//   ....[81]....
        /*03f0*/ 	.word	0x0500000f


	//   ....[82]....
        /*03f4*/ 	.word	0x0500000f


	//   ....[83]....
        /*03f8*/ 	.word	0x0500000f


	//   ....[84]....
        /*03fc*/ 	.word	0x0500000f


	//   ....[85]....
        /*0400*/ 	.word	0x0500000f


	//   ....[86]....
        /*0404*/ 	.word	0x0500000f


	//   ....[87]....
        /*0408*/ 	.word	0x0500000f


	//   ....[88]....
        /*040c*/ 	.word	0x0500000f


	//   ....[89]....
        /*0410*/ 	.word	0x0500000f


	//   ....[90]....
        /*0414*/ 	.word	0x0500000f


	//   ....[91]....
        /*0418*/ 	.word	0x0500000f


	//   ....[92]....
        /*041c*/ 	.word	0x0500000f


	//   ....[93]....
        /*0420*/ 	.word	0x0500000f


	//   ....[94]....
        /*0424*/ 	.word	0x0500000f


	//   ....[95]....
        /*0428*/ 	.word	0x0500000f


	//   ....[96]....
        /*042c*/ 	.word	0x0500000f


	//   ....[97]....
        /*0430*/ 	.word	0x0500000f


	//   ....[98]....
        /*0434*/ 	.word	0x0500000f


	//   ....[99]....
        /*0438*/ 	.word	0x0500000f


	//   ....[100]....
        /*043c*/ 	.word	0x0500000f


	//   ....[101]....
        /*0440*/ 	.word	0x0500000f


	//   ....[102]....
        /*0444*/ 	.word	0x0500000f


	//   ....[103]....
        /*0448*/ 	.word	0x0500000f


	//----- nvinfo : EIATTR_COOP_GROUP_INSTR_OFFSETS
	.align		4
.L_399:
        /*044c*/ 	.byte	0x04, 0x28
        /*044e*/ 	.short	(.L_401 - .L_400)


	//   ....[0]....
.L_400:
        /*0450*/ 	.word	0x00000060


	//   ....[1]....
        /*0454*/ 	.word	0x000001d0


	//   ....[2]....
        /*0458*/ 	.word	0x00000220


	//   ....[3]....
        /*045c*/ 	.word	0x00000410


	//   ....[4]....
        /*0460*/ 	.word	0x00000570


	//   ....[5]....
        /*0464*/ 	.word	0x00000690


	//   ....[6]....
        /*0468*/ 	.word	0x000007f0


	//   ....[7]....
        /*046c*/ 	.word	0x00004be0


	//   ....[8]....
        /*0470*/ 	.word	0x00006da0


	//   ....[9]....
        /*0474*/ 	.word	0x0000b3c0


	//   ....[10]....
        /*0478*/ 	.word	0x0000b420


	//   ....[11]....
        /*047c*/ 	.word	0x0000b690


	//   ....[12]....
        /*0480*/ 	.word	0x0000b710


	//   ....[13]....
        /*0484*/ 	.word	0x0000c0e0


	//   ....[14]....
        /*0488*/ 	.word	0x0000d380


	//   ....[15]....
        /*048c*/ 	.word	0x0000d460


	//   ....[16]....
        /*0490*/ 	.word	0x0000d860


	//   ....[17]....
        /*0494*/ 	.word	0x0000d900


	//   ....[18]....
        /*0498*/ 	.word	0x0000eae0


	//   ....[19]....
        /*049c*/ 	.word	0x0000f590


	//   ....[20]....
        /*04a0*/ 	.word	0x0000f600


	//   ....[21]....
        /*04a4*/ 	.word	0x0000f8f0


	//   ....[22]....
        /*04a8*/ 	.word	0x0000f9e0


	//   ....[23]....
        /*04ac*/ 	.word	0x00010b90


	//   ....[24]....
        /*04b0*/ 	.word	0x00011d20


	//   ....[25]....
        /*04b4*/ 	.word	0x00011e20


	//   ....[26]....
        /*04b8*/ 	.word	0x000121d0


	//   ....[27]....
        /*04bc*/ 	.word	0x00012230


	//   ....[28]....
        /*04c0*/ 	.word	0x00013480


	//   ....[29]....
        /*04c4*/ 	.word	0x000134d0


	//   ....[30]....
        /*04c8*/ 	.word	0x00013500


	//   ....[31]....
        /*04cc*/ 	.word	0x000135a0


	//   ....[32]....
        /*04d0*/ 	.word	0x000135c0


	//   ....[33]....
        /*04d4*/ 	.word	0x00014f50


	//   ....[34]....
        /*04d8*/ 	.word	0x000166e0


	//   ....[35]....
        /*04dc*/ 	.word	0x00016850


	//   ....[36]....
        /*04e0*/ 	.word	0x00016880


	//   ....[37]....
        /*04e4*/ 	.word	0x000168c0


	//   ....[38]....
        /*04e8*/ 	.word	0x00016930


	//   ....[39]....
        /*04ec*/ 	.word	0x00016990


	//   ....[40]....
        /*04f0*/ 	.word	0x000169d0


	//   ....[41]....
        /*04f4*/ 	.word	0x00016b70


	//   ....[42]....
        /*04f8*/ 	.word	0x00016bd0


	//   ....[43]....
        /*04fc*/ 	.word	0x00016c10


	//   ....[44]....
        /*0500*/ 	.word	0x00016c50


	//   ....[45]....
        /*0504*/ 	.word	0x00016c80


	//   ....[46]....
        /*0508*/ 	.word	0x00016cb0


	//   ....[47]....
        /*050c*/ 	.word	0x00016d40


	//   ....[48]....
        /*0510*/ 	.word	0x00016da0


	//   ....[49]....
        /*0514*/ 	.word	0x00016e30


	//   ....[50]....
        /*0518*/ 	.word	0x0001bf60


	//   ....[51]....
        /*051c*/ 	.word	0x0001bf70


	//   ....[52]....
        /*0520*/ 	.word	0x0001c080


	//   ....[53]....
        /*0524*/ 	.word	0x0001c0e0


	//   ....[54]....
        /*0528*/ 	.word	0x0001c120


	//   ....[55]....
        /*052c*/ 	.word	0x0001c160


	//   ....[56]....
        /*0530*/ 	.word	0x0001c190


	//   ....[57]....
        /*0534*/ 	.word	0x0001c1c0


	//   ....[58]....
        /*0538*/ 	.word	0x0001c350


	//   ....[59]....
        /*053c*/ 	.word	0x0001c3b0


	//   ....[60]....
        /*0540*/ 	.word	0x0001c3f0


	//   ....[61]....
        /*0544*/ 	.word	0x0001c430


	//   ....[62]....
        /*0548*/ 	.word	0x0001c460


	//   ....[63]....
        /*054c*/ 	.word	0x0001c490


	//   ....[64]....
        /*0550*/ 	.word	0x0001c550


	//   ....[65]....
        /*0554*/ 	.word	0x0001c570


	//   ....[66]....
        /*0558*/ 	.word	0x0001c5e0


	//   ....[67]....
        /*055c*/ 	.word	0x0001cc70


	//   ....[68]....
        /*0560*/ 	.word	0x0001d150


	//   ....[69]....
        /*0564*/ 	.word	0x0001d1f0


	//   ....[70]....
        /*0568*/ 	.word	0x0001d290


	//   ....[71]....
        /*056c*/ 	.word	0x0001d330


	//   ....[72]....
        /*0570*/ 	.word	0x0001d3d0


	//   ....[73]....
        /*0574*/ 	.word	0x0001d470


	//   ....[74]....
        /*0578*/ 	.word	0x0001d510


	//   ....[75]....
        /*057c*/ 	.word	0x0001d5b0


	//   ....[76]....
        /*0580*/ 	.word	0x0001d6a0


	//   ....[77]....
        /*0584*/ 	.word	0x0001d740


	//   ....[78]....
        /*0588*/ 	.word	0x0001d7e0


	//   ....[79]....
        /*058c*/ 	.word	0x0001d880


	//   ....[80]....
        /*0590*/ 	.word	0x0001d920


	//   ....[81]....
        /*0594*/ 	.word	0x0001d9c0


	//   ....[82]....
        /*0598*/ 	.word	0x0001da60


	//   ....[83]....
        /*059c*/ 	.word	0x0001db00


	//   ....[84]....
        /*05a0*/ 	.word	0x0001dea0


	//   ....[85]....
        /*05a4*/ 	.word	0x0001e180


	//   ....[86]....
        /*05a8*/ 	.word	0x0001e5a0


	//   ....[87]....
        /*05ac*/ 	.word	0x0001e630


	//   ....[88]....
        /*05b0*/ 	.word	0x0001e6d0


	//   ....[89]....
        /*05b4*/ 	.word	0x0001e780


	//   ....[90]....
        /*05b8*/ 	.word	0x0001e800


	//   ....[91]....
        /*05bc*/ 	.word	0x0001e880


	//   ....[92]....
        /*05c0*/ 	.word	0x0001e900


	//   ....[93]....
        /*05c4*/ 	.word	0x0001e980


	//   ....[94]....
        /*05c8*/ 	.word	0x0001ea10


	//   ....[95]....
        /*05cc*/ 	.word	0x0001eac0


	//   ....[96]....
        /*05d0*/ 	.word	0x0001eb40


	//   ....[97]....
        /*05d4*/ 	.word	0x0001ebc0


	//   ....[98]....
        /*05d8*/ 	.word	0x0001ec40


	//   ....[99]....
        /*05dc*/ 	.word	0x0001ecc0


	//   ....[100]....
        /*05e0*/ 	.word	0x0001ed30


	//   ....[101]....
        /*05e4*/ 	.word	0x0001edd0


	//   ....[102]....
        /*05e8*/ 	.word	0x0001ee60


	//   ....[103]....
        /*05ec*/ 	.word	0x0001ef90


	//----- nvinfo : EIATTR_REG_RECONFIG
	.align		4
.L_401:
        /*05f0*/ 	.byte	0x01, 0x54
	.zero		2


	//----- nvinfo : EIATTR_SYSCALL_OFFSETS
	.align		4
        /*05f4*/ 	.byte	0x04, 0x46
        /*05f6*/ 	.short	(.L_403 - .L_402)


	//   ....[0]....
.L_402:
        /*05f8*/ 	.word	0x00001b30


	//   ....[1]....
        /*05fc*/ 	.word	0x00001c80


	//   ....[2]....
        /*0600*/ 	.word	0x00006f60


	//   ....[3]....
        /*0604*/ 	.word	0x00007400


	//   ....[4]....
        /*0608*/ 	.word	0x00019240


	//   ....[5]....
        /*060c*/ 	.word	0x00019380


	//   ....[6]....
        /*0610*/ 	.word	0x00019480


	//----- nvinfo : EIATTR_MBARRIER_INSTR_OFFSETS
	.align		4
.L_403:
        /*0614*/ 	.byte	0x04, 0x39
        /*0616*/ 	.short	(.L_405 - .L_404)


	//   ....[0]....
.L_404:
        /*0618*/ 	.word	0x00000300
        /*061c*/ 	.word	0x000000ff
        /*0620*/ 	.word	0x00028c00
        /*0624*/ 	.short	0x0100
        /*0626*/ 	.byte	0x08
	.zero		1


	//   ....[1]....
        /*0628*/ 	.word	0x00000310
        /*062c*/ 	.word	0x000000ff
        /*0630*/ 	.word	0x00028c20
        /*0634*/ 	.short	0x0100
        /*0636*/ 	.byte	0x08
	.zero		1


	//   ....[2]....
        /*0638*/ 	.word	0x000003c0
        /*063c*/ 	.word	0x000000ff
        /*0640*/ 	.word	0x00028c30
        /*0644*/ 	.short	0x0100
        /*0646*/ 	.byte	0x06
	.zero		1


	//   ....[3]....
        /*0648*/ 	.word	0x000003d0
        /*064c*/ 	.word	0x000000ff
        /*0650*/ 	.word	0x00028c40
        /*0654*/ 	.short	0x0100
        /*0656*/ 	.byte	0x06
	.zero		1


	//   ....[4]....
        /*0658*/ 	.word	0x000003e0
        /*065c*/ 	.word	0x000000ff
        /*0660*/ 	.word	0x00028c38
        /*0664*/ 	.short	0x0100
        /*0666*/ 	.byte	0x06
	.zero		1


	//   ....[5]....
        /*0668*/ 	.word	0x000003f0
        /*066c*/ 	.word	0x000000ff
        /*0670*/ 	.word	0x00028c48
        /*0674*/ 	.short	0x0100
        /*0676*/ 	.byte	0x06
	.zero		1


	//   ....[6]....
        /*0678*/ 	.word	0x00000520
        /*067c*/ 	.word	0x000000ff
        /*0680*/ 	.word	0x00028c50
        /*0684*/ 	.short	0x0100
        /*0686*/ 	.byte	0x08
	.zero		1


	//   ....[7]....
        /*0688*/ 	.word	0x00000530
        /*068c*/ 	.word	0x000000ff
        /*0690*/ 	.word	0x00028c60
        /*0694*/ 	.short	0x0100
        /*0696*/ 	.byte	0x08
	.zero		1


	//   ....[8]....
        /*0698*/ 	.word	0x00000540
        /*069c*/ 	.word	0x000000ff
        /*06a0*/ 	.word	0x00028c58
        /*06a4*/ 	.short	0x0100
        /*06a6*/ 	.byte	0x08
	.zero		1


	//   ....[9]....
        /*06a8*/ 	.word	0x00000550
        /*06ac*/ 	.word	0x000000ff
        /*06b0*/ 	.word	0x00028c68
        /*06b4*/ 	.short	0x0100
        /*06b6*/ 	.byte	0x08
	.zero		1


	//   ....[10]....
        /*06b8*/ 	.word	0x00000640
        /*06bc*/ 	.word	0x000000ff
        /*06c0*/ 	.word	0x00028c70
        /*06c4*/ 	.short	0x0100
        /*06c6*/ 	.byte	0x06
	.zero		1


	//   ....[11]....
        /*06c8*/ 	.word	0x00000650
        /*06cc*/ 	.word	0x000000ff
        /*06d0*/ 	.word	0x00028c80
        /*06d4*/ 	.short	0x0100
        /*06d6*/ 	.byte	0x06
	.zero		1


	//   ....[12]....
        /*06d8*/ 	.word	0x00000660
        /*06dc*/ 	.word	0x000000ff
        /*06e0*/ 	.word	0x00028c78
        /*06e4*/ 	.short	0x0100
        /*06e6*/ 	.byte	0x06
	.zero		1


	//   ....[13]....
        /*06e8*/ 	.word	0x00000670
        /*06ec*/ 	.word	0x000000ff
        /*06f0*/ 	.word	0x00028c88
        /*06f4*/ 	.short	0x0100
        /*06f6*/ 	.byte	0x06
	.zero		1


	//   ....[14]....
        /*06f8*/ 	.word	0x000007a0
        /*06fc*/ 	.word	0x000000ff
        /*0700*/ 	.word	0x00028c90
        /*0704*/ 	.short	0x0100
        /*0706*/ 	.byte	0x08
	.zero		1


	//   ....[15]....
        /*0708*/ 	.word	0x000007b0
        /*070c*/ 	.word	0x000000ff
        /*0710*/ 	.word	0x00028ca0
        /*0714*/ 	.short	0x0100
        /*0716*/ 	.byte	0x08
	.zero		1


	//   ....[16]....
        /*0718*/ 	.word	0x000007c0
        /*071c*/ 	.word	0x000000ff
        /*0720*/ 	.word	0x00028c98
        /*0724*/ 	.short	0x0100
        /*0726*/ 	.byte	0x08
	.zero		1


	//   ....[17]....
        /*0728*/ 	.word	0x000007d0
        /*072c*/ 	.word	0x000000ff
        /*0730*/ 	.word	0x00028ca8
        /*0734*/ 	.short	0x0100
        /*0736*/ 	.byte	0x08
	.zero		1


	//   ....[18]....
        /*0738*/ 	.word	0x00000900
        /*073c*/ 	.word	0x000000ff
        /*0740*/ 	.word	0x00028cb0
        /*0744*/ 	.short	0x0100
        /*0746*/ 	.byte	0x08
	.zero		1


	//   ....[19]....
        /*0748*/ 	.word	0x00000910
        /*074c*/ 	.word	0x000000ff
        /*0750*/ 	.word	0x00028cc0
        /*0754*/ 	.short	0x0100
        /*0756*/ 	.byte	0x08
	.zero		1


	//   ....[20]....
        /*0758*/ 	.word	0x00000920
        /*075c*/ 	.word	0x000000ff
        /*0760*/ 	.word	0x00028cb8
        /*0764*/ 	.short	0x0100
        /*0766*/ 	.byte	0x08
	.zero		1


	//   ....[21]....
        /*0768*/ 	.word	0x00000930
        /*076c*/ 	.word	0x000000ff
        /*0770*/ 	.word	0x00028cc8
        /*0774*/ 	.short	0x0100
        /*0776*/ 	.byte	0x08
	.zero		1


	//   ....[22]....
        /*0778*/ 	.word	0x000028c0
        /*077c*/ 	.word	0x00000046
        /*0780*/ 	.word	0x00028c90
        /*0784*/ 	.short	0x010a
        /*0786*/ 	.byte	0x3f
	.zero		1


	//   ....[23]....
        /*0788*/ 	.word	0x00003260
        /*078c*/ 	.word	0x00000046
        /*0790*/ 	.word	0x00028c90
        /*0794*/ 	.short	0x010a
        /*0796*/ 	.byte	0x3f
	.zero		1


	//   ....[24]....
        /*0798*/ 	.word	0x00003ad0
        /*079c*/ 	.word	0x00000046
        /*07a0*/ 	.word	0x00028c90
        /*07a4*/ 	.short	0x010a
        /*07a6*/ 	.byte	0x3f
	.zero		1


	//   ....[25]....
        /*07a8*/ 	.word	0x00003cd0
        /*07ac*/ 	.word	0x00000004
        /*07b0*/ 	.word	0x00000000
        /*07b4*/ 	.short	0x0101
        /*07b6*/ 	.byte	0x3f
	.zero		1


	//   ....[26]....
        /*07b8*/ 	.word	0x00003d10
        /*07bc*/ 	.word	0x00000046
        /*07c0*/ 	.word	0x00028cb0
        /*07c4*/ 	.short	0x010a
        /*07c6*/ 	.byte	0x3f
	.zero		1


	//   ....[27]....
        /*07c8*/ 	.word	0x00004340
        /*07cc*/ 	.word	0x00000046
        /*07d0*/ 	.word	0x00000000
        /*07d4*/ 	.short	0x0101
        /*07d6*/ 	.byte	0x3f
	.zero		1


	//   ....[28]....
        /*07d8*/ 	.word	0x00004d00
        /*07dc*/ 	.word	0x00000098
        /*07e0*/ 	.word	0x00028c50
        /*07e4*/ 	.short	0x010a
        /*07e6*/ 	.byte	0x3f
	.zero		1


	//   ....[29]....
        /*07e8*/ 	.word	0x000050c0
        /*07ec*/ 	.word	0x00000000
        /*07f0*/ 	.word	0x00000000
        /*07f4*/ 	.short	0x0101
        /*07f6*/ 	.byte	0x3f
	.zero		1


	//   ....[30]....
        /*07f8*/ 	.word	0x000059e0
        /*07fc*/ 	.word	0x00000000
        /*0800*/ 	.word	0x00028c50
        /*0804*/ 	.short	0x010a
        /*0806*/ 	.byte	0x3f
	.zero		1


	//   ....[31]....
        /*0808*/ 	.word	0x00005a30
        /*080c*/ 	.word	0x00000000
        /*0810*/ 	.word	0x00028c50
        /*0814*/ 	.short	0x010a
        /*0816*/ 	.byte	0x3f
	.zero		1


	//   ....[32]....
        /*0818*/ 	.word	0x00005cf0
        /*081c*/ 	.word	0x00000000
        /*0820*/ 	.word	0x00000000
        /*0824*/ 	.short	0x0101
        /*0826*/ 	.byte	0x3f
	.zero		1


	//   ....[33]....
        /*0828*/ 	.word	0x00006ff0
        /*082c*/ 	.word	0x00000002
        /*0830*/ 	.word	0x00028c00
        /*0834*/ 	.short	0x010a
        /*0836*/ 	.byte	0x3f
	.zero		1


	//   ....[34]....
        /*0838*/ 	.word	0x00007040
        /*083c*/ 	.word	0x00000002
        /*0840*/ 	.word	0x00028c00
        /*0844*/ 	.short	0x010a
        /*0846*/ 	.byte	0x3f
	.zero		1


	//   ....[35]....
        /*0848*/ 	.word	0x00007c70
        /*084c*/ 	.word	0x00000002
        /*0850*/ 	.word	0x00028c00
        /*0854*/ 	.short	0x010a
        /*0856*/ 	.byte	0x3f
	.zero		1


	//   ....[36]....
        /*0858*/ 	.word	0x00008fa0
        /*085c*/ 	.word	0x00000002
        /*0860*/ 	.word	0x00028c00
        /*0864*/ 	.short	0x010a
        /*0866*/ 	.byte	0x3f
	.zero		1


	//   ....[37]....
        /*0868*/ 	.word	0x00009e30
        /*086c*/ 	.word	0x00000009
        /*0870*/ 	.word	0x00028c30
        /*0874*/ 	.short	0x010a
        /*0876*/ 	.byte	0x3f
	.zero		1


	//   ....[38]....
        /*0878*/ 	.word	0x00009ec0
        /*087c*/ 	.word	0x00000009
        /*0880*/ 	.word	0x00028c30
        /*0884*/ 	.short	0x010a
        /*0886*/ 	.byte	0x3f
	.zero		1


	//   ....[39]....
        /*0888*/ 	.word	0x0000a500
        /*088c*/ 	.word	0x00000000
        /*0890*/ 	.word	0x00000000
        /*0894*/ 	.short	0x0101
        /*0896*/ 	.byte	0x3f
	.zero		1


	//   ....[40]....
        /*0898*/ 	.word	0x0000bd60
        /*089c*/ 	.word	0x00000009
        /*08a0*/ 	.word	0x00028c50
        /*08a4*/ 	.short	0x010a
        /*08a6*/ 	.byte	0x3f
	.zero		1


	//   ....[41]....
        /*08a8*/ 	.word	0x0000be10
        /*08ac*/ 	.word	0x00000009
        /*08b0*/ 	.word	0x00028c50
        /*08b4*/ 	.short	0x010a
        /*08b6*/ 	.byte	0x3f
	.zero		1


	//   ....[42]....
        /*08b8*/ 	.word	0x0000c100
        /*08bc*/ 	.word	0x00000009
        /*08c0*/ 	.word	0x00000000
        /*08c4*/ 	.short	0x0101
        /*08c6*/ 	.byte	0x3f
	.zero		1


	//   ....[43]....
        /*08c8*/ 	.word	0x0000c3b0
        /*08cc*/ 	.word	0x000000d8
        /*08d0*/ 	.word	0x00028c30
        /*08d4*/ 	.short	0x010a
        /*08d6*/ 	.byte	0x3f
	.zero		1


	//   ....[44]....
        /*08d8*/ 	.word	0x0000c420
        /*08dc*/ 	.word	0x000000d8
        /*08e0*/ 	.word	0x00028c30
        /*08e4*/ 	.short	0x010a
        /*08e6*/ 	.byte	0x3f
	.zero		1


	//   ....[45]....
        /*08e8*/ 	.word	0x0000c900
        /*08ec*/ 	.word	0x00000098
        /*08f0*/ 	.word	0x00000000
        /*08f4*/ 	.short	0x0101
        /*08f6*/ 	.byte	0x3f
	.zero		1


	//   ....[46]....
        /*08f8*/ 	.word	0x0000e7b0
        /*08fc*/ 	.word	0x000000d8
        /*0900*/ 	.word	0x00028c50
        /*0904*/ 	.short	0x010a
        /*0906*/ 	.byte	0x3f
	.zero		1


	//   ....[47]....
        /*0908*/ 	.word	0x0000e800
        /*090c*/ 	.word	0x000000d8
        /*0910*/ 	.word	0x00028c50
        /*0914*/ 	.short	0x010a
        /*0916*/ 	.byte	0x3f
	.zero		1


	//   ....[48]....
        /*0918*/ 	.word	0x0000eb00
        /*091c*/ 	.word	0x000000d8
        /*0920*/ 	.word	0x00000000
        /*0924*/ 	.short	0x0101
        /*0926*/ 	.byte	0x3f
	.zero		1


	//   ....[49]....
        /*0928*/ 	.word	0x0000ee90
        /*092c*/ 	.word	0x00000009
        /*0930*/ 	.word	0x00028c30
        /*0934*/ 	.short	0x010a
        /*0936*/ 	.byte	0x3f
	.zero		1


	//   ....[50]....
        /*0938*/ 	.word	0x0000ef00
        /*093c*/ 	.word	0x00000009
        /*0940*/ 	.word	0x00028c30
        /*0944*/ 	.short	0x010a
        /*0946*/ 	.byte	0x3f
	.zero		1


	//   ....[51]....
        /*0948*/ 	.word	0x0000fd10
        /*094c*/ 	.word	0x0000009a
        /*0950*/ 	.word	0x00000000
        /*0954*/ 	.short	0x0101
        /*0956*/ 	.byte	0x3f
	.zero		1


	//   ....[52]....
        /*0958*/ 	.word	0x00010880
        /*095c*/ 	.word	0x00000009
        /*0960*/ 	.word	0x00028c50
        /*0964*/ 	.short	0x010a
        /*0966*/ 	.byte	0x3f
	.zero		1


	//   ....[53]....
        /*0968*/ 	.word	0x000108d0
        /*096c*/ 	.word	0x00000009
        /*0970*/ 	.word	0x00028c50
        /*0974*/ 	.short	0x010a
        /*0976*/ 	.byte	0x3f
	.zero		1


	//   ....[54]....
        /*0978*/ 	.word	0x00010bb0
        /*097c*/ 	.word	0x00000009
        /*0980*/ 	.word	0x00000000
        /*0984*/ 	.short	0x0101
        /*0986*/ 	.byte	0x3f
	.zero		1


	//   ....[55]....
        /*0988*/ 	.word	0x00010d10
        /*098c*/ 	.word	0x000000bf
        /*0990*/ 	.word	0x00028c30
        /*0994*/ 	.short	0x010a
        /*0996*/ 	.byte	0x3f
	.zero		1


	//   ....[56]....
        /*0998*/ 	.word	0x00010d80
        /*099c*/ 	.word	0x000000bf
        /*09a0*/ 	.word	0x00028c30
        /*09a4*/ 	.short	0x010a
        /*09a6*/ 	.byte	0x3f
	.zero		1


	//   ....[57]....
        /*09a8*/ 	.word	0x00011240
        /*09ac*/ 	.word	0x00000014
        /*09b0*/ 	.word	0x00000000
        /*09b4*/ 	.short	0x0101
        /*09b6*/ 	.byte	0x3f
	.zero		1


	//   ....[58]....
        /*09b8*/ 	.word	0x00013150
        /*09bc*/ 	.word	0x000000bf
        /*09c0*/ 	.word	0x00028c50
        /*09c4*/ 	.short	0x010a
        /*09c6*/ 	.byte	0x3f
	.zero		1


	//   ....[59]....
        /*09c8*/ 	.word	0x000131a0
        /*09cc*/ 	.word	0x000000bf
        /*09d0*/ 	.word	0x00028c50
        /*09d4*/ 	.short	0x010a
        /*09d6*/ 	.byte	0x3f
	.zero		1


	//   ....[60]....
        /*09d8*/ 	.word	0x000134a0
        /*09dc*/ 	.word	0x000000bf
        /*09e0*/ 	.word	0x00000000
        /*09e4*/ 	.short	0x0101
        /*09e6*/ 	.byte	0x3f
	.zero		1


	//   ....[61]....
        /*09e8*/ 	.word	0x000157c0
        /*09ec*/ 	.word	0x00000000
        /*09f0*/ 	.word	0x00000000
        /*09f4*/ 	.short	0x0101
        /*09f6*/ 	.byte	0x3f
	.zero		1


	//   ....[62]....
        /*09f8*/ 	.word	0x00017df0
        /*09fc*/ 	.word	0x00000007
        /*0a00*/ 	.word	0x00028c20
        /*0a04*/ 	.short	0x010a
        /*0a06*/ 	.byte	0x3f
	.zero		1


	//   ....[63]....
        /*0a08*/ 	.word	0x00017e80
        /*0a0c*/ 	.word	0x00000008
        /*0a10*/ 	.word	0x00028ca0
        /*0a14*/ 	.short	0x010a
        /*0a16*/ 	.byte	0x3f
	.zero		1


	//   ....[64]....
        /*0a18*/ 	.word	0x00018060
        /*0a1c*/ 	.word	0x00000008
        /*0a20*/ 	.word	0x00028cc0
        /*0a24*/ 	.short	0x010a
        /*0a26*/ 	.byte	0x3f
	.zero		1


	//   ....[65]....
        /*0a28*/ 	.word	0x000185b0
        /*0a2c*/ 	.word	0x00000009
        /*0a30*/ 	.word	0x00028ca0
        /*0a34*/ 	.short	0x010a
        /*0a36*/ 	.byte	0x3f
	.zero		1


	//   ....[66]....
        /*0a38*/ 	.word	0x00018770
        /*0a3c*/ 	.word	0x00000009
        /*0a40*/ 	.word	0x00028cc0
        /*0a44*/ 	.short	0x010a
        /*0a46*/ 	.byte	0x3f
	.zero		1


	//   ....[67]....
        /*0a48*/ 	.word	0x00019990
        /*0a4c*/ 	.word	0x00000005
        /*0a50*/ 	.word	0x00028c40
        /*0a54*/ 	.short	0x010a
        /*0a56*/ 	.byte	0x3f
	.zero		1


	//   ....[68]....
        /*0a58*/ 	.word	0x00019d80
        /*0a5c*/ 	.word	0x00000007
        /*0a60*/ 	.word	0x00028c20
        /*0a64*/ 	.short	0x010a
        /*0a66*/ 	.byte	0x3f
	.zero		1


	//   ....[69]....
        /*0a68*/ 	.word	0x00019e40
        /*0a6c*/ 	.word	0x00000002
        /*0a70*/ 	.word	0x00028c60
        /*0a74*/ 	.short	0x010a
        /*0a76*/ 	.byte	0x3f
	.zero		1


	//   ....[70]....
        /*0a78*/ 	.word	0x0001a5d0
        /*0a7c*/ 	.word	0x00000002
        /*0a80*/ 	.word	0x00028c40
        /*0a84*/ 	.short	0x010a
        /*0a86*/ 	.byte	0x3f
	.zero		1


	//   ....[71]....
        /*0a88*/ 	.word	0x0001a7e0
        /*0a8c*/ 	.word	0x00000002
        /*0a90*/ 	.word	0x00028c60
        /*0a94*/ 	.short	0x010a
        /*0a96*/ 	.byte	0x3f
	.zero		1


	//   ....[72]....
        /*0a98*/ 	.word	0x0001aec0
        /*0a9c*/ 	.word	0x00000002
        /*0aa0*/ 	.word	0x00028c40
        /*0aa4*/ 	.short	0x010a
        /*0aa6*/ 	.byte	0x3f
	.zero		1


	//   ....[73]....
        /*0aa8*/ 	.word	0x0001b0c0
        /*0aac*/ 	.word	0x00000002
        /*0ab0*/ 	.word	0x00028c60
        /*0ab4*/ 	.short	0x010a
        /*0ab6*/ 	.byte	0x3f
	.zero		1


	//   ....[74]....
        /*0ab8*/ 	.word	0x0001b710
        /*0abc*/ 	.word	0x00000002
        /*0ac0*/ 	.word	0x00028c40
        /*0ac4*/ 	.short	0x010a
        /*0ac6*/ 	.byte	0x3f
	.zero		1


	//   ....[75]....
        /*0ac8*/ 	.word	0x0001b920
        /*0acc*/ 	.word	0x00000002
        /*0ad0*/ 	.word	0x00028c60
        /*0ad4*/ 	.short	0x010a
        /*0ad6*/ 	.byte	0x3f
	.zero		1


	//   ....[76]....
        /*0ad8*/ 	.word	0x0001cbf0
        /*0adc*/ 	.word	0x00000000
        /*0ae0*/ 	.word	0x00028c20
        /*0ae4*/ 	.short	0x010a
        /*0ae6*/ 	.byte	0x3f
	.zero		1


	//   ....[77]....
        /*0ae8*/ 	.word	0x0001cda0
        /*0aec*/ 	.word	0x00000006
        /*0af0*/ 	.word	0x00000000
        /*0af4*/ 	.short	0x010a
        /*0af6*/ 	.byte	0x3f
	.zero		1


	//   ....[78]....
        /*0af8*/ 	.word	0x0001ce10
        /*0afc*/ 	.word	0x00000007
        /*0b00*/ 	.word	0x00000000
        /*0b04*/ 	.short	0x010a
        /*0b06*/ 	.byte	0x3f
	.zero		1


	//   ....[79]....
        /*0b08*/ 	.word	0x0001ce80
        /*0b0c*/ 	.word	0x00000004
        /*0b10*/ 	.word	0x00000000
        /*0b14*/ 	.short	0x010a
        /*0b16*/ 	.byte	0x3f
	.zero		1


	//   ....[80]....
        /*0b18*/ 	.word	0x0001ceb0
        /*0b1c*/ 	.word	0x00000003
        /*0b20*/ 	.word	0x00000000
        /*0b24*/ 	.short	0x010a
        /*0b26*/ 	.byte	0x3f
	.zero		1


	//   ....[81]....
        /*0b28*/ 	.word	0x0001cf10
        /*0b2c*/ 	.word	0x00000046
        /*0b30*/ 	.word	0x00028c90
        /*0b34*/ 	.short	0x010a
        /*0b36*/ 	.byte	0x3f
	.zero		1


	//   ....[82]....
        /*0b38*/ 	.word	0x0001cf60
        /*0b3c*/ 	.word	0x00000046
        /*0b40*/ 	.word	0x00028c90
        /*0b44*/ 	.short	0x010a
        /*0b46*/ 	.byte	0x3f
	.zero		1


	//   ....[83]....
        /*0b48*/ 	.word	0x0001cfb0
        /*0b4c*/ 	.word	0x00000046
        /*0b50*/ 	.word	0x00028c90
        /*0b54*/ 	.short	0x010a
        /*0b56*/ 	.byte	0x3f
	.zero		1


	//   ....[84]....
        /*0b58*/ 	.word	0x0001d000
        /*0b5c*/ 	.word	0x00000046
        /*0b60*/ 	.word	0x00028cb0
        /*0b64*/ 	.short	0x010a
        /*0b66*/ 	.byte	0x3f
	.zero		1


	//   ....[85]....
        /*0b68*/ 	.word	0x0001d050
        /*0b6c*/ 	.word	0x00000098
        /*0b70*/ 	.word	0x00028c50
        /*0b74*/ 	.short	0x010a
        /*0b76*/ 	.byte	0x3f
	.zero		1


	//   ....[86]....
        /*0b78*/ 	.word	0x0001d0a0
        /*0b7c*/ 	.word	0x00000000
        /*0b80*/ 	.word	0x00028c50
        /*0b84*/ 	.short	0x010a
        /*0b86*/ 	.byte	0x3f
	.zero		1


	//   ....[87]....
        /*0b88*/ 	.word	0x0001d5f0
        /*0b8c*/ 	.word	0x00000002
        /*0b90*/ 	.word	0x00028c00
        /*0b94*/ 	.short	0x010a
        /*0b96*/ 	.byte	0x3f
	.zero		1


	//   ....[88]....
        /*0b98*/ 	.word	0x0001db40
        /*0b9c*/ 	.word	0x00000002
        /*0ba0*/ 	.word	0x00028c00
        /*0ba4*/ 	.short	0x010a
        /*0ba6*/ 	.byte	0x3f
	.zero		1


	//   ....[89]....
        /*0ba8*/ 	.word	0x0001db90
        /*0bac*/ 	.word	0x00000009
        /*0bb0*/ 	.word	0x00028c30
        /*0bb4*/ 	.short	0x010a
        /*0bb6*/ 	.byte	0x3f
	.zero		1


	//   ....[90]....
        /*0bb8*/ 	.word	0x0001dbe0
        /*0bbc*/ 	.word	0x00000009
        /*0bc0*/ 	.word	0x00028c50
        /*0bc4*/ 	.short	0x010a
        /*0bc6*/ 	.byte	0x3f
	.zero		1


	//   ....[91]....
        /*0bc8*/ 	.word	0x0001dc30
        /*0bcc*/ 	.word	0x000000d8
        /*0bd0*/ 	.word	0x00028c30
        /*0bd4*/ 	.short	0x010a
        /*0bd6*/ 	.byte	0x3f
	.zero		1


	//   ....[92]....
        /*0bd8*/ 	.word	0x0001dc80
        /*0bdc*/ 	.word	0x000000d8
        /*0be0*/ 	.word	0x00028c50
        /*0be4*/ 	.short	0x010a
        /*0be6*/ 	.byte	0x3f
	.zero		1


	//   ....[93]....
        /*0be8*/ 	.word	0x0001dcd0
        /*0bec*/ 	.word	0x00000009
        /*0bf0*/ 	.word	0x00028c30
        /*0bf4*/ 	.short	0x010a
        /*0bf6*/ 	.byte	0x3f
	.zero		1


	//   ....[94]....
        /*0bf8*/ 	.word	0x0001dd20
        /*0bfc*/ 	.word	0x00000009
        /*0c00*/ 	.word	0x00028c50
        /*0c04*/ 	.short	0x010a
        /*0c06*/ 	.byte	0x3f
	.zero		1


	//   ....[95]....
        /*0c08*/ 	.word	0x0001dd70
        /*0c0c*/ 	.word	0x000000bf
        /*0c10*/ 	.word	0x00028c30
        /*0c14*/ 	.short	0x010a
        /*0c16*/ 	.byte	0x3f
	.zero		1


	//   ....[96]....
        /*0c18*/ 	.word	0x0001ddc0
        /*0c1c*/ 	.word	0x000000bf
        /*0c20*/ 	.word	0x00028c50
        /*0c24*/ 	.short	0x010a
        /*0c26*/ 	.byte	0x3f
	.zero		1


	//   ....[97]....
        /*0c28*/ 	.word	0x0001df60
        /*0c2c*/ 	.word	0x00000007
        /*0c30*/ 	.word	0x00028c20
        /*0c34*/ 	.short	0x010a
        /*0c36*/ 	.byte	0x3f
	.zero		1


	//   ....[98]....
        /*0c38*/ 	.word	0x0001dfb0
        /*0c3c*/ 	.word	0x00000008
        /*0c40*/ 	.word	0x00028ca0
        /*0c44*/ 	.short	0x010a
        /*0c46*/ 	.byte	0x3f
	.zero		1


	//   ....[99]....
        /*0c48*/ 	.word	0x0001e000
        /*0c4c*/ 	.word	0x00000008
        /*0c50*/ 	.word	0x00028cc0
        /*0c54*/ 	.short	0x010a
        /*0c56*/ 	.byte	0x3f
	.zero		1


	//   ....[100]....
        /*0c58*/ 	.word	0x0001e050
        /*0c5c*/ 	.word	0x00000009
        /*0c60*/ 	.word	0x00028ca0
        /*0c64*/ 	.short	0x010a
        /*0c66*/ 	.byte	0x3f
	.zero		1


	//   ....[101]....
        /*0c68*/ 	.word	0x0001e0a0
        /*0c6c*/ 	.word	0x00000009
        /*0c70*/ 	.word	0x00028cc0
        /*0c74*/ 	.short	0x010a
        /*0c76*/ 	.byte	0x3f
	.zero		1


	//   ....[102]....
        /*0c78*/ 	.word	0x0001e240
        /*0c7c*/ 	.word	0x00000005
        /*0c80*/ 	.word	0x00028c40
        /*0c84*/ 	.short	0x010a
        /*0c86*/ 	.byte	0x3f
	.zero		1


	//   ....[103]....
        /*0c88*/ 	.word	0x0001e2c0
        /*0c8c*/ 	.word	0x00000005
        /*0c90*/ 	.word	0x00028c20
        /*0c94*/ 	.short	0x010a
        /*0c96*/ 	.byte	0x3f
	.zero		1


	//   ....[104]....
        /*0c98*/ 	.word	0x0001e310
        /*0c9c*/ 	.word	0x00000002
        /*0ca0*/ 	.word	0x00028c60
        /*0ca4*/ 	.short	0x010a
        /*0ca6*/ 	.byte	0x3f
	.zero		1


	//   ....[105]....
        /*0ca8*/ 	.word	0x0001e360
        /*0cac*/ 	.word	0x00000002
        /*0cb0*/ 	.word	0x00028c40
        /*0cb4*/ 	.short	0x010a
        /*0cb6*/ 	.byte	0x3f
	.zero		1


	//   ....[106]....
        /*0cb8*/ 	.word	0x0001e3b0
        /*0cbc*/ 	.word	0x00000002
        /*0cc0*/ 	.word	0x00028c60
        /*0cc4*/ 	.short	0x010a
        /*0cc6*/ 	.byte	0x3f
	.zero		1


	//   ....[107]....
        /*0cc8*/ 	.word	0x0001e400
        /*0ccc*/ 	.word	0x00000002
        /*0cd0*/ 	.word	0x00028c40
        /*0cd4*/ 	.short	0x010a
        /*0cd6*/ 	.byte	0x3f
	.zero		1


	//   ....[108]....
        /*0cd8*/ 	.word	0x0001e450
        /*0cdc*/ 	.word	0x00000002
        /*0ce0*/ 	.word	0x00028c60
        /*0ce4*/ 	.short	0x010a
        /*0ce6*/ 	.byte	0x3f
	.zero		1


	//   ....[109]....
        /*0ce8*/ 	.word	0x0001e4a0
        /*0cec*/ 	.word	0x00000002
        /*0cf0*/ 	.word	0x00028c40
        /*0cf4*/ 	.short	0x010a
        /*0cf6*/ 	.byte	0x3f
	.zero		1


	//   ....[110]....
        /*0cf8*/ 	.word	0x0001e4f0
        /*0cfc*/ 	.word	0x00000002
        /*0d00*/ 	.word	0x00028c60
        /*0d04*/ 	.short	0x010a
        /*0d06*/ 	.byte	0x3f
	.zero		1


	//   ....[111]....
        /*0d08*/ 	.word	0x0001eeb0
        /*0d0c*/ 	.word	0x00000000
        /*0d10*/ 	.word	0x00028c20
        /*0d14*/ 	.short	0x010a
        /*0d16*/ 	.byte	0x3f
	.zero		1


	//   ....[112]....
        /*0d18*/ 	.word	0x0001f050
        /*0d1c*/ 	.word	0x00000006
        /*0d20*/ 	.word	0x00000000
        /*0d24*/ 	.short	0x010a
        /*0d26*/ 	.byte	0x3f
	.zero		1


	//   ....[113]....
        /*0d28*/ 	.word	0x0001f0a0
        /*0d2c*/ 	.word	0x00000007
        /*0d30*/ 	.word	0x00000000
        /*0d34*/ 	.short	0x010a
        /*0d36*/ 	.byte	0x3f
	.zero		1


	//   ....[114]....
        /*0d38*/ 	.word	0x0001f0f0
        /*0d3c*/ 	.word	0x00000004
        /*0d40*/ 	.word	0x00000000
        /*0d44*/ 	.short	0x010a
        /*0d46*/ 	.byte	0x3f
	.zero		1


	//----- nvinfo : EIATTR_NUM_MBARRIERS
	.align		4
.L_405:
        /*0d48*/ 	.byte	0x03, 0x38
        /*0d4a*/ 	.short	0x0016


	//----- nvinfo : EIATTR_EXIT_INSTR_OFFSETS
	.align		4
        /*0d4c*/ 	.byte	0x04, 0x1c
        /*0d4e*/ 	.short	(.L_407 - .L_406)


	//   ....[0]....
.L_406:
        /*0d50*/ 	.word	0x0001cf00


	//----- nvinfo : EIATTR_MAX_THREADS
	.align		4
.L_407:
        /*0d54*/ 	.byte	0x04, 0x05
        /*0d56*/ 	.short	(.L_409 - .L_408)
.L_408:
        /*0d58*/ 	.word	0x00000180
        /*0d5c*/ 	.word	0x00000001
        /*0d60*/ 	.word	0x00000001


	//----- nvinfo : EIATTR_CRS_STACK_SIZE
	.align		4
.L_409:
        /*0d64*/ 	.byte	0x04, 0x1e
        /*0d66*/ 	.short	(.L_411 - .L_410)
.L_410:
        /*0d68*/ 	.word	0x00000000


	//----- nvinfo : EIATTR_CBANK_PARAM_SIZE
	.align		4
.L_411:
        /*0d6c*/ 	.byte	0x03, 0x19
        /*0d6e*/ 	.short	0x0a70


	//----- nvinfo : EIATTR_PARAM_CBANK
	.align		4
        /*0d70*/ 	.byte	0x04, 0x0a
        /*0d72*/ 	.short	(.L_413 - .L_412)
	.align		4
.L_412:
        /*0d74*/ 	.word	index@(.nv.constant0._ZN7cutlass13device_kernelIN5flash11enable_sm90INS1_16FlashAttnFwdSm90INS1_25CollectiveMainloopFwdSm90ILi2EN4cute5tupleIJNS5_1CILi1EEES8_S8_EEENS6_IJNS7_ILi64EEESA_SA_EEELi512ENS_6half_tEfNS_4arch4Sm90ELb0ELb1ELb1ELb1ELb0ELb1ELb0ELb0ELb0ELb0ELb0ELb0EEENS1_21CollectiveEpilogueFwdINS6_IJSA_NS7_ILi512EEESA_EEES9_SC_SE_Li256ELb1ELb0ELb0ELb0EEENS1_36VarlenDynamicPersistentTileSchedulerILi64ELi64ELi256ELi32ELb0ELb0ELb1ELb1ELb0ELb1EEEEEEEEEvNT_6ParamsE)
        /*0d78*/ 	.short	0x0210
        /*0d7a*/ 	.short	0x0a70


	//----- nvinfo : EIATTR_SW_WAR
	.align		4
.L_413:
        /*0d7c*/ 	.byte	0x04, 0x36
        /*0d7e*/ 	.short	(.L_415 - .L_414)
.L_414:
        /*0d80*/ 	.word	0x00000008
.L_415:


//--------------------- .nv.info._ZN7cutlass13device_kernelIN5flash11enable_sm90INS1_16FlashAttnFwdSm90INS1_25CollectiveMainloopFwdSm90ILi2EN4cute5tupleIJNS5_1CILi1EEES8_S8_EEENS6_IJNS7_ILi64EEESA_SA_EEELi512ENS_6half_tEfNS_4arch4Sm90ELb0ELb1ELb1ELb1ELb0ELb0ELb1ELb0ELb0ELb0ELb0ELb0EEENS1_21CollectiveEpilogueFwdINS6_IJSA_NS7_ILi512EEESA_EEES9_SC_SE_Li256ELb1ELb0ELb0ELb0EEENS1_36VarlenDynamicPersistentTileSchedulerILi64ELi64ELi256ELi32ELb0ELb0ELb1ELb1ELb0ELb1EEEEEEEEEvNT_6ParamsE --------------------------
	.section	.nv.info._ZN7cutlass13device_kernelIN5flash11enable_sm90INS1_16FlashAttnFwdSm90INS1_25CollectiveMainloopFwdSm90ILi2EN4cute5tupleIJNS5_1CILi1EEES8_S8_EEENS6_IJNS7_ILi64EEESA_SA_EEELi512ENS_6half_tEfNS_4arch4Sm90ELb0ELb1ELb1ELb1ELb0ELb0ELb1ELb0ELb0ELb0ELb0ELb0EEENS1_21CollectiveEpilogueFwdINS6_IJSA_NS7_ILi512EEESA_EEES9_SC_SE_Li256ELb1ELb0ELb0ELb0EEENS1_36VarlenDynamicPersistentTileSchedulerILi64ELi64ELi256ELi32ELb0ELb0ELb1ELb1ELb0ELb1EEEEEEEEEvNT_6ParamsE,"",@"SHT_CUDA_INFO"
	.sectionflags	@""
	.align	4


	//----- nvinfo : EIATTR_CUDA_API_VERSION
	.align		4
        /*0000*/ 	.byte	0x04, 0x37
        /*0002*/ 	.short	(.L_417 - .L_416)
.L_416:
        /*0004*/ 	.word	0x00000082


	//----- nvinfo : EIATTR_KPARAM_INFO
	.align		4
.L_417:
        /*0008*/ 	.byte	0x04, 0x17
        /*000a*/ 	.short	(.L_419 - .L_418)
.L_418:
        /*000c*/ 	.word	0x00000000
        /*0010*/ 	.short	0x0000
        /*0012*/ 	.short	0x0070
        /*0014*/ 	.byte	0x00, 0xf0, 0x01, 0x2c


	//----- nvinfo : EIATTR_SPARSE_MMA_MASK
	.align		4
.L_419:
        /*0018*/ 	.byte	0x03, 0x50
        /*001a*/ 	.short	0x0000


	//----- nvinfo : EIATTR_MAXREG_COUNT
	.align		4
        /*001c*/ 	.byte	0x03, 0x1b
        /*001e*/ 	.short	0x00a8


	//----- nvinfo : EIATTR_NUM_BARRIERS
	.align		4
        /*0020*/ 	.byte	0x02, 0x4c
        /*0022*/ 	.byte	0x10
	.zero		1


	//----- nvinfo : EIATTR_EXTERNS
	.align		4
        /*0024*/ 	.byte	0x04, 0x0f
        /*0026*/ 	.short	(.L_421 - .L_420)


	//   ....[0]....
	.align		4
.L_420:
        /*0028*/ 	.word	index@(__assertfail)


	//----- nvinfo : EIATTR_ANNOTATIONS
	.align		4
.L_421:
        /*002c*/ 	.byte	0x04, 0x55
        /*002e*/ 	.short	(.L_423 - .L_422)


	//   ....[0]....
.L_422:
        /* <DEDUP_REMOVED lines=31> */


	//----- nvinfo : EIATTR_MERCURY_ISA_VERSION
	.align		4
.L_423:
        /*0210*/ 	.byte	0x03, 0x5f
        /*0212*/ 	.short	0x0101


	//----- nvinfo : EIATTR_UNUSED_LOAD_BYTE_OFFSET
	.align		4
        /*0214*/ 	.byte	0x04, 0x44
        /*0216*/ 	.short	(.L_425 - .L_424)


	//   ....[0]....
.L_424:
        /*0218*/ 	.word	0x00000a90
        /*021c*/ 	.word	0x0000fff0


	//   ....[1]....
        /*0220*/ 	.word	0x00011bb0
        /*0224*/ 	.word	0x0000fff0


	//----- nvinfo : EIATTR_INT_WARP_WIDE_INSTR_OFFSETS
	.align		4
.L_425:
        /*0228*/ 	.byte	0x04, 0x31
        /*022a*/ 	.short	(.L_427 - .L_426)


	//   ....[0]....
.L_426:
        /*022c*/ 	.word	0x00000190


	//   ....[1]....
        /*0230*/ 	.word	0x000001d0


	//   ....[2]....
        /*0234*/ 	.word	0x00000240


	//   ....[3]....
        /*0238*/ 	.word	0x000002b0


	//   ....[4]....
        /*023c*/ 	.word	0x00015900


	//   ....[5]....
        /*0240*/ 	.word	0x000159c0


	//   ....[6]....
        /*0244*/ 	.word	0x00015ed0


	//   ....[7]....
        /*0248*/ 	.word	0x00015f50


	//   ....[8]....
        /*024c*/ 	.word	0x00018b80


	//   ....[9]....
        /*0250*/ 	.word	0x00018c40


	//----- nvinfo : EIATTR_COOP_GROUP_MASK_REGIDS
	.align		4
.L_427:
        /*0254*/ 	.byte	0x04, 0x29
        /*0256*/ 	.short	(.L_429 - .L_428)


	//   ....[0]....
.L_428:
        /*0258*/ 	.word	0xffffffff


	//   ....[1]....
        /*025c*/ 	.word	0xffffffff


	//   ....[2]....
        /*0260*/ 	.word	0xffffffff


	//   ....[3]....
        /*0264*/ 	.word	0xffffffff


	//   ....[4]....
        /*0268*/ 	.word	0xffffffff


	//   ....[5]....
        /*026c*/ 	.word	0xffffffff


	//   ....[6]....
        /*0270*/ 	.word	0xffffffff


	//   ....[7]....
        /*0274*/ 	.word	0xffffffff


	//   ....[8]....
        /*0278*/ 	.word	0xffffffff


	//   ....[9]....
        /*027c*/ 	.word	0xffffffff


	//   ....[10]....
        /*0280*/ 	.word	0xffffffff


	//   ....[11]....
        /*0284*/ 	.word	0xffffffff


	//   ....[12]....
        /*0288*/ 	.word	0xffffffff


	//   ....[13]....
        /*028c*/ 	.word	0xffffffff


	//   ....[14]....
        /*0290*/ 	.word	0xffffffff


	//   ....[15]....
        /*0294*/ 	.word	0xffffffff


	//   ....[16]....
        /*0298*/ 	.word	0xffffffff


	//   ....[17]....
        /*029c*/ 	.word	0xffffffff


	//   ....[18]....
        /*02a0*/ 	.word	0xffffffff


	//   ....[19]....
        /*02a4*/ 	.word	0xffffffff


	//   ....[20]....
        /*02a8*/ 	.word	0xffffffff


	//   ....[21]....
        /*02ac*/ 	.word	0xffffffff


	//   ....[22]....
        /*02b0*/ 	.word	0xffffffff


	//   ....[23]....
        /*02b4*/ 	.word	0xffffffff


	//   ....[24]....
        /*02b8*/ 	.word	0xffffffff


	//   ....[25]....
        /*02bc*/ 	.word	0xffffffff


	//   ....[26]....
        /*02c0*/ 	.word	0xffffffff


	//   ....[27]....
        /*02c4*/ 	.word	0xffffffff


	//   ....[28]....
        /*02c8*/ 	.word	0xffffffff


	//   ....[29]....
        /*02cc*/ 	.word	0xffffffff


	//   ....[30]....
        /*02d0*/ 	.word	0xffffffff


	//   ....[31]....
        /*02d4*/ 	.word	0xffffffff


	//   ....[32]....
        /*02d8*/ 	.word	0xffffffff


	//   ....[33]....
        /*02dc*/ 	.word	0xffffffff


	//   ....[34]....
        /*02e0*/ 	.word	0xffffffff


	//   ....[35]....
        /*02e4*/ 	.word	0xffffffff


	//   ....[36]....
        /*02e8*/ 	.word	0xffffffff


	//   ....[37]....
        /*02ec*/ 	.word	0xffffffff


	//   ....[38]....
        /*02f0*/ 	.word	0xffffffff


	//   ....[39]....
        /*02f4*/ 	.word	0xffffffff


	//   ....[40]....
        /*02f8*/ 	.word	0xffffffff


	//   ....[41]....
        /*02fc*/ 	.word	0xffffffff


	//   ....[42]....
        /*0300*/ 	.word	0xffffffff


	//   ....[43]....
        /*0304*/ 	.word	0xffffffff


	//   ....[44]....
        /*0308*/ 	.word	0xffffffff


	//   ....[45]....
        /*030c*/ 	.word	0xffffffff


	//   ....[46]....
        /*0310*/ 	.word	0xffffffff


	//   ....[47]....
        /*0314*/ 	.word	0xffffffff


	//   ....[48]....
        /*0318*/ 	.word	0xffffffff


	//   ....[49]....
        /*031c*/ 	.word	0xffffffff


	//   ....[50]....
        /*0320*/ 	.word	0xffffffff


	//   ....[51]....
        /*0324*/ 	.word	0xffffffff


	//   ....[52]....
        /*0328*/ 	.word	0xffffffff


	//   ....[53]....
        /*032c*/ 	.word	0xffffffff


	//   ....[54]....
        /*0330*/ 	.word	0xffffffff


	//   ....[55]....
        /*0334*/ 	.word	0xffffffff


	//   ....[56]....
        /*0338*/ 	.word	0xffffffff


	//   ....[57]....
        /*033c*/ 	.word	0xffffffff


	//   ....[58]....
        /*0340*/ 	.word	0xffffffff


	//   ....[59]....
        /*0344*/ 	.word	0xffffffff


	//   ....[60]....
        /*0348*/ 	.word	0xffffffff


	//   ....[61]....
        /*034c*/ 	.word	0xffffffff


	//   ....[62]....
        /*0350*/ 	.word	0xffffffff


	//   ....[63]....
        /*0354*/ 	.word	0xffffffff


	//   ....[64]....
        /*0358*/ 	.word	0xffffffff


	//   ....[65]....
        /*035c*/ 	.word	0xffffffff


	//   ....[66]....
        /*0360*/ 	.word	0xffffffff


	//   ....[67]....
        /*0364*/ 	.word	0xffffffff


	//   ....[68]....
        /*0368*/ 	.word	0xffffffff


	//   ....[69]....
        /*036c*/ 	.word	0xffffffff


	//   ....[70]....
        /*0370*/ 	.word	0xffffffff


	//   ....[71]....
        /*0374*/ 	.word	0xffffffff


	//   ....[72]....
        /*0378*/ 	.word	0x0500000f


	//   ....[73]....
        /*037c*/ 	.word	0x0500000f


	//   ....[74]....
        /*0380*/ 	.word	0x0500000f


	//   ....[75]....
        /*0384*/ 	.word	0x0500000f


	//   ....[76]....
        /*0388*/ 	.word	0x0500000f


	//   ....[77]....
        /*038c*/ 	.word	0x0500000f


	//   ....[78]....
        /*0390*/ 	.word	0x0500000f


	//   ....[79]....
        /*0394*/ 	.word	0x0500000f


	//   ....[80]....
        /*0398*/ 	.word	0x0500000f


	//   ....[81]....
        /*039c*/ 	.word	0x0500000f


	//   ....[82]....
        /*03a0*/ 	.word	0x0500000f


	//   ....[83]....
        /*03a4*/ 	.word	0x0500000f


	//   ....[84]....
        /*03a8*/ 	.word	0x0500000f


	//   ....[85]....
        /*03ac*/ 	.word	0x0500000f


	//   ....[86]....
        /*03b0*/ 	.word	0x0500000f


	//   ....[87]....
        /*03b4*/ 	.word	0x0500000f


	//   ....[88]....
        /*03b8*/ 	.word	0x0500000f


	//   ....[89]....
        /*03bc*/ 	.word	0x0500000f


	//   ....[90]....
        /*03c0*/ 	.word	0x0500000f


	//----- nvinfo : EIATTR_COOP_GROUP_INSTR_OFFSETS
	.align		4
.L_429:
        /*03c4*/ 	.byte	0x04, 0x28
        /*03c6*/ 	.short	(.L_431 - .L_430)


	//   ....[0]....
.L_430:
        /*03c8*/ 	.word	0x00000060


	//   ....[1]....
        /*03cc*/ 	.word	0x000001a0


	//   ....[2]....
        /*03d0*/ 	.word	0x000001e0


	//   ....[3]....
        /*03d4*/ 	.word	0x000003f0


	//   ....[4]....
        /*03d8*/ 	.word	0x00000550


	//   ....[5]....
        /*03dc*/ 	.word	0x00000670


	//   ....[6]....
        /*03e0*/ 	.word	0x000007d0


	//   ....[7]....
        /*03e4*/ 	.word	0x00001af0


	//   ....[8]....
        /*03e8*/ 	.word	0x000039b0


	//   ....[9]....
        /*03ec*/ 	.word	0x00004180


	//   ....[10]....
        /*03f0*/ 	.word	0x000061a0


	//   ....[11]....
        /*03f4*/ 	.word	0x00006300


	//   ....[12]....
        /*03f8*/ 	.word	0x000065c0


	//   ....[13]....
        /*03fc*/ 	.word	0x00006660


	//   ....[14]....
        /*0400*/ 	.word	0x00006e60


	//   ....[15]....
        /*0404*/ 	.word	0x000074c0


	//   ....[16]....
        /*0408*/ 	.word	0x000091f0


	//   ....[17]....
        /*040c*/ 	.word	0x000092f0


	//   ....[18]....
        /*0410*/ 	.word	0x000096c0


	//   ....[19]....
        /*0414*/ 	.word	0x00009760


	//   ....[20]....
        /*0418*/ 	.word	0x0000a830


	//   ....[21]....
        /*041c*/ 	.word	0x0000af10


	//   ....[22]....
        /*0420*/ 	.word	0x0000c310


	//   ....[23]....
        /*0424*/ 	.word	0x0000c380


	//   ....[24]....
        /*0428*/ 	.word	0x0000c690


	//   ....[25]....
        /*042c*/ 	.word	0x0000c780


	//   ....[26]....
        /*0430*/ 	.word	0x0000d820


	//   ....[27]....
        /*0434*/ 	.word	0x0000dd70


	//   ....[28]....
        /*0438*/ 	.word	0x0000fa30


	//   ....[29]....
        /*043c*/ 	.word	0x0000fb30


	//   ....[30]....
        /*0440*/ 	.word	0x0000ff10


	//   ....[31]....
        /*0444*/ 	.word	0x0000ffc0


	//   ....[32]....
        /*0448*/ 	.word	0x00011070


	//   ....[33]....
        /*044c*/ 	.word	0x000110b0


	//   ....[34]....
        /*0450*/ 	.word	0x000110e0


	//   ....[35]....
        /*0454*/ 	.word	0x00011160


	//   ....[36]....
        /*0458*/ 	.word	0x00011170


	//   ....[37]....
        /*045c*/ 	.word	0x00012b70


	//   ....[38]....
        /*0460*/ 	.word	0x000143b0


	//   ....[39]....
        /*0464*/ 	.word	0x00014540


	//   ....[40]....
        /*0468*/ 	.word	0x00014570


	//   ....[41]....
        /*046c*/ 	.word	0x000145b0


	//   ....[42]....
        /*0470*/ 	.word	0x00014620


	//   ....[43]....
        /*0474*/ 	.word	0x00014680


	//   ....[44]....
        /*0478*/ 	.word	0x000146c0


	//   ....[45]....
        /*047c*/ 	.word	0x00014870


	//   ....[46]....
        /*0480*/ 	.word	0x000148d0


	//   ....[47]....
        /*0484*/ 	.word	0x00014910


	//   ....[48]....
        /*0488*/ 	.word	0x00014950


	//   ....[49]....
        /*048c*/ 	.word	0x00014980


	//   ....[50]....
        /*0490*/ 	.word	0x000149b0


	//   ....[51]....
        /*0494*/ 	.word	0x00014a50


	//   ....[52]....
        /*0498*/ 	.word	0x00014ab0


	//   ....[53]....
        /*049c*/ 	.word	0x00014b40


	//   ....[54]....
        /*04a0*/ 	.word	0x00018cd0


	//   ....[55]....
        /*04a4*/ 	.word	0x00018ce0


	//   ....[56]....
        /*04a8*/ 	.word	0x00018e00


	//   ....[57]....
        /*04ac*/ 	.word	0x00018e60


	//   ....[58]....
        /*04b0*/ 	.word	0x00018ea0


	//   ....[59]....
        /*04b4*/ 	.word	0x00018ee0


	//   ....[60]....
        /*04b8*/ 	.word	0x00018f10


	//   ....[61]....
        /*04bc*/ 	.word	0x00018f40


	//   ....[62]....
        /*04c0*/ 	.word	0x000190e0


	//   ....[63]....
        /*04c4*/ 	.word	0x00019140


	//   ....[64]....
        /*04c8*/ 	.word	0x00019180


	//   ....[65]....
        /*04cc*/ 	.word	0x000191c0


	//   ....[66]....
        /*04d0*/ 	.word	0x000191f0


	//   ....[67]....
        /*04d4*/ 	.word	0x00019220


	//   ....[68]....
        /*04d8*/ 	.word	0x000192e0


	//   ....[69]....
        /*04dc*/ 	.word	0x00019300


	//   ....[70]....
        /*04e0*/ 	.word	0x00019370


	//   ....[71]....
        /*04e4*/ 	.word	0x00019a10


	//   ....[72]....
        /*04e8*/ 	.word	0x0001a0f0


	//   ....[73]....
        /*04ec*/ 	.word	0x0001a510


	//   ....[74]....
        /*04f0*/ 	.word	0x0001a5a0


	//   ....[75]....
        /*04f4*/ 	.word	0x0001a640


	//   ....[76]....
        /*04f8*/ 	.word	0x0001a6f0


	//   ....[77]....
        /*04fc*/ 	.word	0x0001a770


	//   ....[78]....
        /*0500*/ 	.word	0x0001a7f0


	//   ....[79]....
        /*0504*/ 	.word	0x0001a870


	//   ....[80]....
        /*0508*/ 	.word	0x0001a8f0


	//   ....[81]....
        /*050c*/ 	.word	0x0001a980


	//   ....[82]....
        /*0510*/ 	.word	0x0001aa30


	//   ....[83]....
        /*0514*/ 	.word	0x0001aab0


	//   ....[84]....
        /*0518*/ 	.word	0x0001ab30


	//   ....[85]....
        /*051c*/ 	.word	0x0001abb0


	//   ....[86]....
        /*0520*/ 	.word	0x0001ac30


	//   ....[87]....
        /*0524*/ 	.word	0x0001aca0


	//   ....[88]....
        /*0528*/ 	.word	0x0001ad40


	//   ....[89]....
        /*052c*/ 	.word	0x0001add0


	//   ....[90]....
        /*0530*/ 	.word	0x0001af00


	//----- nvinfo : EIATTR_REG_RECONFIG
	.align		4
.L_431:
        /*0534*/ 	.byte	0x01, 0x54
	.zero		2


	//----- nvinfo : EIATTR_SYSCALL_OFFSETS
	.align		4
        /*0538*/ 	.byte	0x04, 0x46
        /*053a*/ 	.short	(.L_433 - .L_432)


	//   ....[0]....
.L_432:
        /*053c*/ 	.word	0x00003b80


	//   ....[1]....
        /*0540*/ 	.word	0x00015b50


	//   ....[2]....
        /*0544*/ 	.word	0x00015c90


	//   ....[3]....
        /*0548*/ 	.word	0x00015d90


	//----- nvinfo : EIATTR_MBARRIER_INSTR_OFFSETS
	.align		4
.L_433:
        /*054c*/ 	.byte	0x04, 0x39
        /*054e*/ 	.short	(.L_435 - .L_434)


	//   ....[0]....
.L_434:
        /*0550*/ 	.word	0x000002d0
        /*0554*/ 	.word	0x000000ff
        /*0558*/ 	.word	0x00038800
        /*055c*/ 	.short	0x0100
        /*055e*/ 	.byte	0x08
	.zero		1


	//   ....[1]....
        /*0560*/ 	.word	0x000002e0
        /*0564*/ 	.word	0x000000ff
        /*0568*/ 	.word	0x00038810
        /*056c*/ 	.short	0x0100
        /*056e*/ 	.byte	0x08
	.zero		1


	//   ....[2]....
        /*0570*/ 	.word	0x000002f0
        /*0574*/ 	.word	0x000000ff
        /*0578*/ 	.word	0x00038820
        /*057c*/ 	.short	0x0100
        /*057e*/ 	.byte	0x08
	.zero		1


	//   ....[3]....
        /*0580*/ 	.word	0x000003a0
        /*0584*/ 	.word	0x000000ff
        /*0588*/ 	.word	0x00038830
        /*058c*/ 	.short	0x0100
        /*058e*/ 	.byte	0x06
	.zero		1


	//   ....[4]....
        /*0590*/ 	.word	0x000003b0
        /*0594*/ 	.word	0x000000ff
        /*0598*/ 	.word	0x00038840
        /*059c*/ 	.short	0x0100
        /*059e*/ 	.byte	0x06
	.zero		1


	//   ....[5]....
        /*05a0*/ 	.word	0x000003c0
        /*05a4*/ 	.word	0x000000ff
        /*05a8*/ 	.word	0x00038838
        /*05ac*/ 	.short	0x0100
        /*05ae*/ 	.byte	0x06
	.zero		1


	//   ....[6]....
        /*05b0*/ 	.word	0x000003d0
        /*05b4*/ 	.word	0x000000ff
        /*05b8*/ 	.word	0x00038848
        /*05bc*/ 	.short	0x0100
        /*05be*/ 	.byte	0x06
	.zero		1


	//   ....[7]....
        /*05c0*/ 	.word	0x00000500
        /*05c4*/ 	.word	0x000000ff
        /*05c8*/ 	.word	0x00038850
        /*05cc*/ 	.short	0x0100
        /*05ce*/ 	.byte	0x08
	.zero		1


	//   ....[8]....
        /*05d0*/ 	.word	0x00000510
        /*05d4*/ 	.word	0x000000ff
        /*05d8*/ 	.word	0x00038860
        /*05dc*/ 	.short	0x0100
        /*05de*/ 	.byte	0x08
	.zero		1


	//   ....[9]....
        /*05e0*/ 	.word	0x00000520
        /*05e4*/ 	.word	0x000000ff
        /*05e8*/ 	.word	0x00038858
        /*05ec*/ 	.short	0x0100
        /*05ee*/ 	.byte	0x08
	.zero		1


	//   ....[10]....
        /*05f0*/ 	.word	0x00000530
        /*05f4*/ 	.word	0x000000ff
        /*05f8*/ 	.word	0x00038868
        /*05fc*/ 	.short	0x0100
        /*05fe*/ 	.byte	0x08
	.zero		1


	//   ....[11]....
        /*0600*/ 	.word	0x00000620
        /*0604*/ 	.word	0x000000ff
        /*0608*/ 	.word	0x00038870
        /*060c*/ 	.short	0x0100
        /*060e*/ 	.byte	0x06
	.zero		1


	//   ....[12]....
        /*0610*/ 	.word	0x00000630
        /*0614*/ 	.word	0x000000ff
        /*0618*/ 	.word	0x00038880
        /*061c*/ 	.short	0x0100
        /*061e*/ 	.byte	0x06
	.zero		1


	//   ....[13]....
        /*0620*/ 	.word	0x00000640
        /*0624*/ 	.word	0x000000ff
        /*0628*/ 	.word	0x00038878
        /*062c*/ 	.short	0x0100
        /*062e*/ 	.byte	0x06
	.zero		1


	//   ....[14]....
        /*0630*/ 	.word	0x00000650
        /*0634*/ 	.word	0x000000ff
        /*0638*/ 	.word	0x00038888
        /*063c*/ 	.short	0x0100
        /*063e*/ 	.byte	0x06
	.zero		1


	//   ....[15]....
        /*0640*/ 	.word	0x00000780
        /*0644*/ 	.word	0x000000ff
        /*0648*/ 	.word	0x00038890
        /*064c*/ 	.short	0x0100
        /*064e*/ 	.byte	0x08
	.zero		1


	//   ....[16]....
        /*0650*/ 	.word	0x00000790
        /*0654*/ 	.word	0x000000ff
        /*0658*/ 	.word	0x000388a0
        /*065c*/ 	.short	0x0100
        /*065e*/ 	.byte	0x08
	.zero		1


	//   ....[17]....
        /*0660*/ 	.word	0x000007a0
        /*0664*/ 	.word	0x000000ff
        /*0668*/ 	.word	0x00038898
        /*066c*/ 	.short	0x0100
        /*066e*/ 	.byte	0x08
	.zero		1


	//   ....[18]....
        /*0670*/ 	.word	0x000007b0
        /*0674*/ 	.word	0x000000ff
        /*0678*/ 	.word	0x000388a8
        /*067c*/ 	.short	0x0100
        /*067e*/ 	.byte	0x08
	.zero		1


	//   ....[19]....
        /*0680*/ 	.word	0x000008e0
        /*0684*/ 	.word	0x000000ff
        /*0688*/ 	.word	0x000388b0
        /*068c*/ 	.short	0x0100
        /*068e*/ 	.byte	0x08
	.zero		1


	//   ....[20]....
        /*0690*/ 	.word	0x000008f0
        /*0694*/ 	.word	0x000000ff
        /*0698*/ 	.word	0x000388c0
        /*069c*/ 	.short	0x0100
        /*069e*/ 	.byte	0x08
	.zero		1


	//   ....[21]....
        /*06a0*/ 	.word	0x00000900
        /*06a4*/ 	.word	0x000000ff
        /*06a8*/ 	.word	0x000388b8
        /*06ac*/ 	.short	0x0100
        /*06ae*/ 	.byte	0x08
	.zero		1


	//   ....[22]....
        /*06b0*/ 	.word	0x00000910
        /*06b4*/ 	.word	0x000000ff
        /*06b8*/ 	.word	0x000388c8
        /*06bc*/ 	.short	0x0100
        /*06be*/ 	.byte	0x08
	.zero		1


	//   ....[23]....
        /*06c0*/ 	.word	0x00001e60
        /*06c4*/ 	.word	0x00000000
        /*06c8*/ 	.word	0x00000000
        /*06cc*/ 	.short	0x0101
        /*06ce*/ 	.byte	0x3f
	.zero		1


	//   ....[24]....
        /*06d0*/ 	.word	0x00002910
        /*06d4*/ 	.word	0x00000000
        /*06d8*/ 	.word	0x00000000
        /*06dc*/ 	.short	0x0101
        /*06de*/ 	.byte	0x3f
	.zero		1


	//   ....[25]....
        /*06e0*/ 	.word	0x00003be0
        /*06e4*/ 	.word	0x000000ff
        /*06e8*/ 	.word	0x00038800
        /*06ec*/ 	.short	0x010a
        /*06ee*/ 	.byte	0x25
	.zero		1


	//   ....[26]....
        /*06f0*/ 	.word	0x00003c50
        /*06f4*/ 	.word	0x00000004
        /*06f8*/ 	.word	0x00038830
        /*06fc*/ 	.short	0x010a
        /*06fe*/ 	.byte	0x3f
	.zero		1


	//   ....[27]....
        /*0700*/ 	.word	0x00003c90
        /*0704*/ 	.word	0x00000004
        /*0708*/ 	.word	0x00038830
        /*070c*/ 	.short	0x010a
        /*070e*/ 	.byte	0x3f
	.zero		1


	//   ....[28]....
        /*0710*/ 	.word	0x00003f10
        /*0714*/ 	.word	0x000000ff
        /*0718*/ 	.word	0x00038810
        /*071c*/ 	.short	0x010a
        /*071e*/ 	.byte	0x25
	.zero		1


	//   ....[29]....
        /*0720*/ 	.word	0x00003f50
        /*0724*/ 	.word	0x00000004
        /*0728*/ 	.word	0x00038850
        /*072c*/ 	.short	0x010a
        /*072e*/ 	.byte	0x3f
	.zero		1


	//   ....[30]....
        /*0730*/ 	.word	0x00003f90
        /*0734*/ 	.word	0x00000004
        /*0738*/ 	.word	0x00038850
        /*073c*/ 	.short	0x010a
        /*073e*/ 	.byte	0x3f
	.zero		1


	//   ....[31]....
        /*0740*/ 	.word	0x000053e0
        /*0744*/ 	.word	0x00000003
        /*0748*/ 	.word	0x00000000
        /*074c*/ 	.short	0x0101
        /*074e*/ 	.byte	0x3f
	.zero		1


	//   ....[32]....
        /*0750*/ 	.word	0x00006e80
        /*0754*/ 	.word	0x00000004
        /*0758*/ 	.word	0x00000000
        /*075c*/ 	.short	0x0101
        /*075e*/ 	.byte	0x3f
	.zero		1


	//   ....[33]....
        /*0760*/ 	.word	0x00007110
        /*0764*/ 	.word	0x000000ff
        /*0768*/ 	.word	0x00038830
        /*076c*/ 	.short	0x010a
        /*076e*/ 	.byte	0x07
	.zero		1


	//   ....[34]....
        /*0770*/ 	.word	0x00007150
        /*0774*/ 	.word	0x000000ff
        /*0778*/ 	.word	0x00038830
        /*077c*/ 	.short	0x010a
        /*077e*/ 	.byte	0x07
	.zero		1


	//   ....[35]....
        /*0780*/ 	.word	0x00007370
        /*0784*/ 	.word	0x000000ff
        /*0788*/ 	.word	0x00038850
        /*078c*/ 	.short	0x010a
        /*078e*/ 	.byte	0x07
	.zero		1


	//   ....[36]....
        /*0790*/ 	.word	0x000073b0
        /*0794*/ 	.word	0x000000ff
        /*0798*/ 	.word	0x00038850
        /*079c*/ 	.short	0x010a
        /*079e*/ 	.byte	0x07
	.zero		1


	//   ....[37]....
        /*07a0*/ 	.word	0x000086f0
        /*07a4*/ 	.word	0x0000000e
        /*07a8*/ 	.word	0x00000000
        /*07ac*/ 	.short	0x0101
        /*07ae*/ 	.byte	0x3f
	.zero		1


	//   ....[38]....
        /*07b0*/ 	.word	0x0000a850
        /*07b4*/ 	.word	0x0000000a
        /*07b8*/ 	.word	0x00000000
        /*07bc*/ 	.short	0x0101
        /*07be*/ 	.byte	0x3f
	.zero		1


	//   ....[39]....
        /*07c0*/ 	.word	0x0000ab70
        /*07c4*/ 	.word	0x000000ff
        /*07c8*/ 	.word	0x00038830
        /*07cc*/ 	.short	0x010a
        /*07ce*/ 	.byte	0x06
	.zero		1


	//   ....[40]....
        /*07d0*/ 	.word	0x0000abb0
        /*07d4*/ 	.word	0x000000ff
        /*07d8*/ 	.word	0x00038830
        /*07dc*/ 	.short	0x010a
        /*07de*/ 	.byte	0x06
	.zero		1


	//   ....[41]....
        /*07e0*/ 	.word	0x0000add0
        /*07e4*/ 	.word	0x000000ff
        /*07e8*/ 	.word	0x00038850
        /*07ec*/ 	.short	0x010a
        /*07ee*/ 	.byte	0x06
	.zero		1


	//   ....[42]....
        /*07f0*/ 	.word	0x0000ae10
        /*07f4*/ 	.word	0x000000ff
        /*07f8*/ 	.word	0x00038850
        /*07fc*/ 	.short	0x010a
        /*07fe*/ 	.byte	0x06
	.zero		1


	//   ....[43]....
        /*0800*/ 	.word	0x0000cae0
        /*0804*/ 	.word	0x00000098
        /*0808*/ 	.word	0x00000000
        /*080c*/ 	.short	0x0101
        /*080e*/ 	.byte	0x3f
	.zero		1


	//   ....[44]....
        /*0810*/ 	.word	0x0000d840
        /*0814*/ 	.word	0x000000b3
        /*0818*/ 	.word	0x00000000
        /*081c*/ 	.short	0x0101
        /*081e*/ 	.byte	0x3f
	.zero		1


	//   ....[45]....
        /*0820*/ 	.word	0x0000d990
        /*0824*/ 	.word	0x000000ff
        /*0828*/ 	.word	0x00038830
        /*082c*/ 	.short	0x010a
        /*082e*/ 	.byte	0x07
	.zero		1


	//   ....[46]....
        /*0830*/ 	.word	0x0000d9d0
        /*0834*/ 	.word	0x000000ff
        /*0838*/ 	.word	0x00038830
        /*083c*/ 	.short	0x010a
        /*083e*/ 	.byte	0x07
	.zero		1


	//   ....[47]....
        /*0840*/ 	.word	0x0000dbf0
        /*0844*/ 	.word	0x000000ff
        /*0848*/ 	.word	0x00038850
        /*084c*/ 	.short	0x010a
        /*084e*/ 	.byte	0x07
	.zero		1


	//   ....[48]....
        /*0850*/ 	.word	0x0000dc30
        /*0854*/ 	.word	0x000000ff
        /*0858*/ 	.word	0x00038850
        /*085c*/ 	.short	0x010a
        /*085e*/ 	.byte	0x07
	.zero		1


	//   ....[49]....
        /*0860*/ 	.word	0x0000ef50
        /*0864*/ 	.word	0x0000000e
        /*0868*/ 	.word	0x00000000
        /*086c*/ 	.short	0x0101
        /*086e*/ 	.byte	0x3f
	.zero		1


	//   ....[50]....
        /*0870*/ 	.word	0x00011090
        /*0874*/ 	.word	0x00000014
        /*0878*/ 	.word	0x00000000
        /*087c*/ 	.short	0x0101
        /*087e*/ 	.byte	0x3f
	.zero		1


	//   ....[51]....
        /*0880*/ 	.word	0x000133e0
        /*0884*/ 	.word	0x000000ff
        /*0888*/ 	.word	0x00000000
        /*088c*/ 	.short	0x0101
        /*088e*/ 	.byte	0x04
	.zero		1


	//   ....[52]....
        /*0890*/ 	.word	0x000162c0
        /*0894*/ 	.word	0x00000009
        /*0898*/ 	.word	0x00038840
        /*089c*/ 	.short	0x010a
        /*089e*/ 	.byte	0x3f
	.zero		1


	//   ....[53]....
        /*08a0*/ 	.word	0x00016ab0
        /*08a4*/ 	.word	0x0000000b
        /*08a8*/ 	.word	0x00038820
        /*08ac*/ 	.short	0x010a
        /*08ae*/ 	.byte	0x3f
	.zero		1


	//   ....[54]....
        /*08b0*/ 	.word	0x00016b80
        /*08b4*/ 	.word	0x00000006
        /*08b8*/ 	.word	0x00038860
        /*08bc*/ 	.short	0x010a
        /*08be*/ 	.byte	0x3f
	.zero		1


	//   ....[55]....
        /*08c0*/ 	.word	0x00017330
        /*08c4*/ 	.word	0x00000002
        /*08c8*/ 	.word	0x00038840
        /*08cc*/ 	.short	0x010a
        /*08ce*/ 	.byte	0x3f
	.zero		1


	//   ....[56]....
        /*08d0*/ 	.word	0x00017540
        /*08d4*/ 	.word	0x00000002
        /*08d8*/ 	.word	0x00038860
        /*08dc*/ 	.short	0x010a
        /*08de*/ 	.byte	0x3f
	.zero		1


	//   ....[57]....
        /*08e0*/ 	.word	0x00017c10
        /*08e4*/ 	.word	0x00000002
        /*08e8*/ 	.word	0x00038840
        /*08ec*/ 	.short	0x010a
        /*08ee*/ 	.byte	0x3f
	.zero		1


	//   ....[58]....
        /*08f0*/ 	.word	0x00017e10
        /*08f4*/ 	.word	0x00000002
        /*08f8*/ 	.word	0x00038860
        /*08fc*/ 	.short	0x010a
        /*08fe*/ 	.byte	0x3f
	.zero		1


	//   ....[59]....
        /*0900*/ 	.word	0x00018450
        /*0904*/ 	.word	0x00000002
        /*0908*/ 	.word	0x00038840
        /*090c*/ 	.short	0x010a
        /*090e*/ 	.byte	0x3f
	.zero		1


	//   ....[60]....
        /*0910*/ 	.word	0x00018660
        /*0914*/ 	.word	0x00000002
        /*0918*/ 	.word	0x00038860
        /*091c*/ 	.short	0x010a
        /*091e*/ 	.byte	0x3f
	.zero		1


	//   ....[61]....
        /*0920*/ 	.word	0x000199a0
        /*0924*/ 	.word	0x00000000
        /*0928*/ 	.word	0x00038820
        /*092c*/ 	.short	0x010a
        /*092e*/ 	.byte	0x3f
	.zero		1


	//   ....[62]....
        /*0930*/ 	.word	0x00019b50
        /*0934*/ 	.word	0x00000006
        /*0938*/ 	.word	0x00000000
        /*093c*/ 	.short	0x010a
        /*093e*/ 	.byte	0x3f
	.zero		1


	//   ....[63]....
        /*0940*/ 	.word	0x00019bc0
        /*0944*/ 	.word	0x00000007
        /*0948*/ 	.word	0x00000000
        /*094c*/ 	.short	0x010a
        /*094e*/ 	.byte	0x3f
	.zero		1


	//   ....[64]....
        /*0950*/ 	.word	0x00019c30
        /*0954*/ 	.word	0x00000004
        /*0958*/ 	.word	0x00000000
        /*095c*/ 	.short	0x010a
        /*095e*/ 	.byte	0x3f
	.zero		1


	//   ....[65]....
        /*0960*/ 	.word	0x00019c60
        /*0964*/ 	.word	0x00000003
        /*0968*/ 	.word	0x00000000
        /*096c*/ 	.short	0x010a
        /*096e*/ 	.byte	0x3f
	.zero		1


	//   ....[66]....
        /*0970*/ 	.word	0x00019cd0
        /*0974*/ 	.word	0x00000000
        /*0978*/ 	.word	0x00038800
        /*097c*/ 	.short	0x010a
        /*097e*/ 	.byte	0x3f
	.zero		1


	//   ....[67]....
        /*0980*/ 	.word	0x00019d20
        /*0984*/ 	.word	0x00000004
        /*0988*/ 	.word	0x00038830
        /*098c*/ 	.short	0x010a
        /*098e*/ 	.byte	0x3f
	.zero		1


	//   ....[68]....
        /*0990*/ 	.word	0x00019d80
        /*0994*/ 	.word	0x00000006
        /*0998*/ 	.word	0x00038810
        /*099c*/ 	.short	0x010a
        /*099e*/ 	.byte	0x3f
	.zero		1


	//   ....[69]....
        /*09a0*/ 	.word	0x00019dd0
        /*09a4*/ 	.word	0x00000004
        /*09a8*/ 	.word	0x00038850
        /*09ac*/ 	.short	0x010a
        /*09ae*/ 	.byte	0x3f
	.zero		1


	//   ....[70]....
        /*09b0*/ 	.word	0x00019e30
        /*09b4*/ 	.word	0x0000000f
        /*09b8*/ 	.word	0x00038830
        /*09bc*/ 	.short	0x010a
        /*09be*/ 	.byte	0x3f
	.zero		1


	//   ....[71]....
        /*09c0*/ 	.word	0x00019e90
        /*09c4*/ 	.word	0x0000000f
        /*09c8*/ 	.word	0x00038850
        /*09cc*/ 	.short	0x010a
        /*09ce*/ 	.byte	0x3f
	.zero		1


	//   ....[72]....
        /*09d0*/ 	.word	0x00019ef0
        /*09d4*/ 	.word	0x00000008
        /*09d8*/ 	.word	0x00038830
        /*09dc*/ 	.short	0x010a
        /*09de*/ 	.byte	0x3f
	.zero		1


	//   ....[73]....
        /*09e0*/ 	.word	0x00019f50
        /*09e4*/ 	.word	0x00000008
        /*09e8*/ 	.word	0x00038850
        /*09ec*/ 	.short	0x010a
        /*09ee*/ 	.byte	0x3f
	.zero		1


	//   ....[74]....
        /*09f0*/ 	.word	0x00019fb0
        /*09f4*/ 	.word	0x00000008
        /*09f8*/ 	.word	0x00038830
        /*09fc*/ 	.short	0x010a
        /*09fe*/ 	.byte	0x3f
	.zero		1


	//   ....[75]....
        /*0a00*/ 	.word	0x0001a010
        /*0a04*/ 	.word	0x00000008
        /*0a08*/ 	.word	0x00038850
        /*0a0c*/ 	.short	0x010a
        /*0a0e*/ 	.byte	0x3f
	.zero		1


	//   ....[76]....
        /*0a10*/ 	.word	0x0001a1b0
        /*0a14*/ 	.word	0x00000009
        /*0a18*/ 	.word	0x00038840
        /*0a1c*/ 	.short	0x010a
        /*0a1e*/ 	.byte	0x3f
	.zero		1


	//   ....[77]....
        /*0a20*/ 	.word	0x0001a230
        /*0a24*/ 	.word	0x00000009
        /*0a28*/ 	.word	0x00038820
        /*0a2c*/ 	.short	0x010a
        /*0a2e*/ 	.byte	0x3f
	.zero		1


	//   ....[78]....
        /*0a30*/ 	.word	0x0001a280
        /*0a34*/ 	.word	0x00000006
        /*0a38*/ 	.word	0x00038860
        /*0a3c*/ 	.short	0x010a
        /*0a3e*/ 	.byte	0x3f
	.zero		1


	//   ....[79]....
        /*0a40*/ 	.word	0x0001a2d0
        /*0a44*/ 	.word	0x00000002
        /*0a48*/ 	.word	0x00038840
        /*0a4c*/ 	.short	0x010a
        /*0a4e*/ 	.byte	0x3f
	.zero		1


	//   ....[80]....
        /*0a50*/ 	.word	0x0001a320
        /*0a54*/ 	.word	0x00000002
        /*0a58*/ 	.word	0x00038860
        /*0a5c*/ 	.short	0x010a
        /*0a5e*/ 	.byte	0x3f
	.zero		1


	//   ....[81]....
        /*0a60*/ 	.word	0x0001a370
        /*0a64*/ 	.word	0x00000002
        /*0a68*/ 	.word	0x00038840
        /*0a6c*/ 	.short	0x010a
        /*0a6e*/ 	.byte	0x3f
	.zero		1


	//   ....[82]....
        /*0a70*/ 	.word	0x0001a3c0
        /*0a74*/ 	.word	0x00000002
        /*0a78*/ 	.word	0x00038860
        /*0a7c*/ 	.short	0x010a
        /*0a7e*/ 	.byte	0x3f
	.zero		1


	//   ....[83]....
        /*0a80*/ 	.word	0x0001a410
        /*0a84*/ 	.word	0x00000002
        /*0a88*/ 	.word	0x00038840
        /*0a8c*/ 	.short	0x010a
        /*0a8e*/ 	.byte	0x3f
	.zero		1


	//   ....[84]....
        /*0a90*/ 	.word	0x0001a460
        /*0a94*/ 	.word	0x00000002
        /*0a98*/ 	.word	0x00038860
        /*0a9c*/ 	.short	0x010a
        /*0a9e*/ 	.byte	0x3f
	.zero		1


	//   ....[85]....
        /*0aa0*/ 	.word	0x0001ae20
        /*0aa4*/ 	.word	0x00000000
        /*0aa8*/ 	.word	0x00038820
        /*0aac*/ 	.short	0x010a
        /*0aae*/ 	.byte	0x3f
	.zero		1


	//   ....[86]....
        /*0ab0*/ 	.word	0x0001afc0
        /*0ab4*/ 	.word	0x00000006
        /*0ab8*/ 	.word	0x00000000
        /*0abc*/ 	.short	0x010a
        /*0abe*/ 	.byte	0x3f
	.zero		1


	//   ....[87]....
        /*0ac0*/ 	.word	0x0001b010
        /*0ac4*/ 	.word	0x00000007
        /*0ac8*/ 	.word	0x00000000
        /*0acc*/ 	.short	0x010a
        /*0ace*/ 	.byte	0x3f
	.zero		1


	//   ....[88]....
        /*0ad0*/ 	.word	0x0001b060
        /*0ad4*/ 	.word	0x00000004
        /*0ad8*/ 	.word	0x00000000
        /*0adc*/ 	.short	0x010a
        /*0ade*/ 	.byte	0x3f
	.zero		1


	//----- nvinfo : EIATTR_NUM_MBARRIERS
	.align		4
.L_435:
        /*0ae0*/ 	.byte	0x03, 0x38
        /*0ae2*/ 	.short	0x0017


	//----- nvinfo : EIATTR_EXIT_INSTR_OFFSETS
	.align		4
        /*0ae4*/ 	.byte	0x04, 0x1c
        /*0ae6*/ 	.short	(.L_437 - .L_436)


	//   ....[0]....
.L_436:
        /*0ae8*/ 	.word	0x00000ac0


	//   ....[1]....
        /*0aec*/ 	.word	0x00014370


	//   ....[2]....
        /*0af0*/ 	.word	0x000143d0


	//   ....[3]....
        /*0af4*/ 	.word	0x00019cb0


	//----- nvinfo : EIATTR_MAX_THREADS
	.align		4
.L_437:
        /*0af8*/ 	.byte	0x04, 0x05
        /*0afa*/ 	.short	(.L_439 - .L_438)
.L_438:
        /*0afc*/ 	.word	0x00000180
        /*0b00*/ 	.word	0x00000001
        /*0b04*/ 	.word	0x00000001


	//----- nvinfo : EIATTR_CRS_STACK_SIZE
	.align		4
.L_439:
        /*0b08*/ 	.byte	0x04, 0x1e
        /*0b0a*/ 	.short	(.L_441 - .L_440)
.L_440:
        /*0b0c*/ 	.word	0x00000000


	//----- nvinfo : EIATTR_CBANK_PARAM_SIZE
	.align		4
.L_441:
        /*0b10*/ 	.byte	0x03, 0x19
        /*0b12*/ 	.short	0x0b70


	//----- nvinfo : EIATTR_PARAM_CBANK
	.align		4
        /*0b14*/ 	.byte	0x04, 0x0a
        /*0b16*/ 	.short	(.L_443 - .L_442)
	.align		4
.L_442:
        /*0b18*/ 	.word	index@(.nv.constant0._ZN7cutlass13device_kernelIN5flash11enable_sm90INS1_16FlashAttnFwdSm90INS1_25CollectiveMainloopFwdSm90ILi2EN4cute5tupleIJNS5_1CILi1EEES8_S8_EEENS6_IJNS7_ILi64EEESA_SA_EEELi512ENS_6half_tEfNS_4arch4Sm90ELb0ELb1ELb1ELb1ELb0ELb0ELb1ELb0ELb0ELb0ELb0ELb0EEENS1_21CollectiveEpilogueFwdINS6_IJSA_NS7_ILi512EEESA_EEES9_SC_SE_Li256ELb1ELb0ELb0ELb0EEENS1_36VarlenDynamicPersistentTileSchedulerILi64ELi64ELi256ELi32ELb0ELb0ELb1ELb1ELb0ELb1EEEEEEEEEvNT_6ParamsE)
        /*0b1c*/ 	.short	0x0210
        /*0b1e*/ 	.short	0x0b70


	//----- nvinfo : EIATTR_SW_WAR
	.align		4
.L_443:
        /*0b20*/ 	.byte	0x04, 0x36
        /*0b22*/ 	.short	(.L_445 - .L_444)
.L_444:
        /*0b24*/ 	.word	0x00000008
.L_445:


//--------------------- .nv.info._ZN7cutlass13device_kernelIN5flash11enable_sm90INS1_16FlashAttnFwdSm90INS1_25CollectiveMainloopFwdSm90ILi2EN4cute5tupleIJNS5_1CILi1EEES8_S8_EEENS6_IJNS7_ILi64EEESA_SA_EEELi512ENS_6half_tEfNS_4arch4Sm90ELb0ELb1ELb1ELb1ELb0ELb1ELb1ELb0ELb0ELb0ELb0ELb0EEENS1_21CollectiveEpilogueFwdINS6_IJSA_NS7_ILi512EEESA_EEES9_SC_SE_Li256ELb1ELb0ELb0ELb0EEENS1_36VarlenDynamicPersistentTileSchedulerILi64ELi64ELi256ELi32ELb0ELb0ELb1ELb1ELb0ELb1EEEEEEEEEvNT_6ParamsE --------------------------
	.section	.nv.info._ZN7cutlass13device_kernelIN5flash11enable_sm90INS1_16FlashAttnFwdSm90INS1_25CollectiveMainloopFwdSm90ILi2EN4cute5tupleIJNS5_1CILi1EEES8_S8_EEENS6_IJNS7_ILi64EEESA_SA_EEELi512ENS_6half_tEfNS_4arch4Sm90ELb0ELb1ELb1ELb1ELb0ELb1ELb1ELb0ELb0ELb0ELb0ELb0EEENS1_21CollectiveEpilogueFwdINS6_IJSA_NS7_ILi512EEESA_EEES9_SC_SE_Li256ELb1ELb0ELb0ELb0EEENS1_36VarlenDynamicPersistentTileSchedulerILi64ELi64ELi256ELi32ELb0ELb0ELb1ELb1ELb0ELb1EEEEEEEEEvNT_6ParamsE,"",@"SHT_CUDA_INFO"
	.sectionflags	@""
	.align	4


	//----- nvinfo : EIATTR_CUDA_API_VERSION
	.align		4
        /*0000*/ 	.byte	0x04, 0x37
        /*0002*/ 	.short	(.L_447 - .L_446)
.L_446:
        /*0004*/ 	.word	0x00000082


	//----- nvinfo : EIATTR_KPARAM_INFO
	.align		4
.L_447:
        /*0008*/ 	.byte	0x04, 0x17
        /*000a*/ 	.short	(.L_449 - .L_448)
.L_448:
        /*000c*/ 	.word	0x00000000
        /*0010*/ 	.short	0x0000
        /*0012*/ 	.short	0x0070
        /*0014*/ 	.byte	0x00, 0xf0, 0x01, 0x2c


	//----- nvinfo : EIATTR_SPARSE_MMA_MASK
	.align		4
.L_449:
        /*0018*/ 	.byte	0x03, 0x50
        /*001a*/ 	.short	0x0000


	//----- nvinfo : EIATTR_MAXREG_COUNT
	.align		4
        /*001c*/ 	.byte	0x03, 0x1b
        /*001e*/ 	.short	0x00a8


	//----- nvinfo : EIATTR_NUM_BARRIERS
	.align		4
        /*0020*/ 	.byte	0x02, 0x4c
        /*0022*/ 	.byte	0x10
	.zero		1


	//----- nvinfo : EIATTR_EXTERNS
	.align		4
        /*0024*/ 	.byte	0x04, 0x0f
        /*0026*/ 	.short	(.L_451 - .L_450)


	//   ....[0]....
	.align		4
.L_450:
        /*0028*/ 	.word	index@(__assertfail)


	//----- nvinfo : EIATTR_ANNOTATIONS
	.align		4
.L_451:
        /*002c*/ 	.byte	0x04, 0x55
        /*002e*/ 	.short	(.L_453 - .L_452)


	//   ....[0]....
.L_452:
        /* <DEDUP_REMOVED lines=41> */


	//----- nvinfo : EIATTR_MERCURY_ISA_VERSION
	.align		4
.L_453:
        /*02a8*/ 	.byte	0x03, 0x5f
        /*02aa*/ 	.short	0x0101


	//----- nvinfo : EIATTR_UNUSED_LOAD_BYTE_OFFSET
	.align		4
        /*02ac*/ 	.byte	0x04, 0x44
        /*02ae*/ 	.short	(.L_455 - .L_454)


	//   ....[0]....
.L_454:
        /*02b0*/ 	.word	0x00000b50
        /*02b4*/ 	.word	0x0000fff0


	//   ....[1]....
        /*02b8*/ 	.word	0x0001a190
        /*02bc*/ 	.word	0x0000fff0


	//----- nvinfo : EIATTR_INT_WARP_WIDE_INSTR_OFFSETS
	.align		4
.L_455:
        /*02c0*/ 	.byte	0x04, 0x31
        /*02c2*/ 	.short	(.L_457 - .L_456)


	//   ....[0]....
.L_456:
        /*02c4*/ 	.word	0x00000200


	//   ....[1]....
        /*02c8*/ 	.word	0x00000240


	//   ....[2]....
        /*02cc*/ 	.word	0x000002a0


	//   ....[3]....
        /*02d0*/ 	.word	0x000002b0


	//   ....[4]....
        /*02d4*/ 	.word	0x0001f2c0


	//   ....[5]....
        /*02d8*/ 	.word	0x0001f370


	//   ....[6]....
        /*02dc*/ 	.word	0x0001f880


	//   ....[7]....
        /*02e0*/ 	.word	0x0001f8f0


	//   ....[8]....
        /*02e4*/ 	.word	0x00022570


	//   ....[9]....
        /*02e8*/ 	.word	0x00022620


	//----- nvinfo : EIATTR_COOP_GROUP_MASK_REGIDS
	.align		4
.L_457:
        /*02ec*/ 	.byte	0x04, 0x29
        /*02ee*/ 	.short	(.L_459 - .L_458)


	//   ....[0]....
.L_458:
        /*02f0*/ 	.word	0xffffffff


	//   ....[1]....
        /*02f4*/ 	.word	0xffffffff


	//   ....[2]....
        /*02f8*/ 	.word	0xffffffff


	//   ....[3]....
        /*02fc*/ 	.word	0xffffffff


	//   ....[4]....
        /*0300*/ 	.word	0xffffffff


	//   ....[5]....
        /*0304*/ 	.word	0xffffffff


	//   ....[6]....
        /*0308*/ 	.word	0xffffffff


	//   ....[7]....
        /*030c*/ 	.word	0xffffffff


	//   ....[8]....
        /*0310*/ 	.word	0xffffffff


	//   ....[9]....
        /*0314*/ 	.word	0xffffffff


	//   ....[10]....
        /*0318*/ 	.word	0xffffffff


	//   ....[11]....
        /*031c*/ 	.word	0xffffffff


	//   ....[12]....
        /*0320*/ 	.word	0xffffffff


	//   ....[13]....
        /*0324*/ 	.word	0xffffffff


	//   ....[14]....
        /*0328*/ 	.word	0xffffffff


	//   ....[15]....
        /*032c*/ 	.word	0xffffffff


	//   ....[16]....
        /*0330*/ 	.word	0xffffffff


	//   ....[17]....
        /*0334*/ 	.word	0xffffffff


	//   ....[18]....
        /*0338*/ 	.word	0xffffffff


	//   ....[19]....
        /*033c*/ 	.word	0xffffffff


	//   ....[20]....
        /*0340*/ 	.word	0xffffffff


	//   ....[21]....
        /*0344*/ 	.word	0xffffffff


	//   ....[22]....
        /*0348*/ 	.word	0xffffffff


	//   ....[23]....
        /*034c*/ 	.word	0xffffffff


	//   ....[24]....
        /*0350*/ 	.word	0xffffffff


	//   ....[25]....
        /*0354*/ 	.word	0xffffffff


	//   ....[26]....
        /*0358*/ 	.word	0xffffffff


	//   ....[27]....
        /*035c*/ 	.word	0xffffffff


	//   ....[28]....
        /*0360*/ 	.word	0xffffffff


	//   ....[29]....
        /*0364*/ 	.word	0xffffffff


	//   ....[30]....
        /*0368*/ 	.word	0xffffffff


	//   ....[31]....
        /*036c*/ 	.word	0xffffffff


	//   ....[32]....
        /*0370*/ 	.word	0xffffffff


	//   ....[33]....
        /*0374*/ 	.word	0xffffffff


	//   ....[34]....
        /*0378*/ 	.word	0xffffffff


	//   ....[35]....
        /*037c*/ 	.word	0xffffffff


	//   ....[36]....
        /*0380*/ 	.word	0xffffffff


	//   ....[37]....
        /*0384*/ 	.word	0xffffffff


	//   ....[38]....
        /*0388*/ 	.word	0xffffffff


	//   ....[39]....
        /*038c*/ 	.word	0xffffffff


	//   ....[40]....
        /*0390*/ 	.word	0xffffffff


	//   ....[41]....
        /*0394*/ 	.word	0xffffffff


	//   ....[42]....
        /*0398*/ 	.word	0xffffffff


	//   ....[43]....
        /*039c*/ 	.word	0xffffffff


	//   ....[44]....
        /*03a0*/ 	.word	0xffffffff


	//   ....[45]....
        /*03a4*/ 	.word	0xffffffff


	//   ....[46]....
        /*03a8*/ 	.word	0xffffffff


	//   ....[47]....
        /*03ac*/ 	.word	0xffffffff


	//   ....[48]....
        /*03b0*/ 	.word	0xffffffff


	//   ....[49]....
        /*03b4*/ 	.word	0xffffffff


	//   ....[50]....
        /*03b8*/ 	.word	0xffffffff


	//   ....[51]....
        /*03bc*/ 	.word	0xffffffff


	//   ....[52]....
        /*03c0*/ 	.word	0xffffffff


	//   ....[53]....
        /*03c4*/ 	.word	0xffffffff


	//   ....[54]....
        /*03c8*/ 	.word	0xffffffff


	//   ....[55]....
        /*03cc*/ 	.word	0xffffffff


	//   ....[56]....
        /*03d0*/ 	.word	0xffffffff


	//   ....[57]....
        /*03d4*/ 	.word	0xffffffff


	//   ....[58]....
        /*03d8*/ 	.word	0xffffffff


	//   ....[59]....
        /*03dc*/ 	.word	0xffffffff


	//   ....[60]....
        /*03e0*/ 	.word	0xffffffff


	//   ....[61]....
        /*03e4*/ 	.word	0xffffffff


	//   ....[62]....
        /*03e8*/ 	.word	0xffffffff


	//   ....[63]....
        /*03ec*/ 	.word	0xffffffff


	//   ....[64]....
        /*03f0*/ 	.word	0xffffffff


	//   ....[65]....
        /*03f4*/ 	.word	0xffffffff


	//   ....[66]....
        /*03f8*/ 	.word	0xffffffff


	//   ....[67]....
        /*03fc*/ 	.word	0xffffffff


	//   ....[68]....
        /*0400*/ 	.word	0xffffffff


	//   ....[69]....
        /*0404*/ 	.word	0xffffffff


	//   ....[70]....
        /*0408*/ 	.word	0xffffffff


	//   ....[71]....
        /*040c*/ 	.word	0xffffffff


	//   ....[72]....
        /*0410*/ 	.word	0x0500000f


	//   ....[73]....
        /*0414*/ 	.word	0x0500000f


	//   ....[74]....
        /*0418*/ 	.word	0x0500000f


	//   ....[75]....
        /*041c*/ 	.word	0x0500000f


	//   ....[76]....
        /*0420*/ 	.word	0x0500000f


	//   ....[77]....
        /*0424*/ 	.word	0x0500000f


	//   ....[78]....
        /*0428*/ 	.word	0x0500000f


	//   ....[79]....
        /*042c*/ 	.word	0x0500000f


	//   ....[80]....
        /*0430*/ 	.word	0x0500000f


	//   ....[81]....
        /*0434*/ 	.word	0x0500000f


	//   ....[82]....
        /*0438*/ 	.word	0x0500000f


	//   ....[83]....
        /*043c*/ 	.word	0x0500000f


	//   ....[84]....
        /*0440*/ 	.word	0x0500000f


	//   ....[85]....
        /*0444*/ 	.word	0x0500000f


	//   ....[86]....
        /*0448*/ 	.word	0x0500000f


	//   ....[87]....
        /*044c*/ 	.word	0x0500000f


	//   ....[88]....
        /*0450*/ 	.word	0x0500000f


	//   ....[89]....
        /*0454*/ 	.word	0x0500000f


	//   ....[90]....
        /*0458*/ 	.word	0x0500000f


	//   ....[91]....
        /*045c*/ 	.word	0x0500000f


	//   ....[92]....
        /*0460*/ 	.word	0x0500000f


	//   ....[93]....
        /*0464*/ 	.word	0x0500000f


	//   ....[94]....
        /*0468*/ 	.word	0x0500000f


	//   ....[95]....
        /*046c*/ 	.word	0x0500000f


	//   ....[96]....
        /*0470*/ 	.word	0x0500000f


	//   ....[97]....
        /*0474*/ 	.word	0x0500000f


	//   ....[98]....
        /*0478*/ 	.word	0x0500000f


	//   ....[99]....
        /*047c*/ 	.word	0x0500000f


	//   ....[100]....
        /*0480*/ 	.word	0x0500000f


	//   ....[101]....
        /*0484*/ 	.word	0x0500000f


	//   ....[102]....
        /*0488*/ 	.word	0x0500000f


	//   ....[103]....
        /*048c*/ 	.word	0x0500000f


	//   ....[104]....
        /*0490*/ 	.word	0x0500000f


	//   ....[105]....
        /*0494*/ 	.word	0x0500000f


	//   ....[106]....
        /*0498*/ 	.word	0x0500000f


	//   ....[107]....
        /*049c*/ 	.word	0x0500000f


	//----- nvinfo : EIATTR_COOP_GROUP_INSTR_OFFSETS
	.align		4
.L_459:
        /*04a0*/ 	.byte	0x04, 0x28
        /*04a2*/ 	.short	(.L_461 - .L_460)


	//   ....[0]....
.L_460:
        /*04a4*/ 	.word	0x00000070


	//   ....[1]....
        /*04a8*/ 	.word	0x000001f0


	//   ....[2]....
        /*04ac*/ 	.word	0x00000230


	//   ....[3]....
        /*04b0*/ 	.word	0x00000480


	//   ....[4]....
        /*04b4*/ 	.word	0x000005e0


	//   ....[5]....
        /*04b8*/ 	.word	0x00000700


	//   ....[6]....
        /*04bc*/ 	.word	0x00000860


	//   ....[7]....
        /*04c0*/ 	.word	0x00004cd0


	//   ....[8]....
        /*04c4*/ 	.word	0x00006d30


	//   ....[9]....
        /*04c8*/ 	.word	0x0000a4c0


	//   ....[10]....
        /*04cc*/ 	.word	0x0000cc00


	//   ....[11]....
        /*04d0*/ 	.word	0x0000cd20


	//   ....[12]....
        /*04d4*/ 	.word	0x0000d020


	//   ....[13]....
        /*04d8*/ 	.word	0x0000d0c0


	//   ....[14]....
        /*04dc*/ 	.word	0x0000d8f0


	//   ....[15]....
        /*04e0*/ 	.word	0x0000eae0


	//   ....[16]....
        /*04e4*/ 	.word	0x000105b0


	//   ....[17]....
        /*04e8*/ 	.word	0x000106b0


	//   ....[18]....
        /*04ec*/ 	.word	0x00010a50


	//   ....[19]....
        /*04f0*/ 	.word	0x00010ae0


	//   ....[20]....
        /*04f4*/ 	.word	0x00011c50


	//   ....[21]....
        /*04f8*/ 	.word	0x000124e0


	//   ....[22]....
        /*04fc*/ 	.word	0x00014020


	//   ....[23]....
        /*0500*/ 	.word	0x000140c0


	//   ....[24]....
        /*0504*/ 	.word	0x00014380


	//   ....[25]....
        /*0508*/ 	.word	0x00014540


	//   ....[26]....
        /*050c*/ 	.word	0x00015540


	//   ....[27]....
        /*0510*/ 	.word	0x00015bb0


	//   ....[28]....
        /*0514*/ 	.word	0x00017fb0


	//   ....[29]....
        /*0518*/ 	.word	0x000180b0


	//   ....[30]....
        /*051c*/ 	.word	0x00018470


	//   ....[31]....
        /*0520*/ 	.word	0x00018530


	//   ....[32]....
        /*0524*/ 	.word	0x00019650


	//   ....[33]....
        /*0528*/ 	.word	0x000196a0


	//   ....[34]....
        /*052c*/ 	.word	0x000196d0


	//   ....[35]....
        /*0530*/ 	.word	0x00019740


	//   ....[36]....
        /*0534*/ 	.word	0x00019750


	//   ....[37]....
        /*0538*/ 	.word	0x0001b120


	//   ....[38]....
        /*053c*/ 	.word	0x0001c8b0


	//   ....[39]....
        /*0540*/ 	.word	0x0001ca30


	//   ....[40]....
        /*0544*/ 	.word	0x0001ca60


	//   ....[41]....
        /*0548*/ 	.word	0x0001caa0


	//   ....[42]....
        /*054c*/ 	.word	0x0001cb00


	//   ....[43]....
        /*0550*/ 	.word	0x0001cb60


	//   ....[44]....
        /*0554*/ 	.word	0x0001cba0


	//   ....[45]....
        /*0558*/ 	.word	0x0001cd50


	//   ....[46]....
        /*055c*/ 	.word	0x0001cdb0


	//   ....[47]....
        /*0560*/ 	.word	0x0001cdf0


	//   ....[48]....
        /*0564*/ 	.word	0x0001ce30


	//   ....[49]....
        /*0568*/ 	.word	0x0001ce60


	//   ....[50]....
        /*056c*/ 	.word	0x0001ce90


	//   ....[51]....
        /*0570*/ 	.word	0x0001cf30


	//   ....[52]....
        /*0574*/ 	.word	0x0001cf90


	//   ....[53]....
        /*0578*/ 	.word	0x0001d020


	//   ....[54]....
        /*057c*/ 	.word	0x000226b0


	//   ....[55]....
        /*0580*/ 	.word	0x000226c0


	//   ....[56]....
        /*0584*/ 	.word	0x000227d0


	//   ....[57]....
        /*0588*/ 	.word	0x00022830


	//   ....[58]....
        /*058c*/ 	.word	0x00022870


	//   ....[59]....
        /*0590*/ 	.word	0x000228b0


	//   ....[60]....
        /*0594*/ 	.word	0x000228e0


	//   ....[61]....
        /*0598*/ 	.word	0x00022910


	//   ....[62]....
        /*059c*/ 	.word	0x00022aa0


	//   ....[63]....
        /*05a0*/ 	.word	0x00022b00


	//   ....[64]....
        /*05a4*/ 	.word	0x00022b40


	//   ....[65]....
        /*05a8*/ 	.word	0x00022b80


	//   ....[66]....
        /*05ac*/ 	.word	0x00022bb0


	//   ....[67]....
        /*05b0*/ 	.word	0x00022be0


	//   ....[68]....
        /*05b4*/ 	.word	0x00022ca0


	//   ....[69]....
        /*05b8*/ 	.word	0x00022cc0


	//   ....[70]....
        /*05bc*/ 	.word	0x00022d30


	//   ....[71]....
        /*05c0*/ 	.word	0x000233c0


	//   ....[72]....
        /*05c4*/ 	.word	0x00023820


	//   ....[73]....
        /*05c8*/ 	.word	0x000238c0


	//   ....[74]....
        /*05cc*/ 	.word	0x00023960


	//   ....[75]....
        /*05d0*/ 	.word	0x00023a00


	//   ....[76]....
        /*05d4*/ 	.word	0x00023aa0


	//   ....[77]....
        /*05d8*/ 	.word	0x00023b40


	//   ....[78]....
        /*05dc*/ 	.word	0x00023be0


	//   ....[79]....
        /*05e0*/ 	.word	0x00023c80


	//   ....[80]....
        /*05e4*/ 	.word	0x00023d70


	//   ....[81]....
        /*05e8*/ 	.word	0x00023e10


	//   ....[82]....
        /*05ec*/ 	.word	0x00023eb0


	//   ....[83]....
        /*05f0*/ 	.word	0x00023f50


	//   ....[84]....
        /*05f4*/ 	.word	0x00023ff0


	//   ....[85]....
        /*05f8*/ 	.word	0x00024090


	//   ....[86]....
        /*05fc*/ 	.word	0x00024130


	//   ....[87]....
        /*0600*/ 	.word	0x000241d0


	//   ....[88]....
        /*0604*/ 	.word	0x000245c0


	//   ....[89]....
        /*0608*/ 	.word	0x000248a0


	//   ....[90]....
        /*060c*/ 	.word	0x00024cc0


	//   ....[91]....
        /*0610*/ 	.word	0x00024d50


	//   ....[92]....
        /*0614*/ 	.word	0x00024df0


	//   ....[93]....
        /*0618*/ 	.word	0x00024ea0


	//   ....[94]....
        /*061c*/ 	.word	0x00024f20


	//   ....[95]....
        /*0620*/ 	.word	0x00024fa0


	//   ....[96]....
        /*0624*/ 	.word	0x00025020


	//   ....[97]....
        /*0628*/ 	.word	0x000250a0


	//   ....[98]....
        /*062c*/ 	.word	0x00025130


	//   ....[99]....
        /*0630*/ 	.word	0x000251f0


	//   ....[100]....
        /*0634*/ 	.word	0x00025270


	//   ....[101]....
        /*0638*/ 	.word	0x000252f0


	//   ....[102]....
        /*063c*/ 	.word	0x00025370


	//   ....[103]....
        /*0640*/ 	.word	0x000253f0


	//   ....[104]....
        /*0644*/ 	.word	0x00025460


	//   ....[105]....
        /*0648*/ 	.word	0x00025500


	//   ....[106]....
        /*064c*/ 	.word	0x00025590


	//   ....[107]....
        /*0650*/ 	.word	0x000256c0


	//----- nvinfo : EIATTR_REG_RECONFIG
	.align		4
.L_461:
        /*0654*/ 	.byte	0x01, 0x54
	.zero		2


	//----- nvinfo : EIATTR_SYSCALL_OFFSETS
	.align		4
        /*0658*/ 	.byte	0x04, 0x46
        /*065a*/ 	.short	(.L_463 - .L_462)


	//   ....[0]....
.L_462:
        /*065c*/ 	.word	0x00001c00


	//   ....[1]....
        /*0660*/ 	.word	0x00001d50


	//   ....[2]....
        /*0664*/ 	.word	0x00006ef0


	//   ....[3]....
        /*0668*/ 	.word	0x00007390


	//   ....[4]....
        /*066c*/ 	.word	0x0001f500


	//   ....[5]....
        /*0670*/ 	.word	0x0001f640


	//   ....[6]....
        /*0674*/ 	.word	0x0001f740


	//----- nvinfo : EIATTR_MBARRIER_INSTR_OFFSETS
	.align		4
.L_463:
        /*0678*/ 	.byte	0x04, 0x39
        /*067a*/ 	.short	(.L_465 - .L_464)


	//   ....[0]....
.L_464:
        /*067c*/ 	.word	0x00000360
        /*0680*/ 	.word	0x000000ff
        /*0684*/ 	.word	0x00038800
        /*0688*/ 	.short	0x0100
        /*068a*/ 	.byte	0x08
	.zero		1


	//   ....[1]....
        /*068c*/ 	.word	0x00000370
        /*0690*/ 	.word	0x000000ff
        /*0694*/ 	.word	0x00038810
        /*0698*/ 	.short	0x0100
        /*069a*/ 	.byte	0x08
	.zero		1


	//   ....[2]....
        /*069c*/ 	.word	0x00000380
        /*06a0*/ 	.word	0x000000ff
        /*06a4*/ 	.word	0x00038820
        /*06a8*/ 	.short	0x0100
        /*06aa*/ 	.byte	0x08
	.zero		1


	//   ....[3]....
        /*06ac*/ 	.word	0x00000430
        /*06b0*/ 	.word	0x000000ff
        /*06b4*/ 	.word	0x00038830
        /*06b8*/ 	.short	0x0100
        /*06ba*/ 	.byte	0x06
	.zero		1


	//   ....[4]....
        /*06bc*/ 	.word	0x00000440
        /*06c0*/ 	.word	0x000000ff
        /*06c4*/ 	.word	0x00038840
        /*06c8*/ 	.short	0x0100
        /*06ca*/ 	.byte	0x06
	.zero		1


	//   ....[5]....
        /*06cc*/ 	.word	0x00000450
        /*06d0*/ 	.word	0x000000ff
        /*06d4*/ 	.word	0x00038838
        /*06d8*/ 	.short	0x0100
        /*06da*/ 	.byte	0x06
	.zero		1


	//   ....[6]....
        /*06dc*/ 	.word	0x00000460
        /*06e0*/ 	.word	0x000000ff
        /*06e4*/ 	.word	0x00038848
        /*06e8*/ 	.short	0x0100
        /*06ea*/ 	.byte	0x06
	.zero		1


	//   ....[7]....
        /*06ec*/ 	.word	0x00000590
        /*06f0*/ 	.word	0x000000ff
        /*06f4*/ 	.word	0x00038850
        /*06f8*/ 	.short	0x0100
        /*06fa*/ 	.byte	0x08
	.zero		1


	//   ....[8]....
        /*06fc*/ 	.word	0x000005a0
        /*0700*/ 	.word	0x000000ff
        /*0704*/ 	.word	0x00038860
        /*0708*/ 	.short	0x0100
        /*070a*/ 	.byte	0x08
	.zero		1


	//   ....[9]....
        /*070c*/ 	.word	0x000005b0
        /*0710*/ 	.word	0x000000ff
        /*0714*/ 	.word	0x00038858
        /*0718*/ 	.short	0x0100
        /*071a*/ 	.byte	0x08
	.zero		1


	//   ....[10]....
        /*071c*/ 	.word	0x000005c0
        /*0720*/ 	.word	0x000000ff
        /*0724*/ 	.word	0x00038868
        /*0728*/ 	.short	0x0100
        /*072a*/ 	.byte	0x08
	.zero		1


	//   ....[11]....
        /*072c*/ 	.word	0x000006b0
        /*0730*/ 	.word	0x000000ff
        /*0734*/ 	.word	0x00038870
        /*0738*/ 	.short	0x0100
        /*073a*/ 	.byte	0x06
	.zero		1


	//   ....[12]....
        /*073c*/ 	.word	0x000006c0
        /*0740*/ 	.word	0x000000ff
        /*0744*/ 	.word	0x00038880
        /*0748*/ 	.short	0x0100
        /*074a*/ 	.byte	0x06
	.zero		1


	//   ....[13]....
        /*074c*/ 	.word	0x000006d0
        /*0750*/ 	.word	0x000000ff
        /*0754*/ 	.word	0x00038878
        /*0758*/ 	.short	0x0100
        /*075a*/ 	.byte	0x06
	.zero		1


	//   ....[14]....
        /*075c*/ 	.word	0x000006e0
        /*0760*/ 	.word	0x000000ff
        /*0764*/ 	.word	0x00038888
        /*0768*/ 	.short	0x0100
        /*076a*/ 	.byte	0x06
	.zero		1


	//   ....[15]....
        /*076c*/ 	.word	0x00000810
        /*0770*/ 	.word	0x000000ff
        /*0774*/ 	.word	0x00038890
        /*0778*/ 	.short	0x0100
        /*077a*/ 	.byte	0x08
	.zero		1


	//   ....[16]....
        /*077c*/ 	.word	0x00000820
        /*0780*/ 	.word	0x000000ff
        /*0784*/ 	.word	0x000388a0
        /*0788*/ 	.short	0x0100
        /*078a*/ 	.byte	0x08
	.zero		1


	//   ....[17]....
        /*078c*/ 	.word	0x00000830
        /*0790*/ 	.word	0x000000ff
        /*0794*/ 	.word	0x00038898
        /*0798*/ 	.short	0x0100
        /*079a*/ 	.byte	0x08
	.zero		1


	//   ....[18]....
        /*079c*/ 	.word	0x00000840
        /*07a0*/ 	.word	0x000000ff
        /*07a4*/ 	.word	0x000388a8
        /*07a8*/ 	.short	0x0100
        /*07aa*/ 	.byte	0x08
	.zero		1


	//   ....[19]....
        /*07ac*/ 	.word	0x00000970
        /*07b0*/ 	.word	0x000000ff
        /*07b4*/ 	.word	0x000388b0
        /*07b8*/ 	.short	0x0100
        /*07ba*/ 	.byte	0x08
	.zero		1


	//   ....[20]....
        /*07bc*/ 	.word	0x00000980
        /*07c0*/ 	.word	0x000000ff
        /*07c4*/ 	.word	0x000388c0
        /*07c8*/ 	.short	0x0100
        /*07ca*/ 	.byte	0x08
	.zero		1


	//   ....[21]....
        /*07cc*/ 	.word	0x00000990
        /*07d0*/ 	.word	0x000000ff
        /*07d4*/ 	.word	0x000388b8
        /*07d8*/ 	.short	0x0100
        /*07da*/ 	.byte	0x08
	.zero		1


	//   ....[22]....
        /*07dc*/ 	.word	0x000009a0
        /*07e0*/ 	.word	0x000000ff
        /*07e4*/ 	.word	0x000388c8
        /*07e8*/ 	.short	0x0100
        /*07ea*/ 	.byte	0x08
	.zero		1


	//   ....[23]....
        /*07ec*/ 	.word	0x000029a0
        /*07f0*/ 	.word	0x00000046
        /*07f4*/ 	.word	0x00038890
        /*07f8*/ 	.short	0x010a
        /*07fa*/ 	.byte	0x3f
	.zero		1


	//   ....[24]....
        /*07fc*/ 	.word	0x00003340
        /*0800*/ 	.word	0x00000046
        /*0804*/ 	.word	0x00038890
        /*0808*/ 	.short	0x010a
        /*080a*/ 	.byte	0x3f
	.zero		1


	//   ....[25]....
        /*080c*/ 	.word	0x00003bb0
        /*0810*/ 	.word	0x00000046
        /*0814*/ 	.word	0x00038890
        /*0818*/ 	.short	0x010a
        /*081a*/ 	.byte	0x3f
	.zero		1


	//   ....[26]....
        /*081c*/ 	.word	0x00003db0
        /*0820*/ 	.word	0x00000004
        /*0824*/ 	.word	0x00000000
        /*0828*/ 	.short	0x0101
        /*082a*/ 	.byte	0x3f
	.zero		1


	//   ....[27]....
        /*082c*/ 	.word	0x00003df0
        /*0830*/ 	.word	0x00000046
        /*0834*/ 	.word	0x000388b0
        /*0838*/ 	.short	0x010a
        /*083a*/ 	.byte	0x3f
	.zero		1


	//   ....[28]....
        /*083c*/ 	.word	0x00004420
        /*0840*/ 	.word	0x00000046
        /*0844*/ 	.word	0x00000000
        /*0848*/ 	.short	0x0101
        /*084a*/ 	.byte	0x3f
	.zero		1


	//   ....[29]....
        /*084c*/ 	.word	0x00005120
        /*0850*/ 	.word	0x00000000
        /*0854*/ 	.word	0x00000000
        /*0858*/ 	.short	0x0101
        /*085a*/ 	.byte	0x3f
	.zero		1


	//   ....[30]....
        /*085c*/ 	.word	0x00005c90
        /*0860*/ 	.word	0x00000000
        /*0864*/ 	.word	0x00000000
        /*0868*/ 	.short	0x0101
        /*086a*/ 	.byte	0x3f
	.zero		1


	//   ....[31]....
        /*086c*/ 	.word	0x00006f80
        /*0870*/ 	.word	0x00000012
        /*0874*/ 	.word	0x00038800
        /*0878*/ 	.short	0x010a
        /*087a*/ 	.byte	0x3f
	.zero		1


	//   ....[32]....
        /*087c*/ 	.word	0x00006fd0
        /*0880*/ 	.word	0x00000012
        /*0884*/ 	.word	0x00038800
        /*0888*/ 	.short	0x010a
        /*088a*/ 	.byte	0x3f
	.zero		1


	//   ....[33]....
        /*088c*/ 	.word	0x00007c00
        /*0890*/ 	.word	0x00000012
        /*0894*/ 	.word	0x00038800
        /*0898*/ 	.short	0x010a
        /*089a*/ 	.byte	0x3f
	.zero		1


	//   ....[34]....
        /*089c*/ 	.word	0x00008f30
        /*08a0*/ 	.word	0x00000012
        /*08a4*/ 	.word	0x00038800
        /*08a8*/ 	.short	0x010a
        /*08aa*/ 	.byte	0x3f
	.zero		1


	//   ....[35]....
        /*08ac*/ 	.word	0x00009dc0
        /*08b0*/ 	.word	0x0000000e
        /*08b4*/ 	.word	0x00038830
        /*08b8*/ 	.short	0x010a
        /*08ba*/ 	.byte	0x3f
	.zero		1


	//   ....[36]....
        /*08bc*/ 	.word	0x00009e70
        /*08c0*/ 	.word	0x0000000e
        /*08c4*/ 	.word	0x00038830
        /*08c8*/ 	.short	0x010a
        /*08ca*/ 	.byte	0x3f
	.zero		1


	//   ....[37]....
        /*08cc*/ 	.word	0x0000a180
        /*08d0*/ 	.word	0x00000012
        /*08d4*/ 	.word	0x00038810
        /*08d8*/ 	.short	0x010a
        /*08da*/ 	.byte	0x3f
	.zero		1


	//   ....[38]....
        /*08dc*/ 	.word	0x0000a1d0
        /*08e0*/ 	.word	0x0000000e
        /*08e4*/ 	.word	0x00038850
        /*08e8*/ 	.short	0x010a
        /*08ea*/ 	.byte	0x3f
	.zero		1


	//   ....[39]....
        /*08ec*/ 	.word	0x0000a260
        /*08f0*/ 	.word	0x0000000e
        /*08f4*/ 	.word	0x00038850
        /*08f8*/ 	.short	0x010a
        /*08fa*/ 	.byte	0x3f
	.zero		1


	//   ....[40]....
        /*08fc*/ 	.word	0x0000be20
        /*0900*/ 	.word	0x00000000
        /*0904*/ 	.word	0x00000000
        /*0908*/ 	.short	0x0101
        /*090a*/ 	.byte	0x3f
	.zero		1


	//   ....[41]....
        /*090c*/ 	.word	0x0000d910
        /*0910*/ 	.word	0x0000000e
        /*0914*/ 	.word	0x00000000
        /*0918*/ 	.short	0x0101
        /*091a*/ 	.byte	0x3f
	.zero		1


	//   ....[42]....
        /*091c*/ 	.word	0x0000dc90
        /*0920*/ 	.word	0x000000c7
        /*0924*/ 	.word	0x00038830
        /*0928*/ 	.short	0x010a
        /*092a*/ 	.byte	0x3f
	.zero		1


	//   ....[43]....
        /*092c*/ 	.word	0x0000dd00
        /*0930*/ 	.word	0x000000c7
        /*0934*/ 	.word	0x00038830
        /*0938*/ 	.short	0x010a
        /*093a*/ 	.byte	0x3f
	.zero		1


	//   ....[44]....
        /*093c*/ 	.word	0x0000df70
        /*0940*/ 	.word	0x000000c7
        /*0944*/ 	.word	0x00038850
        /*0948*/ 	.short	0x010a
        /*094a*/ 	.byte	0x3f
	.zero		1


	//   ....[45]....
        /*094c*/ 	.word	0x0000dfc0
        /*0950*/ 	.word	0x000000c7
        /*0954*/ 	.word	0x00038850
        /*0958*/ 	.short	0x010a
        /*095a*/ 	.byte	0x3f
	.zero		1


	//   ....[46]....
        /*095c*/ 	.word	0x0000faa0
        /*0960*/ 	.word	0x0000009a
        /*0964*/ 	.word	0x00000000
        /*0968*/ 	.short	0x0101
        /*096a*/ 	.byte	0x3f
	.zero		1


	//   ....[47]....
        /*096c*/ 	.word	0x00011c70
        /*0970*/ 	.word	0x000000c7
        /*0974*/ 	.word	0x00000000
        /*0978*/ 	.short	0x0101
        /*097a*/ 	.byte	0x3f
	.zero		1


	//   ....[48]....
        /*097c*/ 	.word	0x00012000
        /*0980*/ 	.word	0x0000000e
        /*0984*/ 	.word	0x00038830
        /*0988*/ 	.short	0x010a
        /*098a*/ 	.byte	0x3f
	.zero		1


	//   ....[49]....
        /*098c*/ 	.word	0x00012070
        /*0990*/ 	.word	0x0000000e
        /*0994*/ 	.word	0x00038830
        /*0998*/ 	.short	0x010a
        /*099a*/ 	.byte	0x3f
	.zero		1


	//   ....[50]....
        /*099c*/ 	.word	0x000122e0
        /*09a0*/ 	.word	0x0000000e
        /*09a4*/ 	.word	0x00038850
        /*09a8*/ 	.short	0x010a
        /*09aa*/ 	.byte	0x3f
	.zero		1


	//   ....[51]....
        /*09ac*/ 	.word	0x00012330
        /*09b0*/ 	.word	0x0000000e
        /*09b4*/ 	.word	0x00038850
        /*09b8*/ 	.short	0x010a
        /*09ba*/ 	.byte	0x3f
	.zero		1


	//   ....[52]....
        /*09bc*/ 	.word	0x00014850
        /*09c0*/ 	.word	0x0000009e
        /*09c4*/ 	.word	0x00000000
        /*09c8*/ 	.short	0x0101
        /*09ca*/ 	.byte	0x3f
	.zero		1


	//   ....[53]....
        /*09cc*/ 	.word	0x00015560
        /*09d0*/ 	.word	0x0000000e
        /*09d4*/ 	.word	0x00000000
        /*09d8*/ 	.short	0x0101
        /*09da*/ 	.byte	0x3f
	.zero		1


	//   ....[54]....
        /*09dc*/ 	.word	0x000156c0
        /*09e0*/ 	.word	0x000000bf
        /*09e4*/ 	.word	0x00038830
        /*09e8*/ 	.short	0x010a
        /*09ea*/ 	.byte	0x3f
	.zero		1


	//   ....[55]....
        /*09ec*/ 	.word	0x00015730
        /*09f0*/ 	.word	0x000000bf
        /*09f4*/ 	.word	0x00038830
        /*09f8*/ 	.short	0x010a
        /*09fa*/ 	.byte	0x3f
	.zero		1


	//   ....[56]....
        /*09fc*/ 	.word	0x000159a0
        /*0a00*/ 	.word	0x000000bf
        /*0a04*/ 	.word	0x00038850
        /*0a08*/ 	.short	0x010a
        /*0a0a*/ 	.byte	0x3f
	.zero		1


	//   ....[57]....
        /*0a0c*/ 	.word	0x000159f0
        /*0a10*/ 	.word	0x000000bf
        /*0a14*/ 	.word	0x00038850
        /*0a18*/ 	.short	0x010a
        /*0a1a*/ 	.byte	0x3f
	.zero		1


	//   ....[58]....
        /*0a1c*/ 	.word	0x000174b0
        /*0a20*/ 	.word	0x0000009a
        /*0a24*/ 	.word	0x00000000
        /*0a28*/ 	.short	0x0101
        /*0a2a*/ 	.byte	0x3f
	.zero		1


	//   ....[59]....
        /*0a2c*/ 	.word	0x00019670
        /*0a30*/ 	.word	0x000000bf
        /*0a34*/ 	.word	0x00000000
        /*0a38*/ 	.short	0x0101
        /*0a3a*/ 	.byte	0x3f
	.zero		1


	//   ....[60]....
        /*0a3c*/ 	.word	0x0001b990
        /*0a40*/ 	.word	0x00000000
        /*0a44*/ 	.word	0x00000000
        /*0a48*/ 	.short	0x0101
        /*0a4a*/ 	.byte	0x3f
	.zero		1


	//   ....[61]....
        /*0a4c*/ 	.word	0x0001e060
        /*0a50*/ 	.word	0x00000007
        /*0a54*/ 	.word	0x00038820
        /*0a58*/ 	.short	0x010a
        /*0a5a*/ 	.byte	0x3f
	.zero		1


	//   ....[62]....
        /*0a5c*/ 	.word	0x0001e0e0
        /*0a60*/ 	.word	0x00000008
        /*0a64*/ 	.word	0x000388a0
        /*0a68*/ 	.short	0x010a
        /*0a6a*/ 	.byte	0x3f
	.zero		1


	//   ....[63]....
        /*0a6c*/ 	.word	0x0001e2d0
        /*0a70*/ 	.word	0x00000008
        /*0a74*/ 	.word	0x000388c0
        /*0a78*/ 	.short	0x010a
        /*0a7a*/ 	.byte	0x3f
	.zero		1


	//   ....[64]....
        /*0a7c*/ 	.word	0x0001e830
        /*0a80*/ 	.word	0x00000009
        /*0a84*/ 	.word	0x000388a0
        /*0a88*/ 	.short	0x010a
        /*0a8a*/ 	.byte	0x3f
	.zero		1


	//   ....[65]....
        /*0a8c*/ 	.word	0x0001ea00
        /*0a90*/ 	.word	0x00000009
        /*0a94*/ 	.word	0x000388c0
        /*0a98*/ 	.short	0x010a
        /*0a9a*/ 	.byte	0x3f
	.zero		1


	//   ....[66]....
        /*0a9c*/ 	.word	0x0001fc60
        /*0aa0*/ 	.word	0x00000005
        /*0aa4*/ 	.word	0x00038840
        /*0aa8*/ 	.short	0x010a
        /*0aaa*/ 	.byte	0x3f
	.zero		1


	//   ....[67]....
        /*0aac*/ 	.word	0x00020470
        /*0ab0*/ 	.word	0x00000009
        /*0ab4*/ 	.word	0x00038820
        /*0ab8*/ 	.short	0x010a
        /*0aba*/ 	.byte	0x3f
	.zero		1


	//   ....[68]....
        /*0abc*/ 	.word	0x00020540
        /*0ac0*/ 	.word	0x00000002
        /*0ac4*/ 	.word	0x00038860
        /*0ac8*/ 	.short	0x010a
        /*0aca*/ 	.byte	0x3f
	.zero		1


	//   ....[69]....
        /*0acc*/ 	.word	0x00020ce0
        /*0ad0*/ 	.word	0x00000002
        /*0ad4*/ 	.word	0x00038840
        /*0ad8*/ 	.short	0x010a
        /*0ada*/ 	.byte	0x3f
	.zero		1


	//   ....[70]....
        /*0adc*/ 	.word	0x00020f00
        /*0ae0*/ 	.word	0x00000002
        /*0ae4*/ 	.word	0x00038860
        /*0ae8*/ 	.short	0x010a
        /*0aea*/ 	.byte	0x3f
	.zero		1


	//   ....[71]....
        /*0aec*/ 	.word	0x000215d0
        /*0af0*/ 	.word	0x00000002
        /*0af4*/ 	.word	0x00038840
        /*0af8*/ 	.short	0x010a
        /*0afa*/ 	.byte	0x3f
	.zero		1


	//   ....[72]....
        /*0afc*/ 	.word	0x000217e0
        /*0b00*/ 	.word	0x00000002
        /*0b04*/ 	.word	0x00038860
        /*0b08*/ 	.short	0x010a
        /*0b0a*/ 	.byte	0x3f
	.zero		1


	//   ....[73]....
        /*0b0c*/ 	.word	0x00021e20
        /*0b10*/ 	.word	0x00000002
        /*0b14*/ 	.word	0x00038840
        /*0b18*/ 	.short	0x010a
        /*0b1a*/ 	.byte	0x3f
	.zero		1


	//   ....[74]....
        /*0b1c*/ 	.word	0x00022040
        /*0b20*/ 	.word	0x00000002
        /*0b24*/ 	.word	0x00038860
        /*0b28*/ 	.short	0x010a
        /*0b2a*/ 	.byte	0x3f
	.zero		1


	//   ....[75]....
        /*0b2c*/ 	.word	0x00023350
        /*0b30*/ 	.word	0x00000000
        /*0b34*/ 	.word	0x00038820
        /*0b38*/ 	.short	0x010a
        /*0b3a*/ 	.byte	0x3f
	.zero		1


	//   ....[76]....
        /*0b3c*/ 	.word	0x00023510
        /*0b40*/ 	.word	0x00000006
        /*0b44*/ 	.word	0x00000000
        /*0b48*/ 	.short	0x010a
        /*0b4a*/ 	.byte	0x3f
	.zero		1


	//   ....[77]....
        /*0b4c*/ 	.word	0x00023580
        /*0b50*/ 	.word	0x00000007
        /*0b54*/ 	.word	0x00000000
        /*0b58*/ 	.short	0x010a
        /*0b5a*/ 	.byte	0x3f
	.zero		1


	//   ....[78]....
        /*0b5c*/ 	.word	0x000235f0
        /*0b60*/ 	.word	0x00000004
        /*0b64*/ 	.word	0x00000000
        /*0b68*/ 	.short	0x010a
        /*0b6a*/ 	.byte	0x3f
	.zero		1


	//   ....[79]....
        /*0b6c*/ 	.word	0x00023620
        /*0b70*/ 	.word	0x00000003
        /*0b74*/ 	.word	0x00000000
        /*0b78*/ 	.short	0x010a
        /*0b7a*/ 	.byte	0x3f
	.zero		1


	//   ....[80]....
        /*0b7c*/ 	.word	0x00023680
        /*0b80*/ 	.word	0x00000046
        /*0b84*/ 	.word	0x00038890
        /*0b88*/ 	.short	0x010a
        /*0b8a*/ 	.byte	0x3f
	.zero		1


	//   ....[81]....
        /*0b8c*/ 	.word	0x000236d0
        /*0b90*/ 	.word	0x00000046
        /*0b94*/ 	.word	0x00038890
        /*0b98*/ 	.short	0x010a
        /*0b9a*/ 	.byte	0x3f
	.zero		1


	//   ....[82]....
        /*0b9c*/ 	.word	0x00023720
        /*0ba0*/ 	.word	0x00000046
        /*0ba4*/ 	.word	0x00038890
        /*0ba8*/ 	.short	0x010a
        /*0baa*/ 	.byte	0x3f
	.zero		1


	//   ....[83]....
        /*0bac*/ 	.word	0x00023770
        /*0bb0*/ 	.word	0x00000046
        /*0bb4*/ 	.word	0x000388b0
        /*0bb8*/ 	.short	0x010a
        /*0bba*/ 	.byte	0x3f
	.zero		1


	//   ....[84]....
        /*0bbc*/ 	.word	0x00023cc0
        /*0bc0*/ 	.word	0x00000012
        /*0bc4*/ 	.word	0x00038800
        /*0bc8*/ 	.short	0x010a
        /*0bca*/ 	.byte	0x3f
	.zero		1


	//   ....[85]....
        /*0bcc*/ 	.word	0x00024210
        /*0bd0*/ 	.word	0x00000012
        /*0bd4*/ 	.word	0x00038800
        /*0bd8*/ 	.short	0x010a
        /*0bda*/ 	.byte	0x3f
	.zero		1


	//   ....[86]....
        /*0bdc*/ 	.word	0x00024260
        /*0be0*/ 	.word	0x0000000e
        /*0be4*/ 	.word	0x00038830
        /*0be8*/ 	.short	0x010a
        /*0bea*/ 	.byte	0x3f
	.zero		1


	//   ....[87]....
        /*0bec*/ 	.word	0x000242b0
        /*0bf0*/ 	.word	0x00000012
        /*0bf4*/ 	.word	0x00038810
        /*0bf8*/ 	.short	0x010a
        /*0bfa*/ 	.byte	0x3f
	.zero		1


	//   ....[88]....
        /*0bfc*/ 	.word	0x00024300
        /*0c00*/ 	.word	0x0000000e
        /*0c04*/ 	.word	0x00038850
        /*0c08*/ 	.short	0x010a
        /*0c0a*/ 	.byte	0x3f
	.zero		1


	//   ....[89]....
        /*0c0c*/ 	.word	0x00024350
        /*0c10*/ 	.word	0x000000c7
        /*0c14*/ 	.word	0x00038830
        /*0c18*/ 	.short	0x010a
        /*0c1a*/ 	.byte	0x3f
	.zero		1


	//   ....[90]....
        /*0c1c*/ 	.word	0x000243a0
        /*0c20*/ 	.word	0x000000c7
        /*0c24*/ 	.word	0x00038850
        /*0c28*/ 	.short	0x010a
        /*0c2a*/ 	.byte	0x3f
	.zero		1


	//   ....[91]....
        /*0c2c*/ 	.word	0x000243f0
        /*0c30*/ 	.word	0x0000000e
        /*0c34*/ 	.word	0x00038830
        /*0c38*/ 	.short	0x010a
        /*0c3a*/ 	.byte	0x3f
	.zero		1


	//   ....[92]....
        /*0c3c*/ 	.word	0x00024440
        /*0c40*/ 	.word	0x0000000e
        /*0c44*/ 	.word	0x00038850
        /*0c48*/ 	.short	0x010a
        /*0c4a*/ 	.byte	0x3f
	.zero		1


	//   ....[93]....
        /*0c4c*/ 	.word	0x00024490
        /*0c50*/ 	.word	0x000000bf
        /*0c54*/ 	.word	0x00038830
        /*0c58*/ 	.short	0x010a
        /*0c5a*/ 	.byte	0x3f
	.zero		1


	//   ....[94]....
        /*0c5c*/ 	.word	0x000244e0
        /*0c60*/ 	.word	0x000000bf
        /*0c64*/ 	.word	0x00038850
        /*0c68*/ 	.short	0x010a
        /*0c6a*/ 	.byte	0x3f
	.zero		1


	//   ....[95]....
        /*0c6c*/ 	.word	0x00024680
        /*0c70*/ 	.word	0x00000007
        /*0c74*/ 	.word	0x00038820
        /*0c78*/ 	.short	0x010a
        /*0c7a*/ 	.byte	0x3f
	.zero		1


	//   ....[96]....
        /*0c7c*/ 	.word	0x000246d0
        /*0c80*/ 	.word	0x00000008
        /*0c84*/ 	.word	0x000388a0
        /*0c88*/ 	.short	0x010a
        /*0c8a*/ 	.byte	0x3f
	.zero		1


	//   ....[97]....
        /*0c8c*/ 	.word	0x00024720
        /*0c90*/ 	.word	0x00000008
        /*0c94*/ 	.word	0x000388c0
        /*0c98*/ 	.short	0x010a
        /*0c9a*/ 	.byte	0x3f
	.zero		1


	//   ....[98]....
        /*0c9c*/ 	.word	0x00024770
        /*0ca0*/ 	.word	0x00000009
        /*0ca4*/ 	.word	0x000388a0
        /*0ca8*/ 	.short	0x010a
        /*0caa*/ 	.byte	0x3f
	.zero		1


	//   ....[99]....
        /*0cac*/ 	.word	0x000247c0
        /*0cb0*/ 	.word	0x00000009
        /*0cb4*/ 	.word	0x000388c0
        /*0cb8*/ 	.short	0x010a
        /*0cba*/ 	.byte	0x3f
	.zero		1


	//   ....[100]....
        /*0cbc*/ 	.word	0x00024960
        /*0cc0*/ 	.word	0x00000005
        /*0cc4*/ 	.word	0x00038840
        /*0cc8*/ 	.short	0x010a
        /*0cca*/ 	.byte	0x3f
	.zero		1


	//   ....[101]....
        /*0ccc*/ 	.word	0x000249e0
        /*0cd0*/ 	.word	0x00000005
        /*0cd4*/ 	.word	0x00038820
        /*0cd8*/ 	.short	0x010a
        /*0cda*/ 	.byte	0x3f
	.zero		1


	//   ....[102]....
        /*0cdc*/ 	.word	0x00024a30
        /*0ce0*/ 	.word	0x00000002
        /*0ce4*/ 	.word	0x00038860
        /*0ce8*/ 	.short	0x010a
        /*0cea*/ 	.byte	0x3f
	.zero		1


	//   ....[103]....
        /*0cec*/ 	.word	0x00024a80
        /*0cf0*/ 	.word	0x00000002
        /*0cf4*/ 	.word	0x00038840
        /*0cf8*/ 	.short	0x010a
        /*0cfa*/ 	.byte	0x3f
	.zero		1


	//   ....[104]....
        /*0cfc*/ 	.word	0x00024ad0
        /*0d00*/ 	.word	0x00000002
        /*0d04*/ 	.word	0x00038860
        /*0d08*/ 	.short	0x010a
        /*0d0a*/ 	.byte	0x3f
	.zero		1


	//   ....[105]....
        /*0d0c*/ 	.word	0x00024b20
        /*0d10*/ 	.word	0x00000002
        /*0d14*/ 	.word	0x00038840
        /*0d18*/ 	.short	0x010a
        /*0d1a*/ 	.byte	0x3f
	.zero		1


	//   ....[106]....
        /*0d1c*/ 	.word	0x00024b70
        /*0d20*/ 	.word	0x00000002
        /*0d24*/ 	.word	0x00038860
        /*0d28*/ 	.short	0x010a
        /*0d2a*/ 	.byte	0x3f
	.zero		1


	//   ....[107]....
        /*0d2c*/ 	.word	0x00024bc0
        /*0d30*/ 	.word	0x00000002
        /*0d34*/ 	.word	0x00038840
        /*0d38*/ 	.short	0x010a
        /*0d3a*/ 	.byte	0x3f
	.zero		1


	//   ....[108]....
        /*0d3c*/ 	.word	0x00024c10
        /*0d40*/ 	.word	0x00000002
        /*0d44*/ 	.word	0x00038860
        /*0d48*/ 	.short	0x010a
        /*0d4a*/ 	.byte	0x3f
	.zero		1


	//   ....[109]....
        /*0d4c*/ 	.word	0x000255e0
        /*0d50*/ 	.word	0x00000000
        /*0d54*/ 	.word	0x00038820
        /*0d58*/ 	.short	0x010a
        /*0d5a*/ 	.byte	0x3f
	.zero		1


	//   ....[110]....
        /*0d5c*/ 	.word	0x00025780
        /*0d60*/ 	.word	0x00000006
        /*0d64*/ 	.word	0x00000000
        /*0d68*/ 	.short	0x010a
        /*0d6a*/ 	.byte	0x3f
	.zero		1


	//   ....[111]....
        /*0d6c*/ 	.word	0x000257d0
        /*0d70*/ 	.word	0x00000007
        /*0d74*/ 	.word	0x00000000
        /*0d78*/ 	.short	0x010a
        /*0d7a*/ 	.byte	0x3f
	.zero		1


	//   ....[112]....
        /*0d7c*/ 	.word	0x00025820
        /*0d80*/ 	.word	0x00000004
        /*0d84*/ 	.word	0x00000000
        /*0d88*/ 	.short	0x010a
        /*0d8a*/ 	.byte	0x3f
	.zero		1


	//----- nvinfo : EIATTR_NUM_MBARRIERS
	.align		4
.L_465:
        /*0d8c*/ 	.byte	0x03, 0x38
        /*0d8e*/ 	.short	0x0017


	//----- nvinfo : EIATTR_EXIT_INSTR_OFFSETS
	.align		4
        /*0d90*/ 	.byte	0x04, 0x1c
        /*0d92*/ 	.short	(.L_467 - .L_466)


	//   ....[0]....
.L_466:
        /*0d94*/ 	.word	0x00023670


	//----- nvinfo : EIATTR_MAX_THREADS
	.align		4
.L_467:
        /*0d98*/ 	.byte	0x04, 0x05
        /*0d9a*/ 	.short	(.L_469 - .L_468)
.L_468:
        /*0d9c*/ 	.word	0x00000180
        /*0da0*/ 	.word	0x00000001
        /*0da4*/ 	.word	0x00000001


	//----- nvinfo : EIATTR_CRS_STACK_SIZE
	.align		4
.L_469:
        /*0da8*/ 	.byte	0x04, 0x1e
        /*0daa*/ 	.short	(.L_471 - .L_470)
.L_470:
        /*0dac*/ 	.word	0x00000000


	//----- nvinfo : EIATTR_CBANK_PARAM_SIZE
	.align		4
.L_471:
        /*0db0*/ 	.byte	0x03, 0x19
        /*0db2*/ 	.short	0x0b70


	//----- nvinfo : EIATTR_PARAM_CBANK
	.align		4
        /*0db4*/ 	.byte	0x04, 0x0a
        /*0db6*/ 	.short	(.L_473 - .L_472)
	.align		4
.L_472:
        /*0db8*/ 	.word	index@(.nv.constant0._ZN7cutlass13device_kernelIN5flash11enable_sm90INS1_16FlashAttnFwdSm90INS1_25CollectiveMainloopFwdSm90ILi2EN4cute5tupleIJNS5_1CILi1EEES8_S8_EEENS6_IJNS7_ILi64EEESA_SA_EEELi512ENS_6half_tEfNS_4arch4Sm90ELb0ELb1ELb1ELb1ELb0ELb1ELb1ELb0ELb0ELb0ELb0ELb0EEENS1_21CollectiveEpilogueFwdINS6_IJSA_NS7_ILi512EEESA_EEES9_SC_SE_Li256ELb1ELb0ELb0ELb0EEENS1_36VarlenDynamicPersistentTileSchedulerILi64ELi64ELi256ELi32ELb0ELb0ELb1ELb1ELb0ELb1EEEEEEEEEvNT_6ParamsE)
        /*0dbc*/ 	.short	0x0210
        /*0dbe*/ 	.short	0x0b70


	//----- nvinfo : EIATTR_SW_WAR
	.align		4
.L_473:
        /*0dc0*/ 	.byte	0x04, 0x36
        /*0dc2*/ 	.short	(.L_475 - .L_474)
.L_474:
        /*0dc4*/ 	.word	0x00000008
.L_475:


//--------------------- .nv.info._ZN7cutlass13device_kernelIN5flash11enable_sm90INS1_16FlashAttnFwdSm90INS1_25CollectiveMainloopFwdSm90ILi2EN4cute5tupleIJNS5_1CILi1EEES8_S8_EEENS6_IJNS7_ILi64EEESA_SA_EEELi512ENS_6half_tEfNS_4arch4Sm90ELb1ELb0ELb1ELb0ELb0ELb0ELb0ELb0ELb0ELb0ELb0ELb0EEENS1_21CollectiveEpilogueFwdINS6_IJSA_NS7_ILi512EEESA_EEES9_SC_SE_Li256ELb0ELb0ELb0ELb0EEENS1_30DynamicPersistentTileSchedulerILi256ELi32ELb0ELb0ELb1EEEEEEEEEvNT_6ParamsE --------------------------
	.section	.nv.info._ZN7cutlass13device_kernelIN5flash11enable_sm90INS1_16FlashAttnFwdSm90INS1_25CollectiveMainloopFwdSm90ILi2EN4cute5tupleIJNS5_1CILi1EEES8_S8_EEENS6_IJNS7_ILi64EEESA_SA_EEELi512ENS_6half_tEfNS_4arch4Sm90ELb1ELb0ELb1ELb0ELb0ELb0ELb0ELb0ELb0ELb0ELb0ELb0EEENS1_21CollectiveEpilogueFwdINS6_IJSA_NS7_ILi512EEESA_EEES9_SC_SE_Li256ELb0ELb0ELb0ELb0EEENS1_30DynamicPersistentTileSchedulerILi256ELi32ELb0ELb0ELb1EEEEEEEEEvNT_6ParamsE,"",@"SHT_CUDA_INFO"
	.sectionflags	@""
	.align	4


	//----- nvinfo : EIATTR_CUDA_API_VERSION
	.align		4
        /*0000*/ 	.byte	0x04, 0x37
        /*0002*/ 	.short	(.L_477 - .L_476)
.L_476:
        /*0004*/ 	.word	0x00000082


	//----- nvinfo : EIATTR_KPARAM_INFO
	.align		4
.L_477:
        /*0008*/ 	.byte	0x04, 0x17
        /*000a*/ 	.short	(.L_479 - .L_478)
.L_478:
        /*000c*/ 	.word	0x00000000
        /*0010*/ 	.short	0x0000
        /*0012*/ 	.short	0x0070
        /*0014*/ 	.byte	0x00, 0xf0, 0x01, 0x2e


	//----- nvinfo : EIATTR_SPARSE_MMA_MASK
	.align		4
.L_479:
        /*0018*/ 	.byte	0x03, 0x50
        /*001a*/ 	.short	0x0000


	//----- nvinfo : EIATTR_MAXREG_COUNT
	.align		4
        /*001c*/ 	.byte	0x03, 0x1b
        /*001e*/ 	.short	0x00a8


	//----- nvinfo : EIATTR_NUM_BARRIERS
	.align		4
        /*0020*/ 	.byte	0x02, 0x4c
        /*0022*/ 	.byte	0x10
	.zero		1


	//----- nvinfo : EIATTR_EXTERNS
	.align		4
        /*0024*/ 	.byte	0x04, 0x0f
        /*0026*/ 	.short	(.L_481 - .L_480)


	//   ....[0]....
	.align		4
.L_480:
        /*0028*/ 	.word	index@(__assertfail)


	//----- nvinfo : EIATTR_MERCURY_ISA_VERSION
	.align		4
.L_481:
        /*002c*/ 	.byte	0x03, 0x5f
        /*002e*/ 	.short	0x0101


	//----- nvinfo : EIATTR_INT_WARP_WIDE_INSTR_OFFSETS
	.align		4
        /*0030*/ 	.byte	0x04, 0x31
        /*0032*/ 	.short	(.L_483 - .L_482)


	//   ....[0]....
.L_482:
        /*0034*/ 	.word	0x00000180


	//   ....[1]....
        /*0038*/ 	.word	0x000001b0


	//   ....[2]....
        /*003c*/ 	.word	0x000001c0


	//   ....[3]....
        /*0040*/ 	.word	0x0000b6c0


	//   ....[4]....
        /*0044*/ 	.word	0x0000b750


	//   ....[5]....
        /*0048*/ 	.word	0x0000bc40


	//   ....[6]....
        /*004c*/ 	.word	0x0000dd30


	//   ....[7]....
        /*0050*/ 	.word	0x0000ddc0


	//----- nvinfo : EIATTR_COOP_GROUP_MASK_REGIDS
	.align		4
.L_483:
        /*0054*/ 	.byte	0x04, 0x29
        /*0056*/ 	.short	(.L_485 - .L_484)


	//   ....[0]....
.L_484:
        /*0058*/ 	.word	0xffffffff


	//   ....[1]....
        /*005c*/ 	.word	0xffffffff


	//   ....[2]....
        /*0060*/ 	.word	0xffffffff


	//   ....[3]....
        /*0064*/ 	.word	0xffffffff


	//   ....[4]....
        /*0068*/ 	.word	0xffffffff


	//   ....[5]....
        /*006c*/ 	.word	0xffffffff


	//   ....[6]....
        /*0070*/ 	.word	0xffffffff


	//   ....[7]....
        /*0074*/ 	.word	0xffffffff


	//   ....[8]....
        /*0078*/ 	.word	0xffffffff


	//   ....[9]....
        /*007c*/ 	.word	0xffffffff


	//   ....[10]....
        /*0080*/ 	.word	0xffffffff


	//   ....[11]....
        /*0084*/ 	.word	0xffffffff


	//   ....[12]....
        /*0088*/ 	.word	0xffffffff


	//   ....[13]....
        /*008c*/ 	.word	0xffffffff


	//   ....[14]....
        /*0090*/ 	.word	0xffffffff


	//   ....[15]....
        /*0094*/ 	.word	0xffffffff


	//   ....[16]....
        /*0098*/ 	.word	0xffffffff


	//   ....[17]....
        /*009c*/ 	.word	0xffffffff


	//   ....[18]....
        /*00a0*/ 	.word	0xffffffff


	//   ....[19]....
        /*00a4*/ 	.word	0xffffffff


	//   ....[20]....
        /*00a8*/ 	.word	0xffffffff


	//   ....[21]....
        /*00ac*/ 	.word	0xffffffff


	//   ....[22]....
        /*00b0*/ 	.word	0xffffffff


	//   ....[23]....
        /*00b4*/ 	.word	0xffffffff


	//   ....[24]....
        /*00b8*/ 	.word	0xffffffff


	//   ....[25]....
        /*00bc*/ 	.word	0xffffffff


	//   ....[26]....
        /*00c0*/ 	.word	0xffffffff


	//   ....[27]....
        /*00c4*/ 	.word	0xffffffff


	//   ....[28]....
        /*00c8*/ 	.word	0xffffffff


	//   ....[29]....
        /*00cc*/ 	.word	0xffffffff


	//   ....[30]....
        /*00d0*/ 	.word	0xffffffff


	//   ....[31]....
        /*00d4*/ 	.word	0xffffffff


	//   ....[32]....
        /*00d8*/ 	.word	0xffffffff


	//   ....[33]....
        /*00dc*/ 	.word	0x0500000f


	//   ....[34]....
        /*00e0*/ 	.word	0x0500000f


	//----- nvinfo : EIATTR_COOP_GROUP_INSTR_OFFSETS
	.align		4
.L_485:
        /*00e4*/ 	.byte	0x04, 0x28
        /*00e6*/ 	.short	(.L_487 - .L_486)


	//   ....[0]....
.L_486:
        /*00e8*/ 	.word	0x00000050


	//   ....[1]....
        /*00ec*/ 	.word	0x00000190


	//   ....[2]....
        /*00f0*/ 	.word	0x000001e0


	//   ....[3]....
        /*00f4*/ 	.word	0x00000390


	//   ....[4]....
        /*00f8*/ 	.word	0x000004f0


	//   ....[5]....
        /*00fc*/ 	.word	0x00000610


	//   ....[6]....
        /*0100*/ 	.word	0x00000770


	//   ....[7]....
        /*0104*/ 	.word	0x00001730


	//   ....[8]....
        /*0108*/ 	.word	0x000030a0


	//   ....[9]....
        /*010c*/ 	.word	0x00003dd0


	//   ....[10]....
        /*0110*/ 	.word	0x00003ea0


	//   ....[11]....
        /*0114*/ 	.word	0x000042e0


	//   ....[12]....
        /*0118*/ 	.word	0x00004350


	//   ....[13]....
        /*011c*/ 	.word	0x00004ca0


	//   ....[14]....
        /*0120*/ 	.word	0x000056f0


	//   ....[15]....
        /*0124*/ 	.word	0x000057d0


	//   ....[16]....
        /*0128*/ 	.word	0x00005be0


	//   ....[17]....
        /*012c*/ 	.word	0x00005ca0


	//   ....[18]....
        /*0130*/ 	.word	0x00006ec0


	//   ....[19]....
        /*0134*/ 	.word	0x000075e0


	//   ....[20]....
        /*0138*/ 	.word	0x00007650


	//   ....[21]....
        /*013c*/ 	.word	0x00007940


	//   ....[22]....
        /*0140*/ 	.word	0x00007b00


	//   ....[23]....
        /*0144*/ 	.word	0x00008ba0


	//   ....[24]....
        /*0148*/ 	.word	0x00008be0


	//   ....[25]....
        /*014c*/ 	.word	0x00008c20


	//   ....[26]....
        /*0150*/ 	.word	0x00008ca0


	//   ....[27]....
        /*0154*/ 	.word	0x00008cc0


	//   ....[28]....
        /*0158*/ 	.word	0x00009720


	//   ....[29]....
        /*015c*/ 	.word	0x0000a4d0


	//   ....[30]....
        /*0160*/ 	.word	0x0000b150


	//   ....[31]....
        /*0164*/ 	.word	0x0000de40


	//   ....[32]....
        /*0168*/ 	.word	0x0000dff0


	//   ....[33]....
        /*016c*/ 	.word	0x0000e5f0


	//   ....[34]....
        /*0170*/ 	.word	0x0000e9d0


	//----- nvinfo : EIATTR_REG_RECONFIG
	.align		4
.L_487:
        /*0174*/ 	.byte	0x01, 0x54
	.zero		2


	//----- nvinfo : EIATTR_SYSCALL_OFFSETS
	.align		4
        /*0178*/ 	.byte	0x04, 0x46
        /*017a*/ 	.short	(.L_489 - .L_488)


	//   ....[0]....
.L_488:
        /*017c*/ 	.word	0x00003270


	//   ....[1]....
        /*0180*/ 	.word	0x0000b8e0


	//   ....[2]....
        /*0184*/ 	.word	0x0000ba20


	//   ....[3]....
        /*0188*/ 	.word	0x0000bb20


	//----- nvinfo : EIATTR_MBARRIER_INSTR_OFFSETS
	.align		4
.L_489:
        /*018c*/ 	.byte	0x04, 0x39
        /*018e*/ 	.short	(.L_491 - .L_490)


	//   ....[0]....
.L_490:
        /*0190*/ 	.word	0x00000280
        /*0194*/ 	.word	0x000000ff
        /*0198*/ 	.word	0x00028c00
        /*019c*/ 	.short	0x0100
        /*019e*/ 	.byte	0x06
	.zero		1


	//   ....[1]....
        /*01a0*/ 	.word	0x00000290
        /*01a4*/ 	.word	0x000000ff
        /*01a8*/ 	.word	0x00028c20
        /*01ac*/ 	.short	0x0100
        /*01ae*/ 	.byte	0x06
	.zero		1


	//   ....[2]....
        /*01b0*/ 	.word	0x00000340
        /*01b4*/ 	.word	0x000000ff
        /*01b8*/ 	.word	0x00028c30
        /*01bc*/ 	.short	0x0100
        /*01be*/ 	.byte	0x06
	.zero		1


	//   ....[3]....
        /*01c0*/ 	.word	0x00000350
        /*01c4*/ 	.word	0x000000ff
        /*01c8*/ 	.word	0x00028c40
        /*01cc*/ 	.short	0x0100
        /*01ce*/ 	.byte	0x06
	.zero		1


	//   ....[4]....
        /*01d0*/ 	.word	0x00000360
        /*01d4*/ 	.word	0x000000ff
        /*01d8*/ 	.word	0x00028c38
        /*01dc*/ 	.short	0x0100
        /*01de*/ 	.byte	0x06
	.zero		1


	//   ....[5]....
        /*01e0*/ 	.word	0x00000370
        /*01e4*/ 	.word	0x000000ff
        /*01e8*/ 	.word	0x00028c48
        /*01ec*/ 	.short	0x0100
        /*01ee*/ 	.byte	0x06
	.zero		1


	//   ....[6]....
        /*01f0*/ 	.word	0x000004a0
        /*01f4*/ 	.word	0x000000ff
        /*01f8*/ 	.word	0x00028c50
        /*01fc*/ 	.short	0x0100
        /*01fe*/ 	.byte	0x08
	.zero		1


	//   ....[7]....
        /*0200*/ 	.word	0x000004b0
        /*0204*/ 	.word	0x000000ff
        /*0208*/ 	.word	0x00028c60
        /*020c*/ 	.short	0x0100
        /*020e*/ 	.byte	0x08
	.zero		1


	//   ....[8]....
        /*0210*/ 	.word	0x000004c0
        /*0214*/ 	.word	0x000000ff
        /*0218*/ 	.word	0x00028c58
        /*021c*/ 	.short	0x0100
        /*021e*/ 	.byte	0x08
	.zero		1


	//   ....[9]....
        /*0220*/ 	.word	0x000004d0
        /*0224*/ 	.word	0x000000ff
        /*0228*/ 	.word	0x00028c68
        /*022c*/ 	.short	0x0100
        /*022e*/ 	.byte	0x08
	.zero		1


	//   ....[10]....
        /*0230*/ 	.word	0x000005c0
        /*0234*/ 	.word	0x000000ff
        /*0238*/ 	.word	0x00028c70
        /*023c*/ 	.short	0x0100
        /*023e*/ 	.byte	0x06
	.zero		1


	//   ....[11]....
        /*0240*/ 	.word	0x000005d0
        /*0244*/ 	.word	0x000000ff
        /*0248*/ 	.word	0x00028c80
        /*024c*/ 	.short	0x0100
        /*024e*/ 	.byte	0x06
	.zero		1


	//   ....[12]....
        /*0250*/ 	.word	0x000005e0
        /*0254*/ 	.word	0x000000ff
        /*0258*/ 	.word	0x00028c78
        /*025c*/ 	.short	0x0100
        /*025e*/ 	.byte	0x06
	.zero		1


	//   ....[13]....
        /*0260*/ 	.word	0x000005f0
        /*0264*/ 	.word	0x000000ff
        /*0268*/ 	.word	0x00028c88
        /*026c*/ 	.short	0x0100
        /*026e*/ 	.byte	0x06
	.zero		1


	//   ....[14]....
        /*0270*/ 	.word	0x00000720
        /*0274*/ 	.word	0x000000ff
        /*0278*/ 	.word	0x00028c90
        /*027c*/ 	.short	0x0100
        /*027e*/ 	.byte	0x08
	.zero		1


	//   ....[15]....
        /*0280*/ 	.word	0x00000730
        /*0284*/ 	.word	0x000000ff
        /*0288*/ 	.word	0x00028ca0
        /*028c*/ 	.short	0x0100
        /*028e*/ 	.byte	0x08
	.zero		1


	//   ....[16]....
        /*0290*/ 	.word	0x00000740
        /*0294*/ 	.word	0x000000ff
        /*0298*/ 	.word	0x00028c98
        /*029c*/ 	.short	0x0100
        /*029e*/ 	.byte	0x08
	.zero		1


	//   ....[17]....
        /*02a0*/ 	.word	0x00000750
        /*02a4*/ 	.word	0x000000ff
        /*02a8*/ 	.word	0x00028ca8
        /*02ac*/ 	.short	0x0100
        /*02ae*/ 	.byte	0x08
	.zero		1


	//   ....[18]....
        /*02b0*/ 	.word	0x00000880
        /*02b4*/ 	.word	0x000000ff
        /*02b8*/ 	.word	0x00028cb0
        /*02bc*/ 	.short	0x0100
        /*02be*/ 	.byte	0x08
	.zero		1


	//   ....[19]....
        /*02c0*/ 	.word	0x00000890
        /*02c4*/ 	.word	0x000000ff
        /*02c8*/ 	.word	0x00028cc0
        /*02cc*/ 	.short	0x0100
        /*02ce*/ 	.byte	0x08
	.zero		1


	//   ....[20]....
        /*02d0*/ 	.word	0x000008a0
        /*02d4*/ 	.word	0x000000ff
        /*02d8*/ 	.word	0x00028cb8
        /*02dc*/ 	.short	0x0100
        /*02de*/ 	.byte	0x08
	.zero		1


	//   ....[21]....
        /*02e0*/ 	.word	0x000008b0
        /*02e4*/ 	.word	0x000000ff
        /*02e8*/ 	.word	0x00028cc8
        /*02ec*/ 	.short	0x0100
        /*02ee*/ 	.byte	0x08
	.zero		1


	//   ....[22]....
        /*02f0*/ 	.word	0x00001840
        /*02f4*/ 	.word	0x000000ff
        /*02f8*/ 	.word	0x00028c50
        /*02fc*/ 	.short	0x010a
        /*02fe*/ 	.byte	0x10
	.zero		1


	//   ....[23]....
        /*0300*/ 	.word	0x00001b20
        /*0304*/ 	.word	0x00000000
        /*0308*/ 	.word	0x00000000
        /*030c*/ 	.short	0x0101
        /*030e*/ 	.byte	0x3f
	.zero		1


	//   ....[24]....
        /*0310*/ 	.word	0x000024b0
        /*0314*/ 	.word	0x000000ff
        /*0318*/ 	.word	0x00028c50
        /*031c*/ 	.short	0x010a
        /*031e*/ 	.byte	0x06
	.zero		1


	//   ....[25]....
        /*0320*/ 	.word	0x000024f0
        /*0324*/ 	.word	0x000000ff
        /*0328*/ 	.word	0x00028c50
        /*032c*/ 	.short	0x010a
        /*032e*/ 	.byte	0x06
	.zero		1


	//   ....[26]....
        /*0330*/ 	.word	0x00002740
        /*0334*/ 	.word	0x00000003
        /*0338*/ 	.word	0x00000000
        /*033c*/ 	.short	0x0101
        /*033e*/ 	.byte	0x3f
	.zero		1


	//   ....[27]....
        /*0340*/ 	.word	0x000032f0
        /*0344*/ 	.word	0x000000ff
        /*0348*/ 	.word	0x00028c00
        /*034c*/ 	.short	0x010a
        /*034e*/ 	.byte	0x30
	.zero		1


	//   ....[28]....
        /*0350*/ 	.word	0x00003370
        /*0354*/ 	.word	0x00000007
        /*0358*/ 	.word	0x00028c30
        /*035c*/ 	.short	0x010a
        /*035e*/ 	.byte	0x3f
	.zero		1


	//   ....[29]....
        /*0360*/ 	.word	0x000033b0
        /*0364*/ 	.word	0x00000007
        /*0368*/ 	.word	0x00028c30
        /*036c*/ 	.short	0x010a
        /*036e*/ 	.byte	0x3f
	.zero		1


	//   ....[30]....
        /*0370*/ 	.word	0x00004530
        /*0374*/ 	.word	0x00000005
        /*0378*/ 	.word	0x00000000
        /*037c*/ 	.short	0x0101
        /*037e*/ 	.byte	0x3f
	.zero		1


	//   ....[31]....
        /*0380*/ 	.word	0x000049a0
        /*0384*/ 	.word	0x00000007
        /*0388*/ 	.word	0x00028c50
        /*038c*/ 	.short	0x010a
        /*038e*/ 	.byte	0x3f
	.zero		1


	//   ....[32]....
        /*0390*/ 	.word	0x000049e0
        /*0394*/ 	.word	0x00000007
        /*0398*/ 	.word	0x00028c50
        /*039c*/ 	.short	0x010a
        /*039e*/ 	.byte	0x3f
	.zero		1


	//   ....[33]....
        /*03a0*/ 	.word	0x00004cc0
        /*03a4*/ 	.word	0x00000007
        /*03a8*/ 	.word	0x00000000
        /*03ac*/ 	.short	0x0101
        /*03ae*/ 	.byte	0x3f
	.zero		1


	//   ....[34]....
        /*03b0*/ 	.word	0x00004e10
        /*03b4*/ 	.word	0x000000ff
        /*03b8*/ 	.word	0x00028c30
        /*03bc*/ 	.short	0x010a
        /*03be*/ 	.byte	0x1e
	.zero		1


	//   ....[35]....
        /*03c0*/ 	.word	0x00004e50
        /*03c4*/ 	.word	0x000000ff
        /*03c8*/ 	.word	0x00028c30
        /*03cc*/ 	.short	0x010a
        /*03ce*/ 	.byte	0x1e
	.zero		1


	//   ....[36]....
        /*03d0*/ 	.word	0x00005fd0
        /*03d4*/ 	.word	0x0000009a
        /*03d8*/ 	.word	0x00000000
        /*03dc*/ 	.short	0x0101
        /*03de*/ 	.byte	0x3f
	.zero		1


	//   ....[37]....
        /*03e0*/ 	.word	0x00006c00
        /*03e4*/ 	.word	0x000000ff
        /*03e8*/ 	.word	0x00028c50
        /*03ec*/ 	.short	0x010a
        /*03ee*/ 	.byte	0x1e
	.zero		1


	//   ....[38]....
        /*03f0*/ 	.word	0x00006c40
        /*03f4*/ 	.word	0x000000ff
        /*03f8*/ 	.word	0x00028c50
        /*03fc*/ 	.short	0x010a
        /*03fe*/ 	.byte	0x1e
	.zero		1


	//   ....[39]....
        /*0400*/ 	.word	0x00006ee0
        /*0404*/ 	.word	0x000000aa
        /*0408*/ 	.word	0x00000000
        /*040c*/ 	.short	0x0101
        /*040e*/ 	.byte	0x3f
	.zero		1


	//   ....[40]....
        /*0410*/ 	.word	0x00007010
        /*0414*/ 	.word	0x000000ff
        /*0418*/ 	.word	0x00028c30
        /*041c*/ 	.short	0x010a
        /*041e*/ 	.byte	0x18
	.zero		1


	//   ....[41]....
        /*0420*/ 	.word	0x00007050
        /*0424*/ 	.word	0x000000ff
        /*0428*/ 	.word	0x00028c30
        /*042c*/ 	.short	0x010a
        /*042e*/ 	.byte	0x18
	.zero		1


	//   ....[42]....
        /*0430*/ 	.word	0x00007e90
        /*0434*/ 	.word	0x00000098
        /*0438*/ 	.word	0x00000000
        /*043c*/ 	.short	0x0101
        /*043e*/ 	.byte	0x3f
	.zero		1


	//   ....[43]....
        /*0440*/ 	.word	0x000088f0
        /*0444*/ 	.word	0x000000ff
        /*0448*/ 	.word	0x00028c50
        /*044c*/ 	.short	0x010a
        /*044e*/ 	.byte	0x18
	.zero		1


	//   ....[44]....
        /*0450*/ 	.word	0x00008930
        /*0454*/ 	.word	0x000000ff
        /*0458*/ 	.word	0x00028c50
        /*045c*/ 	.short	0x010a
        /*045e*/ 	.byte	0x18
	.zero		1


	//   ....[45]....
        /*0460*/ 	.word	0x00008bc0
        /*0464*/ 	.word	0x000000a8
        /*0468*/ 	.word	0x00000000
        /*046c*/ 	.short	0x0101
        /*046e*/ 	.byte	0x3f
	.zero		1


	//   ....[46]....
        /*0470*/ 	.word	0x0000a810
        /*0474*/ 	.word	0x000000ff
        /*0478*/ 	.word	0x00000000
        /*047c*/ 	.short	0x0101
        /*047e*/ 	.byte	0x05
	.zero		1


	//   ....[47]....
        /*0480*/ 	.word	0x0000bee0
        /*0484*/ 	.word	0x00000008
        /*0488*/ 	.word	0x00028c40
        /*048c*/ 	.short	0x010a
        /*048e*/ 	.byte	0x3f
	.zero		1


	//   ....[48]....
        /*0490*/ 	.word	0x0000c1c0
        /*0494*/ 	.word	0x000000ff
        /*0498*/ 	.word	0x00028c20
        /*049c*/ 	.short	0x010a
        /*049e*/ 	.byte	0x25
	.zero		1


	//   ....[49]....
        /*04a0*/ 	.word	0x0000c260
        /*04a4*/ 	.word	0x00000008
        /*04a8*/ 	.word	0x00028c60
        /*04ac*/ 	.short	0x010a
        /*04ae*/ 	.byte	0x3f
	.zero		1


	//   ....[50]....
        /*04b0*/ 	.word	0x0000c8c0
        /*04b4*/ 	.word	0x00000002
        /*04b8*/ 	.word	0x00028c40
        /*04bc*/ 	.short	0x010a
        /*04be*/ 	.byte	0x3f
	.zero		1


	//   ....[51]....
        /*04c0*/ 	.word	0x0000ca30
        /*04c4*/ 	.word	0x00000002
        /*04c8*/ 	.word	0x00028c60
        /*04cc*/ 	.short	0x010a
        /*04ce*/ 	.byte	0x3f
	.zero		1


	//   ....[52]....
        /*04d0*/ 	.word	0x0000d040
        /*04d4*/ 	.word	0x00000003
        /*04d8*/ 	.word	0x00028c40
        /*04dc*/ 	.short	0x010a
        /*04de*/ 	.byte	0x3f
	.zero		1


	//   ....[53]....
        /*04e0*/ 	.word	0x0000d1b0
        /*04e4*/ 	.word	0x00000003
        /*04e8*/ 	.word	0x00028c60
        /*04ec*/ 	.short	0x010a
        /*04ee*/ 	.byte	0x3f
	.zero		1


	//   ....[54]....
        /*04f0*/ 	.word	0x0000d760
        /*04f4*/ 	.word	0x00000002
        /*04f8*/ 	.word	0x00028c40
        /*04fc*/ 	.short	0x010a
        /*04fe*/ 	.byte	0x3f
	.zero		1


	//   ....[55]....
        /*0500*/ 	.word	0x0000d8d0
        /*0504*/ 	.word	0x00000002
        /*0508*/ 	.word	0x00028c60
        /*050c*/ 	.short	0x010a
        /*050e*/ 	.byte	0x3f
	.zero		1


	//   ....[56]....
        /*0510*/ 	.word	0x0000dfa0
        /*0514*/ 	.word	0x00000007
        /*0518*/ 	.word	0x00028c20
        /*051c*/ 	.short	0x010a
        /*051e*/ 	.byte	0x3f
	.zero		1


	//   ....[57]....
        /*0520*/ 	.word	0x0000e0f0
        /*0524*/ 	.word	0x00000005
        /*0528*/ 	.word	0x00000000
        /*052c*/ 	.short	0x010a
        /*052e*/ 	.byte	0x3f
	.zero		1


	//   ....[58]....
        /*0530*/ 	.word	0x0000e160
        /*0534*/ 	.word	0x00000003
        /*0538*/ 	.word	0x00000000
        /*053c*/ 	.short	0x010a
        /*053e*/ 	.byte	0x3f
	.zero		1


	//   ....[59]....
        /*0540*/ 	.word	0x0000e1c0
        /*0544*/ 	.word	0x00000005
        /*0548*/ 	.word	0x00000000
        /*054c*/ 	.short	0x010a
        /*054e*/ 	.byte	0x3f
	.zero		1


	//   ....[60]....
        /*0550*/ 	.word	0x0000e1f0
        /*0554*/ 	.word	0x00000003
        /*0558*/ 	.word	0x00000000
        /*055c*/ 	.short	0x010a
        /*055e*/ 	.byte	0x3f
	.zero		1


	//   ....[61]....
        /*0560*/ 	.word	0x0000e260
        /*0564*/ 	.word	0x00000003
        /*0568*/ 	.word	0x00028c50
        /*056c*/ 	.short	0x010a
        /*056e*/ 	.byte	0x3f
	.zero		1


	//   ....[62]....
        /*0570*/ 	.word	0x0000e2c0
        /*0574*/ 	.word	0x00000004
        /*0578*/ 	.word	0x00028c50
        /*057c*/ 	.short	0x010a
        /*057e*/ 	.byte	0x3f
	.zero		1


	//   ....[63]....
        /*0580*/ 	.word	0x0000e320
        /*0584*/ 	.word	0x00000003
        /*0588*/ 	.word	0x00028c00
        /*058c*/ 	.short	0x010a
        /*058e*/ 	.byte	0x3f
	.zero		1


	//   ....[64]....
        /*0590*/ 	.word	0x0000e370
        /*0594*/ 	.word	0x00000007
        /*0598*/ 	.word	0x00028c30
        /*059c*/ 	.short	0x010a
        /*059e*/ 	.byte	0x3f
	.zero		1


	//   ....[65]....
        /*05a0*/ 	.word	0x0000e3c0
        /*05a4*/ 	.word	0x00000007
        /*05a8*/ 	.word	0x00028c50
        /*05ac*/ 	.short	0x010a
        /*05ae*/ 	.byte	0x3f
	.zero		1


	//   ....[66]....
        /*05b0*/ 	.word	0x0000e420
        /*05b4*/ 	.word	0x00000004
        /*05b8*/ 	.word	0x00028c30
        /*05bc*/ 	.short	0x010a
        /*05be*/ 	.byte	0x3f
	.zero		1


	//   ....[67]....
        /*05c0*/ 	.word	0x0000e470
        /*05c4*/ 	.word	0x000000aa
        /*05c8*/ 	.word	0x00028c50
        /*05cc*/ 	.short	0x010a
        /*05ce*/ 	.byte	0x3f
	.zero		1


	//   ....[68]....
        /*05d0*/ 	.word	0x0000e4d0
        /*05d4*/ 	.word	0x00000004
        /*05d8*/ 	.word	0x00028c30
        /*05dc*/ 	.short	0x010a
        /*05de*/ 	.byte	0x3f
	.zero		1


	//   ....[69]....
        /*05e0*/ 	.word	0x0000e520
        /*05e4*/ 	.word	0x000000a8
        /*05e8*/ 	.word	0x00028c50
        /*05ec*/ 	.short	0x010a
        /*05ee*/ 	.byte	0x3f
	.zero		1


	//   ....[70]....
        /*05f0*/ 	.word	0x0000e6a0
        /*05f4*/ 	.word	0x00000008
        /*05f8*/ 	.word	0x00028c40
        /*05fc*/ 	.short	0x010a
        /*05fe*/ 	.byte	0x3f
	.zero		1


	//   ....[71]....
        /*0600*/ 	.word	0x0000e700
        /*0604*/ 	.word	0x00000008
        /*0608*/ 	.word	0x00028c20
        /*060c*/ 	.short	0x010a
        /*060e*/ 	.byte	0x3f
	.zero		1


	//   ....[72]....
        /*0610*/ 	.word	0x0000e750
        /*0614*/ 	.word	0x00000008
        /*0618*/ 	.word	0x00028c60
        /*061c*/ 	.short	0x010a
        /*061e*/ 	.byte	0x3f
	.zero		1


	//   ....[73]....
        /*0620*/ 	.word	0x0000e7a0
        /*0624*/ 	.word	0x00000002
        /*0628*/ 	.word	0x00028c40
        /*062c*/ 	.short	0x010a
        /*062e*/ 	.byte	0x3f
	.zero		1


	//   ....[74]....
        /*0630*/ 	.word	0x0000e7f0
        /*0634*/ 	.word	0x00000002
        /*0638*/ 	.word	0x00028c60
        /*063c*/ 	.short	0x010a
        /*063e*/ 	.byte	0x3f
	.zero		1


	//   ....[75]....
        /*0640*/ 	.word	0x0000e840
        /*0644*/ 	.word	0x00000003
        /*0648*/ 	.word	0x00028c40
        /*064c*/ 	.short	0x010a
        /*064e*/ 	.byte	0x3f
	.zero		1


	//   ....[76]....
        /*0650*/ 	.word	0x0000e890
        /*0654*/ 	.word	0x00000003
        /*0658*/ 	.word	0x00028c60
        /*065c*/ 	.short	0x010a
        /*065e*/ 	.byte	0x3f
	.zero		1


	//   ....[77]....
        /*0660*/ 	.word	0x0000e8e0
        /*0664*/ 	.word	0x00000002
        /*0668*/ 	.word	0x00028c40
        /*066c*/ 	.short	0x010a
        /*066e*/ 	.byte	0x3f
	.zero		1


	//   ....[78]....
        /*0670*/ 	.word	0x0000e930
        /*0674*/ 	.word	0x00000002
        /*0678*/ 	.word	0x00028c60
        /*067c*/ 	.short	0x010a
        /*067e*/ 	.byte	0x3f
	.zero		1


	//   ....[79]....
        /*0680*/ 	.word	0x0000ea10
        /*0684*/ 	.word	0x00000007
        /*0688*/ 	.word	0x00028c20
        /*068c*/ 	.short	0x010a
        /*068e*/ 	.byte	0x3f
	.zero		1


	//   ....[80]....
        /*0690*/ 	.word	0x0000ea60
        /*0694*/ 	.word	0x00000005
        /*0698*/ 	.word	0x00000000
        /*069c*/ 	.short	0x010a
        /*069e*/ 	.byte	0x3f
	.zero		1


	//   ....[81]....
        /*06a0*/ 	.word	0x0000eab0
        /*06a4*/ 	.word	0x00000003
        /*06a8*/ 	.word	0x00000000
        /*06ac*/ 	.short	0x010a
        /*06ae*/ 	.byte	0x3f
	.zero		1


	//   ....[82]....
        /*06b0*/ 	.word	0x0000eb00
        /*06b4*/ 	.word	0x00000005
        /*06b8*/ 	.word	0x00000000
        /*06bc*/ 	.short	0x010a
        /*06be*/ 	.byte	0x3f
	.zero		1


	//----- nvinfo : EIATTR_NUM_MBARRIERS
	.align		4
.L_491:
        /*06c0*/ 	.byte	0x03, 0x38
        /*06c2*/ 	.short	0x0016


	//----- nvinfo : EIATTR_EXIT_INSTR_OFFSETS
	.align		4
        /*06c4*/ 	.byte	0x04, 0x1c
        /*06c6*/ 	.short	(.L_493 - .L_492)


	//   ....[0]....
.L_492:
        /*06c8*/ 	.word	0x00000a20


	//   ....[1]....
        /*06cc*/ 	.word	0x0000b110


	//   ....[2]....
        /*06d0*/ 	.word	0x0000b170


	//   ....[3]....
        /*06d4*/ 	.word	0x0000e010


	//   ....[4]....
        /*06d8*/ 	.word	0x0000e240


	//----- nvinfo : EIATTR_MAX_THREADS
	.align		4
.L_493:
        /*06dc*/ 	.byte	0x04, 0x05
        /*06de*/ 	.short	(.L_495 - .L_494)
.L_494:
        /*06e0*/ 	.word	0x00000180
        /*06e4*/ 	.word	0x00000001
        /*06e8*/ 	.word	0x00000001


	//----- nvinfo : EIATTR_CRS_STACK_SIZE
	.align		4
.L_495:
        /*06ec*/ 	.byte	0x04, 0x1e
        /*06ee*/ 	.short	(.L_497 - .L_496)
.L_496:
        /*06f0*/ 	.word	0x00000000


	//----- nvinfo : EIATTR_CBANK_PARAM_SIZE
	.align		4
.L_497:
        /*06f4*/ 	.byte	0x03, 0x19
        /*06f6*/ 	.short	0x0bf0


	//----- nvinfo : EIATTR_PARAM_CBANK
	.align		4
        /*06f8*/ 	.byte	0x04, 0x0a
        /*06fa*/ 	.short	(.L_499 - .L_498)
	.align		4
.L_498:
        /*06fc*/ 	.word	index@(.nv.constant0._ZN7cutlass13device_kernelIN5flash11enable_sm90INS1_16FlashAttnFwdSm90INS1_25CollectiveMainloopFwdSm90ILi2EN4cute5tupleIJNS5_1CILi1EEES8_S8_EEENS6_IJNS7_ILi64EEESA_SA_EEELi512ENS_6half_tEfNS_4arch4Sm90ELb1ELb0ELb1ELb0ELb0ELb0ELb0ELb0ELb0ELb0ELb0ELb0EEENS1_21CollectiveEpilogueFwdINS6_IJSA_NS7_ILi512EEESA_EEES9_SC_SE_Li256ELb0ELb0ELb0ELb0EEENS1_30DynamicPersistentTileSchedulerILi256ELi32ELb0ELb0ELb1EEEEEEEEEvNT_6ParamsE)
        /*0700*/ 	.short	0x0210
        /*0702*/ 	.short	0x0bf0


	//----- nvinfo : EIATTR_SW_WAR
	.align		4
.L_499:
        /*0704*/ 	.byte	0x04, 0x36
        /*0706*/ 	.short	(.L_501 - .L_500)
.L_500:
        /*0708*/ 	.word	0x00000008
.L_501:


//--------------------- .nv.info._ZN7cutlass13device_kernelIN5flash11enable_sm90INS1_16FlashAttnFwdSm90INS1_25CollectiveMainloopFwdSm90ILi2EN4cute5tupleIJNS5_1CILi1EEES8_S8_EEENS6_IJNS7_ILi64EEESA_SA_EEELi512ENS_6half_tEfNS_4arch4Sm90ELb1ELb0ELb1ELb0ELb0ELb0ELb1ELb0ELb0ELb0ELb0ELb0EEENS1_21CollectiveEpilogueFwdINS6_IJSA_NS7_ILi512EEESA_EEES9_SC_SE_Li256ELb0ELb0ELb0ELb0EEENS1_30DynamicPersistentTileSchedulerILi256ELi32ELb0ELb0ELb1EEEEEEEEEvNT_6ParamsE --------------------------
	.section	.nv.info._ZN7cutlass13device_kernelIN5flash11enable_sm90INS1_16FlashAttnFwdSm90INS1_25CollectiveMainloopFwdSm90ILi2EN4cute5tupleIJNS5_1CILi1EEES8_S8_EEENS6_IJNS7_ILi64EEESA_SA_EEELi512ENS_6half_tEfNS_4arch4Sm90ELb1ELb0ELb1ELb0ELb0ELb0ELb1ELb0ELb0ELb0ELb0ELb0EEENS1_21CollectiveEpilogueFwdINS6_IJSA_NS7_ILi512EEESA_EEES9_SC_SE_Li256ELb0ELb0ELb0ELb0EEENS1_30DynamicPersistentTileSchedulerILi256ELi32ELb0ELb0ELb1EEEEEEEEEvNT_6ParamsE,"",@"SHT_CUDA_INFO"
	.sectionflags	@""
	.align	4


	//----- nvinfo : EIATTR_CUDA_API_VERSION
	.align		4
        /*0000*/ 	.byte	0x04, 0x37
        /*0002*/ 	.short	(.L_503 - .L_502)
.L_502:
        /*0004*/ 	.word	0x00000082


	//----- nvinfo : EIATTR_KPARAM_INFO
	.align		4
.L_503:
        /*0008*/ 	.byte	0x04, 0x17
        /*000a*/ 	.short	(.L_505 - .L_504)
.L_504:
        /*000c*/ 	.word	0x00000000
        /*0010*/ 	.short	0x0000
        /*0012*/ 	.short	0x0070
        /*0014*/ 	.byte	0x00, 0xf0, 0x01, 0x32


	//----- nvinfo : EIATTR_SPARSE_MMA_MASK
	.align		4
.L_505:
        /*0018*/ 	.byte	0x03, 0x50
        /*001a*/ 	.short	0x0000


	//----- nvinfo : EIATTR_MAXREG_COUNT
	.align		4
        /*001c*/ 	.byte	0x03, 0x1b
        /*001e*/ 	.short	0x00a8


	//----- nvinfo : EIATTR_NUM_BARRIERS
	.align		4
        /*0020*/ 	.byte	0x02, 0x4c
        /*0022*/ 	.byte	0x10
	.zero		1


	//----- nvinfo : EIATTR_EXTERNS
	.align		4
        /*0024*/ 	.byte	0x04, 0x0f
        /*0026*/ 	.short	(.L_507 - .L_506)


	//   ....[0]....
	.align		4
.L_506:
        /*0028*/ 	.word	index@(__assertfail)


	//----- nvinfo : EIATTR_ANNOTATIONS
	.align		4
.L_507:
        /*002c*/ 	.byte	0x04, 0x55
        /*002e*/ 	.short	(.L_509 - .L_508)


	//   ....[0]....
.L_508:
        /*0030*/ 	.word	0x00000001
        /*0034*/ 	.byte	0x90, 0x09, 0x00, 0x00, 0x01, 0x00, 0x00, 0x00, 0xb0, 0x0a, 0x00, 0x00, 0x01, 0x00, 0x00, 0x00
        /*0044*/ 	.byte	0xe0, 0x1f, 0x01, 0x00


	//----- nvinfo : EIATTR_MERCURY_ISA_VERSION
	.align		4
.L_509:
        /*0048*/ 	.byte	0x03, 0x5f
        /*004a*/ 	.short	0x0101


	//----- nvinfo : EIATTR_INT_WARP_WIDE_INSTR_OFFSETS
	.align		4
        /*004c*/ 	.byte	0x04, 0x31
        /*004e*/ 	.short	(.L_511 - .L_510)


	//   ....[0]....
.L_510:
        /*0050*/ 	.word	0x000001c0


	//   ....[1]....
        /*0054*/ 	.word	0x000001f0


	//   ....[2]....
        /*0058*/ 	.word	0x00000200


	//   ....[3]....
        /*005c*/ 	.word	0x00000270


	//   ....[4]....
        /*0060*/ 	.word	0x0000f300


	//   ....[5]....
        /*0064*/ 	.word	0x0000f390


	//   ....[6]....
        /*0068*/ 	.word	0x0000f880


	//   ....[7]....
        /*006c*/ 	.word	0x00011cc0


	//   ....[8]....
        /*0070*/ 	.word	0x00011d50


	//----- nvinfo : EIATTR_COOP_GROUP_MASK_REGIDS
	.align		4
.L_511:
        /*0074*/ 	.byte	0x04, 0x29
        /*0076*/ 	.short	(.L_513 - .L_512)


	//   ....[0]....
.L_512:
        /*0078*/ 	.word	0xffffffff


	//   ....[1]....
        /*007c*/ 	.word	0xffffffff


	//   ....[2]....
        /*0080*/ 	.word	0xffffffff


	//   ....[3]....
        /*0084*/ 	.word	0xffffffff


	//   ....[4]....
        /*0088*/ 	.word	0xffffffff


	//   ....[5]....
        /*008c*/ 	.word	0xffffffff


	//   ....[6]....
        /*0090*/ 	.word	0xffffffff


	//   ....[7]....
        /*0094*/ 	.word	0xffffffff


	//   ....[8]....
        /*0098*/ 	.word	0xffffffff


	//   ....[9]....
        /*009c*/ 	.word	0xffffffff


	//   ....[10]....
        /*00a0*/ 	.word	0xffffffff


	//   ....[11]....
        /*00a4*/ 	.word	0xffffffff


	//   ....[12]....
        /*00a8*/ 	.word	0xffffffff


	//   ....[13]....
        /*00ac*/ 	.word	0xffffffff


	//   ....[14]....
        /*00b0*/ 	.word	0xffffffff


	//   ....[15]....
        /*00b4*/ 	.word	0xffffffff


	//   ....[16]....
        /*00b8*/ 	.word	0xffffffff


	//   ....[17]....
        /*00bc*/ 	.word	0xffffffff


	//   ....[18]....
        /*00c0*/ 	.word	0xffffffff


	//   ....[19]....
        /*00c4*/ 	.word	0xffffffff


	//   ....[20]....
        /*00c8*/ 	.word	0xffffffff


	//   ....[21]....
        /*00cc*/ 	.word	0xffffffff


	//   ....[22]....
        /*00d0*/ 	.word	0xffffffff


	//   ....[23]....
        /*00d4*/ 	.word	0xffffffff


	//   ....[24]....
        /*00d8*/ 	.word	0xffffffff


	//   ....[25]....
        /*00dc*/ 	.word	0xffffffff


	//   ....[26]....
        /*00e0*/ 	.word	0xffffffff


	//   ....[27]....
        /*00e4*/ 	.word	0xffffffff


	//   ....[28]....
        /*00e8*/ 	.word	0xffffffff


	//   ....[29]....
        /*00ec*/ 	.word	0xffffffff


	//   ....[30]....
        /*00f0*/ 	.word	0xffffffff


	//   ....[31]....
        /*00f4*/ 	.word	0xffffffff


	//   ....[32]....
        /*00f8*/ 	.word	0xffffffff


	//   ....[33]....
        /*00fc*/ 	.word	0xffffffff


	//   ....[34]....
        /*0100*/ 	.word	0xffffffff


	//   ....[35]....
        /*0104*/ 	.word	0xffffffff


	//   ....[36]....
        /*0108*/ 	.word	0x0500000f


	//   ....[37]....
        /*010c*/ 	.word	0x0500000f


	//----- nvinfo : EIATTR_COOP_GROUP_INSTR_OFFSETS
	.align		4
.L_513:
        /*0110*/ 	.byte	0x04, 0x28
        /*0112*/ 	.short	(.L_515 - .L_514)


	//   ....[0]....
.L_514:
        /*0114*/ 	.word	0x00000070


	//   ....[1]....
        /*0118*/ 	.word	0x000001d0


	//   ....[2]....
        /*011c*/ 	.word	0x00000220


	//   ....[3]....
        /*0120*/ 	.word	0x000003f0


	//   ....[4]....
        /*0124*/ 	.word	0x00000550


	//   ....[5]....
        /*0128*/ 	.word	0x00000670


	//   ....[6]....
        /*012c*/ 	.word	0x000007d0


	//   ....[7]....
        /*0130*/ 	.word	0x000017e0


	//   ....[8]....
        /*0134*/ 	.word	0x00002f40


	//   ....[9]....
        /*0138*/ 	.word	0x00003f00


	//   ....[10]....
        /*013c*/ 	.word	0x00005290


	//   ....[11]....
        /*0140*/ 	.word	0x00005360


	//   ....[12]....
        /*0144*/ 	.word	0x00005790


	//   ....[13]....
        /*0148*/ 	.word	0x00005830


	//   ....[14]....
        /*014c*/ 	.word	0x00006050


	//   ....[15]....
        /*0150*/ 	.word	0x00006d00


	//   ....[16]....
        /*0154*/ 	.word	0x00007f10


	//   ....[17]....
        /*0158*/ 	.word	0x00007fa0


	//   ....[18]....
        /*015c*/ 	.word	0x000083a0


	//   ....[19]....
        /*0160*/ 	.word	0x000084f0


	//   ....[20]....
        /*0164*/ 	.word	0x00009690


	//   ....[21]....
        /*0168*/ 	.word	0x0000a340


	//   ....[22]....
        /*016c*/ 	.word	0x0000b2e0


	//   ....[23]....
        /*0170*/ 	.word	0x0000b350


	//   ....[24]....
        /*0174*/ 	.word	0x0000b6e0


	//   ....[25]....
        /*0178*/ 	.word	0x0000b8b0


	//   ....[26]....
        /*017c*/ 	.word	0x0000c7e0


	//   ....[27]....
        /*0180*/ 	.word	0x0000c840


	//   ....[28]....
        /*0184*/ 	.word	0x0000c880


	//   ....[29]....
        /*0188*/ 	.word	0x0000c8f0


	//   ....[30]....
        /*018c*/ 	.word	0x0000c910


	//   ....[31]....
        /*0190*/ 	.word	0x0000d370


	//   ....[32]....
        /*0194*/ 	.word	0x0000e120


	//   ....[33]....
        /*0198*/ 	.word	0x0000ed90


	//   ....[34]....
        /*019c*/ 	.word	0x00011dd0


	//   ....[35]....
        /*01a0*/ 	.word	0x00011f80


	//   ....[36]....
        /*01a4*/ 	.word	0x00012520


	//   ....[37]....
        /*01a8*/ 	.word	0x00012900


	//----- nvinfo : EIATTR_REG_RECONFIG
	.align		4
.L_515:
        /*01ac*/ 	.byte	0x01, 0x54
	.zero		2


	//----- nvinfo : EIATTR_SYSCALL_OFFSETS
	.align		4
        /*01b0*/ 	.byte	0x04, 0x46
        /*01b2*/ 	.short	(.L_517 - .L_516)


	//   ....[0]....
.L_516:
        /*01b4*/ 	.word	0x00003100


	//   ....[1]....
        /*01b8*/ 	.word	0x0000f520


	//   ....[2]....
        /*01bc*/ 	.word	0x0000f660


	//   ....[3]....
        /*01c0*/ 	.word	0x0000f760


	//----- nvinfo : EIATTR_MBARRIER_INSTR_OFFSETS
	.align		4
.L_517:
        /*01c4*/ 	.byte	0x04, 0x39
        /*01c6*/ 	.short	(.L_519 - .L_518)


	//   ....[0]....
.L_518:
        /*01c8*/ 	.word	0x000002d0
        /*01cc*/ 	.word	0x000000ff
        /*01d0*/ 	.word	0x00038800
        /*01d4*/ 	.short	0x0100
        /*01d6*/ 	.byte	0x06
	.zero		1


	//   ....[1]....
        /*01d8*/ 	.word	0x000002e0
        /*01dc*/ 	.word	0x000000ff
        /*01e0*/ 	.word	0x00038810
        /*01e4*/ 	.short	0x0100
        /*01e6*/ 	.byte	0x06
	.zero		1


	//   ....[2]....
        /*01e8*/ 	.word	0x000002f0
        /*01ec*/ 	.word	0x000000ff
        /*01f0*/ 	.word	0x00038820
        /*01f4*/ 	.short	0x0100
        /*01f6*/ 	.byte	0x06
	.zero		1


	//   ....[3]....
        /*01f8*/ 	.word	0x000003a0
        /*01fc*/ 	.word	0x000000ff
        /*0200*/ 	.word	0x00038830
        /*0204*/ 	.short	0x0100
        /*0206*/ 	.byte	0x06
	.zero		1


	//   ....[4]....
        /*0208*/ 	.word	0x000003b0
        /*020c*/ 	.word	0x000000ff
        /*0210*/ 	.word	0x00038840
        /*0214*/ 	.short	0x0100
        /*0216*/ 	.byte	0x06
	.zero		1


	//   ....[5]....
        /*0218*/ 	.word	0x000003c0
        /*021c*/ 	.word	0x000000ff
        /*0220*/ 	.word	0x00038838
        /*0224*/ 	.short	0x0100
        /*0226*/ 	.byte	0x06
	.zero		1


	//   ....[6]....
        /*0228*/ 	.word	0x000003d0
        /*022c*/ 	.word	0x000000ff
        /*0230*/ 	.word	0x00038848
        /*0234*/ 	.short	0x0100
        /*0236*/ 	.byte	0x06
	.zero		1


	//   ....[7]....
        /*0238*/ 	.word	0x00000500
        /*023c*/ 	.word	0x000000ff
        /*0240*/ 	.word	0x00038850
        /*0244*/ 	.short	0x0100
        /*0246*/ 	.byte	0x08
	.zero		1


	//   ....[8]....
        /*0248*/ 	.word	0x00000510
        /*024c*/ 	.word	0x000000ff
        /*0250*/ 	.word	0x00038860
        /*0254*/ 	.short	0x0100
        /*0256*/ 	.byte	0x08
	.zero		1


	//   ....[9]....
        /*0258*/ 	.word	0x00000520
        /*025c*/ 	.word	0x000000ff
        /*0260*/ 	.word	0x00038858
        /*0264*/ 	.short	0x0100
        /*0266*/ 	.byte	0x08
	.zero		1


	//   ....[10]....
        /*0268*/ 	.word	0x00000530
        /*026c*/ 	.word	0x000000ff
        /*0270*/ 	.word	0x00038868
        /*0274*/ 	.short	0x0100
        /*0276*/ 	.byte	0x08
	.zero		1


	//   ....[11]....
        /*0278*/ 	.word	0x00000620
        /*027c*/ 	.word	0x000000ff
        /*0280*/ 	.word	0x00038870
        /*0284*/ 	.short	0x0100
        /*0286*/ 	.byte	0x06
	.zero		1


	//   ....[12]....
        /*0288*/ 	.word	0x00000630
        /*028c*/ 	.word	0x000000ff
        /*0290*/ 	.word	0x00038880
        /*0294*/ 	.short	0x0100
        /*0296*/ 	.byte	0x06
	.zero		1


	//   ....[13]....
        /*0298*/ 	.word	0x00000640
        /*029c*/ 	.word	0x000000ff
        /*02a0*/ 	.word	0x00038878
        /*02a4*/ 	.short	0x0100
        /*02a6*/ 	.byte	0x06
	.zero		1


	//   ....[14]....
        /*02a8*/ 	.word	0x00000650
        /*02ac*/ 	.word	0x000000ff
        /*02b0*/ 	.word	0x00038888
        /*02b4*/ 	.short	0x0100
        /*02b6*/ 	.byte	0x06
	.zero		1


	//   ....[15]....
        /*02b8*/ 	.word	0x00000780
        /*02bc*/ 	.word	0x000000ff
        /*02c0*/ 	.word	0x00038890
        /*02c4*/ 	.short	0x0100
        /*02c6*/ 	.byte	0x08
	.zero		1


	//   ....[16]....
        /*02c8*/ 	.word	0x00000790
        /*02cc*/ 	.word	0x000000ff
        /*02d0*/ 	.word	0x000388a0
        /*02d4*/ 	.short	0x0100
        /*02d6*/ 	.byte	0x08
	.zero		1


	//   ....[17]....
        /*02d8*/ 	.word	0x000007a0
        /*02dc*/ 	.word	0x000000ff
        /*02e0*/ 	.word	0x00038898
        /*02e4*/ 	.short	0x0100
        /*02e6*/ 	.byte	0x08
	.zero		1


	//   ....[18]....
        /*02e8*/ 	.word	0x000007b0
        /*02ec*/ 	.word	0x000000ff
        /*02f0*/ 	.word	0x000388a8
        /*02f4*/ 	.short	0x0100
        /*02f6*/ 	.byte	0x08
	.zero		1


	//   ....[19]....
        /*02f8*/ 	.word	0x000008e0
        /*02fc*/ 	.word	0x000000ff
        /*0300*/ 	.word	0x000388b0
        /*0304*/ 	.short	0x0100
        /*0306*/ 	.byte	0x08
	.zero		1


	//   ....[20]....
        /*0308*/ 	.word	0x000008f0
        /*030c*/ 	.word	0x000000ff
        /*0310*/ 	.word	0x000388c0
        /*0314*/ 	.short	0x0100
        /*0316*/ 	.byte	0x08
	.zero		1


	//   ....[21]....
        /*0318*/ 	.word	0x00000900
        /*031c*/ 	.word	0x000000ff
        /*0320*/ 	.word	0x000388b8
        /*0324*/ 	.short	0x0100
        /*0326*/ 	.byte	0x08
	.zero		1


	//   ....[22]....
        /*0328*/ 	.word	0x00000910
        /*032c*/ 	.word	0x000000ff
        /*0330*/ 	.word	0x000388c8
        /*0334*/ 	.short	0x0100
        /*0336*/ 	.byte	0x08
	.zero		1


	//   ....[23]....
        /*0338*/ 	.word	0x00001b50
        /*033c*/ 	.word	0x00000004
        /*0340*/ 	.word	0x00000000
        /*0344*/ 	.short	0x0101
        /*0346*/ 	.byte	0x3f
	.zero		1


	//   ....[24]....
        /*0348*/ 	.word	0x00002620
        /*034c*/ 	.word	0x00000004
        /*0350*/ 	.word	0x00000000
        /*0354*/ 	.short	0x0101
        /*0356*/ 	.byte	0x3f
	.zero		1


	//   ....[25]....
        /*0358*/ 	.word	0x00003180
        /*035c*/ 	.word	0x000000ff
        /*0360*/ 	.word	0x00038800
        /*0364*/ 	.short	0x010a
        /*0366*/ 	.byte	0x25
	.zero		1


	//   ....[26]....
        /*0368*/ 	.word	0x000031e0
        /*036c*/ 	.word	0x00000005
        /*0370*/ 	.word	0x00038830
        /*0374*/ 	.short	0x010a
        /*0376*/ 	.byte	0x3f
	.zero		1


	//   ....[27]....
        /*0378*/ 	.word	0x00003220
        /*037c*/ 	.word	0x00000005
        /*0380*/ 	.word	0x00038830
        /*0384*/ 	.short	0x010a
        /*0386*/ 	.byte	0x3f
	.zero		1


	//   ....[28]....
        /*0388*/ 	.word	0x000034a0
        /*038c*/ 	.word	0x000000ff
        /*0390*/ 	.word	0x00038810
        /*0394*/ 	.short	0x010a
        /*0396*/ 	.byte	0x25
	.zero		1


	//   ....[29]....
        /*0398*/ 	.word	0x000034e0
        /*039c*/ 	.word	0x00000005
        /*03a0*/ 	.word	0x00038850
        /*03a4*/ 	.short	0x010a
        /*03a6*/ 	.byte	0x3f
	.zero		1


	//   ....[30]....
        /*03a8*/ 	.word	0x000035c0
        /*03ac*/ 	.word	0x00000005
        /*03b0*/ 	.word	0x00038850
        /*03b4*/ 	.short	0x010a
        /*03b6*/ 	.byte	0x3f
	.zero		1


	//   ....[31]....
        /*03b8*/ 	.word	0x00005aa0
        /*03bc*/ 	.word	0x00000018
        /*03c0*/ 	.word	0x00000000
        /*03c4*/ 	.short	0x0101
        /*03c6*/ 	.byte	0x3f
	.zero		1


	//   ....[32]....
        /*03c8*/ 	.word	0x00006070
        /*03cc*/ 	.word	0x00000005
        /*03d0*/ 	.word	0x00000000
        /*03d4*/ 	.short	0x0101
        /*03d6*/ 	.byte	0x3f
	.zero		1


	//   ....[33]....
        /*03d8*/ 	.word	0x00006180
        /*03dc*/ 	.word	0x0000000a
        /*03e0*/ 	.word	0x00038830
        /*03e4*/ 	.short	0x010a
        /*03e6*/ 	.byte	0x3f
	.zero		1


	//   ....[34]....
        /*03e8*/ 	.word	0x000061d0
        /*03ec*/ 	.word	0x0000000a
        /*03f0*/ 	.word	0x00038830
        /*03f4*/ 	.short	0x010a
        /*03f6*/ 	.byte	0x3f
	.zero		1


	//   ....[35]....
        /*03f8*/ 	.word	0x00006350
        /*03fc*/ 	.word	0x0000000a
        /*0400*/ 	.word	0x00038850
        /*0404*/ 	.short	0x010a
        /*0406*/ 	.byte	0x3f
	.zero		1


	//   ....[36]....
        /*0408*/ 	.word	0x00006390
        /*040c*/ 	.word	0x0000000a
        /*0410*/ 	.word	0x00038850
        /*0414*/ 	.short	0x010a
        /*0416*/ 	.byte	0x3f
	.zero		1


	//   ....[37]....
        /*0418*/ 	.word	0x000087b0
        /*041c*/ 	.word	0x0000000e
        /*0420*/ 	.word	0x00000000
        /*0424*/ 	.short	0x0101
        /*0426*/ 	.byte	0x3f
	.zero		1


	//   ....[38]....
        /*0428*/ 	.word	0x000096b0
        /*042c*/ 	.word	0x0000000a
        /*0430*/ 	.word	0x00000000
        /*0434*/ 	.short	0x0101
        /*0436*/ 	.byte	0x3f
	.zero		1


	//   ....[39]....
        /*0438*/ 	.word	0x00009800
        /*043c*/ 	.word	0x00000009
        /*0440*/ 	.word	0x00038830
        /*0444*/ 	.short	0x010a
        /*0446*/ 	.byte	0x3f
	.zero		1


	//   ....[40]....
        /*0448*/ 	.word	0x00009850
        /*044c*/ 	.word	0x00000009
        /*0450*/ 	.word	0x00038830
        /*0454*/ 	.short	0x010a
        /*0456*/ 	.byte	0x3f
	.zero		1


	//   ....[41]....
        /*0458*/ 	.word	0x000099d0
        /*045c*/ 	.word	0x00000009
        /*0460*/ 	.word	0x00038850
        /*0464*/ 	.short	0x010a
        /*0466*/ 	.byte	0x3f
	.zero		1


	//   ....[42]....
        /*0468*/ 	.word	0x00009a10
        /*046c*/ 	.word	0x00000009
        /*0470*/ 	.word	0x00038850
        /*0474*/ 	.short	0x010a
        /*0476*/ 	.byte	0x3f
	.zero		1


	//   ....[43]....
        /*0478*/ 	.word	0x0000b620
        /*047c*/ 	.word	0x00000098
        /*0480*/ 	.word	0x00000000
        /*0484*/ 	.short	0x0101
        /*0486*/ 	.byte	0x3f
	.zero		1


	//   ....[44]....
        /*0488*/ 	.word	0x0000c800
        /*048c*/ 	.word	0x00000009
        /*0490*/ 	.word	0x00000000
        /*0494*/ 	.short	0x0101
        /*0496*/ 	.byte	0x3f
	.zero		1


	//   ....[45]....
        /*0498*/ 	.word	0x0000e460
        /*049c*/ 	.word	0x000000ff
        /*04a0*/ 	.word	0x00000000
        /*04a4*/ 	.short	0x0101
        /*04a6*/ 	.byte	0x05
	.zero		1


	//   ....[46]....
        /*04a8*/ 	.word	0x0000fb20
        /*04ac*/ 	.word	0x00000008
        /*04b0*/ 	.word	0x00038840
        /*04b4*/ 	.short	0x010a
        /*04b6*/ 	.byte	0x3f
	.zero		1


	//   ....[47]....
        /*04b8*/ 	.word	0x00010150
        /*04bc*/ 	.word	0x000000ff
        /*04c0*/ 	.word	0x00038820
        /*04c4*/ 	.short	0x010a
        /*04c6*/ 	.byte	0x26
	.zero		1


	//   ....[48]....
        /*04c8*/ 	.word	0x000101f0
        /*04cc*/ 	.word	0x00000005
        /*04d0*/ 	.word	0x00038860
        /*04d4*/ 	.short	0x010a
        /*04d6*/ 	.byte	0x3f
	.zero		1


	//   ....[49]....
        /*04d8*/ 	.word	0x00010850
        /*04dc*/ 	.word	0x00000002
        /*04e0*/ 	.word	0x00038840
        /*04e4*/ 	.short	0x010a
        /*04e6*/ 	.byte	0x3f
	.zero		1


	//   ....[50]....
        /*04e8*/ 	.word	0x000109c0
        /*04ec*/ 	.word	0x00000002
        /*04f0*/ 	.word	0x00038860
        /*04f4*/ 	.short	0x010a
        /*04f6*/ 	.byte	0x3f
	.zero		1


	//   ....[51]....
        /*04f8*/ 	.word	0x00010fd0
        /*04fc*/ 	.word	0x00000003
        /*0500*/ 	.word	0x00038840
        /*0504*/ 	.short	0x010a
        /*0506*/ 	.byte	0x3f
	.zero		1


	//   ....[52]....
        /*0508*/ 	.word	0x00011140
        /*050c*/ 	.word	0x00000003
        /*0510*/ 	.word	0x00038860
        /*0514*/ 	.short	0x010a
        /*0516*/ 	.byte	0x3f
	.zero		1


	//   ....[53]....
        /*0518*/ 	.word	0x000116f0
        /*051c*/ 	.word	0x00000002
        /*0520*/ 	.word	0x00038840
        /*0524*/ 	.short	0x010a
        /*0526*/ 	.byte	0x3f
	.zero		1


	//   ....[54]....
        /*0528*/ 	.word	0x00011860
        /*052c*/ 	.word	0x00000002
        /*0530*/ 	.word	0x00038860
        /*0534*/ 	.short	0x010a
        /*0536*/ 	.byte	0x3f
	.zero		1


	//   ....[55]....
        /*0538*/ 	.word	0x00011f30
        /*053c*/ 	.word	0x00000007
        /*0540*/ 	.word	0x00038820
        /*0544*/ 	.short	0x010a
        /*0546*/ 	.byte	0x3f
	.zero		1


	//   ....[56]....
        /*0548*/ 	.word	0x000120a0
        /*054c*/ 	.word	0x00000005
        /*0550*/ 	.word	0x00000000
        /*0554*/ 	.short	0x010a
        /*0556*/ 	.byte	0x3f
	.zero		1


	//   ....[57]....
        /*0558*/ 	.word	0x00012110
        /*055c*/ 	.word	0x00000003
        /*0560*/ 	.word	0x00000000
        /*0564*/ 	.short	0x010a
        /*0566*/ 	.byte	0x3f
	.zero		1


	//   ....[58]....
        /*0568*/ 	.word	0x00012170
        /*056c*/ 	.word	0x00000005
        /*0570*/ 	.word	0x00000000
        /*0574*/ 	.short	0x010a
        /*0576*/ 	.byte	0x3f
	.zero		1


	//   ....[59]....
        /*0578*/ 	.word	0x000121a0
        /*057c*/ 	.word	0x00000003
        /*0580*/ 	.word	0x00000000
        /*0584*/ 	.short	0x010a
        /*0586*/ 	.byte	0x3f
	.zero		1


	//   ....[60]....
        /*0588*/ 	.word	0x00012210
        /*058c*/ 	.word	0x00000000
        /*0590*/ 	.word	0x00038800
        /*0594*/ 	.short	0x010a
        /*0596*/ 	.byte	0x3f
	.zero		1


	//   ....[61]....
        /*0598*/ 	.word	0x00012260
        /*059c*/ 	.word	0x00000005
        /*05a0*/ 	.word	0x00038830
        /*05a4*/ 	.short	0x010a
        /*05a6*/ 	.byte	0x3f
	.zero		1


	//   ....[62]....
        /*05a8*/ 	.word	0x000122c0
        /*05ac*/ 	.word	0x00000004
        /*05b0*/ 	.word	0x00038810
        /*05b4*/ 	.short	0x010a
        /*05b6*/ 	.byte	0x3f
	.zero		1


	//   ....[63]....
        /*05b8*/ 	.word	0x00012310
        /*05bc*/ 	.word	0x00000005
        /*05c0*/ 	.word	0x00038850
        /*05c4*/ 	.short	0x010a
        /*05c6*/ 	.byte	0x3f
	.zero		1


	//   ....[64]....
        /*05c8*/ 	.word	0x00012360
        /*05cc*/ 	.word	0x0000000a
        /*05d0*/ 	.word	0x00038830
        /*05d4*/ 	.short	0x010a
        /*05d6*/ 	.byte	0x3f
	.zero		1


	//   ....[65]....
        /*05d8*/ 	.word	0x000123b0
        /*05dc*/ 	.word	0x0000000a
        /*05e0*/ 	.word	0x00038850
        /*05e4*/ 	.short	0x010a
        /*05e6*/ 	.byte	0x3f
	.zero		1


	//   ....[66]....
        /*05e8*/ 	.word	0x00012400
        /*05ec*/ 	.word	0x00000009
        /*05f0*/ 	.word	0x00038830
        /*05f4*/ 	.short	0x010a
        /*05f6*/ 	.byte	0x3f
	.zero		1


	//   ....[67]....
        /*05f8*/ 	.word	0x00012450
        /*05fc*/ 	.word	0x00000009
        /*0600*/ 	.word	0x00038850
        /*0604*/ 	.short	0x010a
        /*0606*/ 	.byte	0x3f
	.zero		1


	//   ....[68]....
        /*0608*/ 	.word	0x000125d0
        /*060c*/ 	.word	0x00000008
        /*0610*/ 	.word	0x00038840
        /*0614*/ 	.short	0x010a
        /*0616*/ 	.byte	0x3f
	.zero		1


	//   ....[69]....
        /*0618*/ 	.word	0x00012630
        /*061c*/ 	.word	0x00000008
        /*0620*/ 	.word	0x00038820
        /*0624*/ 	.short	0x010a
        /*0626*/ 	.byte	0x3f
	.zero		1


	//   ....[70]....
        /*0628*/ 	.word	0x00012680
        /*062c*/ 	.word	0x00000005
        /*0630*/ 	.word	0x00038860
        /*0634*/ 	.short	0x010a
        /*0636*/ 	.byte	0x3f
	.zero		1


	//   ....[71]....
        /*0638*/ 	.word	0x000126d0
        /*063c*/ 	.word	0x00000002
        /*0640*/ 	.word	0x00038840
        /*0644*/ 	.short	0x010a
        /*0646*/ 	.byte	0x3f
	.zero		1


	//   ....[72]....
        /*0648*/ 	.word	0x00012720
        /*064c*/ 	.word	0x00000002
        /*0650*/ 	.word	0x00038860
        /*0654*/ 	.short	0x010a
        /*0656*/ 	.byte	0x3f
	.zero		1


	//   ....[73]....
        /*0658*/ 	.word	0x00012770
        /*065c*/ 	.word	0x00000003
        /*0660*/ 	.word	0x00038840
        /*0664*/ 	.short	0x010a
        /*0666*/ 	.byte	0x3f
	.zero		1


	//   ....[74]....
        /*0668*/ 	.word	0x000127c0
        /*066c*/ 	.word	0x00000003
        /*0670*/ 	.word	0x00038860
        /*0674*/ 	.short	0x010a
        /*0676*/ 	.byte	0x3f
	.zero		1


	//   ....[75]....
        /*0678*/ 	.word	0x00012810
        /*067c*/ 	.word	0x00000002
        /*0680*/ 	.word	0x00038840
        /*0684*/ 	.short	0x010a
        /*0686*/ 	.byte	0x3f
	.zero		1


	//   ....[76]....
        /*0688*/ 	.word	0x00012860
        /*068c*/ 	.word	0x00000002
        /*0690*/ 	.word	0x00038860
        /*0694*/ 	.short	0x010a
        /*0696*/ 	.byte	0x3f
	.zero		1


	//   ....[77]....
        /*0698*/ 	.word	0x00012940
        /*069c*/ 	.word	0x00000007
        /*06a0*/ 	.word	0x00038820
        /*06a4*/ 	.short	0x010a
        /*06a6*/ 	.byte	0x3f
	.zero		1


	//   ....[78]....
        /*06a8*/ 	.word	0x00012990
        /*06ac*/ 	.word	0x00000005
        /*06b0*/ 	.word	0x00000000
        /*06b4*/ 	.short	0x010a
        /*06b6*/ 	.byte	0x3f
	.zero		1


	//   ....[79]....
        /*06b8*/ 	.word	0x000129e0
        /*06bc*/ 	.word	0x00000003
        /*06c0*/ 	.word	0x00000000
        /*06c4*/ 	.short	0x010a
        /*06c6*/ 	.byte	0x3f
	.zero		1


	//   ....[80]....
        /*06c8*/ 	.word	0x00012a30
        /*06cc*/ 	.word	0x00000005
        /*06d0*/ 	.word	0x00000000
        /*06d4*/ 	.short	0x010a
        /*06d6*/ 	.byte	0x3f
	.zero		1


	//----- nvinfo : EIATTR_NUM_MBARRIERS
	.align		4
.L_519:
        /*06d8*/ 	.byte	0x03, 0x38
        /*06da*/ 	.short	0x0017


	//----- nvinfo : EIATTR_EXIT_INSTR_OFFSETS
	.align		4
        /*06dc*/ 	.byte	0x04, 0x1c
        /*06de*/ 	.short	(.L_521 - .L_520)


	//   ....[0]....
.L_520:
        /*06e0*/ 	.word	0x00000aa0


	//   ....[1]....
        /*06e4*/ 	.word	0x0000ed50


	//   ....[2]....
        /*06e8*/ 	.word	0x0000edb0


	//   ....[3]....
        /*06ec*/ 	.word	0x00011fa0


	//   ....[4]....
        /*06f0*/ 	.word	0x000121f0


	//----- nvinfo : EIATTR_MAX_THREADS
	.align		4
.L_521:
        /*06f4*/ 	.byte	0x04, 0x05
        /*06f6*/ 	.short	(.L_523 - .L_522)
.L_522:
        /*06f8*/ 	.word	0x00000180
        /*06fc*/ 	.word	0x00000001
        /*0700*/ 	.word	0x00000001


	//----- nvinfo : EIATTR_CRS_STACK_SIZE
	.align		4
.L_523:
        /*0704*/ 	.byte	0x04, 0x1e
        /*0706*/ 	.short	(.L_525 - .L_524)
.L_524:
        /*0708*/ 	.word	0x00000000


	//----- nvinfo : EIATTR_CBANK_PARAM_SIZE
	.align		4
.L_525:
        /*070c*/ 	.byte	0x03, 0x19
        /*070e*/ 	.short	0x0cf0


	//----- nvinfo : EIATTR_PARAM_CBANK
	.align		4
        /*0710*/ 	.byte	0x04, 0x0a
        /*0712*/ 	.short	(.L_527 - .L_526)
	.align		4
.L_526:
        /*0714*/ 	.word	index@(.nv.constant0._ZN7cutlass13device_kernelIN5flash11enable_sm90INS1_16FlashAttnFwdSm90INS1_25CollectiveMainloopFwdSm90ILi2EN4cute5tupleIJNS5_1CILi1EEES8_S8_EEENS6_IJNS7_ILi64EEESA_SA_EEELi512ENS_6half_tEfNS_4arch4Sm90ELb1ELb0ELb1ELb0ELb0ELb0ELb1ELb0ELb0ELb0ELb0ELb0EEENS1_21CollectiveEpilogueFwdINS6_IJSA_NS7_ILi512EEESA_EEES9_SC_SE_Li256ELb0ELb0ELb0ELb0EEENS1_30DynamicPersistentTileSchedulerILi256ELi32ELb0ELb0ELb1EEEEEEEEEvNT_6ParamsE)
        /*0718*/ 	.short	0x0210
        /*071a*/ 	.short	0x0cf0


	//----- nvinfo : EIATTR_SW_WAR
	.align		4
.L_527:
        /*071c*/ 	.byte	0x04, 0x36
        /*071e*/ 	.short	(.L_529 - .L_528)
.L_528:
        /*0720*/ 	.word	0x00000008
.L_529:


//--------------------- .nv.info._ZN7cutlass13device_kernelIN5flash11enable_sm90INS1_16FlashAttnFwdSm90INS1_25CollectiveMainloopFwdSm90ILi2EN4cute5tupleIJNS5_1CILi1EEES8_S8_EEENS6_IJNS7_ILi64EEESA_SA_EEELi512ENS_6half_tEfNS_4arch4Sm90ELb1ELb0ELb1ELb1ELb0ELb0ELb0ELb0ELb0ELb0ELb0ELb0EEENS1_21CollectiveEpilogueFwdINS6_IJSA_NS7_ILi512EEESA_EEES9_SC_SE_Li256ELb1ELb0ELb0ELb0EEENS1_36VarlenDynamicPersistentTileSchedulerILi64ELi64ELi256ELi32ELb0ELb0ELb1ELb1ELb1ELb1EEEEEEEEEvNT_6ParamsE --------------------------
	.section	.nv.info._ZN7cutlass13device_kernelIN5flash11enable_sm90INS1_16FlashAttnFwdSm90INS1_25CollectiveMainloopFwdSm90ILi2EN4cute5tupleIJNS5_1CILi1EEES8_S8_EEENS6_IJNS7_ILi64EEESA_SA_EEELi512ENS_6half_tEfNS_4arch4Sm90ELb1ELb0ELb1ELb1ELb0ELb0ELb0ELb0ELb0ELb0ELb0ELb0EEENS1_21CollectiveEpilogueFwdINS6_IJSA_NS7_ILi512EEESA_EEES9_SC_SE_Li256ELb1ELb0ELb0ELb0EEENS1_36VarlenDynamicPersistentTileSchedulerILi64ELi64ELi256ELi32ELb0ELb0ELb1ELb1ELb1ELb1EEEEEEEEEvNT_6ParamsE,"",@"SHT_CUDA_INFO"
	.sectionflags	@""
	.align	4


	//----- nvinfo : EIATTR_CUDA_API_VERSION
	.align		4
        /*0000*/ 	.byte	0x04, 0x37
        /*0002*/ 	.short	(.L_531 - .L_530)
.L_530:
        /*0004*/ 	.word	0x00000082


	//----- nvinfo : EIATTR_KPARAM_INFO
	.align		4
.L_531:
        /*0008*/ 	.byte	0x04, 0x17
        /*000a*/ 	.short	(.L_533 - .L_532)
.L_532:
        /*000c*/ 	.word	0x00000000
        /*0010*/ 	.short	0x0000
        /*0012*/ 	.short	0x0070
        /*0014*/ 	.byte	0x00, 0xf0, 0x01, 0x28


	//----- nvinfo : EIATTR_SPARSE_MMA_MASK
	.align		4
.L_533:
        /*0018*/ 	.byte	0x03, 0x50
        /*001a*/ 	.short	0x0000


	//----- nvinfo : EIATTR_MAXREG_COUNT
	.align		4
        /*001c*/ 	.byte	0x03, 0x1b
        /*001e*/ 	.short	0x00a8


	//----- nvinfo : EIATTR_NUM_BARRIERS
	.align		4
        /*0020*/ 	.byte	0x02, 0x4c
        /*0022*/ 	.byte	0x10
	.zero		1


	//----- nvinfo : EIATTR_EXTERNS
	.align		4
        /*0024*/ 	.byte	0x04, 0x0f
        /*0026*/ 	.short	(.L_535 - .L_534)


	//   ....[0]....
	.align		4
.L_534:
        /*0028*/ 	.word	index@(__assertfail)


	//----- nvinfo : EIATTR_ANNOTATIONS
	.align		4
.L_535:
        /*002c*/ 	.byte	0x04, 0x55
        /*002e*/ 	.short	(.L_537 - .L_536)


	//   ....[0]....
.L_536:
        /* <DEDUP_REMOVED lines=28> */


	//----- nvinfo : EIATTR_MERCURY_ISA_VERSION
	.align		4
.L_537:
        /*01e0*/ 	.byte	0x03, 0x5f
        /*01e2*/ 	.short	0x0101


	//----- nvinfo : EIATTR_UNUSED_LOAD_BYTE_OFFSET
	.align		4
        /*01e4*/ 	.byte	0x04, 0x44
        /*01e6*/ 	.short	(.L_539 - .L_538)


	//   ....[0]....
.L_538:
        /*01e8*/ 	.word	0x00000a50
        /*01ec*/ 	.word	0x0000fff0


	//   ....[1]....
        /*01f0*/ 	.word	0x00009730
        /*01f4*/ 	.word	0x0000fff0


	//----- nvinfo : EIATTR_INT_WARP_WIDE_INSTR_OFFSETS
	.align		4
.L_539:
        /*01f8*/ 	.byte	0x04, 0x31
        /*01fa*/ 	.short	(.L_541 - .L_540)


	//   ....[0]....
.L_540:
        /*01fc*/ 	.word	0x00000160


	//   ....[1]....
        /*0200*/ 	.word	0x000001a0


	//   ....[2]....
        /*0204*/ 	.word	0x00000210


	//   ....[3]....
        /*0208*/ 	.word	0x0000d270


	//   ....[4]....
        /*020c*/ 	.word	0x0000d300


	//   ....[5]....
        /*0210*/ 	.word	0x0000d790


	//   ....[6]....
        /*0214*/ 	.word	0x0000d7c0


	//   ....[7]....
        /*0218*/ 	.word	0x00010060


	//   ....[8]....
        /*021c*/ 	.word	0x000100f0


	//----- nvinfo : EIATTR_COOP_GROUP_MASK_REGIDS
	.align		4
.L_541:
        /*0220*/ 	.byte	0x04, 0x29
        /*0222*/ 	.short	(.L_543 - .L_542)


	//   ....[0]....
.L_542:
        /*0224*/ 	.word	0xffffffff


	//   ....[1]....
        /*0228*/ 	.word	0xffffffff


	//   ....[2]....
        /*022c*/ 	.word	0xffffffff


	//   ....[3]....
        /*0230*/ 	.word	0xffffffff


	//   ....[4]....
        /*0234*/ 	.word	0xffffffff


	//   ....[5]....
        /*0238*/ 	.word	0xffffffff


	//   ....[6]....
        /*023c*/ 	.word	0xffffffff


	//   ....[7]....
        /*0240*/ 	.word	0xffffffff


	//   ....[8]....
        /*0244*/ 	.word	0xffffffff


	//   ....[9]....
        /*0248*/ 	.word	0xffffffff


	//   ....[10]....
        /*024c*/ 	.word	0xffffffff


	//   ....[11]....
        /*0250*/ 	.word	0xffffffff


	//   ....[12]....
        /*0254*/ 	.word	0xffffffff


	//   ....[13]....
        /*0258*/ 	.word	0xffffffff


	//   ....[14]....
        /*025c*/ 	.word	0xffffffff


	//   ....[15]....
        /*0260*/ 	.word	0xffffffff


	//   ....[16]....
        /*0264*/ 	.word	0xffffffff


	//   ....[17]....
        /*0268*/ 	.word	0xffffffff


	//   ....[18]....
        /*026c*/ 	.word	0xffffffff


	//   ....[19]....
        /*0270*/ 	.word	0xffffffff


	//   ....[20]....
        /*0274*/ 	.word	0xffffffff


	//   ....[21]....
        /*0278*/ 	.word	0xffffffff


	//   ....[22]....
        /*027c*/ 	.word	0xffffffff


	//   ....[23]....
        /*0280*/ 	.word	0xffffffff


	//   ....[24]....
        /*0284*/ 	.word	0xffffffff


	//   ....[25]....
        /*0288*/ 	.word	0xffffffff


	//   ....[26]....
        /*028c*/ 	.word	0xffffffff


	//   ....[27]....
        /*0290*/ 	.word	0xffffffff


	//   ....[28]....
        /*0294*/ 	.word	0xffffffff


	//   ....[29]....
        /*0298*/ 	.word	0xffffffff


	//   ....[30]....
        /*029c*/ 	.word	0xffffffff


	//   ....[31]....
        /*02a0*/ 	.word	0xffffffff


	//   ....[32]....
        /*02a4*/ 	.word	0xffffffff


	//   ....[33]....
        /*02a8*/ 	.word	0xffffffff


	//   ....[34]....
        /*02ac*/ 	.word	0xffffffff


	//   ....[35]....
        /*02b0*/ 	.word	0xffffffff


	//   ....[36]....
        /*02b4*/ 	.word	0xffffffff


	//   ....[37]....
        /*02b8*/ 	.word	0xffffffff


	//   ....[38]....
        /*02bc*/ 	.word	0xffffffff


	//   ....[39]....
        /*02c0*/ 	.word	0xffffffff


	//   ....[40]....
        /*02c4*/ 	.word	0xffffffff


	//   ....[41]....
        /*02c8*/ 	.word	0xffffffff


	//   ....[42]....
        /*02cc*/ 	.word	0xffffffff


	//   ....[43]....
        /*02d0*/ 	.word	0xffffffff


	//   ....[44]....
        /*02d4*/ 	.word	0xffffffff


	//   ....[45]....
        /*02d8*/ 	.word	0xffffffff


	//   ....[46]....
        /*02dc*/ 	.word	0xffffffff


	//   ....[47]....
        /*02e0*/ 	.word	0xffffffff


	//   ....[48]....
        /*02e4*/ 	.word	0xffffffff


	//   ....[49]....
        /*02e8*/ 	.word	0xffffffff


	//   ....[50]....
        /*02ec*/ 	.word	0xffffffff


	//   ....[51]....
        /*02f0*/ 	.word	0xffffffff


	//   ....[52]....
        /*02f4*/ 	.word	0xffffffff


	//   ....[53]....
        /*02f8*/ 	.word	0xffffffff


	//   ....[54]....
        /*02fc*/ 	.word	0xffffffff


	//   ....[55]....
        /*0300*/ 	.word	0xffffffff


	//   ....[56]....
        /*0304*/ 	.word	0xffffffff


	//   ....[57]....
        /*0308*/ 	.word	0xffffffff


	//   ....[58]....
        /*030c*/ 	.word	0xffffffff


	//   ....[59]....
        /*0310*/ 	.word	0xffffffff


	//   ....[60]....
        /*0314*/ 	.word	0xffffffff


	//   ....[61]....
        /*0318*/ 	.word	0xffffffff


	//   ....[62]....
        /*031c*/ 	.word	0xffffffff


	//   ....[63]....
        /*0320*/ 	.word	0x0500000f


	//   ....[64]....
        /*0324*/ 	.word	0x0500000f


	//   ....[65]....
        /*0328*/ 	.word	0x0500000f


	//   ....[66]....
        /*032c*/ 	.word	0x0500000f


	//   ....[67]....
        /*0330*/ 	.word	0x0500000f


	//   ....[68]....
        /*0334*/ 	.word	0x0500000f


	//   ....[69]....
        /*0338*/ 	.word	0x0500000f


	//   ....[70]....
        /*033c*/ 	.word	0x0500000f


	//   ....[71]....
        /*0340*/ 	.word	0x0500000f


	//   ....[72]....
        /*0344*/ 	.word	0x0500000f


	//   ....[73]....
        /*0348*/ 	.word	0x0500000f


	//   ....[74]....
        /*034c*/ 	.word	0x0500000f


	//   ....[75]....
        /*0350*/ 	.word	0x0500000f


	//   ....[76]....
        /*0354*/ 	.word	0x0500000f


	//   ....[77]....
        /*0358*/ 	.word	0x0500000f


	//   ....[78]....
        /*035c*/ 	.word	0x0500000f


	//   ....[79]....
        /*0360*/ 	.word	0x0500000f


	//   ....[80]....
        /*0364*/ 	.word	0x0500000f


	//   ....[81]....
        /*0368*/ 	.word	0x0500000f


	//----- nvinfo : EIATTR_COOP_GROUP_INSTR_OFFSETS
	.align		4
.L_543:
        /*036c*/ 	.byte	0x04, 0x28
        /*036e*/ 	.short	(.L_545 - .L_544)


	//   ....[0]....
.L_544:
        /*0370*/ 	.word	0x00000060


	//   ....[1]....
        /*0374*/ 	.word	0x00000170


	//   ....[2]....
        /*0378*/ 	.word	0x000001c0


	//   ....[3]....
        /*037c*/ 	.word	0x000003b0


	//   ....[4]....
        /*0380*/ 	.word	0x00000510


	//   ....[5]....
        /*0384*/ 	.word	0x00000630


	//   ....[6]....
        /*0388*/ 	.word	0x00000790


	//   ....[7]....
        /*038c*/ 	.word	0x00001920


	//   ....[8]....
        /*0390*/ 	.word	0x000031b0


	//   ....[9]....
        /*0394*/ 	.word	0x00003ec0


	//   ....[10]....
        /*0398*/ 	.word	0x00003f90


	//   ....[11]....
        /*039c*/ 	.word	0x000043d0


	//   ....[12]....
        /*03a0*/ 	.word	0x00004440


	//   ....[13]....
        /*03a4*/ 	.word	0x00004d90


	//   ....[14]....
        /*03a8*/ 	.word	0x00005700


	//   ....[15]....
        /*03ac*/ 	.word	0x00005760


	//   ....[16]....
        /*03b0*/ 	.word	0x00005c50


	//   ....[17]....
        /*03b4*/ 	.word	0x00005ce0


	//   ....[18]....
        /*03b8*/ 	.word	0x00006f20


	//   ....[19]....
        /*03bc*/ 	.word	0x00007630


	//   ....[20]....
        /*03c0*/ 	.word	0x000076b0


	//   ....[21]....
        /*03c4*/ 	.word	0x000079c0


	//   ....[22]....
        /*03c8*/ 	.word	0x00007b80


	//   ....[23]....
        /*03cc*/ 	.word	0x00008c00


	//   ....[24]....
        /*03d0*/ 	.word	0x00008c40


	//   ....[25]....
        /*03d4*/ 	.word	0x00008c80


	//   ....[26]....
        /*03d8*/ 	.word	0x00008cf0


	//   ....[27]....
        /*03dc*/ 	.word	0x00008d10


	//   ....[28]....
        /*03e0*/ 	.word	0x0000a680


	//   ....[29]....
        /*03e4*/ 	.word	0x0000c0a0


	//   ....[30]....
        /*03e8*/ 	.word	0x0000c220


	//   ....[31]....
        /*03ec*/ 	.word	0x0000c250


	//   ....[32]....
        /*03f0*/ 	.word	0x0000c290


	//   ....[33]....
        /*03f4*/ 	.word	0x0000c300


	//   ....[34]....
        /*03f8*/ 	.word	0x0000c360


	//   ....[35]....
        /*03fc*/ 	.word	0x0000c3a0


	//   ....[36]....
        /*0400*/ 	.word	0x0000c540


	//   ....[37]....
        /*0404*/ 	.word	0x0000c5a0


	//   ....[38]....
        /*0408*/ 	.word	0x0000c5e0


	//   ....[39]....
        /*040c*/ 	.word	0x0000c620


	//   ....[40]....
        /*0410*/ 	.word	0x0000c650


	//   ....[41]....
        /*0414*/ 	.word	0x0000c680


	//   ....[42]....
        /*0418*/ 	.word	0x0000c710


	//   ....[43]....
        /*041c*/ 	.word	0x0000c770


	//   ....[44]....
        /*0420*/ 	.word	0x0000c800


	//   ....[45]....
        /*0424*/ 	.word	0x00010180


	//   ....[46]....
        /*0428*/ 	.word	0x00010190


	//   ....[47]....
        /*042c*/ 	.word	0x000102a0


	//   ....[48]....
        /*0430*/ 	.word	0x00010300


	//   ....[49]....
        /*0434*/ 	.word	0x00010340


	//   ....[50]....
        /*0438*/ 	.word	0x00010380


	//   ....[51]....
        /*043c*/ 	.word	0x000103b0


	//   ....[52]....
        /*0440*/ 	.word	0x000103e0


	//   ....[53]....
        /*0444*/ 	.word	0x00010570


	//   ....[54]....
        /*0448*/ 	.word	0x000105d0


	//   ....[55]....
        /*044c*/ 	.word	0x00010610


	//   ....[56]....
        /*0450*/ 	.word	0x00010650


	//   ....[57]....
        /*0454*/ 	.word	0x00010680


	//   ....[58]....
        /*0458*/ 	.word	0x000106b0


	//   ....[59]....
        /*045c*/ 	.word	0x00010770


	//   ....[60]....
        /*0460*/ 	.word	0x00010790


	//   ....[61]....
        /*0464*/ 	.word	0x00010800


	//   ....[62]....
        /*0468*/ 	.word	0x00010e90


	//   ....[63]....
        /*046c*/ 	.word	0x000114f0


	//   ....[64]....
        /*0470*/ 	.word	0x00011910


	//   ....[65]....
        /*0474*/ 	.word	0x000119a0


	//   ....[66]....
        /*0478*/ 	.word	0x00011a40


	//   ....[67]....
        /*047c*/ 	.word	0x00011af0


	//   ....[68]....
        /*0480*/ 	.word	0x00011b70


	//   ....[69]....
        /*0484*/ 	.word	0x00011bf0


	//   ....[70]....
        /*0488*/ 	.word	0x00011c70


	//   ....[71]....
        /*048c*/ 	.word	0x00011cf0


	//   ....[72]....
        /*0490*/ 	.word	0x00011d80


	//   ....[73]....
        /*0494*/ 	.word	0x00011e30


	//   ....[74]....
        /*0498*/ 	.word	0x00011eb0


	//   ....[75]....
        /*049c*/ 	.word	0x00011f30


	//   ....[76]....
        /*04a0*/ 	.word	0x00011fb0


	//   ....[77]....
        /*04a4*/ 	.word	0x00012030


	//   ....[78]....
        /*04a8*/ 	.word	0x000120a0


	//   ....[79]....
        /*04ac*/ 	.word	0x00012140


	//   ....[80]....
        /*04b0*/ 	.word	0x000121d0


	//   ....[81]....
        /*04b4*/ 	.word	0x00012300


	//----- nvinfo : EIATTR_REG_RECONFIG
	.align		4
.L_545:
        /*04b8*/ 	.byte	0x01, 0x54
	.zero		2


	//----- nvinfo : EIATTR_SYSCALL_OFFSETS
	.align		4
        /*04bc*/ 	.byte	0x04, 0x46
        /*04be*/ 	.short	(.L_547 - .L_546)


	//   ....[0]....
.L_546:
        /*04c0*/ 	.word	0x00003380


	//   ....[1]....
        /*04c4*/ 	.word	0x0000d490


	//   ....[2]....
        /*04c8*/ 	.word	0x0000d5d0


	//   ....[3]....
        /*04cc*/ 	.word	0x0000d6d0


	//----- nvinfo : EIATTR_MBARRIER_INSTR_OFFSETS
	.align		4
.L_547:
        /*04d0*/ 	.byte	0x04, 0x39
        /*04d2*/ 	.short	(.L_549 - .L_548)


	//   ....[0]....
.L_548:
        /*04d4*/ 	.word	0x000002a0
        /*04d8*/ 	.word	0x000000ff
        /*04dc*/ 	.word	0x00028c00
        /*04e0*/ 	.short	0x0100
        /*04e2*/ 	.byte	0x08
	.zero		1


	//   ....[1]....
        /*04e4*/ 	.word	0x000002b0
        /*04e8*/ 	.word	0x000000ff
        /*04ec*/ 	.word	0x00028c20
        /*04f0*/ 	.short	0x0100
        /*04f2*/ 	.byte	0x08
	.zero		1


	//   ....[2]....
        /*04f4*/ 	.word	0x00000360
        /*04f8*/ 	.word	0x000000ff
        /*04fc*/ 	.word	0x00028c30
        /*0500*/ 	.short	0x0100
        /*0502*/ 	.byte	0x06
	.zero		1


	//   ....[3]....
        /*0504*/ 	.word	0x00000370
        /*0508*/ 	.word	0x000000ff
        /*050c*/ 	.word	0x00028c40
        /*0510*/ 	.short	0x0100
        /*0512*/ 	.byte	0x06
	.zero		1


	//   ....[4]....
        /*0514*/ 	.word	0x00000380
        /*0518*/ 	.word	0x000000ff
        /*051c*/ 	.word	0x00028c38
        /*0520*/ 	.short	0x0100
        /*0522*/ 	.byte	0x06
	.zero		1


	//   ....[5]....
        /*0524*/ 	.word	0x00000390
        /*0528*/ 	.word	0x000000ff
        /*052c*/ 	.word	0x00028c48
        /*0530*/ 	.short	0x0100
        /*0532*/ 	.byte	0x06
	.zero		1


	//   ....[6]....
        /*0534*/ 	.word	0x000004c0
        /*0538*/ 	.word	0x000000ff
        /*053c*/ 	.word	0x00028c50
        /*0540*/ 	.short	0x0100
        /*0542*/ 	.byte	0x08
	.zero		1


	//   ....[7]....
        /*0544*/ 	.word	0x000004d0
        /*0548*/ 	.word	0x000000ff
        /*054c*/ 	.word	0x00028c60
        /*0550*/ 	.short	0x0100
        /*0552*/ 	.byte	0x08
	.zero		1


	//   ....[8]....
        /*0554*/ 	.word	0x000004e0
        /*0558*/ 	.word	0x000000ff
        /*055c*/ 	.word	0x00028c58
        /*0560*/ 	.short	0x0100
        /*0562*/ 	.byte	0x08
	.zero		1


	//   ....[9]....
        /*0564*/ 	.word	0x000004f0
        /*0568*/ 	.word	0x000000ff
        /*056c*/ 	.word	0x00028c68
        /*0570*/ 	.short	0x0100
        /*0572*/ 	.byte	0x08
	.zero		1


	//   ....[10]....
        /*0574*/ 	.word	0x000005e0
        /*0578*/ 	.word	0x000000ff
        /*057c*/ 	.word	0x00028c70
        /*0580*/ 	.short	0x0100
        /*0582*/ 	.byte	0x06
	.zero		1


	//   ....[11]....
        /*0584*/ 	.word	0x000005f0
        /*0588*/ 	.word	0x000000ff
        /*058c*/ 	.word	0x00028c80
        /*0590*/ 	.short	0x0100
        /*0592*/ 	.byte	0x06
	.zero		1


	//   ....[12]....
        /*0594*/ 	.word	0x00000600
        /*0598*/ 	.word	0x000000ff
        /*059c*/ 	.word	0x00028c78
        /*05a0*/ 	.short	0x0100
        /*05a2*/ 	.byte	0x06
	.zero		1


	//   ....[13]....
        /*05a4*/ 	.word	0x00000610
        /*05a8*/ 	.word	0x000000ff
        /*05ac*/ 	.word	0x00028c88
        /*05b0*/ 	.short	0x0100
        /*05b2*/ 	.byte	0x06
	.zero		1


	//   ....[14]....
        /*05b4*/ 	.word	0x00000740
        /*05b8*/ 	.word	0x000000ff
        /*05bc*/ 	.word	0x00028c90
        /*05c0*/ 	.short	0x0100
        /*05c2*/ 	.byte	0x08
	.zero		1


	//   ....[15]....
        /*05c4*/ 	.word	0x00000750
        /*05c8*/ 	.word	0x000000ff
        /*05cc*/ 	.word	0x00028ca0
        /*05d0*/ 	.short	0x0100
        /*05d2*/ 	.byte	0x08
	.zero		1


	//   ....[16]....
        /*05d4*/ 	.word	0x00000760
        /*05d8*/ 	.word	0x000000ff
        /*05dc*/ 	.word	0x00028c98
        /*05e0*/ 	.short	0x0100
        /*05e2*/ 	.byte	0x08
	.zero		1


	//   ....[17]....
        /*05e4*/ 	.word	0x00000770
        /*05e8*/ 	.word	0x000000ff
        /*05ec*/ 	.word	0x00028ca8
        /*05f0*/ 	.short	0x0100
        /*05f2*/ 	.byte	0x08
	.zero		1


	//   ....[18]....
        /*05f4*/ 	.word	0x000008a0
        /*05f8*/ 	.word	0x000000ff
        /*05fc*/ 	.word	0x00028cb0
        /*0600*/ 	.short	0x0100
        /*0602*/ 	.byte	0x08
	.zero		1


	//   ....[19]....
        /*0604*/ 	.word	0x000008b0
        /*0608*/ 	.word	0x000000ff
        /*060c*/ 	.word	0x00028cc0
        /*0610*/ 	.short	0x0100
        /*0612*/ 	.byte	0x08
	.zero		1


	//   ....[20]....
        /*0614*/ 	.word	0x000008c0
        /*0618*/ 	.word	0x000000ff
        /*061c*/ 	.word	0x00028cb8
        /*0620*/ 	.short	0x0100
        /*0622*/ 	.byte	0x08
	.zero		1


	//   ....[21]....
        /*0624*/ 	.word	0x000008d0
        /*0628*/ 	.word	0x000000ff
        /*062c*/ 	.word	0x00028cc8
        /*0630*/ 	.short	0x0100
        /*0632*/ 	.byte	0x08
	.zero		1


	//   ....[22]....
        /*0634*/ 	.word	0x00001a30
        /*0638*/ 	.word	0x000000ff
        /*063c*/ 	.word	0x00028c50
        /*0640*/ 	.short	0x010a
        /*0642*/ 	.byte	0x15
	.zero		1


	//   ....[23]....
        /*0644*/ 	.word	0x00001d00
        /*0648*/ 	.word	0x00000004
        /*064c*/ 	.word	0x00000000
        /*0650*/ 	.short	0x0101
        /*0652*/ 	.byte	0x3f
	.zero		1


	//   ....[24]....
        /*0654*/ 	.word	0x00002660
        /*0658*/ 	.word	0x000000ff
        /*065c*/ 	.word	0x00028c50
        /*0660*/ 	.short	0x010a
        /*0662*/ 	.byte	0x15
	.zero		1


	//   ....[25]....
        /*0664*/ 	.word	0x000026a0
        /*0668*/ 	.word	0x000000ff
        /*066c*/ 	.word	0x00028c50
        /*0670*/ 	.short	0x010a
        /*0672*/ 	.byte	0x15
	.zero		1


	//   ....[26]....
        /*0674*/ 	.word	0x00002870
        /*0678*/ 	.word	0x00000005
        /*067c*/ 	.word	0x00000000
        /*0680*/ 	.short	0x0101
        /*0682*/ 	.byte	0x3f
	.zero		1


	//   ....[27]....
        /*0684*/ 	.word	0x00003400
        /*0688*/ 	.word	0x000000ff
        /*068c*/ 	.word	0x00028c00
        /*0690*/ 	.short	0x010a
        /*0692*/ 	.byte	0x28
	.zero		1


	//   ....[28]....
        /*0694*/ 	.word	0x00003480
        /*0698*/ 	.word	0x00000007
        /*069c*/ 	.word	0x00028c30
        /*06a0*/ 	.short	0x010a
        /*06a2*/ 	.byte	0x3f
	.zero		1


	//   ....[29]....
        /*06a4*/ 	.word	0x000034c0
        /*06a8*/ 	.word	0x00000007
        /*06ac*/ 	.word	0x00028c30
        /*06b0*/ 	.short	0x010a
        /*06b2*/ 	.byte	0x3f
	.zero		1


	//   ....[30]....
        /*06b4*/ 	.word	0x00004640
        /*06b8*/ 	.word	0x00000003
        /*06bc*/ 	.word	0x00000000
        /*06c0*/ 	.short	0x0101
        /*06c2*/ 	.byte	0x3f
	.zero		1


	//   ....[31]....
        /*06c4*/ 	.word	0x00004a90
        /*06c8*/ 	.word	0x00000007
        /*06cc*/ 	.word	0x00028c50
        /*06d0*/ 	.short	0x010a
        /*06d2*/ 	.byte	0x3f
	.zero		1


	//   ....[32]....
        /*06d4*/ 	.word	0x00004ad0
        /*06d8*/ 	.word	0x00000007
        /*06dc*/ 	.word	0x00028c50
        /*06e0*/ 	.short	0x010a
        /*06e2*/ 	.byte	0x3f
	.zero		1


	//   ....[33]....
        /*06e4*/ 	.word	0x00004db0
        /*06e8*/ 	.word	0x00000007
        /*06ec*/ 	.word	0x00000000
        /*06f0*/ 	.short	0x0101
        /*06f2*/ 	.byte	0x3f
	.zero		1


	//   ....[34]....
        /*06f4*/ 	.word	0x00004ec0
        /*06f8*/ 	.word	0x000000ff
        /*06fc*/ 	.word	0x00028c30
        /*0700*/ 	.short	0x010a
        /*0702*/ 	.byte	0x19
	.zero		1


	//   ....[35]....
        /*0704*/ 	.word	0x00004f00
        /*0708*/ 	.word	0x000000ff
        /*070c*/ 	.word	0x00028c30
        /*0710*/ 	.short	0x010a
        /*0712*/ 	.byte	0x19
	.zero		1


	//   ....[36]....
        /*0714*/ 	.word	0x00005f50
        /*0718*/ 	.word	0x00000098
        /*071c*/ 	.word	0x00000000
        /*0720*/ 	.short	0x0101
        /*0722*/ 	.byte	0x3f
	.zero		1


	//   ....[37]....
        /*0724*/ 	.word	0x00006c60
        /*0728*/ 	.word	0x000000ff
        /*072c*/ 	.word	0x00028c50
        /*0730*/ 	.short	0x010a
        /*0732*/ 	.byte	0x19
	.zero		1


	//   ....[38]....
        /*0734*/ 	.word	0x00006ca0
        /*0738*/ 	.word	0x000000ff
        /*073c*/ 	.word	0x00028c50
        /*0740*/ 	.short	0x010a
        /*0742*/ 	.byte	0x19
	.zero		1


	//   ....[39]....
        /*0744*/ 	.word	0x00006f40
        /*0748*/ 	.word	0x000000a8
        /*074c*/ 	.word	0x00000000
        /*0750*/ 	.short	0x0101
        /*0752*/ 	.byte	0x3f
	.zero		1


	//   ....[40]....
        /*0754*/ 	.word	0x00007070
        /*0758*/ 	.word	0x000000ff
        /*075c*/ 	.word	0x00028c30
        /*0760*/ 	.short	0x010a
        /*0762*/ 	.byte	0x18
	.zero		1


	//   ....[41]....
        /*0764*/ 	.word	0x000070b0
        /*0768*/ 	.word	0x000000ff
        /*076c*/ 	.word	0x00028c30
        /*0770*/ 	.short	0x010a
        /*0772*/ 	.byte	0x18
	.zero		1


	//   ....[42]....
        /*0774*/ 	.word	0x00007ea0
        /*0778*/ 	.word	0x00000098
        /*077c*/ 	.word	0x00000000
        /*0780*/ 	.short	0x0101
        /*0782*/ 	.byte	0x3f
	.zero		1


	//   ....[43]....
        /*0784*/ 	.word	0x00008950
        /*0788*/ 	.word	0x000000ff
        /*078c*/ 	.word	0x00028c50
        /*0790*/ 	.short	0x010a
        /*0792*/ 	.byte	0x18
	.zero		1


	//   ....[44]....
        /*0794*/ 	.word	0x00008990
        /*0798*/ 	.word	0x000000ff
        /*079c*/ 	.word	0x00028c50
        /*07a0*/ 	.short	0x010a
        /*07a2*/ 	.byte	0x18
	.zero		1


	//   ....[45]....
        /*07a4*/ 	.word	0x00008c20
        /*07a8*/ 	.word	0x000000a8
        /*07ac*/ 	.word	0x00000000
        /*07b0*/ 	.short	0x0101
        /*07b2*/ 	.byte	0x3f
	.zero		1


	//   ....[46]....
        /*07b4*/ 	.word	0x0000b0d0
        /*07b8*/ 	.word	0x000000ff
        /*07bc*/ 	.word	0x00000000
        /*07c0*/ 	.short	0x0101
        /*07c2*/ 	.byte	0x04
	.zero		1


	//   ....[47]....
        /*07c4*/ 	.word	0x0000dc00
        /*07c8*/ 	.word	0x00000008
        /*07cc*/ 	.word	0x00028c40
        /*07d0*/ 	.short	0x010a
        /*07d2*/ 	.byte	0x3f
	.zero		1


	//   ....[48]....
        /*07d4*/ 	.word	0x0000dff0
        /*07d8*/ 	.word	0x0000000a
        /*07dc*/ 	.word	0x00028c20
        /*07e0*/ 	.short	0x010a
        /*07e2*/ 	.byte	0x3f
	.zero		1


	//   ....[49]....
        /*07e4*/ 	.word	0x0000e0b0
        /*07e8*/ 	.word	0x0000000b
        /*07ec*/ 	.word	0x00028c60
        /*07f0*/ 	.short	0x010a
        /*07f2*/ 	.byte	0x3f
	.zero		1


	//   ....[50]....
        /*07f4*/ 	.word	0x0000e820
        /*07f8*/ 	.word	0x00000002
        /*07fc*/ 	.word	0x00028c40
        /*0800*/ 	.short	0x010a
        /*0802*/ 	.byte	0x3f
	.zero		1


	//   ....[51]....
        /*0804*/ 	.word	0x0000ea30
        /*0808*/ 	.word	0x00000002
        /*080c*/ 	.word	0x00028c60
        /*0810*/ 	.short	0x010a
        /*0812*/ 	.byte	0x3f
	.zero		1


	//   ....[52]....
        /*0814*/ 	.word	0x0000f0f0
        /*0818*/ 	.word	0x00000002
        /*081c*/ 	.word	0x00028c40
        /*0820*/ 	.short	0x010a
        /*0822*/ 	.byte	0x3f
	.zero		1


	//   ....[53]....
        /*0824*/ 	.word	0x0000f2f0
        /*0828*/ 	.word	0x00000002
        /*082c*/ 	.word	0x00028c60
        /*0830*/ 	.short	0x010a
        /*0832*/ 	.byte	0x3f
	.zero		1


	//   ....[54]....
        /*0834*/ 	.word	0x0000f930
        /*0838*/ 	.word	0x00000002
        /*083c*/ 	.word	0x00028c40
        /*0840*/ 	.short	0x010a
        /*0842*/ 	.byte	0x3f
	.zero		1


	//   ....[55]....
        /*0844*/ 	.word	0x0000fb40
        /*0848*/ 	.word	0x00000002
        /*084c*/ 	.word	0x00028c60
        /*0850*/ 	.short	0x010a
        /*0852*/ 	.byte	0x3f
	.zero		1


	//   ....[56]....
        /*0854*/ 	.word	0x00010e10
        /*0858*/ 	.word	0x00000000
        /*085c*/ 	.word	0x00028c20
        /*0860*/ 	.short	0x010a
        /*0862*/ 	.byte	0x3f
	.zero		1


	//   ....[57]....
        /*0864*/ 	.word	0x00010fd0
        /*0868*/ 	.word	0x00000006
        /*086c*/ 	.word	0x00000000
        /*0870*/ 	.short	0x010a
        /*0872*/ 	.byte	0x3f
	.zero		1


	//   ....[58]....
        /*0874*/ 	.word	0x00011040
        /*0878*/ 	.word	0x00000007
        /*087c*/ 	.word	0x00000000
        /*0880*/ 	.short	0x010a
        /*0882*/ 	.byte	0x3f
	.zero		1


	//   ....[59]....
        /*0884*/ 	.word	0x000110b0
        /*0888*/ 	.word	0x00000004
        /*088c*/ 	.word	0x00000000
        /*0890*/ 	.short	0x010a
        /*0892*/ 	.byte	0x3f
	.zero		1


	//   ....[60]....
        /*0894*/ 	.word	0x000110e0
        /*0898*/ 	.word	0x00000003
        /*089c*/ 	.word	0x00000000
        /*08a0*/ 	.short	0x010a
        /*08a2*/ 	.byte	0x3f
	.zero		1


	//   ....[61]....
        /*08a4*/ 	.word	0x00011150
        /*08a8*/ 	.word	0x00000005
        /*08ac*/ 	.word	0x00028c50
        /*08b0*/ 	.short	0x010a
        /*08b2*/ 	.byte	0x3f
	.zero		1


	//   ....[62]....
        /*08b4*/ 	.word	0x000111b0
        /*08b8*/ 	.word	0x00000006
        /*08bc*/ 	.word	0x00028c50
        /*08c0*/ 	.short	0x010a
        /*08c2*/ 	.byte	0x3f
	.zero		1


	//   ....[63]....
        /*08c4*/ 	.word	0x00011210
        /*08c8*/ 	.word	0x00000003
        /*08cc*/ 	.word	0x00028c00
        /*08d0*/ 	.short	0x010a
        /*08d2*/ 	.byte	0x3f
	.zero		1


	//   ....[64]....
        /*08d4*/ 	.word	0x00011260
        /*08d8*/ 	.word	0x00000007
        /*08dc*/ 	.word	0x00028c30
        /*08e0*/ 	.short	0x010a
        /*08e2*/ 	.byte	0x3f
	.zero		1


	//   ....[65]....
        /*08e4*/ 	.word	0x000112b0
        /*08e8*/ 	.word	0x00000007
        /*08ec*/ 	.word	0x00028c50
        /*08f0*/ 	.short	0x010a
        /*08f2*/ 	.byte	0x3f
	.zero		1


	//   ....[66]....
        /*08f4*/ 	.word	0x00011310
        /*08f8*/ 	.word	0x00000004
        /*08fc*/ 	.word	0x00028c30
        /*0900*/ 	.short	0x010a
        /*0902*/ 	.byte	0x3f
	.zero		1


	//   ....[67]....
        /*0904*/ 	.word	0x00011360
        /*0908*/ 	.word	0x000000a8
        /*090c*/ 	.word	0x00028c50
        /*0910*/ 	.short	0x010a
        /*0912*/ 	.byte	0x3f
	.zero		1


	//   ....[68]....
        /*0914*/ 	.word	0x000113c0
        /*0918*/ 	.word	0x00000004
        /*091c*/ 	.word	0x00028c30
        /*0920*/ 	.short	0x010a
        /*0922*/ 	.byte	0x3f
	.zero		1


	//   ....[69]....
        /*0924*/ 	.word	0x00011410
        /*0928*/ 	.word	0x000000a8
        /*092c*/ 	.word	0x00028c50
        /*0930*/ 	.short	0x010a
        /*0932*/ 	.byte	0x3f
	.zero		1


	//   ....[70]....
        /*0934*/ 	.word	0x000115b0
        /*0938*/ 	.word	0x00000008
        /*093c*/ 	.word	0x00028c40
        /*0940*/ 	.short	0x010a
        /*0942*/ 	.byte	0x3f
	.zero		1


	//   ....[71]....
        /*0944*/ 	.word	0x00011630
        /*0948*/ 	.word	0x00000008
        /*094c*/ 	.word	0x00028c20
        /*0950*/ 	.short	0x010a
        /*0952*/ 	.byte	0x3f
	.zero		1


	//   ....[72]....
        /*0954*/ 	.word	0x00011680
        /*0958*/ 	.word	0x0000000b
        /*095c*/ 	.word	0x00028c60
        /*0960*/ 	.short	0x010a
        /*0962*/ 	.byte	0x3f
	.zero		1


	//   ....[73]....
        /*0964*/ 	.word	0x000116d0
        /*0968*/ 	.word	0x00000002
        /*096c*/ 	.word	0x00028c40
        /*0970*/ 	.short	0x010a
        /*0972*/ 	.byte	0x3f
	.zero		1


	//   ....[74]....
        /*0974*/ 	.word	0x00011720
        /*0978*/ 	.word	0x00000002
        /*097c*/ 	.word	0x00028c60
        /*0980*/ 	.short	0x010a
        /*0982*/ 	.byte	0x3f
	.zero		1


	//   ....[75]....
        /*0984*/ 	.word	0x00011770
        /*0988*/ 	.word	0x00000002
        /*098c*/ 	.word	0x00028c40
        /*0990*/ 	.short	0x010a
        /*0992*/ 	.byte	0x3f
	.zero		1


	//   ....[76]....
        /*0994*/ 	.word	0x000117c0
        /*0998*/ 	.word	0x00000002
        /*099c*/ 	.word	0x00028c60
        /*09a0*/ 	.short	0x010a
        /*09a2*/ 	.byte	0x3f
	.zero		1


	//   ....[77]....
        /*09a4*/ 	.word	0x00011810
        /*09a8*/ 	.word	0x00000002
        /*09ac*/ 	.word	0x00028c40
        /*09b0*/ 	.short	0x010a
        /*09b2*/ 	.byte	0x3f
	.zero		1


	//   ....[78]....
        /*09b4*/ 	.word	0x00011860
        /*09b8*/ 	.word	0x00000002
        /*09bc*/ 	.word	0x00028c60
        /*09c0*/ 	.short	0x010a
        /*09c2*/ 	.byte	0x3f
	.zero		1


	//   ....[79]....
        /*09c4*/ 	.word	0x00012220
        /*09c8*/ 	.word	0x00000000
        /*09cc*/ 	.word	0x00028c20
        /*09d0*/ 	.short	0x010a
        /*09d2*/ 	.byte	0x3f
	.zero		1


	//   ....[80]....
        /*09d4*/ 	.word	0x000123c0
        /*09d8*/ 	.word	0x00000006
        /*09dc*/ 	.word	0x00000000
        /*09e0*/ 	.short	0x010a
        /*09e2*/ 	.byte	0x3f
	.zero		1


	//   ....[81]....
        /*09e4*/ 	.word	0x00012410
        /*09e8*/ 	.word	0x00000007
        /*09ec*/ 	.word	0x00000000
        /*09f0*/ 	.short	0x010a
        /*09f2*/ 	.byte	0x3f
	.zero		1


	//   ....[82]....
        /*09f4*/ 	.word	0x00012460
        /*09f8*/ 	.word	0x00000004
        /*09fc*/ 	.word	0x00000000
        /*0a00*/ 	.short	0x010a
        /*0a02*/ 	.byte	0x3f
	.zero		1


	//----- nvinfo : EIATTR_NUM_MBARRIERS
	.align		4
.L_549:
        /*0a04*/ 	.byte	0x03, 0x38
        /*0a06*/ 	.short	0x0016


	//----- nvinfo : EIATTR_EXIT_INSTR_OFFSETS
	.align		4
        /*0a08*/ 	.byte	0x04, 0x1c
        /*0a0a*/ 	.short	(.L_551 - .L_550)


	//   ....[0]....
.L_550:
        /*0a0c*/ 	.word	0x00000a80


	//   ....[1]....
        /*0a10*/ 	.word	0x0000c060


	//   ....[2]....
        /*0a14*/ 	.word	0x0000c0c0


	//   ....[3]....
        /*0a18*/ 	.word	0x00011130


	//----- nvinfo : EIATTR_MAX_THREADS
	.align		4
.L_551:
        /*0a1c*/ 	.byte	0x04, 0x05
        /*0a1e*/ 	.short	(.L_553 - .L_552)
.L_552:
        /*0a20*/ 	.word	0x00000180
        /*0a24*/ 	.word	0x00000001
        /*0a28*/ 	.word	0x00000001


	//----- nvinfo : EIATTR_CRS_STACK_SIZE
	.align		4
.L_553:
        /*0a2c*/ 	.byte	0x04, 0x1e
        /*0a2e*/ 	.short	(.L_555 - .L_554)
.L_554:
        /*0a30*/ 	.word	0x00000000


	//----- nvinfo : EIATTR_CBANK_PARAM_SIZE
	.align		4
.L_555:
        /*0a34*/ 	.byte	0x03, 0x19
        /*0a36*/ 	.short	0x0a70


	//----- nvinfo : EIATTR_PARAM_CBANK
	.align		4
        /*0a38*/ 	.byte	0x04, 0x0a
        /*0a3a*/ 	.short	(.L_557 - .L_556)
	.align		4
.L_556:
        /*0a3c*/ 	.word	index@(.nv.constant0._ZN7cutlass13device_kernelIN5flash11enable_sm90INS1_16FlashAttnFwdSm90INS1_25CollectiveMainloopFwdSm90ILi2EN4cute5tupleIJNS5_1CILi1EEES8_S8_EEENS6_IJNS7_ILi64EEESA_SA_EEELi512ENS_6half_tEfNS_4arch4Sm90ELb1ELb0ELb1ELb1ELb0ELb0ELb0ELb0ELb0ELb0ELb0ELb0EEENS1_21CollectiveEpilogueFwdINS6_IJSA_NS7_ILi512EEESA_EEES9_SC_SE_Li256ELb1ELb0ELb0ELb0EEENS1_36VarlenDynamicPersistentTileSchedulerILi64ELi64ELi256ELi32ELb0ELb0ELb1ELb1ELb1ELb1EEEEEEEEEvNT_6ParamsE)
        /*0a40*/ 	.short	0x0210
        /*0a42*/ 	.short	0x0a70


	//----- nvinfo : EIATTR_SW_WAR
	.align		4
.L_557:
        /*0a44*/ 	.byte	0x04, 0x36
        /*0a46*/ 	.short	(.L_559 - .L_558)
.L_558:
        /*0a48*/ 	.word	0x00000008
.L_559:


//--------------------- .nv.info._ZN7cutlass13device_kernelIN5flash11enable_sm90INS1_16FlashAttnFwdSm90INS1_25CollectiveMainloopFwdSm90ILi2EN4cute5tupleIJNS5_1CILi1EEES8_S8_EEENS6_IJNS7_ILi64EEESA_SA_EEELi512ENS_6half_tEfNS_4arch4Sm90ELb1ELb0ELb1ELb1ELb0ELb1ELb0ELb0ELb0ELb0ELb0ELb0EEENS1_21CollectiveEpilogueFwdINS6_IJSA_NS7_ILi512EEESA_EEES9_SC_SE_Li256ELb1ELb0ELb0ELb0EEENS1_36VarlenDynamicPersistentTileSchedulerILi64ELi64ELi256ELi32ELb0ELb0ELb1ELb1ELb1ELb1EEEEEEEEEvNT_6ParamsE --------------------------
	.section	.nv.info._ZN7cutlass13device_kernelIN5flash11enable_sm90INS1_16FlashAttnFwdSm90INS1_25CollectiveMainloopFwdSm90ILi2EN4cute5tupleIJNS5_1CILi1EEES8_S8_EEENS6_IJNS7_ILi64EEESA_SA_EEELi512ENS_6half_tEfNS_4arch4Sm90ELb1ELb0ELb1ELb1ELb0ELb1ELb0ELb0ELb0ELb0ELb0ELb0EEENS1_21CollectiveEpilogueFwdINS6_IJSA_NS7_ILi512EEESA_EEES9_SC_SE_Li256ELb1ELb0ELb0ELb0EEENS1_36VarlenDynamicPersistentTileSchedulerILi64ELi64ELi256ELi32ELb0ELb0ELb1ELb1ELb1ELb1EEEEEEEEEvNT_6ParamsE,"",@"SHT_CUDA_INFO"
	.sectionflags	@""
	.align	4


	//----- nvinfo : EIATTR_CUDA_API_VERSION
	.align		4
        /*0000*/ 	.byte	0x04, 0x37
        /*0002*/ 	.short	(.L_561 - .L_560)
.L_560:
        /*0004*/ 	.word	0x00000082


	//----- nvinfo : EIATTR_KPARAM_INFO
	.align		4
.L_561:
        /*0008*/ 	.byte	0x04, 0x17
        /*000a*/ 	.short	(.L_563 - .L_562)
.L_562:
        /*000c*/ 	.word	0x00000000
        /*0010*/ 	.short	0x0000
        /*0012*/ 	.short	0x0070
        /*0014*/ 	.byte	0x00, 0xf0, 0x01, 0x28


	//----- nvinfo : EIATTR_SPARSE_MMA_MASK
	.align		4
.L_563:
        /*0018*/ 	.byte	0x03, 0x50
        /*001a*/ 	.short	0x0000


	//----- nvinfo : EIATTR_MAXREG_COUNT
	.align		4
        /*001c*/ 	.byte	0x03, 0x1b
        /*001e*/ 	.short	0x00a8


	//----- nvinfo : EIATTR_NUM_BARRIERS
	.align		4
        /*0020*/ 	.byte	0x02, 0x4c
        /*0022*/ 	.byte	0x10
	.zero		1


	//----- nvinfo : EIATTR_EXTERNS
	.align		4
        /*0024*/ 	.byte	0x04, 0x0f
        /*0026*/ 	.short	(.L_565 - .L_564)


	//   ....[0]....
	.align		4
.L_564:
        /*0028*/ 	.word	index@(__assertfail)


	//----- nvinfo : EIATTR_ANNOTATIONS
	.align		4
.L_565:
        /*002c*/ 	.byte	0x04, 0x55
        /*002e*/ 	.short	(.L_567 - .L_566)


	//   ....[0]....
.L_566:
        /* <DEDUP_REMOVED lines=41> */


	//----- nvinfo : EIATTR_MERCURY_ISA_VERSION
	.align		4
.L_567:
        /*02a8*/ 	.byte	0x03, 0x5f
        /*02aa*/ 	.short	0x0101


	//----- nvinfo : EIATTR_UNUSED_LOAD_BYTE_OFFSET
	.align		4
        /*02ac*/ 	.byte	0x04, 0x44
        /*02ae*/ 	.short	(.L_569 - .L_568)


	//   ....[0]....
.L_568:
        /*02b0*/ 	.word	0x00000ae0
        /*02b4*/ 	.word	0x0000fff0


	//   ....[1]....
        /*02b8*/ 	.word	0x0000f7a0
        /*02bc*/ 	.word	0x0000fff0


	//----- nvinfo : EIATTR_INT_WARP_WIDE_INSTR_OFFSETS
	.align		4
.L_569:
        /*02c0*/ 	.byte	0x04, 0x31
        /*02c2*/ 	.short	(.L_571 - .L_570)


	//   ....[0]....
.L_570:
        /*02c4*/ 	.word	0x000001c0


	//   ....[1]....
        /*02c8*/ 	.word	0x00000200


	//   ....[2]....
        /*02cc*/ 	.word	0x000002d0


	//   ....[3]....
        /*02d0*/ 	.word	0x00014240


	//   ....[4]....
        /*02d4*/ 	.word	0x000142d0


	//   ....[5]....
        /*02d8*/ 	.word	0x00014750


	//   ....[6]....
        /*02dc*/ 	.word	0x00014780


	//   ....[7]....
        /*02e0*/ 	.word	0x00017010


	//   ....[8]....
        /*02e4*/ 	.word	0x000170a0


	//----- nvinfo : EIATTR_COOP_GROUP_MASK_REGIDS
	.align		4
.L_571:
        /*02e8*/ 	.byte	0x04, 0x29
        /*02ea*/ 	.short	(.L_573 - .L_572)


	//   ....[0]....
.L_572:
        /*02ec*/ 	.word	0xffffffff


	//   ....[1]....
        /*02f0*/ 	.word	0xffffffff


	//   ....[2]....
        /*02f4*/ 	.word	0xffffffff


	//   ....[3]....
        /*02f8*/ 	.word	0xffffffff


	//   ....[4]....
        /*02fc*/ 	.word	0xffffffff


	//   ....[5]....
        /*0300*/ 	.word	0xffffffff


	//   ....[6]....
        /*0304*/ 	.word	0xffffffff


	//   ....[7]....
        /*0308*/ 	.word	0xffffffff


	//   ....[8]....
        /*030c*/ 	.word	0xffffffff


	//   ....[9]....
        /*0310*/ 	.word	0xffffffff


	//   ....[10]....
        /*0314*/ 	.word	0xffffffff


	//   ....[11]....
        /*0318*/ 	.word	0xffffffff


	//   ....[12]....
        /*031c*/ 	.word	0xffffffff


	//   ....[13]....
        /*0320*/ 	.word	0xffffffff


	//   ....[14]....
        /*0324*/ 	.word	0xffffffff


	//   ....[15]....
        /*0328*/ 	.word	0xffffffff


	//   ....[16]....
        /*032c*/ 	.word	0xffffffff


	//   ....[17]....
        /*0330*/ 	.word	0xffffffff


	//   ....[18]....
        /*0334*/ 	.word	0xffffffff


	//   ....[19]....
        /*0338*/ 	.word	0xffffffff


	//   ....[20]....
        /*033c*/ 	.word	0xffffffff


	//   ....[21]....
        /*0340*/ 	.word	0xffffffff


	//   ....[22]....
        /*0344*/ 	.word	0xffffffff


	//   ....[23]....
        /*0348*/ 	.word	0xffffffff


	//   ....[24]....
        /*034c*/ 	.word	0xffffffff


	//   ....[25]....
        /*0350*/ 	.word	0xffffffff


	//   ....[26]....
        /*0354*/ 	.word	0xffffffff


	//   ....[27]....
        /*0358*/ 	.word	0xffffffff


	//   ....[28]....
        /*035c*/ 	.word	0xffffffff


	//   ....[29]....
        /*0360*/ 	.word	0xffffffff


	//   ....[30]....
        /*0364*/ 	.word	0xffffffff


	//   ....[31]....
        /*0368*/ 	.word	0xffffffff


	//   ....[32]....
        /*036c*/ 	.word	0xffffffff


	//   ....[33]....
        /*0370*/ 	.word	0xffffffff


	//   ....[34]....
        /*0374*/ 	.word	0xffffffff


	//   ....[35]....
        /*0378*/ 	.word	0xffffffff


	//   ....[36]....
        /*037c*/ 	.word	0xffffffff


	//   ....[37]....
        /*0380*/ 	.word	0xffffffff


	//   ....[38]....
        /*0384*/ 	.word	0xffffffff


	//   ....[39]....
        /*0388*/ 	.word	0xffffffff


	//   ....[40]....
        /*038c*/ 	.word	0xffffffff


	//   ....[41]....
        /*0390*/ 	.word	0xffffffff


	//   ....[42]....
        /*0394*/ 	.word	0xffffffff


	//   ....[43]....
        /*0398*/ 	.word	0xffffffff


	//   ....[44]....
        /*039c*/ 	.word	0xffffffff


	//   ....[45]....
        /*03a0*/ 	.word	0xffffffff


	//   ....[46]....
        /*03a4*/ 	.word	0xffffffff


	//   ....[47]....
        /*03a8*/ 	.word	0xffffffff


	//   ....[48]....
        /*03ac*/ 	.word	0xffffffff


	//   ....[49]....
        /*03b0*/ 	.word	0xffffffff


	//   ....[50]....
        /*03b4*/ 	.word	0xffffffff


	//   ....[51]....
        /*03b8*/ 	.word	0xffffffff


	//   ....[52]....
        /*03bc*/ 	.word	0xffffffff


	//   ....[53]....
        /*03c0*/ 	.word	0xffffffff


	//   ....[54]....
        /*03c4*/ 	.word	0xffffffff


	//   ....[55]....
        /*03c8*/ 	.word	0xffffffff


	//   ....[56]....
        /*03cc*/ 	.word	0xffffffff


	//   ....[57]....
        /*03d0*/ 	.word	0xffffffff


	//   ....[58]....
        /*03d4*/ 	.word	0xffffffff


	//   ....[59]....
        /*03d8*/ 	.word	0xffffffff


	//   ....[60]....
        /*03dc*/ 	.word	0xffffffff


	//   ....[61]....
        /*03e0*/ 	.word	0xffffffff


	//   ....[62]....
        /*03e4*/ 	.word	0xffffffff


	//   ....[63]....
        /*03e8*/ 	.word	0x0500000f


	//   ....[64]....
        /*03ec*/ 	.word	0x0500000f


	//   ....[65]....
        /*03f0*/ 	.word	0x0500000f


	//   ....[66]....
        /*03f4*/ 	.word	0x0500000f


	//   ....[67]....
        /*03f8*/ 	.word	0x0500000f


	//   ....[68]....
        /*03fc*/ 	.word	0x0500000f


	//   ....[69]....
        /*0400*/ 	.word	0x0500000f


	//   ....[70]....
        /*0404*/ 	.word	0x0500000f


	//   ....[71]....
        /*0408*/ 	.word	0x0500000f


	//   ....[72]....
        /*040c*/ 	.word	0x0500000f


	//   ....[73]....
        /*0410*/ 	.word	0x0500000f


	//   ....[74]....
        /*0414*/ 	.word	0x0500000f


	//   ....[75]....
        /*0418*/ 	.word	0x0500000f


	//   ....[76]....
        /*041c*/ 	.word	0x0500000f


	//   ....[77]....
        /*0420*/ 	.word	0x0500000f


	//   ....[78]....
        /*0424*/ 	.word	0x0500000f


	//   ....[79]....
        /*0428*/ 	.word	0x0500000f


	//   ....[80]....
        /*042c*/ 	.word	0x0500000f


	//   ....[81]....
        /*0430*/ 	.word	0x0500000f


	//   ....[82]....
        /*0434*/ 	.word	0x0500000f


	//   ....[83]....
        /*0438*/ 	.word	0x0500000f


	//   ....[84]....
        /*043c*/ 	.word	0x0500000f


	//   ....[85]....
        /*0440*/ 	.word	0x0500000f


	//   ....[86]....
        /*0444*/ 	.word	0x0500000f


	//   ....[87]....
        /*0448*/ 	.word	0x0500000f


	//   ....[88]....
        /*044c*/ 	.word	0x0500000f


	//   ....[89]....
        /*0450*/ 	.word	0x0500000f


	//   ....[90]....
        /*0454*/ 	.word	0x0500000f


	//   ....[91]....
        /*0458*/ 	.word	0x0500000f


	//   ....[92]....
        /*045c*/ 	.word	0x0500000f


	//   ....[93]....
        /*0460*/ 	.word	0x0500000f


	//   ....[94]....
        /*0464*/ 	.word	0x0500000f


	//   ....[95]....
        /*0468*/ 	.word	0x0500000f


	//   ....[96]....
        /*046c*/ 	.word	0x0500000f


	//   ....[97]....
        /*0470*/ 	.word	0x0500000f


	//   ....[98]....
        /*0474*/ 	.word	0x0500000f


	//----- nvinfo : EIATTR_COOP_GROUP_INSTR_OFFSETS
	.align		4
.L_573:
        /*0478*/ 	.byte	0x04, 0x28
        /*047a*/ 	.short	(.L_575 - .L_574)


	//   ....[0]....
.L_574:
        /*047c*/ 	.word	0x00000060


	//   ....[1]....
        /*0480*/ 	.word	0x000001d0


	//   ....[2]....
        /*0484*/ 	.word	0x00000210


	//   ....[3]....
        /*0488*/ 	.word	0x00000400


	//   ....[4]....
        /*048c*/ 	.word	0x00000560


	//   ....[5]....
        /*0490*/ 	.word	0x00000680


	//   ....[6]....
        /*0494*/ 	.word	0x000007e0


	//   ....[7]....
        /*0498*/ 	.word	0x00004610


	//   ....[8]....
        /*049c*/ 	.word	0x00006050


	//   ....[9]....
        /*04a0*/ 	.word	0x00009bb0


	//   ....[10]....
        /*04a4*/ 	.word	0x00009cb0


	//   ....[11]....
        /*04a8*/ 	.word	0x0000a0c0


	//   ....[12]....
        /*04ac*/ 	.word	0x0000a130


	//   ....[13]....
        /*04b0*/ 	.word	0x0000ab40


	//   ....[14]....
        /*04b4*/ 	.word	0x0000b5c0


	//   ....[15]....
        /*04b8*/ 	.word	0x0000b6b0


	//   ....[16]....
        /*04bc*/ 	.word	0x0000bb30


	//   ....[17]....
        /*04c0*/ 	.word	0x0000bba0


	//   ....[18]....
        /*04c4*/ 	.word	0x0000ce10


	//   ....[19]....
        /*04c8*/ 	.word	0x0000d650


	//   ....[20]....
        /*04cc*/ 	.word	0x0000d6c0


	//   ....[21]....
        /*04d0*/ 	.word	0x0000d9c0


	//   ....[22]....
        /*04d4*/ 	.word	0x0000db80


	//   ....[23]....
        /*04d8*/ 	.word	0x0000ec60


	//   ....[24]....
        /*04dc*/ 	.word	0x0000ecb0


	//   ....[25]....
        /*04e0*/ 	.word	0x0000ecf0


	//   ....[26]....
        /*04e4*/ 	.word	0x0000ed50


	//   ....[27]....
        /*04e8*/ 	.word	0x0000ed60


	//   ....[28]....
        /*04ec*/ 	.word	0x00010740


	//   ....[29]....
        /*04f0*/ 	.word	0x00011ec0


	//   ....[30]....
        /*04f4*/ 	.word	0x00012040


	//   ....[31]....
        /*04f8*/ 	.word	0x00012070


	//   ....[32]....
        /*04fc*/ 	.word	0x000120b0


	//   ....[33]....
        /*0500*/ 	.word	0x00012120


	//   ....[34]....
        /*0504*/ 	.word	0x00012180


	//   ....[35]....
        /*0508*/ 	.word	0x000121c0


	//   ....[36]....
        /*050c*/ 	.word	0x00012360


	//   ....[37]....
        /*0510*/ 	.word	0x000123c0


	//   ....[38]....
        /*0514*/ 	.word	0x00012400


	//   ....[39]....
        /*0518*/ 	.word	0x00012440


	//   ....[40]....
        /*051c*/ 	.word	0x00012470


	//   ....[41]....
        /*0520*/ 	.word	0x000124a0


	//   ....[42]....
        /*0524*/ 	.word	0x00012530


	//   ....[43]....
        /*0528*/ 	.word	0x00012590


	//   ....[44]....
        /*052c*/ 	.word	0x00012620


	//   ....[45]....
        /*0530*/ 	.word	0x00017130


	//   ....[46]....
        /*0534*/ 	.word	0x00017140


	//   ....[47]....
        /*0538*/ 	.word	0x00017250


	//   ....[48]....
        /*053c*/ 	.word	0x000172b0


	//   ....[49]....
        /*0540*/ 	.word	0x000172f0


	//   ....[50]....
        /*0544*/ 	.word	0x00017330


	//   ....[51]....
        /*0548*/ 	.word	0x00017360


	//   ....[52]....
        /*054c*/ 	.word	0x00017390


	//   ....[53]....
        /*0550*/ 	.word	0x00017520


	//   ....[54]....
        /*0554*/ 	.word	0x00017580


	//   ....[55]....
        /*0558*/ 	.word	0x000175c0


	//   ....[56]....
        /*055c*/ 	.word	0x00017600


	//   ....[57]....
        /*0560*/ 	.word	0x00017630


	//   ....[58]....
        /*0564*/ 	.word	0x00017660


	//   ....[59]....
        /*0568*/ 	.word	0x00017720


	//   ....[60]....
        /*056c*/ 	.word	0x00017740


	//   ....[61]....
        /*0570*/ 	.word	0x000177b0


	//   ....[62]....
        /*0574*/ 	.word	0x00017e40


	//   ....[63]....
        /*0578*/ 	.word	0x00018320


	//   ....[64]....
        /*057c*/ 	.word	0x000183c0


	//   ....[65]....
        /*0580*/ 	.word	0x00018460


	//   ....[66]....
        /*0584*/ 	.word	0x00018500


	//   ....[67]....
        /*0588*/ 	.word	0x000185a0


	//   ....[68]....
        /*058c*/ 	.word	0x00018640


	//   ....[69]....
        /*0590*/ 	.word	0x000186e0


	//   ....[70]....
        /*0594*/ 	.word	0x00018780


	//   ....[71]....
        /*0598*/ 	.word	0x00018870


	//   ....[72]....
        /*059c*/ 	.word	0x00018910


	//   ....[73]....
        /*05a0*/ 	.word	0x000189b0


	//   ....[74]....
        /*05a4*/ 	.word	0x00018a50


	//   ....[75]....
        /*05a8*/ 	.word	0x00018af0


	//   ....[76]....
        /*05ac*/ 	.word	0x00018b90


	//   ....[77]....
        /*05b0*/ 	.word	0x00018c30


	//   ....[78]....
        /*05b4*/ 	.word	0x00018cd0


	//   ....[79]....
        /*05b8*/ 	.word	0x00018fd0


	//   ....[80]....
        /*05bc*/ 	.word	0x000192b0


	//   ....[81]....
        /*05c0*/ 	.word	0x000196d0


	//   ....[82]....
        /*05c4*/ 	.word	0x00019760


	//   ....[83]....
        /*05c8*/ 	.word	0x00019800


	//   ....[84]....
        /*05cc*/ 	.word	0x000198b0


	//   ....[85]....
        /*05d0*/ 	.word	0x00019930


	//   ....[86]....
        /*05d4*/ 	.word	0x000199b0


	//   ....[87]....
        /*05d8*/ 	.word	0x00019a30


	//   ....[88]....
        /*05dc*/ 	.word	0x00019ab0


	//   ....[89]....
        /*05e0*/ 	.word	0x00019b40


	//   ....[90]....
        /*05e4*/ 	.word	0x00019bf0


	//   ....[91]....
        /*05e8*/ 	.word	0x00019c70


	//   ....[92]....
        /*05ec*/ 	.word	0x00019cf0


	//   ....[93]....
        /*05f0*/ 	.word	0x00019d70


	//   ....[94]....
        /*05f4*/ 	.word	0x00019df0


	//   ....[95]....
        /*05f8*/ 	.word	0x00019e60


	//   ....[96]....
        /*05fc*/ 	.word	0x00019f00


	//   ....[97]....
        /*0600*/ 	.word	0x00019f90


	//   ....[98]....
        /*0604*/ 	.word	0x0001a0c0


	//----- nvinfo : EIATTR_REG_RECONFIG
	.align		4
.L_575:
        /*0608*/ 	.byte	0x01, 0x54
	.zero		2


	//----- nvinfo : EIATTR_SYSCALL_OFFSETS
	.align		4
        /*060c*/ 	.byte	0x04, 0x46
        /*060e*/ 	.short	(.L_577 - .L_576)


	//   ....[0]....
.L_576:
        /*0610*/ 	.word	0x000018b0


	//   ....[1]....
        /*0614*/ 	.word	0x00001a00


	//   ....[2]....
        /*0618*/ 	.word	0x00006200


	//   ....[3]....
        /*061c*/ 	.word	0x000066a0


	//   ....[4]....
        /*0620*/ 	.word	0x00014460


	//   ....[5]....
        /*0624*/ 	.word	0x000145a0


	//   ....[6]....
        /*0628*/ 	.word	0x000146a0


	//----- nvinfo : EIATTR_MBARRIER_INSTR_OFFSETS
	.align		4
.L_577:
        /*062c*/ 	.byte	0x04, 0x39
        /*062e*/ 	.short	(.L_579 - .L_578)


	//   ....[0]....
.L_578:
        /*0630*/ 	.word	0x000002f0
        /*0634*/ 	.word	0x000000ff
        /*0638*/ 	.word	0x00028c00
        /*063c*/ 	.short	0x0100
        /*063e*/ 	.byte	0x08
	.zero		1


	//   ....[1]....
        /*0640*/ 	.word	0x00000300
        /*0644*/ 	.word	0x000000ff
        /*0648*/ 	.word	0x00028c20
        /*064c*/ 	.short	0x0100
        /*064e*/ 	.byte	0x08
	.zero		1


	//   ....[2]....
        /*0650*/ 	.word	0x000003b0
        /*0654*/ 	.word	0x000000ff
        /*0658*/ 	.word	0x00028c30
        /*065c*/ 	.short	0x0100
        /*065e*/ 	.byte	0x06
	.zero		1


	//   ....[3]....
        /*0660*/ 	.word	0x000003c0
        /*0664*/ 	.word	0x000000ff
        /*0668*/ 	.word	0x00028c40
        /*066c*/ 	.short	0x0100
        /*066e*/ 	.byte	0x06
	.zero		1


	//   ....[4]....
        /*0670*/ 	.word	0x000003d0
        /*0674*/ 	.word	0x000000ff
        /*0678*/ 	.word	0x00028c38
        /*067c*/ 	.short	0x0100
        /*067e*/ 	.byte	0x06
	.zero		1


	//   ....[5]....
        /*0680*/ 	.word	0x000003e0
        /*0684*/ 	.word	0x000000ff
        /*0688*/ 	.word	0x00028c48
        /*068c*/ 	.short	0x0100
        /*068e*/ 	.byte	0x06
	.zero		1


	//   ....[6]....
        /*0690*/ 	.word	0x00000510
        /*0694*/ 	.word	0x000000ff
        /*0698*/ 	.word	0x00028c50
        /*069c*/ 	.short	0x0100
        /*069e*/ 	.byte	0x08
	.zero		1


	//   ....[7]....
        /*06a0*/ 	.word	0x00000520
        /*06a4*/ 	.word	0x000000ff
        /*06a8*/ 	.word	0x00028c60
        /*06ac*/ 	.short	0x0100
        /*06ae*/ 	.byte	0x08
	.zero		1


	//   ....[8]....
        /*06b0*/ 	.word	0x00000530
        /*06b4*/ 	.word	0x000000ff
        /*06b8*/ 	.word	0x00028c58
        /*06bc*/ 	.short	0x0100
        /*06be*/ 	.byte	0x08
	.zero		1


	//   ....[9]....
        /*06c0*/ 	.word	0x00000540
        /*06c4*/ 	.word	0x000000ff
        /*06c8*/ 	.word	0x00028c68
        /*06cc*/ 	.short	0x0100
        /*06ce*/ 	.byte	0x08
	.zero		1


	//   ....[10]....
        /*06d0*/ 	.word	0x00000630
        /*06d4*/ 	.word	0x000000ff
        /*06d8*/ 	.word	0x00028c70
        /*06dc*/ 	.short	0x0100
        /*06de*/ 	.byte	0x06
	.zero		1


	//   ....[11]....
        /*06e0*/ 	.word	0x00000640
        /*06e4*/ 	.word	0x000000ff
        /*06e8*/ 	.word	0x00028c80
        /*06ec*/ 	.short	0x0100
        /*06ee*/ 	.byte	0x06
	.zero		1


	//   ....[12]....
        /*06f0*/ 	.word	0x00000650
        /*06f4*/ 	.word	0x000000ff
        /*06f8*/ 	.word	0x00028c78
        /*06fc*/ 	.short	0x0100
        /*06fe*/ 	.byte	0x06
	.zero		1


	//   ....[13]....
        /*0700*/ 	.word	0x00000660
        /*0704*/ 	.word	0x000000ff
        /*0708*/ 	.word	0x00028c88
        /*070c*/ 	.short	0x0100
        /*070e*/ 	.byte	0x06
	.zero		1


	//   ....[14]....
        /*0710*/ 	.word	0x00000790
        /*0714*/ 	.word	0x000000ff
        /*0718*/ 	.word	0x00028c90
        /*071c*/ 	.short	0x0100
        /*071e*/ 	.byte	0x08
	.zero		1


	//   ....[15]....
        /*0720*/ 	.word	0x000007a0
        /*0724*/ 	.word	0x000000ff
        /*0728*/ 	.word	0x00028ca0
        /*072c*/ 	.short	0x0100
        /*072e*/ 	.byte	0x08
	.zero		1


	//   ....[16]....
        /*0730*/ 	.word	0x000007b0
        /*0734*/ 	.word	0x000000ff
        /*0738*/ 	.word	0x00028c98
        /*073c*/ 	.short	0x0100
        /*073e*/ 	.byte	0x08
	.zero		1


	//   ....[17]....
        /*0740*/ 	.word	0x000007c0
        /*0744*/ 	.word	0x000000ff
        /*0748*/ 	.word	0x00028ca8
        /*074c*/ 	.short	0x0100
        /*074e*/ 	.byte	0x08
	.zero		1


	//   ....[18]....
        /*0750*/ 	.word	0x000008f0
        /*0754*/ 	.word	0x000000ff
        /*0758*/ 	.word	0x00028cb0
        /*075c*/ 	.short	0x0100
        /*075e*/ 	.byte	0x08
	.zero		1


	//   ....[19]....
        /*0760*/ 	.word	0x00000900
        /*0764*/ 	.word	0x000000ff
        /*0768*/ 	.word	0x00028cc0
        /*076c*/ 	.short	0x0100
        /*076e*/ 	.byte	0x08
	.zero		1


	//   ....[20]....
        /*0770*/ 	.word	0x00000910
        /*0774*/ 	.word	0x000000ff
        /*0778*/ 	.word	0x00028cb8
        /*077c*/ 	.short	0x0100
        /*077e*/ 	.byte	0x08
	.zero		1


	//   ....[21]....
        /*0780*/ 	.word	0x00000920
        /*0784*/ 	.word	0x000000ff
        /*0788*/ 	.word	0x00028cc8
        /*078c*/ 	.short	0x0100
        /*078e*/ 	.byte	0x08
	.zero		1


	//   ....[22]....
        /*0790*/ 	.word	0x00002630
        /*0794*/ 	.word	0x00000046
        /*0798*/ 	.word	0x00028c90
        /*079c*/ 	.short	0x010a
        /*079e*/ 	.byte	0x3f
	.zero		1


	//   ....[23]....
        /*07a0*/ 	.word	0x00002fc0
        /*07a4*/ 	.word	0x00000046
        /*07a8*/ 	.word	0x00028c90
        /*07ac*/ 	.short	0x010a
        /*07ae*/ 	.byte	0x3f
	.zero		1


	//   ....[24]....
        /*07b0*/ 	.word	0x00003820
        /*07b4*/ 	.word	0x00000046
        /*07b8*/ 	.word	0x00028c90
        /*07bc*/ 	.short	0x010a
        /*07be*/ 	.byte	0x3f
	.zero		1


	//   ....[25]....
        /*07c0*/ 	.word	0x00003a20
        /*07c4*/ 	.word	0x00000004
        /*07c8*/ 	.word	0x00000000
        /*07cc*/ 	.short	0x0101
        /*07ce*/ 	.byte	0x3f
	.zero		1


	//   ....[26]....
        /*07d0*/ 	.word	0x00003a60
        /*07d4*/ 	.word	0x00000046
        /*07d8*/ 	.word	0x00028cb0
        /*07dc*/ 	.short	0x010a
        /*07de*/ 	.byte	0x3f
	.zero		1


	//   ....[27]....
        /*07e0*/ 	.word	0x00004080
        /*07e4*/ 	.word	0x00000046
        /*07e8*/ 	.word	0x00000000
        /*07ec*/ 	.short	0x0101
        /*07ee*/ 	.byte	0x3f
	.zero		1


	//   ....[28]....
        /*07f0*/ 	.word	0x00004720
        /*07f4*/ 	.word	0x0000000e
        /*07f8*/ 	.word	0x00028c50
        /*07fc*/ 	.short	0x010a
        /*07fe*/ 	.byte	0x3f
	.zero		1


	//   ....[29]....
        /*0800*/ 	.word	0x00004ad0
        /*0804*/ 	.word	0x00000000
        /*0808*/ 	.word	0x00000000
        /*080c*/ 	.short	0x0101
        /*080e*/ 	.byte	0x3f
	.zero		1


	//   ....[30]....
        /*0810*/ 	.word	0x00005400
        /*0814*/ 	.word	0x00000000
        /*0818*/ 	.word	0x00028c50
        /*081c*/ 	.short	0x010a
        /*081e*/ 	.byte	0x3f
	.zero		1


	//   ....[31]....
        /*0820*/ 	.word	0x00005450
        /*0824*/ 	.word	0x00000000
        /*0828*/ 	.word	0x00028c50
        /*082c*/ 	.short	0x010a
        /*082e*/ 	.byte	0x3f
	.zero		1


	//   ....[32]....
        /*0830*/ 	.word	0x00005720
        /*0834*/ 	.word	0x00000000
        /*0838*/ 	.word	0x00000000
        /*083c*/ 	.short	0x0101
        /*083e*/ 	.byte	0x3f
	.zero		1


	//   ....[33]....
        /*0840*/ 	.word	0x00006290
        /*0844*/ 	.word	0x00000002
        /*0848*/ 	.word	0x00028c00
        /*084c*/ 	.short	0x010a
        /*084e*/ 	.byte	0x3f
	.zero		1


	//   ....[34]....
        /*0850*/ 	.word	0x000062e0
        /*0854*/ 	.word	0x00000002
        /*0858*/ 	.word	0x00028c00
        /*085c*/ 	.short	0x010a
        /*085e*/ 	.byte	0x3f
	.zero		1


	//   ....[35]....
        /*0860*/ 	.word	0x00006f10
        /*0864*/ 	.word	0x00000002
        /*0868*/ 	.word	0x00028c00
        /*086c*/ 	.short	0x010a
        /*086e*/ 	.byte	0x3f
	.zero		1


	//   ....[36]....
        /*0870*/ 	.word	0x00008240
        /*0874*/ 	.word	0x00000002
        /*0878*/ 	.word	0x00028c00
        /*087c*/ 	.short	0x010a
        /*087e*/ 	.byte	0x3f
	.zero		1


	//   ....[37]....
        /*0880*/ 	.word	0x000090c0
        /*0884*/ 	.word	0x00000015
        /*0888*/ 	.word	0x00028c30
        /*088c*/ 	.short	0x010a
        /*088e*/ 	.byte	0x3f
	.zero		1


	//   ....[38]....
        /*0890*/ 	.word	0x00009170
        /*0894*/ 	.word	0x00000015
        /*0898*/ 	.word	0x00028c30
        /*089c*/ 	.short	0x010a
        /*089e*/ 	.byte	0x3f
	.zero		1


	//   ....[39]....
        /*08a0*/ 	.word	0x0000a320
        /*08a4*/ 	.word	0x00000000
        /*08a8*/ 	.word	0x00000000
        /*08ac*/ 	.short	0x0101
        /*08ae*/ 	.byte	0x3f
	.zero		1


	//   ....[40]....
        /*08b0*/ 	.word	0x0000a790
        /*08b4*/ 	.word	0x00000015
        /*08b8*/ 	.word	0x00028c50
        /*08bc*/ 	.short	0x010a
        /*08be*/ 	.byte	0x3f
	.zero		1


	//   ....[41]....
        /*08c0*/ 	.word	0x0000a850
        /*08c4*/ 	.word	0x00000015
        /*08c8*/ 	.word	0x00028c50
        /*08cc*/ 	.short	0x010a
        /*08ce*/ 	.byte	0x3f
	.zero		1


	//   ....[42]....
        /*08d0*/ 	.word	0x0000ab60
        /*08d4*/ 	.word	0x00000015
        /*08d8*/ 	.word	0x00000000
        /*08dc*/ 	.short	0x0101
        /*08de*/ 	.byte	0x3f
	.zero		1


	//   ....[43]....
        /*08e0*/ 	.word	0x0000ac50
        /*08e4*/ 	.word	0x000000d4
        /*08e8*/ 	.word	0x00028c30
        /*08ec*/ 	.short	0x010a
        /*08ee*/ 	.byte	0x3f
	.zero		1


	//   ....[44]....
        /*08f0*/ 	.word	0x0000acc0
        /*08f4*/ 	.word	0x000000d4
        /*08f8*/ 	.word	0x00028c30
        /*08fc*/ 	.short	0x010a
        /*08fe*/ 	.byte	0x3f
	.zero		1


	//   ....[45]....
        /*0900*/ 	.word	0x0000bd70
        /*0904*/ 	.word	0x0000009e
        /*0908*/ 	.word	0x00000000
        /*090c*/ 	.short	0x0101
        /*090e*/ 	.byte	0x3f
	.zero		1


	//   ....[46]....
        /*0910*/ 	.word	0x0000cae0
        /*0914*/ 	.word	0x000000d4
        /*0918*/ 	.word	0x00028c50
        /*091c*/ 	.short	0x010a
        /*091e*/ 	.byte	0x3f
	.zero		1


	//   ....[47]....
        /*0920*/ 	.word	0x0000cb30
        /*0924*/ 	.word	0x000000d4
        /*0928*/ 	.word	0x00028c50
        /*092c*/ 	.short	0x010a
        /*092e*/ 	.byte	0x3f
	.zero		1


	//   ....[48]....
        /*0930*/ 	.word	0x0000ce30
        /*0934*/ 	.word	0x000000d4
        /*0938*/ 	.word	0x00000000
        /*093c*/ 	.short	0x0101
        /*093e*/ 	.byte	0x3f
	.zero		1


	//   ....[49]....
        /*0940*/ 	.word	0x0000cf60
        /*0944*/ 	.word	0x000000b8
        /*0948*/ 	.word	0x00028c30
        /*094c*/ 	.short	0x010a
        /*094e*/ 	.byte	0x3f
	.zero		1


	//   ....[50]....
        /*0950*/ 	.word	0x0000cfd0
        /*0954*/ 	.word	0x000000b8
        /*0958*/ 	.word	0x00028c30
        /*095c*/ 	.short	0x010a
        /*095e*/ 	.byte	0x3f
	.zero		1


	//   ....[51]....
        /*0960*/ 	.word	0x0000de60
        /*0964*/ 	.word	0x00000098
        /*0968*/ 	.word	0x00000000
        /*096c*/ 	.short	0x0101
        /*096e*/ 	.byte	0x3f
	.zero		1


	//   ....[52]....
        /*0970*/ 	.word	0x0000e930
        /*0974*/ 	.word	0x000000b8
        /*0978*/ 	.word	0x00028c50
        /*097c*/ 	.short	0x010a
        /*097e*/ 	.byte	0x3f
	.zero		1


	//   ....[53]....
        /*0980*/ 	.word	0x0000e980
        /*0984*/ 	.word	0x000000b8
        /*0988*/ 	.word	0x00028c50
        /*098c*/ 	.short	0x010a
        /*098e*/ 	.byte	0x3f
	.zero		1


	//   ....[54]....
        /*0990*/ 	.word	0x0000ec80
        /*0994*/ 	.word	0x000000b8
        /*0998*/ 	.word	0x00000000
        /*099c*/ 	.short	0x0101
        /*099e*/ 	.byte	0x3f
	.zero		1


	//   ....[55]....
        /*09a0*/ 	.word	0x00010fa0
        /*09a4*/ 	.word	0x00000000
        /*09a8*/ 	.word	0x00000000
        /*09ac*/ 	.short	0x0101
        /*09ae*/ 	.byte	0x3f
	.zero		1


	//   ....[56]....
        /*09b0*/ 	.word	0x00013350
        /*09b4*/ 	.word	0x00000009
        /*09b8*/ 	.word	0x00028c20
        /*09bc*/ 	.short	0x010a
        /*09be*/ 	.byte	0x3f
	.zero		1


	//   ....[57]....
        /*09c0*/ 	.word	0x000133e0
        /*09c4*/ 	.word	0x00000005
        /*09c8*/ 	.word	0x00028ca0
        /*09cc*/ 	.short	0x010a
        /*09ce*/ 	.byte	0x3f
	.zero		1


	//   ....[58]....
        /*09d0*/ 	.word	0x000135c0
        /*09d4*/ 	.word	0x00000005
        /*09d8*/ 	.word	0x00028cc0
        /*09dc*/ 	.short	0x010a
        /*09de*/ 	.byte	0x3f
	.zero		1


	//   ....[59]....
        /*09e0*/ 	.word	0x00013b10
        /*09e4*/ 	.word	0x00000006
        /*09e8*/ 	.word	0x00028ca0
        /*09ec*/ 	.short	0x010a
        /*09ee*/ 	.byte	0x3f
	.zero		1


	//   ....[60]....
        /*09f0*/ 	.word	0x00013cd0
        /*09f4*/ 	.word	0x00000006
        /*09f8*/ 	.word	0x00028cc0
        /*09fc*/ 	.short	0x010a
        /*09fe*/ 	.byte	0x3f
	.zero		1


	//   ....[61]....
        /*0a00*/ 	.word	0x00014be0
        /*0a04*/ 	.word	0x00000005
        /*0a08*/ 	.word	0x00028c40
        /*0a0c*/ 	.short	0x010a
        /*0a0e*/ 	.byte	0x3f
	.zero		1


	//   ....[62]....
        /*0a10*/ 	.word	0x00014fd0
        /*0a14*/ 	.word	0x00000007
        /*0a18*/ 	.word	0x00028c20
        /*0a1c*/ 	.short	0x010a
        /*0a1e*/ 	.byte	0x3f
	.zero		1


	//   ....[63]....
        /*0a20*/ 	.word	0x00015090
        /*0a24*/ 	.word	0x00000002
        /*0a28*/ 	.word	0x00028c60
        /*0a2c*/ 	.short	0x010a
        /*0a2e*/ 	.byte	0x3f
	.zero		1


	//   ....[64]....
        /*0a30*/ 	.word	0x000157f0
        /*0a34*/ 	.word	0x00000003
        /*0a38*/ 	.word	0x00028c40
        /*0a3c*/ 	.short	0x010a
        /*0a3e*/ 	.byte	0x3f
	.zero		1


	//   ....[65]....
        /*0a40*/ 	.word	0x00015a00
        /*0a44*/ 	.word	0x00000003
        /*0a48*/ 	.word	0x00028c60
        /*0a4c*/ 	.short	0x010a
        /*0a4e*/ 	.byte	0x3f
	.zero		1


	//   ....[66]....
        /*0a50*/ 	.word	0x000160b0
        /*0a54*/ 	.word	0x00000002
        /*0a58*/ 	.word	0x00028c40
        /*0a5c*/ 	.short	0x010a
        /*0a5e*/ 	.byte	0x3f
	.zero		1


	//   ....[67]....
        /*0a60*/ 	.word	0x000162b0
        /*0a64*/ 	.word	0x00000002
        /*0a68*/ 	.word	0x00028c60
        /*0a6c*/ 	.short	0x010a
        /*0a6e*/ 	.byte	0x3f
	.zero		1


	//   ....[68]....
        /*0a70*/ 	.word	0x000168f0
        /*0a74*/ 	.word	0x00000002
        /*0a78*/ 	.word	0x00028c40
        /*0a7c*/ 	.short	0x010a
        /*0a7e*/ 	.byte	0x3f
	.zero		1


	//   ....[69]....
        /*0a80*/ 	.word	0x00016b00
        /*0a84*/ 	.word	0x00000002
        /*0a88*/ 	.word	0x00028c60
        /*0a8c*/ 	.short	0x010a
        /*0a8e*/ 	.byte	0x3f
	.zero		1


	//   ....[70]....
        /*0a90*/ 	.word	0x00017dc0
        /*0a94*/ 	.word	0x00000000
        /*0a98*/ 	.word	0x00028c20
        /*0a9c*/ 	.short	0x010a
        /*0a9e*/ 	.byte	0x3f
	.zero		1


	//   ....[71]....
        /*0aa0*/ 	.word	0x00017f70
        /*0aa4*/ 	.word	0x00000006
        /*0aa8*/ 	.word	0x00000000
        /*0aac*/ 	.short	0x010a
        /*0aae*/ 	.byte	0x3f
	.zero		1


	//   ....[72]....
        /*0ab0*/ 	.word	0x00017fe0
        /*0ab4*/ 	.word	0x00000007
        /*0ab8*/ 	.word	0x00000000
        /*0abc*/ 	.short	0x010a
        /*0abe*/ 	.byte	0x3f
	.zero		1


	//   ....[73]....
        /*0ac0*/ 	.word	0x00018050
        /*0ac4*/ 	.word	0x00000004
        /*0ac8*/ 	.word	0x00000000
        /*0acc*/ 	.short	0x010a
        /*0ace*/ 	.byte	0x3f
	.zero		1


	//   ....[74]....
        /*0ad0*/ 	.word	0x00018080
        /*0ad4*/ 	.word	0x00000003
        /*0ad8*/ 	.word	0x00000000
        /*0adc*/ 	.short	0x010a
        /*0ade*/ 	.byte	0x3f
	.zero		1


	//   ....[75]....
        /*0ae0*/ 	.word	0x000180e0
        /*0ae4*/ 	.word	0x00000046
        /*0ae8*/ 	.word	0x00028c90
        /*0aec*/ 	.short	0x010a
        /*0aee*/ 	.byte	0x3f
	.zero		1


	//   ....[76]....
        /*0af0*/ 	.word	0x00018130
        /*0af4*/ 	.word	0x00000046
        /*0af8*/ 	.word	0x00028c90
        /*0afc*/ 	.short	0x010a
        /*0afe*/ 	.byte	0x3f
	.zero		1


	//   ....[77]....
        /*0b00*/ 	.word	0x00018180
        /*0b04*/ 	.word	0x00000046
        /*0b08*/ 	.word	0x00028c90
        /*0b0c*/ 	.short	0x010a
        /*0b0e*/ 	.byte	0x3f
	.zero		1


	//   ....[78]....
        /*0b10*/ 	.word	0x000181d0
        /*0b14*/ 	.word	0x00000046
        /*0b18*/ 	.word	0x00028cb0
        /*0b1c*/ 	.short	0x010a
        /*0b1e*/ 	.byte	0x3f
	.zero		1


	//   ....[79]....
        /*0b20*/ 	.word	0x00018220
        /*0b24*/ 	.word	0x0000000e
        /*0b28*/ 	.word	0x00028c50
        /*0b2c*/ 	.short	0x010a
        /*0b2e*/ 	.byte	0x3f
	.zero		1


	//   ....[80]....
        /*0b30*/ 	.word	0x00018270
        /*0b34*/ 	.word	0x00000000
        /*0b38*/ 	.word	0x00028c50
        /*0b3c*/ 	.short	0x010a
        /*0b3e*/ 	.byte	0x3f
	.zero		1


	//   ....[81]....
        /*0b40*/ 	.word	0x000187c0
        /*0b44*/ 	.word	0x00000002
        /*0b48*/ 	.word	0x00028c00
        /*0b4c*/ 	.short	0x010a
        /*0b4e*/ 	.byte	0x3f
	.zero		1


	//   ....[82]....
        /*0b50*/ 	.word	0x00018d10
        /*0b54*/ 	.word	0x00000002
        /*0b58*/ 	.word	0x00028c00
        /*0b5c*/ 	.short	0x010a
        /*0b5e*/ 	.byte	0x3f
	.zero		1


	//   ....[83]....
        /*0b60*/ 	.word	0x00018d60
        /*0b64*/ 	.word	0x00000015
        /*0b68*/ 	.word	0x00028c30
        /*0b6c*/ 	.short	0x010a
        /*0b6e*/ 	.byte	0x3f
	.zero		1


	//   ....[84]....
        /*0b70*/ 	.word	0x00018db0
        /*0b74*/ 	.word	0x00000015
        /*0b78*/ 	.word	0x00028c50
        /*0b7c*/ 	.short	0x010a
        /*0b7e*/ 	.byte	0x3f
	.zero		1


	//   ....[85]....
        /*0b80*/ 	.word	0x00018e00
        /*0b84*/ 	.word	0x000000d4
        /*0b88*/ 	.word	0x00028c30
        /*0b8c*/ 	.short	0x010a
        /*0b8e*/ 	.byte	0x3f
	.zero		1


	//   ....[86]....
        /*0b90*/ 	.word	0x00018e50
        /*0b94*/ 	.word	0x000000d4
        /*0b98*/ 	.word	0x00028c50
        /*0b9c*/ 	.short	0x010a
        /*0b9e*/ 	.byte	0x3f
	.zero		1


	//   ....[87]....
        /*0ba0*/ 	.word	0x00018ea0
        /*0ba4*/ 	.word	0x000000b8
        /*0ba8*/ 	.word	0x00028c30
        /*0bac*/ 	.short	0x010a
        /*0bae*/ 	.byte	0x3f
	.zero		1


	//   ....[88]....
        /*0bb0*/ 	.word	0x00018ef0
        /*0bb4*/ 	.word	0x000000b8
        /*0bb8*/ 	.word	0x00028c50
        /*0bbc*/ 	.short	0x010a
        /*0bbe*/ 	.byte	0x3f
	.zero		1


	//   ....[89]....
        /*0bc0*/ 	.word	0x00019090
        /*0bc4*/ 	.word	0x00000009
        /*0bc8*/ 	.word	0x00028c20
        /*0bcc*/ 	.short	0x010a
        /*0bce*/ 	.byte	0x3f
	.zero		1


	//   ....[90]....
        /*0bd0*/ 	.word	0x000190e0
        /*0bd4*/ 	.word	0x00000005
        /*0bd8*/ 	.word	0x00028ca0
        /*0bdc*/ 	.short	0x010a
        /*0bde*/ 	.byte	0x3f
	.zero		1


	//   ....[91]....
        /*0be0*/ 	.word	0x00019130
        /*0be4*/ 	.word	0x00000005
        /*0be8*/ 	.word	0x00028cc0
        /*0bec*/ 	.short	0x010a
        /*0bee*/ 	.byte	0x3f
	.zero		1


	//   ....[92]....
        /*0bf0*/ 	.word	0x00019180
        /*0bf4*/ 	.word	0x00000006
        /*0bf8*/ 	.word	0x00028ca0
        /*0bfc*/ 	.short	0x010a
        /*0bfe*/ 	.byte	0x3f
	.zero		1


	//   ....[93]....
        /*0c00*/ 	.word	0x000191d0
        /*0c04*/ 	.word	0x00000006
        /*0c08*/ 	.word	0x00028cc0
        /*0c0c*/ 	.short	0x010a
        /*0c0e*/ 	.byte	0x3f
	.zero		1


	//   ....[94]....
        /*0c10*/ 	.word	0x00019370
        /*0c14*/ 	.word	0x00000005
        /*0c18*/ 	.word	0x00028c40
        /*0c1c*/ 	.short	0x010a
        /*0c1e*/ 	.byte	0x3f
	.zero		1


	//   ....[95]....
        /*0c20*/ 	.word	0x000193f0
        /*0c24*/ 	.word	0x00000005
        /*0c28*/ 	.word	0x00028c20
        /*0c2c*/ 	.short	0x010a
        /*0c2e*/ 	.byte	0x3f
	.zero		1


	//   ....[96]....
        /*0c30*/ 	.word	0x00019440
        /*0c34*/ 	.word	0x00000002
        /*0c38*/ 	.word	0x00028c60
        /*0c3c*/ 	.short	0x010a
        /*0c3e*/ 	.byte	0x3f
	.zero		1


	//   ....[97]....
        /*0c40*/ 	.word	0x00019490
        /*0c44*/ 	.word	0x00000003
        /*0c48*/ 	.word	0x00028c40
        /*0c4c*/ 	.short	0x010a
        /*0c4e*/ 	.byte	0x3f
	.zero		1


	//   ....[98]....
        /*0c50*/ 	.word	0x000194e0
        /*0c54*/ 	.word	0x00000003
        /*0c58*/ 	.word	0x00028c60
        /*0c5c*/ 	.short	0x010a
        /*0c5e*/ 	.byte	0x3f
	.zero		1


	//   ....[99]....
        /*0c60*/ 	.word	0x00019530
        /*0c64*/ 	.word	0x00000002
        /*0c68*/ 	.word	0x00028c40
        /*0c6c*/ 	.short	0x010a
        /*0c6e*/ 	.byte	0x3f
	.zero		1


	//   ....[100]....
        /*0c70*/ 	.word	0x00019580
        /*0c74*/ 	.word	0x00000002
        /*0c78*/ 	.word	0x00028c60
        /*0c7c*/ 	.short	0x010a
        /*0c7e*/ 	.byte	0x3f
	.zero		1


	//   ....[101]....
        /*0c80*/ 	.word	0x000195d0
        /*0c84*/ 	.word	0x00000002
        /*0c88*/ 	.word	0x00028c40
        /*0c8c*/ 	.short	0x010a
        /*0c8e*/ 	.byte	0x3f
	.zero		1


	//   ....[102]....
        /*0c90*/ 	.word	0x00019620
        /*0c94*/ 	.word	0x00000002
        /*0c98*/ 	.word	0x00028c60
        /*0c9c*/ 	.short	0x010a
        /*0c9e*/ 	.byte	0x3f
	.zero		1


	//   ....[103]....
        /*0ca0*/ 	.word	0x00019fe0
        /*0ca4*/ 	.word	0x00000000
        /*0ca8*/ 	.word	0x00028c20
        /*0cac*/ 	.short	0x010a
        /*0cae*/ 	.byte	0x3f
	.zero		1


	//   ....[104]....
        /*0cb0*/ 	.word	0x0001a180
        /*0cb4*/ 	.word	0x00000006
        /*0cb8*/ 	.word	0x00000000
        /*0cbc*/ 	.short	0x010a
        /*0cbe*/ 	.byte	0x3f
	.zero		1


	//   ....[105]....
        /*0cc0*/ 	.word	0x0001a1d0
        /*0cc4*/ 	.word	0x00000007
        /*0cc8*/ 	.word	0x00000000
        /*0ccc*/ 	.short	0x010a
        /*0cce*/ 	.byte	0x3f
	.zero		1


	//   ....[106]....
        /*0cd0*/ 	.word	0x0001a220
        /*0cd4*/ 	.word	0x00000004
        /*0cd8*/ 	.word	0x00000000
        /*0cdc*/ 	.short	0x010a
        /*0cde*/ 	.byte	0x3f
	.zero		1


	//----- nvinfo : EIATTR_NUM_MBARRIERS
	.align		4
.L_579:
        /*0ce0*/ 	.byte	0x03, 0x38
        /*0ce2*/ 	.short	0x0016


	//----- nvinfo : EIATTR_EXIT_INSTR_OFFSETS
	.align		4
        /*0ce4*/ 	.byte	0x04, 0x1c
        /*0ce6*/ 	.short	(.L_581 - .L_580)


	//   ....[0]....
.L_580:
        /*0ce8*/ 	.word	0x000180d0


	//----- nvinfo : EIATTR_MAX_THREADS
	.align		4
.L_581:
        /*0cec*/ 	.byte	0x04, 0x05
        /*0cee*/ 	.short	(.L_583 - .L_582)
.L_582:
        /*0cf0*/ 	.word	0x00000180
        /*0cf4*/ 	.word	0x00000001
        /*0cf8*/ 	.word	0x00000001


	//----- nvinfo : EIATTR_CRS_STACK_SIZE
	.align		4
.L_583:
        /*0cfc*/ 	.byte	0x04, 0x1e
        /*0cfe*/ 	.short	(.L_585 - .L_584)
.L_584:
        /*0d00*/ 	.word	0x00000000


	//----- nvinfo : EIATTR_CBANK_PARAM_SIZE
	.align		4
.L_585:
        /*0d04*/ 	.byte	0x03, 0x19
        /*0d06*/ 	.short	0x0a70


	//----- nvinfo : EIATTR_PARAM_CBANK
	.align		4
        /*0d08*/ 	.byte	0x04, 0x0a
        /*0d0a*/ 	.short	(.L_587 - .L_586)
	.align		4
.L_586:
        /*0d0c*/ 	.word	index@(.nv.constant0._ZN7cutlass13device_kernelIN5flash11enable_sm90INS1_16FlashAttnFwdSm90INS1_25CollectiveMainloopFwdSm90ILi2EN4cute5tupleIJNS5_1CILi1EEES8_S8_EEENS6_IJNS7_ILi64EEESA_SA_EEELi512ENS_6half_tEfNS_4arch4Sm90ELb1ELb0ELb1ELb1ELb0ELb1ELb0ELb0ELb0ELb0ELb0ELb0EEENS1_21CollectiveEpilogueFwdINS6_IJSA_NS7_ILi512EEESA_EEES9_SC_SE_Li256ELb1ELb0ELb0ELb0EEENS1_36VarlenDynamicPersistentTileSchedulerILi64ELi64ELi256ELi32ELb0ELb0ELb1ELb1ELb1ELb1EEEEEEEEEvNT_6ParamsE)
        /*0d10*/ 	.short	0x0210
        /*0d12*/ 	.short	0x0a70


	//----- nvinfo : EIATTR_SW_WAR
	.align		4
.L_587:
        /*0d14*/ 	.byte	0x04, 0x36
        /*0d16*/ 	.short	(.L_589 - .L_588)
.L_588:
        /*0d18*/ 	.word	0x00000008
.L_589:


//--------------------- .nv.info._ZN7cutlass13device_kernelIN5flash11enable_sm90INS1_16FlashAttnFwdSm90INS1_25CollectiveMainloopFwdSm90ILi2EN4cute5tupleIJNS5_1CILi1EEES8_S8_EEENS6_IJNS7_ILi64EEESA_SA_EEELi512ENS_6half_tEfNS_4arch4Sm90ELb1ELb0ELb1ELb1ELb0ELb0ELb1ELb0ELb0ELb0ELb0ELb0EEENS1_21CollectiveEpilogueFwdINS6_IJSA_NS7_ILi512EEESA_EEES9_SC_SE_Li256ELb1ELb0ELb0ELb0EEENS1_36VarlenDynamicPersistentTileSchedulerILi64ELi64ELi256ELi32ELb0ELb0ELb1ELb1ELb1ELb1EEEEEEEEEvNT_6ParamsE --------------------------
	.section	.nv.info._ZN7cutlass13device_kernelIN5flash11enable_sm90INS1_16FlashAttnFwdSm90INS1_25CollectiveMainloopFwdSm90ILi2EN4cute5tupleIJNS5_1CILi1EEES8_S8_EEENS6_IJNS7_ILi64EEESA_SA_EEELi512ENS_6half_tEfNS_4arch4Sm90ELb1ELb0ELb1ELb1ELb0ELb0ELb1ELb0ELb0ELb0ELb0ELb0EEENS1_21CollectiveEpilogueFwdINS6_IJSA_NS7_ILi512EEESA_EEES9_SC_SE_Li256ELb1ELb0ELb0ELb0EEENS1_36VarlenDynamicPersistentTileSchedulerILi64ELi64ELi256ELi32ELb0ELb0ELb1ELb1ELb1ELb1EEEEEEEEEvNT_6ParamsE,"",@"SHT_CUDA_INFO"
	.sectionflags	@""
	.align	4


	//----- nvinfo : EIATTR_CUDA_API_VERSION
	.align		4
        /*0000*/ 	.byte	0x04, 0x37
        /*0002*/ 	.short	(.L_591 - .L_590)
.L_590:
        /*0004*/ 	.word	0x00000082


	//----- nvinfo : EIATTR_KPARAM_INFO
	.align		4
.L_591:
        /*0008*/ 	.byte	0x04, 0x17
        /*000a*/ 	.short	(.L_593 - .L_592)
.L_592:
        /*000c*/ 	.word	0x00000000
        /*0010*/ 	.short	0x0000
        /*0012*/ 	.short	0x0070
        /*0014*/ 	.byte	0x00, 0xf0, 0x01, 0x2c


	//----- nvinfo : EIATTR_SPARSE_MMA_MASK
	.align		4
.L_593:
        /*0018*/ 	.byte	0x03, 0x50
        /*001a*/ 	.short	0x0000


	//----- nvinfo : EIATTR_MAXREG_COUNT
	.align		4
        /*001c*/ 	.byte	0x03, 0x1b
        /*001e*/ 	.short	0x00a8


	//----- nvinfo : EIATTR_NUM_BARRIERS
	.align		4
        /*0020*/ 	.byte	0x02, 0x4c
        /*0022*/ 	.byte	0x10
	.zero		1


	//----- nvinfo : EIATTR_EXTERNS
	.align		4
        /*0024*/ 	.byte	0x04, 0x0f
        /*0026*/ 	.short	(.L_595 - .L_594)


	//   ....[0]....
	.align		4
.L_594:
        /*0028*/ 	.word	index@(__assertfail)


	//----- nvinfo : EIATTR_ANNOTATIONS
	.align		4
.L_595:
        /*002c*/ 	.byte	0x04, 0x55
        /*002e*/ 	.short	(.L_597 - .L_596)


	//   ....[0]....
.L_596:
        /* <DEDUP_REMOVED lines=31> */


	//----- nvinfo : EIATTR_MERCURY_ISA_VERSION
	.align		4
.L_597:
        /*0210*/ 	.byte	0x03, 0x5f
        /*0212*/ 	.short	0x0101


	//----- nvinfo : EIATTR_UNUSED_LOAD_BYTE_OFFSET
	.align		4
        /*0214*/ 	.byte	0x04, 0x44
        /*0216*/ 	.short	(.L_599 - .L_598)


	//   ....[0]....
.L_598:
        /*0218*/ 	.word	0x00000ac0
        /*021c*/ 	.word	0x0000fff0


	//   ....[1]....
        /*0220*/ 	.word	0x0000d400
        /*0224*/ 	.word	0x0000fff0


	//----- nvinfo : EIATTR_INT_WARP_WIDE_INSTR_OFFSETS
	.align		4
.L_599:
        /*0228*/ 	.byte	0x04, 0x31
        /*022a*/ 	.short	(.L_601 - .L_600)


	//   ....[0]....
.L_600:
        /*022c*/ 	.word	0x00000190


	//   ....[1]....
        /*0230*/ 	.word	0x000001d0


	//   ....[2]....
        /*0234*/ 	.word	0x00000240


	//   ....[3]....
        /*0238*/ 	.word	0x00000250


	//   ....[4]....
        /*023c*/ 	.word	0x00011020


	//   ....[5]....
        /*0240*/ 	.word	0x000110e0


	//   ....[6]....
        /*0244*/ 	.word	0x00011580


	//   ....[7]....
        /*0248*/ 	.word	0x000115b0


	//   ....[8]....
        /*024c*/ 	.word	0x00014270


	//   ....[9]....
        /*0250*/ 	.word	0x00014330


	//----- nvinfo : EIATTR_COOP_GROUP_MASK_REGIDS
	.align		4
.L_601:
        /*0254*/ 	.byte	0x04, 0x29
        /*0256*/ 	.short	(.L_603 - .L_602)


	//   ....[0]....
.L_602:
        /*0258*/ 	.word	0xffffffff


	//   ....[1]....
        /*025c*/ 	.word	0xffffffff


	//   ....[2]....
        /*0260*/ 	.word	0xffffffff


	//   ....[3]....
        /*0264*/ 	.word	0xffffffff


	//   ....[4]....
        /*0268*/ 	.word	0xffffffff


	//   ....[5]....
        /*026c*/ 	.word	0xffffffff


	//   ....[6]....
        /*0270*/ 	.word	0xffffffff


	//   ....[7]....
        /*0274*/ 	.word	0xffffffff


	//   ....[8]....
        /*0278*/ 	.word	0xffffffff


	//   ....[9]....
        /*027c*/ 	.word	0xffffffff


	//   ....[10]....
        /*0280*/ 	.word	0xffffffff


	//   ....[11]....
        /*0284*/ 	.word	0xffffffff


	//   ....[12]....
        /*0288*/ 	.word	0xffffffff


	//   ....[13]....
        /*028c*/ 	.word	0xffffffff


	//   ....[14]....
        /*0290*/ 	.word	0xffffffff


	//   ....[15]....
        /*0294*/ 	.word	0xffffffff


	//   ....[16]....
        /*0298*/ 	.word	0xffffffff


	//   ....[17]....
        /*029c*/ 	.word	0xffffffff


	//   ....[18]....
        /*02a0*/ 	.word	0xffffffff


	//   ....[19]....
        /*02a4*/ 	.word	0xffffffff


	//   ....[20]....
        /*02a8*/ 	.word	0xffffffff


	//   ....[21]....
        /*02ac*/ 	.word	0xffffffff


	//   ....[22]....
        /*02b0*/ 	.word	0xffffffff


	//   ....[23]....
        /*02b4*/ 	.word	0xffffffff


	//   ....[24]....
        /*02b8*/ 	.word	0xffffffff


	//   ....[25]....
        /*02bc*/ 	.word	0xffffffff


	//   ....[26]....
        /*02c0*/ 	.word	0xffffffff


	//   ....[27]....
        /*02c4*/ 	.word	0xffffffff


	//   ....[28]....
        /*02c8*/ 	.word	0xffffffff


	//   ....[29]....
        /*02cc*/ 	.word	0xffffffff


	//   ....[30]....
        /*02d0*/ 	.word	0xffffffff


	//   ....[31]....
        /*02d4*/ 	.word	0xffffffff


	//   ....[32]....
        /*02d8*/ 	.word	0xffffffff


	//   ....[33]....
        /*02dc*/ 	.word	0xffffffff


	//   ....[34]....
        /*02e0*/ 	.word	0xffffffff


	//   ....[35]....
        /*02e4*/ 	.word	0xffffffff


	//   ....[36]....
        /*02e8*/ 	.word	0xffffffff


	//   ....[37]....
        /*02ec*/ 	.word	0xffffffff


	//   ....[38]....
        /*02f0*/ 	.word	0xffffffff


	//   ....[39]....
        /*02f4*/ 	.word	0xffffffff


	//   ....[40]....
        /*02f8*/ 	.word	0xffffffff


	//   ....[41]....
        /*02fc*/ 	.word	0xffffffff


	//   ....[42]....
        /*0300*/ 	.word	0xffffffff


	//   ....[43]....
        /*0304*/ 	.word	0xffffffff


	//   ....[44]....
        /*0308*/ 	.word	0xffffffff


	//   ....[45]....
        /*030c*/ 	.word	0xffffffff


	//   ....[46]....
        /*0310*/ 	.word	0xffffffff


	//   ....[47]....
        /*0314*/ 	.word	0xffffffff


	//   ....[48]....
        /*0318*/ 	.word	0xffffffff


	//   ....[49]....
        /*031c*/ 	.word	0xffffffff


	//   ....[50]....
        /*0320*/ 	.word	0xffffffff


	//   ....[51]....
        /*0324*/ 	.word	0xffffffff


	//   ....[52]....
        /*0328*/ 	.word	0xffffffff


	//   ....[53]....
        /*032c*/ 	.word	0xffffffff


	//   ....[54]....
        /*0330*/ 	.word	0xffffffff


	//   ....[55]....
        /*0334*/ 	.word	0xffffffff


	//   ....[56]....
        /*0338*/ 	.word	0xffffffff


	//   ....[57]....
        /*033c*/ 	.word	0xffffffff


	//   ....[58]....
        /*0340*/ 	.word	0xffffffff


	//   ....[59]....
        /*0344*/ 	.word	0xffffffff


	//   ....[60]....
        /*0348*/ 	.word	0xffffffff


	//   ....[61]....
        /*034c*/ 	.word	0xffffffff


	//   ....[62]....
        /*0350*/ 	.word	0xffffffff


	//   ....[63]....
        /*0354*/ 	.word	0xffffffff


	//   ....[64]....
        /*0358*/ 	.word	0xffffffff


	//   ....[65]....
        /*035c*/ 	.word	0xffffffff


	//   ....[66]....
        /*0360*/ 	.word	0x0500000f


	//   ....[67]....
        /*0364*/ 	.word	0x0500000f


	//   ....[68]....
        /*0368*/ 	.word	0x0500000f


	//   ....[69]....
        /*036c*/ 	.word	0x0500000f


	//   ....[70]....
        /*0370*/ 	.word	0x0500000f


	//   ....[71]....
        /*0374*/ 	.word	0x0500000f


	//   ....[72]....
        /*0378*/ 	.word	0x0500000f


	//   ....[73]....
        /*037c*/ 	.word	0x0500000f


	//   ....[74]....
        /*0380*/ 	.word	0x0500000f


	//   ....[75]....
        /*0384*/ 	.word	0x0500000f


	//   ....[76]....
        /*0388*/ 	.word	0x0500000f


	//   ....[77]....
        /*038c*/ 	.word	0x0500000f


	//   ....[78]....
        /*0390*/ 	.word	0x0500000f


	//   ....[79]....
        /*0394*/ 	.word	0x0500000f


	//   ....[80]....
        /*0398*/ 	.word	0x0500000f


	//   ....[81]....
        /*039c*/ 	.word	0x0500000f


	//   ....[82]....
        /*03a0*/ 	.word	0x0500000f


	//   ....[83]....
        /*03a4*/ 	.word	0x0500000f


	//   ....[84]....
        /*03a8*/ 	.word	0x0500000f


	//----- nvinfo : EIATTR_COOP_GROUP_INSTR_OFFSETS
	.align		4
.L_603:
        /*03ac*/ 	.byte	0x04, 0x28
        /*03ae*/ 	.short	(.L_605 - .L_604)


	//   ....[0]....
.L_604:
        /*03b0*/ 	.word	0x00000070


	//   ....[1]....
        /*03b4*/ 	.word	0x000001a0


	//   ....[2]....
        /*03b8*/ 	.word	0x000001f0


	//   ....[3]....
        /*03bc*/ 	.word	0x00000400


	//   ....[4]....
        /*03c0*/ 	.word	0x00000560


	//   ....[5]....
        /*03c4*/ 	.word	0x00000680


	//   ....[6]....
        /*03c8*/ 	.word	0x000007e0


	//   ....[7]....
        /*03cc*/ 	.word	0x00001970


	//   ....[8]....
        /*03d0*/ 	.word	0x00003110


	//   ....[9]....
        /*03d4*/ 	.word	0x000040d0


	//   ....[10]....
        /*03d8*/ 	.word	0x00005330


	//   ....[11]....
        /*03dc*/ 	.word	0x00005390


	//   ....[12]....
        /*03e0*/ 	.word	0x00005840


	//   ....[13]....
        /*03e4*/ 	.word	0x00005910


	//   ....[14]....
        /*03e8*/ 	.word	0x000061a0


	//   ....[15]....
        /*03ec*/ 	.word	0x00006df0


	//   ....[16]....
        /*03f0*/ 	.word	0x00008000


	//   ....[17]....
        /*03f4*/ 	.word	0x00008070


	//   ....[18]....
        /*03f8*/ 	.word	0x00008460


	//   ....[19]....
        /*03fc*/ 	.word	0x000085b0


	//   ....[20]....
        /*0400*/ 	.word	0x00009770


	//   ....[21]....
        /*0404*/ 	.word	0x0000a410


	//   ....[22]....
        /*0408*/ 	.word	0x0000b3b0


	//   ....[23]....
        /*040c*/ 	.word	0x0000b420


	//   ....[24]....
        /*0410*/ 	.word	0x0000b760


	//   ....[25]....
        /*0414*/ 	.word	0x0000b920


	//   ....[26]....
        /*0418*/ 	.word	0x0000c8b0


	//   ....[27]....
        /*041c*/ 	.word	0x0000c910


	//   ....[28]....
        /*0420*/ 	.word	0x0000c930


	//   ....[29]....
        /*0424*/ 	.word	0x0000c980


	//   ....[30]....
        /*0428*/ 	.word	0x0000c9a0


	//   ....[31]....
        /*042c*/ 	.word	0x0000e310


	//   ....[32]....
        /*0430*/ 	.word	0x0000fd60


	//   ....[33]....
        /*0434*/ 	.word	0x0000fef0


	//   ....[34]....
        /*0438*/ 	.word	0x0000ff20


	//   ....[35]....
        /*043c*/ 	.word	0x0000ff60


	//   ....[36]....
        /*0440*/ 	.word	0x0000ffd0


	//   ....[37]....
        /*0444*/ 	.word	0x00010030


	//   ....[38]....
        /*0448*/ 	.word	0x00010070


	//   ....[39]....
        /*044c*/ 	.word	0x00010220


	//   ....[40]....
        /*0450*/ 	.word	0x00010280


	//   ....[41]....
        /*0454*/ 	.word	0x000102c0


	//   ....[42]....
        /*0458*/ 	.word	0x00010300


	//   ....[43]....
        /*045c*/ 	.word	0x00010330


	//   ....[44]....
        /*0460*/ 	.word	0x00010360


	//   ....[45]....
        /*0464*/ 	.word	0x00010400


	//   ....[46]....
        /*0468*/ 	.word	0x00010460


	//   ....[47]....
        /*046c*/ 	.word	0x000104f0


	//   ....[48]....
        /*0470*/ 	.word	0x000143c0


	//   ....[49]....
        /*0474*/ 	.word	0x000143d0


	//   ....[50]....
        /*0478*/ 	.word	0x000144f0


	//   ....[51]....
        /*047c*/ 	.word	0x00014550


	//   ....[52]....
        /*0480*/ 	.word	0x00014590


	//   ....[53]....
        /*0484*/ 	.word	0x000145d0


	//   ....[54]....
        /*0488*/ 	.word	0x00014600


	//   ....[55]....
        /*048c*/ 	.word	0x00014630


	//   ....[56]....
        /*0490*/ 	.word	0x000147d0


	//   ....[57]....
        /*0494*/ 	.word	0x00014830


	//   ....[58]....
        /*0498*/ 	.word	0x00014870


	//   ....[59]....
        /*049c*/ 	.word	0x000148b0


	//   ....[60]....
        /*04a0*/ 	.word	0x000148e0


	//   ....[61]....
        /*04a4*/ 	.word	0x00014910


	//   ....[62]....
        /*04a8*/ 	.word	0x000149d0


	//   ....[63]....
        /*04ac*/ 	.word	0x000149f0


	//   ....[64]....
        /*04b0*/ 	.word	0x00014a60


	//   ....[65]....
        /*04b4*/ 	.word	0x000150f0


	//   ....[66]....
        /*04b8*/ 	.word	0x000156d0


	//   ....[67]....
        /*04bc*/ 	.word	0x00015af0


	//   ....[68]....
        /*04c0*/ 	.word	0x00015b80


	//   ....[69]....
        /*04c4*/ 	.word	0x00015c20


	//   ....[70]....
        /*04c8*/ 	.word	0x00015cd0


	//   ....[71]....
        /*04cc*/ 	.word	0x00015d50


	//   ....[72]....
        /*04d0*/ 	.word	0x00015dd0


	//   ....[73]....
        /*04d4*/ 	.word	0x00015e50


	//   ....[74]....
        /*04d8*/ 	.word	0x00015ed0


	//   ....[75]....
        /*04dc*/ 	.word	0x00015f60


	//   ....[76]....
        /*04e0*/ 	.word	0x00016010


	//   ....[77]....
        /*04e4*/ 	.word	0x00016090


	//   ....[78]....
        /*04e8*/ 	.word	0x00016110


	//   ....[79]....
        /*04ec*/ 	.word	0x00016190


	//   ....[80]....
        /*04f0*/ 	.word	0x00016210


	//   ....[81]....
        /*04f4*/ 	.word	0x00016280


	//   ....[82]....
        /*04f8*/ 	.word	0x00016320


	//   ....[83]....
        /*04fc*/ 	.word	0x000163b0


	//   ....[84]....
        /*0500*/ 	.word	0x000164e0


	//----- nvinfo : EIATTR_REG_RECONFIG
	.align		4
.L_605:
        /*0504*/ 	.byte	0x01, 0x54
	.zero		2


	//----- nvinfo : EIATTR_SYSCALL_OFFSETS
	.align		4
        /*0508*/ 	.byte	0x04, 0x46
        /*050a*/ 	.short	(.L_607 - .L_606)


	//   ....[0]....
.L_606:
        /*050c*/ 	.word	0x000032c0


	//   ....[1]....
        /*0510*/ 	.word	0x00011270


	//   ....[2]....
        /*0514*/ 	.word	0x000113b0


	//   ....[3]....
        /*0518*/ 	.word	0x000114b0


	//----- nvinfo : EIATTR_MBARRIER_INSTR_OFFSETS
	.align		4
.L_607:
        /*051c*/ 	.byte	0x04, 0x39
        /*051e*/ 	.short	(.L_609 - .L_608)


	//   ....[0]....
.L_608:
        /*0520*/ 	.word	0x000002e0
        /*0524*/ 	.word	0x000000ff
        /*0528*/ 	.word	0x00038800
        /*052c*/ 	.short	0x0100
        /*052e*/ 	.byte	0x08
	.zero		1


	//   ....[1]....
        /*0530*/ 	.word	0x000002f0
        /*0534*/ 	.word	0x000000ff
        /*0538*/ 	.word	0x00038810
        /*053c*/ 	.short	0x0100
        /*053e*/ 	.byte	0x08
	.zero		1


	//   ....[2]....
        /*0540*/ 	.word	0x00000300
        /*0544*/ 	.word	0x000000ff
        /*0548*/ 	.word	0x00038820
        /*054c*/ 	.short	0x0100
        /*054e*/ 	.byte	0x08
	.zero		1


	//   ....[3]....
        /*0550*/ 	.word	0x000003b0
        /*0554*/ 	.word	0x000000ff
        /*0558*/ 	.word	0x00038830
        /*055c*/ 	.short	0x0100
        /*055e*/ 	.byte	0x06
	.zero		1


	//   ....[4]....
        /*0560*/ 	.word	0x000003c0
        /*0564*/ 	.word	0x000000ff
        /*0568*/ 	.word	0x00038840
        /*056c*/ 	.short	0x0100
        /*056e*/ 	.byte	0x06
	.zero		1


	//   ....[5]....
        /*0570*/ 	.word	0x000003d0
        /*0574*/ 	.word	0x000000ff
        /*0578*/ 	.word	0x00038838
        /*057c*/ 	.short	0x0100
        /*057e*/ 	.byte	0x06
	.zero		1


	//   ....[6]....
        /*0580*/ 	.word	0x000003e0
        /*0584*/ 	.word	0x000000ff
        /*0588*/ 	.word	0x00038848
        /*058c*/ 	.short	0x0100
        /*058e*/ 	.byte	0x06
	.zero		1


	//   ....[7]....
        /*0590*/ 	.word	0x00000510
        /*0594*/ 	.word	0x000000ff
        /*0598*/ 	.word	0x00038850
        /*059c*/ 	.short	0x0100
        /*059e*/ 	.byte	0x08
	.zero		1


	//   ....[8]....
        /*05a0*/ 	.word	0x00000520
        /*05a4*/ 	.word	0x000000ff
        /*05a8*/ 	.word	0x00038860
        /*05ac*/ 	.short	0x0100
        /*05ae*/ 	.byte	0x08
	.zero		1


	//   ....[9]....
        /*05b0*/ 	.word	0x00000530
        /*05b4*/ 	.word	0x000000ff
        /*05b8*/ 	.word	0x00038858
        /*05bc*/ 	.short	0x0100
        /*05be*/ 	.byte	0x08
	.zero		1


	//   ....[10]....
        /*05c0*/ 	.word	0x00000540
        /*05c4*/ 	.word	0x000000ff
        /*05c8*/ 	.word	0x00038868
        /*05cc*/ 	.short	0x0100
        /*05ce*/ 	.byte	0x08
	.zero		1


	//   ....[11]....
        /*05d0*/ 	.word	0x00000630
        /*05d4*/ 	.word	0x000000ff
        /*05d8*/ 	.word	0x00038870
        /*05dc*/ 	.short	0x0100
        /*05de*/ 	.byte	0x06
	.zero		1


	//   ....[12]....
        /*05e0*/ 	.word	0x00000640
        /*05e4*/ 	.word	0x000000ff
        /*05e8*/ 	.word	0x00038880
        /*05ec*/ 	.short	0x0100
        /*05ee*/ 	.byte	0x06
	.zero		1


	//   ....[13]....
        /*05f0*/ 	.word	0x00000650
        /*05f4*/ 	.word	0x000000ff
        /*05f8*/ 	.word	0x00038878
        /*05fc*/ 	.short	0x0100
        /*05fe*/ 	.byte	0x06
	.zero		1


	//   ....[14]....
        /*0600*/ 	.word	0x00000660
        /*0604*/ 	.word	0x000000ff
        /*0608*/ 	.word	0x00038888
        /*060c*/ 	.short	0x0100
        /*060e*/ 	.byte	0x06
	.zero		1


	//   ....[15]....
        /*0610*/ 	.word	0x00000790
        /*0614*/ 	.word	0x000000ff
        /*0618*/ 	.word	0x00038890
        /*061c*/ 	.short	0x0100
        /*061e*/ 	.byte	0x08
	.zero		1


	//   ....[16]....
        /*0620*/ 	.word	0x000007a0
        /*0624*/ 	.word	0x000000ff
        /*0628*/ 	.word	0x000388a0
        /*062c*/ 	.short	0x0100
        /*062e*/ 	.byte	0x08
	.zero		1


	//   ....[17]....
        /*0630*/ 	.word	0x000007b0
        /*0634*/ 	.word	0x000000ff
        /*0638*/ 	.word	0x00038898
        /*063c*/ 	.short	0x0100
        /*063e*/ 	.byte	0x08
	.zero		1


	//   ....[18]....
        /*0640*/ 	.word	0x000007c0
        /*0644*/ 	.word	0x000000ff
        /*0648*/ 	.word	0x000388a8
        /*064c*/ 	.short	0x0100
        /*064e*/ 	.byte	0x08
	.zero		1


	//   ....[19]....
        /*0650*/ 	.word	0x000008f0
        /*0654*/ 	.word	0x000000ff
        /*0658*/ 	.word	0x000388b0
        /*065c*/ 	.short	0x0100
        /*065e*/ 	.byte	0x08
	.zero		1


	//   ....[20]....
        /*0660*/ 	.word	0x00000900
        /*0664*/ 	.word	0x000000ff
        /*0668*/ 	.word	0x000388c0
        /*066c*/ 	.short	0x0100
        /*066e*/ 	.byte	0x08
	.zero		1


	//   ....[21]....
        /*0670*/ 	.word	0x00000910
        /*0674*/ 	.word	0x000000ff
        /*0678*/ 	.word	0x000388b8
        /*067c*/ 	.short	0x0100
        /*067e*/ 	.byte	0x08
	.zero		1


	//   ....[22]....
        /*0680*/ 	.word	0x00000920
        /*0684*/ 	.word	0x000000ff
        /*0688*/ 	.word	0x000388c8
        /*068c*/ 	.short	0x0100
        /*068e*/ 	.byte	0x08
	.zero		1


	//   ....[23]....
        /*0690*/ 	.word	0x00001d20
        /*0694*/ 	.word	0x00000004
        /*0698*/ 	.word	0x00000000
        /*069c*/ 	.short	0x0101
        /*069e*/ 	.byte	0x3f
	.zero		1


	//   ....[24]....
        /*06a0*/ 	.word	0x000027f0
        /*06a4*/ 	.word	0x00000004
        /*06a8*/ 	.word	0x00000000
        /*06ac*/ 	.short	0x0101
        /*06ae*/ 	.byte	0x3f
	.zero		1


	//   ....[25]....
        /*06b0*/ 	.word	0x00003340
        /*06b4*/ 	.word	0x00000011
        /*06b8*/ 	.word	0x00038800
        /*06bc*/ 	.short	0x010a
        /*06be*/ 	.byte	0x3f
	.zero		1


	//   ....[26]....
        /*06c0*/ 	.word	0x000033a0
        /*06c4*/ 	.word	0x00000005
        /*06c8*/ 	.word	0x00038830
        /*06cc*/ 	.short	0x010a
        /*06ce*/ 	.byte	0x3f
	.zero		1


	//   ....[27]....
        /*06d0*/ 	.word	0x00003410
        /*06d4*/ 	.word	0x00000005
        /*06d8*/ 	.word	0x00038830
        /*06dc*/ 	.short	0x010a
        /*06de*/ 	.byte	0x3f
	.zero		1


	//   ....[28]....
        /*06e0*/ 	.word	0x00003690
        /*06e4*/ 	.word	0x00000011
        /*06e8*/ 	.word	0x00038810
        /*06ec*/ 	.short	0x010a
        /*06ee*/ 	.byte	0x3f
	.zero		1


	//   ....[29]....
        /*06f0*/ 	.word	0x000036d0
        /*06f4*/ 	.word	0x00000005
        /*06f8*/ 	.word	0x00038850
        /*06fc*/ 	.short	0x010a
        /*06fe*/ 	.byte	0x3f
	.zero		1


	//   ....[30]....
        /*0700*/ 	.word	0x000037a0
        /*0704*/ 	.word	0x00000005
        /*0708*/ 	.word	0x00038850
        /*070c*/ 	.short	0x010a
        /*070e*/ 	.byte	0x3f
	.zero		1


	//   ....[31]....
        /*0710*/ 	.word	0x00005bb0
        /*0714*/ 	.word	0x00000018
        /*0718*/ 	.word	0x00000000
        /*071c*/ 	.short	0x0101
        /*071e*/ 	.byte	0x3f
	.zero		1


	//   ....[32]....
        /*0720*/ 	.word	0x000061c0
        /*0724*/ 	.word	0x00000005
        /*0728*/ 	.word	0x00000000
        /*072c*/ 	.short	0x0101
        /*072e*/ 	.byte	0x3f
	.zero		1


	//   ....[33]....
        /*0730*/ 	.word	0x000062e0
        /*0734*/ 	.word	0x0000000a
        /*0738*/ 	.word	0x00038830
        /*073c*/ 	.short	0x010a
        /*073e*/ 	.byte	0x3f
	.zero		1


	//   ....[34]....
        /*0740*/ 	.word	0x00006330
        /*0744*/ 	.word	0x0000000a
        /*0748*/ 	.word	0x00038830
        /*074c*/ 	.short	0x010a
        /*074e*/ 	.byte	0x3f
	.zero		1


	//   ....[35]....
        /*0750*/ 	.word	0x000064b0
        /*0754*/ 	.word	0x0000000a
        /*0758*/ 	.word	0x00038850
        /*075c*/ 	.short	0x010a
        /*075e*/ 	.byte	0x3f
	.zero		1


	//   ....[36]....
        /*0760*/ 	.word	0x000064f0
        /*0764*/ 	.word	0x0000000a
        /*0768*/ 	.word	0x00038850
        /*076c*/ 	.short	0x010a
        /*076e*/ 	.byte	0x3f
	.zero		1


	//   ....[37]....
        /*0770*/ 	.word	0x000088d0
        /*0774*/ 	.word	0x0000000f
        /*0778*/ 	.word	0x00000000
        /*077c*/ 	.short	0x0101
        /*077e*/ 	.byte	0x3f
	.zero		1


	//   ....[38]....
        /*0780*/ 	.word	0x00009790
        /*0784*/ 	.word	0x0000000a
        /*0788*/ 	.word	0x00000000
        /*078c*/ 	.short	0x0101
        /*078e*/ 	.byte	0x3f
	.zero		1


	//   ....[39]....
        /*0790*/ 	.word	0x000098e0
        /*0794*/ 	.word	0x00000009
        /*0798*/ 	.word	0x00038830
        /*079c*/ 	.short	0x010a
        /*079e*/ 	.byte	0x3f
	.zero		1


	//   ....[40]....
        /*07a0*/ 	.word	0x00009930
        /*07a4*/ 	.word	0x00000009
        /*07a8*/ 	.word	0x00038830
        /*07ac*/ 	.short	0x010a
        /*07ae*/ 	.byte	0x3f
	.zero		1


	//   ....[41]....
        /*07b0*/ 	.word	0x00009ab0
        /*07b4*/ 	.word	0x00000009
        /*07b8*/ 	.word	0x00038850
        /*07bc*/ 	.short	0x010a
        /*07be*/ 	.byte	0x3f
	.zero		1


	//   ....[42]....
        /*07c0*/ 	.word	0x00009af0
        /*07c4*/ 	.word	0x00000009
        /*07c8*/ 	.word	0x00038850
        /*07cc*/ 	.short	0x010a
        /*07ce*/ 	.byte	0x3f
	.zero		1


	//   ....[43]....
        /*07d0*/ 	.word	0x0000b6f0
        /*07d4*/ 	.word	0x00000098
        /*07d8*/ 	.word	0x00000000
        /*07dc*/ 	.short	0x0101
        /*07de*/ 	.byte	0x3f
	.zero		1


	//   ....[44]....
        /*07e0*/ 	.word	0x0000c8d0
        /*07e4*/ 	.word	0x00000009
        /*07e8*/ 	.word	0x00000000
        /*07ec*/ 	.short	0x0101
        /*07ee*/ 	.byte	0x3f
	.zero		1


	//   ....[45]....
        /*07f0*/ 	.word	0x0000ed70
        /*07f4*/ 	.word	0x00000000
        /*07f8*/ 	.word	0x00000000
        /*07fc*/ 	.short	0x0101
        /*07fe*/ 	.byte	0x3f
	.zero		1


	//   ....[46]....
        /*0800*/ 	.word	0x00011a00
        /*0804*/ 	.word	0x00000008
        /*0808*/ 	.word	0x00038840
        /*080c*/ 	.short	0x010a
        /*080e*/ 	.byte	0x3f
	.zero		1


	//   ....[47]....
        /*0810*/ 	.word	0x000121f0
        /*0814*/ 	.word	0x0000000b
        /*0818*/ 	.word	0x00038820
        /*081c*/ 	.short	0x010a
        /*081e*/ 	.byte	0x3f
	.zero		1


	//   ....[48]....
        /*0820*/ 	.word	0x000122c0
        /*0824*/ 	.word	0x00000006
        /*0828*/ 	.word	0x00038860
        /*082c*/ 	.short	0x010a
        /*082e*/ 	.byte	0x3f
	.zero		1


	//   ....[49]....
        /*0830*/ 	.word	0x00012a40
        /*0834*/ 	.word	0x00000002
        /*0838*/ 	.word	0x00038840
        /*083c*/ 	.short	0x010a
        /*083e*/ 	.byte	0x3f
	.zero		1


	//   ....[50]....
        /*0840*/ 	.word	0x00012c50
        /*0844*/ 	.word	0x00000002
        /*0848*/ 	.word	0x00038860
        /*084c*/ 	.short	0x010a
        /*084e*/ 	.byte	0x3f
	.zero		1


	//   ....[51]....
        /*0850*/ 	.word	0x00013300
        /*0854*/ 	.word	0x00000002
        /*0858*/ 	.word	0x00038840
        /*085c*/ 	.short	0x010a
        /*085e*/ 	.byte	0x3f
	.zero		1


	//   ....[52]....
        /*0860*/ 	.word	0x00013500
        /*0864*/ 	.word	0x00000002
        /*0868*/ 	.word	0x00038860
        /*086c*/ 	.short	0x010a
        /*086e*/ 	.byte	0x3f
	.zero		1


	//   ....[53]....
        /*0870*/ 	.word	0x00013b40
        /*0874*/ 	.word	0x00000002
        /*0878*/ 	.word	0x00038840
        /*087c*/ 	.short	0x010a
        /*087e*/ 	.byte	0x3f
	.zero		1


	//   ....[54]....
        /*0880*/ 	.word	0x00013d50
        /*0884*/ 	.word	0x00000002
        /*0888*/ 	.word	0x00038860
        /*088c*/ 	.short	0x010a
        /*088e*/ 	.byte	0x3f
	.zero		1


	//   ....[55]....
        /*0890*/ 	.word	0x00015080
        /*0894*/ 	.word	0x00000000
        /*0898*/ 	.word	0x00038820
        /*089c*/ 	.short	0x010a
        /*089e*/ 	.byte	0x3f
	.zero		1


	//   ....[56]....
        /*08a0*/ 	.word	0x00015250
        /*08a4*/ 	.word	0x00000006
        /*08a8*/ 	.word	0x00000000
        /*08ac*/ 	.short	0x010a
        /*08ae*/ 	.byte	0x3f
	.zero		1


	//   ....[57]....
        /*08b0*/ 	.word	0x000152c0
        /*08b4*/ 	.word	0x00000007
        /*08b8*/ 	.word	0x00000000
        /*08bc*/ 	.short	0x010a
        /*08be*/ 	.byte	0x3f
	.zero		1


	//   ....[58]....
        /*08c0*/ 	.word	0x00015330
        /*08c4*/ 	.word	0x00000004
        /*08c8*/ 	.word	0x00000000
        /*08cc*/ 	.short	0x010a
        /*08ce*/ 	.byte	0x3f
	.zero		1


	//   ....[59]....
        /*08d0*/ 	.word	0x00015360
        /*08d4*/ 	.word	0x00000003
        /*08d8*/ 	.word	0x00000000
        /*08dc*/ 	.short	0x010a
        /*08de*/ 	.byte	0x3f
	.zero		1


	//   ....[60]....
        /*08e0*/ 	.word	0x000153c0
        /*08e4*/ 	.word	0x00000011
        /*08e8*/ 	.word	0x00038800
        /*08ec*/ 	.short	0x010a
        /*08ee*/ 	.byte	0x3f
	.zero		1


	//   ....[61]....
        /*08f0*/ 	.word	0x00015410
        /*08f4*/ 	.word	0x00000005
        /*08f8*/ 	.word	0x00038830
        /*08fc*/ 	.short	0x010a
        /*08fe*/ 	.byte	0x3f
	.zero		1


	//   ....[62]....
        /*0900*/ 	.word	0x00015460
        /*0904*/ 	.word	0x00000011
        /*0908*/ 	.word	0x00038810
        /*090c*/ 	.short	0x010a
        /*090e*/ 	.byte	0x3f
	.zero		1


	//   ....[63]....
        /*0910*/ 	.word	0x000154b0
        /*0914*/ 	.word	0x00000005
        /*0918*/ 	.word	0x00038850
        /*091c*/ 	.short	0x010a
        /*091e*/ 	.byte	0x3f
	.zero		1


	//   ....[64]....
        /*0920*/ 	.word	0x00015500
        /*0924*/ 	.word	0x0000000a
        /*0928*/ 	.word	0x00038830
        /*092c*/ 	.short	0x010a
        /*092e*/ 	.byte	0x3f
	.zero		1


	//   ....[65]....
        /*0930*/ 	.word	0x00015550
        /*0934*/ 	.word	0x0000000a
        /*0938*/ 	.word	0x00038850
        /*093c*/ 	.short	0x010a
        /*093e*/ 	.byte	0x3f
	.zero		1


	//   ....[66]....
        /*0940*/ 	.word	0x000155a0
        /*0944*/ 	.word	0x00000009
        /*0948*/ 	.word	0x00038830
        /*094c*/ 	.short	0x010a
        /*094e*/ 	.byte	0x3f
	.zero		1


	//   ....[67]....
        /*0950*/ 	.word	0x000155f0
        /*0954*/ 	.word	0x00000009
        /*0958*/ 	.word	0x00038850
        /*095c*/ 	.short	0x010a
        /*095e*/ 	.byte	0x3f
	.zero		1


	//   ....[68]....
        /*0960*/ 	.word	0x00015790
        /*0964*/ 	.word	0x00000008
        /*0968*/ 	.word	0x00038840
        /*096c*/ 	.short	0x010a
        /*096e*/ 	.byte	0x3f
	.zero		1


	//   ....[69]....
        /*0970*/ 	.word	0x00015810
        /*0974*/ 	.word	0x00000008
        /*0978*/ 	.word	0x00038820
        /*097c*/ 	.short	0x010a
        /*097e*/ 	.byte	0x3f
	.zero		1


	//   ....[70]....
        /*0980*/ 	.word	0x00015860
        /*0984*/ 	.word	0x00000006
        /*0988*/ 	.word	0x00038860
        /*098c*/ 	.short	0x010a
        /*098e*/ 	.byte	0x3f
	.zero		1


	//   ....[71]....
        /*0990*/ 	.word	0x000158b0
        /*0994*/ 	.word	0x00000002
        /*0998*/ 	.word	0x00038840
        /*099c*/ 	.short	0x010a
        /*099e*/ 	.byte	0x3f
	.zero		1


	//   ....[72]....
        /*09a0*/ 	.word	0x00015900
        /*09a4*/ 	.word	0x00000002
        /*09a8*/ 	.word	0x00038860
        /*09ac*/ 	.short	0x010a
        /*09ae*/ 	.byte	0x3f
	.zero		1


	//   ....[73]....
        /*09b0*/ 	.word	0x00015950
        /*09b4*/ 	.word	0x00000002
        /*09b8*/ 	.word	0x00038840
        /*09bc*/ 	.short	0x010a
        /*09be*/ 	.byte	0x3f
	.zero		1


	//   ....[74]....
        /*09c0*/ 	.word	0x000159a0
        /*09c4*/ 	.word	0x00000002
        /*09c8*/ 	.word	0x00038860
        /*09cc*/ 	.short	0x010a
        /*09ce*/ 	.byte	0x3f
	.zero		1


	//   ....[75]....
        /*09d0*/ 	.word	0x000159f0
        /*09d4*/ 	.word	0x00000002
        /*09d8*/ 	.word	0x00038840
        /*09dc*/ 	.short	0x010a
        /*09de*/ 	.byte	0x3f
	.zero		1


	//   ....[76]....
        /*09e0*/ 	.word	0x00015a40
        /*09e4*/ 	.word	0x00000002
        /*09e8*/ 	.word	0x00038860
        /*09ec*/ 	.short	0x010a
        /*09ee*/ 	.byte	0x3f
	.zero		1


	//   ....[77]....
        /*09f0*/ 	.word	0x00016400
        /*09f4*/ 	.word	0x00000000
        /*09f8*/ 	.word	0x00038820
        /*09fc*/ 	.short	0x010a
        /*09fe*/ 	.byte	0x3f
	.zero		1


	//   ....[78]....
        /*0a00*/ 	.word	0x000165a0
        /*0a04*/ 	.word	0x00000006
        /*0a08*/ 	.word	0x00000000
        /*0a0c*/ 	.short	0x010a
        /*0a0e*/ 	.byte	0x3f
	.zero		1


	//   ....[79]....
        /*0a10*/ 	.word	0x000165f0
        /*0a14*/ 	.word	0x00000007
        /*0a18*/ 	.word	0x00000000
        /*0a1c*/ 	.short	0x010a
        /*0a1e*/ 	.byte	0x3f
	.zero		1


	//   ....[80]....
        /*0a20*/ 	.word	0x00016640
        /*0a24*/ 	.word	0x00000004
        /*0a28*/ 	.word	0x00000000
        /*0a2c*/ 	.short	0x010a
        /*0a2e*/ 	.byte	0x3f
	.zero		1


	//----- nvinfo : EIATTR_NUM_MBARRIERS
	.align		4
.L_609:
        /*0a30*/ 	.byte	0x03, 0x38
        /*0a32*/ 	.short	0x0017


	//----- nvinfo : EIATTR_EXIT_INSTR_OFFSETS
	.align		4
        /*0a34*/ 	.byte	0x04, 0x1c
        /*0a36*/ 	.short	(.L_611 - .L_610)


	//   ....[0]....
.L_610:
        /*0a38*/ 	.word	0x00000af0


	//   ....[1]....
        /*0a3c*/ 	.word	0x0000fd20


	//   ....[2]....
        /*0a40*/ 	.word	0x0000fd80


	//   ....[3]....
        /*0a44*/ 	.word	0x000153b0


	//----- nvinfo : EIATTR_MAX_THREADS
	.align		4
.L_611:
        /*0a48*/ 	.byte	0x04, 0x05
        /*0a4a*/ 	.short	(.L_613 - .L_612)
.L_612:
        /*0a4c*/ 	.word	0x00000180
        /*0a50*/ 	.word	0x00000001
        /*0a54*/ 	.word	0x00000001


	//----- nvinfo : EIATTR_CRS_STACK_SIZE
	.align		4
.L_613:
        /*0a58*/ 	.byte	0x04, 0x1e
        /*0a5a*/ 	.short	(.L_615 - .L_614)
.L_614:
        /*0a5c*/ 	.word	0x00000000


	//----- nvinfo : EIATTR_CBANK_PARAM_SIZE
	.align		4
.L_615:
        /*0a60*/ 	.byte	0x03, 0x19
        /*0a62*/ 	.short	0x0b70


	//----- nvinfo : EIATTR_PARAM_CBANK
	.align		4
        /*0a64*/ 	.byte	0x04, 0x0a
        /*0a66*/ 	.short	(.L_617 - .L_616)
	.align		4
.L_616:
        /*0a68*/ 	.word	index@(.nv.constant0._ZN7cutlass13device_kernelIN5flash11enable_sm90INS1_16FlashAttnFwdSm90INS1_25CollectiveMainloopFwdSm90ILi2EN4cute5tupleIJNS5_1CILi1EEES8_S8_EEENS6_IJNS7_ILi64EEESA_SA_EEELi512ENS_6half_tEfNS_4arch4Sm90ELb1ELb0ELb1ELb1ELb0ELb0ELb1ELb0ELb0ELb0ELb0ELb0EEENS1_21CollectiveEpilogueFwdINS6_IJSA_NS7_ILi512EEESA_EEES9_SC_SE_Li256ELb1ELb0ELb0ELb0EEENS1_36VarlenDynamicPersistentTileSchedulerILi64ELi64ELi256ELi32ELb0ELb0ELb1ELb1ELb1ELb1EEEEEEEEEvNT_6ParamsE)
        /*0a6c*/ 	.short	0x0210
        /*0a6e*/ 	.short	0x0b70


	//----- nvinfo : EIATTR_SW_WAR
	.align		4
.L_617:
        /*0a70*/ 	.byte	0x04, 0x36
        /*0a72*/ 	.short	(.L_619 - .L_618)
.L_618:
        /*0a74*/ 	.word	0x00000008
.L_619:


//--------------------- .nv.info._ZN7cutlass13device_kernelIN5flash11enable_sm90INS1_16FlashAttnFwdSm90INS1_25CollectiveMainloopFwdSm90ILi2EN4cute5tupleIJNS5_1CILi1EEES8_S8_EEENS6_IJNS7_ILi64EEESA_SA_EEELi512ENS_6half_tEfNS_4arch4Sm90ELb1ELb0ELb1ELb1ELb0ELb1ELb1ELb0ELb0ELb0ELb0ELb0EEENS1_21CollectiveEpilogueFwdINS6_IJSA_NS7_ILi512EEESA_EEES9_SC_SE_Li256ELb1ELb0ELb0ELb0EEENS1_36VarlenDynamicPersistentTileSchedulerILi64ELi64ELi256ELi32ELb0ELb0ELb1ELb1ELb1ELb1EEEEEEEEEvNT_6ParamsE --------------------------
	.section	.nv.info._ZN7cutlass13device_kernelIN5flash11enable_sm90INS1_16FlashAttnFwdSm90INS1_25CollectiveMainloopFwdSm90ILi2EN4cute5tupleIJNS5_1CILi1EEES8_S8_EEENS6_IJNS7_ILi64EEESA_SA_EEELi512ENS_6half_tEfNS_4arch4Sm90ELb1ELb0ELb1ELb1ELb0ELb1ELb1ELb0ELb0ELb0ELb0ELb0EEENS1_21CollectiveEpilogueFwdINS6_IJSA_NS7_ILi512EEESA_EEES9_SC_SE_Li256ELb1ELb0ELb0ELb0EEENS1_36VarlenDynamicPersistentTileSchedulerILi64ELi64ELi256ELi32ELb0ELb0ELb1ELb1ELb1ELb1EEEEEEEEEvNT_6ParamsE,"",@"SHT_CUDA_INFO"
	.sectionflags	@""
	.align	4


	//----- nvinfo : EIATTR_CUDA_API_VERSION
	.align		4
        /*0000*/ 	.byte	0x04, 0x37
        /*0002*/ 	.short	(.L_621 - .L_620)
.L_620:
        /*0004*/ 	.word	0x00000082


	//----- nvinfo : EIATTR_KPARAM_INFO
	.align		4
.L_621:
        /*0008*/ 	.byte	0x04, 0x17
        /*000a*/ 	.short	(.L_623 - .L_622)
.L_622:
        /*000c*/ 	.word	0x00000000
        /*0010*/ 	.short	0x0000
        /*0012*/ 	.short	0x0070
        /*0014*/ 	.byte	0x00, 0xf0, 0x01, 0x2c


	//----- nvinfo : EIATTR_SPARSE_MMA_MASK
	.align		4
.L_623:
        /*0018*/ 	.byte	0x03, 0x50
        /*001a*/ 	.short	0x0000


	//----- nvinfo : EIATTR_MAXREG_COUNT
	.align		4
        /*001c*/ 	.byte	0x03, 0x1b
        /*001e*/ 	.short	0x00a8


	//----- nvinfo : EIATTR_NUM_BARRIERS
	.align		4
        /*0020*/ 	.byte	0x02, 0x4c
        /*0022*/ 	.byte	0x10
	.zero		1


	//----- nvinfo : EIATTR_EXTERNS
	.align		4
        /*0024*/ 	.byte	0x04, 0x0f
        /*0026*/ 	.short	(.L_625 - .L_624)


	//   ....[0]....
	.align		4
.L_624:
        /*0028*/ 	.word	index@(__assertfail)


	//----- nvinfo : EIATTR_ANNOTATIONS
	.align		4
.L_625:
        /*002c*/ 	.byte	0x04, 0x55
        /*002e*/ 	.short	(.L_627 - .L_626)


	//   ....[0]....
.L_626:
        /* <DEDUP_REMOVED lines=42> */


	//----- nvinfo : EIATTR_MERCURY_ISA_VERSION
	.align		4
.L_627:
        /*02c0*/ 	.byte	0x03, 0x5f
        /*02c2*/ 	.short	0x0101


	//----- nvinfo : EIATTR_UNUSED_LOAD_BYTE_OFFSET
	.align		4
        /*02c4*/ 	.byte	0x04, 0x44
        /*02c6*/ 	.short	(.L_629 - .L_628)


	//   ....[0]....
.L_628:
        /*02c8*/ 	.word	0x00000b30
        /*02cc*/ 	.word	0x0000fff0


	//   ....[1]....
        /*02d0*/ 	.word	0x000140e0
        /*02d4*/ 	.word	0x0000fff0


	//----- nvinfo : EIATTR_INT_WARP_WIDE_INSTR_OFFSETS
	.align		4
.L_629:
        /*02d8*/ 	.byte	0x04, 0x31
        /*02da*/ 	.short	(.L_631 - .L_630)


	//   ....[0]....
.L_630:
        /*02dc*/ 	.word	0x000001f0


	//   ....[1]....
        /*02e0*/ 	.word	0x00000230


	//   ....[2]....
        /*02e4*/ 	.word	0x000002a0


	//   ....[3]....
        /*02e8*/ 	.word	0x00000310


	//   ....[4]....
        /*02ec*/ 	.word	0x00018bc0


	//   ....[5]....
        /*02f0*/ 	.word	0x00018c70


	//   ....[6]....
        /*02f4*/ 	.word	0x00019100


	//   ....[7]....
        /*02f8*/ 	.word	0x00019130


	//   ....[8]....
        /*02fc*/ 	.word	0x0001be00


	//   ....[9]....
        /*0300*/ 	.word	0x0001beb0


	//----- nvinfo : EIATTR_COOP_GROUP_MASK_REGIDS
	.align		4
.L_631:
        /*0304*/ 	.byte	0x04, 0x29
        /*0306*/ 	.short	(.L_633 - .L_632)


	//   ....[0]....
.L_632:
        /*0308*/ 	.word	0xffffffff


	//   ....[1]....
        /*030c*/ 	.word	0xffffffff


	//   ....[2]....
        /*0310*/ 	.word	0xffffffff


	//   ....[3]....
        /*0314*/ 	.word	0xffffffff


	//   ....[4]....
        /*0318*/ 	.word	0xffffffff


	//   ....[5]....
        /*031c*/ 	.word	0xffffffff


	//   ....[6]....
        /*0320*/ 	.word	0xffffffff


	//   ....[7]....
        /*0324*/ 	.word	0xffffffff


	//   ....[8]....
        /*0328*/ 	.word	0xffffffff


	//   ....[9]....
        /*032c*/ 	.word	0xffffffff


	//   ....[10]....
        /*0330*/ 	.word	0xffffffff


	//   ....[11]....
        /*0334*/ 	.word	0xffffffff


	//   ....[12]....
        /*0338*/ 	.word	0xffffffff


	//   ....[13]....
        /*033c*/ 	.word	0xffffffff


	//   ....[14]....
        /*0340*/ 	.word	0xffffffff


	//   ....[15]....
        /*0344*/ 	.word	0xffffffff


	//   ....[16]....
        /*0348*/ 	.word	0xffffffff


	//   ....[17]....
        /*034c*/ 	.word	0xffffffff


	//   ....[18]....
        /*0350*/ 	.word	0xffffffff


	//   ....[19]....
        /*0354*/ 	.word	0xffffffff


	//   ....[20]....
        /*0358*/ 	.word	0xffffffff


	//   ....[21]....
        /*035c*/ 	.word	0xffffffff


	//   ....[22]....
        /*0360*/ 	.word	0xffffffff


	//   ....[23]....
        /*0364*/ 	.word	0xffffffff


	//   ....[24]....
        /*0368*/ 	.word	0xffffffff


	//   ....[25]....
        /*036c*/ 	.word	0xffffffff


	//   ....[26]....
        /*0370*/ 	.word	0xffffffff


	//   ....[27]....
        /*0374*/ 	.word	0xffffffff


	//   ....[28]....
        /*0378*/ 	.word	0xffffffff


	//   ....[29]....
        /*037c*/ 	.word	0xffffffff


	//   ....[30]....
        /*0380*/ 	.word	0xffffffff


	//   ....[31]....
        /*0384*/ 	.word	0xffffffff


	//   ....[32]....
        /*0388*/ 	.word	0xffffffff


	//   ....[33]....
        /*038c*/ 	.word	0xffffffff


	//   ....[34]....
        /*0390*/ 	.word	0xffffffff


	//   ....[35]....
        /*0394*/ 	.word	0xffffffff


	//   ....[36]....
        /*0398*/ 	.word	0xffffffff


	//   ....[37]....
        /*039c*/ 	.word	0xffffffff


	//   ....[38]....
        /*03a0*/ 	.word	0xffffffff


	//   ....[39]....
        /*03a4*/ 	.word	0xffffffff


	//   ....[40]....
        /*03a8*/ 	.word	0xffffffff


	//   ....[41]....
        /*03ac*/ 	.word	0xffffffff


	//   ....[42]....
        /*03b0*/ 	.word	0xffffffff


	//   ....[43]....
        /*03b4*/ 	.word	0xffffffff


	//   ....[44]....
        /*03b8*/ 	.word	0xffffffff


	//   ....[45]....
        /*03bc*/ 	.word	0xffffffff


	//   ....[46]....
        /*03c0*/ 	.word	0xffffffff


	//   ....[47]....
        /*03c4*/ 	.word	0xffffffff


	//   ....[48]....
        /*03c8*/ 	.word	0xffffffff


	//   ....[49]....
        /*03cc*/ 	.word	0xffffffff


	//   ....[50]....
        /*03d0*/ 	.word	0xffffffff


	//   ....[51]....
        /*03d4*/ 	.word	0xffffffff


	//   ....[52]....
        /*03d8*/ 	.word	0xffffffff


	//   ....[53]....
        /*03dc*/ 	.word	0xffffffff


	//   ....[54]....
        /*03e0*/ 	.word	0xffffffff


	//   ....[55]....
        /*03e4*/ 	.word	0xffffffff


	//   ....[56]....
        /*03e8*/ 	.word	0xffffffff


	//   ....[57]....
        /*03ec*/ 	.word	0xffffffff


	//   ....[58]....
        /*03f0*/ 	.word	0xffffffff


	//   ....[59]....
        /*03f4*/ 	.word	0xffffffff


	//   ....[60]....
        /*03f8*/ 	.word	0xffffffff


	//   ....[61]....
        /*03fc*/ 	.word	0xffffffff


	//   ....[62]....
        /*0400*/ 	.word	0xffffffff


	//   ....[63]....
        /*0404*/ 	.word	0xffffffff


	//   ....[64]....
        /*0408*/ 	.word	0xffffffff


	//   ....[65]....
        /*040c*/ 	.word	0xffffffff


	//   ....[66]....
        /*0410*/ 	.word	0x0500000f


	//   ....[67]....
        /*0414*/ 	.word	0x0500000f


	//   ....[68]....
        /*0418*/ 	.word	0x0500000f


	//   ....[69]....
        /*041c*/ 	.word	0x0500000f


	//   ....[70]....
        /*0420*/ 	.word	0x0500000f


	//   ....[71]....
        /*0424*/ 	.word	0x0500000f


	//   ....[72]....
        /*0428*/ 	.word	0x0500000f


	//   ....[73]....
        /*042c*/ 	.word	0x0500000f


	//   ....[74]....
        /*0430*/ 	.word	0x0500000f


	//   ....[75]....
        /*0434*/ 	.word	0x0500000f


	//   ....[76]....
        /*0438*/ 	.word	0x0500000f


	//   ....[77]....
        /*043c*/ 	.word	0x0500000f


	//   ....[78]....
        /*0440*/ 	.word	0x0500000f


	//   ....[79]....
        /*0444*/ 	.word	0x0500000f


	//   ....[80]....
        /*0448*/ 	.word	0x0500000f


	//   ....[81]....
        /*044c*/ 	.word	0x0500000f


	//   ....[82]....
        /*0450*/ 	.word	0x0500000f


	//   ....[83]....
        /*0454*/ 	.word	0x0500000f


	//   ....[84]....
        /*0458*/ 	.word	0x0500000f


	//   ....[85]....
        /*045c*/ 	.word	0x0500000f


	//   ....[86]....
        /*0460*/ 	.word	0x0500000f


	//   ....[87]....
        /*0464*/ 	.word	0x0500000f


	//   ....[88]....
        /*0468*/ 	.word	0x0500000f


	//   ....[89]....
        /*046c*/ 	.word	0x0500000f


	//   ....[90]....
        /*0470*/ 	.word	0x0500000f


	//   ....[91]....
        /*0474*/ 	.word	0x0500000f


	//   ....[92]....
        /*0478*/ 	.word	0x0500000f


	//   ....[93]....
        /*047c*/ 	.word	0x0500000f


	//   ....[94]....
        /*0480*/ 	.word	0x0500000f


	//   ....[95]....
        /*0484*/ 	.word	0x0500000f


	//   ....[96]....
        /*0488*/ 	.word	0x0500000f


	//   ....[97]....
        /*048c*/ 	.word	0x0500000f


	//   ....[98]....
        /*0490*/ 	.word	0x0500000f


	//   ....[99]....
        /*0494*/ 	.word	0x0500000f


	//   ....[100]....
        /*0498*/ 	.word	0x0500000f


	//   ....[101]....
        /*049c*/ 	.word	0x0500000f


	//----- nvinfo : EIATTR_COOP_GROUP_INSTR_OFFSETS
	.align		4
.L_633:
        /*04a0*/ 	.byte	0x04, 0x28
        /*04a2*/ 	.short	(.L_635 - .L_634)


	//   ....[0]....
.L_634:
        /*04a4*/ 	.word	0x00000060


	//   ....[1]....
        /*04a8*/ 	.word	0x00000200


	//   ....[2]....
        /*04ac*/ 	.word	0x00000240


	//   ....[3]....
        /*04b0*/ 	.word	0x00000450


	//   ....[4]....
        /*04b4*/ 	.word	0x000005b0


	//   ....[5]....
        /*04b8*/ 	.word	0x000006d0


	//   ....[6]....
        /*04bc*/ 	.word	0x00000830


	//   ....[7]....
        /*04c0*/ 	.word	0x00004650


	//   ....[8]....
        /*04c4*/ 	.word	0x00005f60


	//   ....[9]....
        /*04c8*/ 	.word	0x000096e0


	//   ....[10]....
        /*04cc*/ 	.word	0x0000b4a0


	//   ....[11]....
        /*04d0*/ 	.word	0x0000b530


	//   ....[12]....
        /*04d4*/ 	.word	0x0000b960


	//   ....[13]....
        /*04d8*/ 	.word	0x0000ba10


	//   ....[14]....
        /*04dc*/ 	.word	0x0000c340


	//   ....[15]....
        /*04e0*/ 	.word	0x0000d2d0


	//   ....[16]....
        /*04e4*/ 	.word	0x0000e770


	//   ....[17]....
        /*04e8*/ 	.word	0x0000e820


	//   ....[18]....
        /*04ec*/ 	.word	0x0000ec90


	//   ....[19]....
        /*04f0*/ 	.word	0x0000ed10


	//   ....[20]....
        /*04f4*/ 	.word	0x0000fe90


	//   ....[21]....
        /*04f8*/ 	.word	0x00010e70


	//   ....[22]....
        /*04fc*/ 	.word	0x00012030


	//   ....[23]....
        /*0500*/ 	.word	0x000120f0


	//   ....[24]....
        /*0504*/ 	.word	0x00012400


	//   ....[25]....
        /*0508*/ 	.word	0x000125c0


	//   ....[26]....
        /*050c*/ 	.word	0x00013580


	//   ....[27]....
        /*0510*/ 	.word	0x000135f0


	//   ....[28]....
        /*0514*/ 	.word	0x00013630


	//   ....[29]....
        /*0518*/ 	.word	0x00013690


	//   ....[30]....
        /*051c*/ 	.word	0x000136a0


	//   ....[31]....
        /*0520*/ 	.word	0x00015080


	//   ....[32]....
        /*0524*/ 	.word	0x00016800


	//   ....[33]....
        /*0528*/ 	.word	0x00016980


	//   ....[34]....
        /*052c*/ 	.word	0x000169b0


	//   ....[35]....
        /*0530*/ 	.word	0x000169f0


	//   ....[36]....
        /*0534*/ 	.word	0x00016a60


	//   ....[37]....
        /*0538*/ 	.word	0x00016ac0


	//   ....[38]....
        /*053c*/ 	.word	0x00016b00


	//   ....[39]....
        /*0540*/ 	.word	0x00016ca0


	//   ....[40]....
        /*0544*/ 	.word	0x00016d00


	//   ....[41]....
        /*0548*/ 	.word	0x00016d40


	//   ....[42]....
        /*054c*/ 	.word	0x00016d80


	//   ....[43]....
        /*0550*/ 	.word	0x00016db0


	//   ....[44]....
        /*0554*/ 	.word	0x00016de0


	//   ....[45]....
        /*0558*/ 	.word	0x00016e70


	//   ....[46]....
        /*055c*/ 	.word	0x00016ed0


	//   ....[47]....
        /*0560*/ 	.word	0x00016f60


	//   ....[48]....
        /*0564*/ 	.word	0x0001bf40


	//   ....[49]....
        /*0568*/ 	.word	0x0001bf50


	//   ....[50]....
        /*056c*/ 	.word	0x0001c060


	//   ....[51]....
        /*0570*/ 	.word	0x0001c0c0


	//   ....[52]....
        /*0574*/ 	.word	0x0001c100


	//   ....[53]....
        /*0578*/ 	.word	0x0001c140


	//   ....[54]....
        /*057c*/ 	.word	0x0001c170


	//   ....[55]....
        /*0580*/ 	.word	0x0001c1a0


	//   ....[56]....
        /*0584*/ 	.word	0x0001c330


	//   ....[57]....
        /*0588*/ 	.word	0x0001c390


	//   ....[58]....
        /*058c*/ 	.word	0x0001c3d0


	//   ....[59]....
        /*0590*/ 	.word	0x0001c410


	//   ....[60]....
        /*0594*/ 	.word	0x0001c440


	//   ....[61]....
        /*0598*/ 	.word	0x0001c470


	//   ....[62]....
        /*059c*/ 	.word	0x0001c530


	//   ....[63]....
        /*05a0*/ 	.word	0x0001c550


	//   ....[64]....
        /*05a4*/ 	.word	0x0001c5c0


	//   ....[65]....
        /*05a8*/ 	.word	0x0001cc30


	//   ....[66]....
        /*05ac*/ 	.word	0x0001d070


	//   ....[67]....
        /*05b0*/ 	.word	0x0001d110


	//   ....[68]....
        /*05b4*/ 	.word	0x0001d1b0


	//   ....[69]....
        /*05b8*/ 	.word	0x0001d250


	//   ....[70]....
        /*05bc*/ 	.word	0x0001d2f0


	//   ....[71]....
        /*05c0*/ 	.word	0x0001d390


	//   ....[72]....
        /*05c4*/ 	.word	0x0001d430


	//   ....[73]....
        /*05c8*/ 	.word	0x0001d4d0


	//   ....[74]....
        /*05cc*/ 	.word	0x0001d5c0


	//   ....[75]....
        /*05d0*/ 	.word	0x0001d660


	//   ....[76]....
        /*05d4*/ 	.word	0x0001d700


	//   ....[77]....
        /*05d8*/ 	.word	0x0001d7a0


	//   ....[78]....
        /*05dc*/ 	.word	0x0001d840


	//   ....[79]....
        /*05e0*/ 	.word	0x0001d8e0


	//   ....[80]....
        /*05e4*/ 	.word	0x0001d980


	//   ....[81]....
        /*05e8*/ 	.word	0x0001da20


	//   ....[82]....
        /*05ec*/ 	.word	0x0001dd70


	//   ....[83]....
        /*05f0*/ 	.word	0x0001e050


	//   ....[84]....
        /*05f4*/ 	.word	0x0001e470


	//   ....[85]....
        /*05f8*/ 	.word	0x0001e500


	//   ....[86]....
        /*05fc*/ 	.word	0x0001e5a0


	//   ....[87]....
        /*0600*/ 	.word	0x0001e650


	//   ....[88]....
        /*0604*/ 	.word	0x0001e6d0


	//   ....[89]....
        /*0608*/ 	.word	0x0001e750


	//   ....[90]....
        /*060c*/ 	.word	0x0001e7d0


	//   ....[91]....
        /*0610*/ 	.word	0x0001e850


	//   ....[92]....
        /*0614*/ 	.word	0x0001e8e0


	//   ....[93]....
        /*0618*/ 	.word	0x0001e990


	//   ....[94]....
        /*061c*/ 	.word	0x0001ea10


	//   ....[95]....
        /*0620*/ 	.word	0x0001ea90


	//   ....[96]....
        /*0624*/ 	.word	0x0001eb10


	//   ....[97]....
        /*0628*/ 	.word	0x0001eb90


	//   ....[98]....
        /*062c*/ 	.word	0x0001ec00


	//   ....[99]....
        /*0630*/ 	.word	0x0001eca0


	//   ....[100]....
        /*0634*/ 	.word	0x0001ed30


	//   ....[101]....
        /*0638*/ 	.word	0x0001ee60


	//----- nvinfo : EIATTR_REG_RECONFIG
	.align		4
.L_635:
        /*063c*/ 	.byte	0x01, 0x54
	.zero		2


	//----- nvinfo : EIATTR_SYSCALL_OFFSETS
	.align		4
        /*0640*/ 	.byte	0x04, 0x46
        /*0642*/ 	.short	(.L_637 - .L_636)


	//   ....[0]....
.L_636:
        /*0644*/ 	.word	0x00001900


	//   ....[1]....
        /*0648*/ 	.word	0x00001a50


	//   ....[2]....
        /*064c*/ 	.word	0x00006110


	//   ....[3]....
        /*0650*/ 	.word	0x000065b0


	//   ....[4]....
        /*0654*/ 	.word	0x00018e00


	//   ....[5]....
        /*0658*/ 	.word	0x00018f40


	//   ....[6]....
        /*065c*/ 	.word	0x00019040


	//----- nvinfo : EIATTR_MBARRIER_INSTR_OFFSETS
	.align		4
.L_637:
        /*0660*/ 	.byte	0x04, 0x39
        /*0662*/ 	.short	(.L_639 - .L_638)


	//   ....[0]....
.L_638:
        /*0664*/ 	.word	0x00000330
        /*0668*/ 	.word	0x000000ff
        /*066c*/ 	.word	0x00038800
        /*0670*/ 	.short	0x0100
        /*0672*/ 	.byte	0x08
	.zero		1


	//   ....[1]....
        /*0674*/ 	.word	0x00000340
        /*0678*/ 	.word	0x000000ff
        /*067c*/ 	.word	0x00038810
        /*0680*/ 	.short	0x0100
        /*0682*/ 	.byte	0x08
	.zero		1


	//   ....[2]....
        /*0684*/ 	.word	0x00000350
        /*0688*/ 	.word	0x000000ff
        /*068c*/ 	.word	0x00038820
        /*0690*/ 	.short	0x0100
        /*0692*/ 	.byte	0x08
	.zero		1


	//   ....[3]....
        /*0694*/ 	.word	0x00000400
        /*0698*/ 	.word	0x000000ff
        /*069c*/ 	.word	0x00038830
        /*06a0*/ 	.short	0x0100
        /*06a2*/ 	.byte	0x06
	.zero		1


	//   ....[4]....
        /*06a4*/ 	.word	0x00000410
        /*06a8*/ 	.word	0x000000ff
        /*06ac*/ 	.word	0x00038840
        /*06b0*/ 	.short	0x0100
        /*06b2*/ 	.byte	0x06
	.zero		1


	//   ....[5]....
        /*06b4*/ 	.word	0x00000420
        /*06b8*/ 	.word	0x000000ff
        /*06bc*/ 	.word	0x00038838
        /*06c0*/ 	.short	0x0100
        /*06c2*/ 	.byte	0x06
	.zero		1


	//   ....[6]....
        /*06c4*/ 	.word	0x00000430
        /*06c8*/ 	.word	0x000000ff
        /*06cc*/ 	.word	0x00038848
        /*06d0*/ 	.short	0x0100
        /*06d2*/ 	.byte	0x06
	.zero		1


	//   ....[7]....
        /*06d4*/ 	.word	0x00000560
        /*06d8*/ 	.word	0x000000ff
        /*06dc*/ 	.word	0x00038850
        /*06e0*/ 	.short	0x0100
        /*06e2*/ 	.byte	0x08
	.zero		1


	//   ....[8]....
        /*06e4*/ 	.word	0x00000570
        /*06e8*/ 	.word	0x000000ff
        /*06ec*/ 	.word	0x00038860
        /*06f0*/ 	.short	0x0100
        /*06f2*/ 	.byte	0x08
	.zero		1


	//   ....[9]....
        /*06f4*/ 	.word	0x00000580
        /*06f8*/ 	.word	0x000000ff
        /*06fc*/ 	.word	0x00038858
        /*0700*/ 	.short	0x0100
        /*0702*/ 	.byte	0x08
	.zero		1


	//   ....[10]....
        /*0704*/ 	.word	0x00000590
        /*0708*/ 	.word	0x000000ff
        /*070c*/ 	.word	0x00038868
        /*0710*/ 	.short	0x0100
        /*0712*/ 	.byte	0x08
	.zero		1


	//   ....[11]....
        /*0714*/ 	.word	0x00000680
        /*0718*/ 	.word	0x000000ff
        /*071c*/ 	.word	0x00038870
        /*0720*/ 	.short	0x0100
        /*0722*/ 	.byte	0x06
	.zero		1


	//   ....[12]....
        /*0724*/ 	.word	0x00000690
        /*0728*/ 	.word	0x000000ff
        /*072c*/ 	.word	0x00038880
        /*0730*/ 	.short	0x0100
        /*0732*/ 	.byte	0x06
	.zero		1


	//   ....[13]....
        /*0734*/ 	.word	0x000006a0
        /*0738*/ 	.word	0x000000ff
        /*073c*/ 	.word	0x00038878
        /*0740*/ 	.short	0x0100
        /*0742*/ 	.byte	0x06
	.zero		1


	//   ....[14]....
        /*0744*/ 	.word	0x000006b0
        /*0748*/ 	.word	0x000000ff
        /*074c*/ 	.word	0x00038888
        /*0750*/ 	.short	0x0100
        /*0752*/ 	.byte	0x06
	.zero		1


	//   ....[15]....
        /*0754*/ 	.word	0x000007e0
        /*0758*/ 	.word	0x000000ff
        /*075c*/ 	.word	0x00038890
        /*0760*/ 	.short	0x0100
        /*0762*/ 	.byte	0x08
	.zero		1


	//   ....[16]....
        /*0764*/ 	.word	0x000007f0
        /*0768*/ 	.word	0x000000ff
        /*076c*/ 	.word	0x000388a0
        /*0770*/ 	.short	0x0100
        /*0772*/ 	.byte	0x08
	.zero		1


	//   ....[17]....
        /*0774*/ 	.word	0x00000800
        /*0778*/ 	.word	0x000000ff
        /*077c*/ 	.word	0x00038898
        /*0780*/ 	.short	0x0100
        /*0782*/ 	.byte	0x08
	.zero		1


	//   ....[18]....
        /*0784*/ 	.word	0x00000810
        /*0788*/ 	.word	0x000000ff
        /*078c*/ 	.word	0x000388a8
        /*0790*/ 	.short	0x0100
        /*0792*/ 	.byte	0x08
	.zero		1


	//   ....[19]....
        /*0794*/ 	.word	0x00000940
        /*0798*/ 	.word	0x000000ff
        /*079c*/ 	.word	0x000388b0
        /*07a0*/ 	.short	0x0100
        /*07a2*/ 	.byte	0x08
	.zero		1


	//   ....[20]....
        /*07a4*/ 	.word	0x00000950
        /*07a8*/ 	.word	0x000000ff
        /*07ac*/ 	.word	0x000388c0
        /*07b0*/ 	.short	0x0100
        /*07b2*/ 	.byte	0x08
	.zero		1


	//   ....[21]....
        /*07b4*/ 	.word	0x00000960
        /*07b8*/ 	.word	0x000000ff
        /*07bc*/ 	.word	0x000388b8
        /*07c0*/ 	.short	0x0100
        /*07c2*/ 	.byte	0x08
	.zero		1


	//   ....[22]....
        /*07c4*/ 	.word	0x00000970
        /*07c8*/ 	.word	0x000000ff
        /*07cc*/ 	.word	0x000388c8
        /*07d0*/ 	.short	0x0100
        /*07d2*/ 	.byte	0x08
	.zero		1


	//   ....[23]....
        /*07d4*/ 	.word	0x00002680
        /*07d8*/ 	.word	0x00000046
        /*07dc*/ 	.word	0x00038890
        /*07e0*/ 	.short	0x010a
        /*07e2*/ 	.byte	0x3f
	.zero		1


	//   ....[24]....
        /*07e4*/ 	.word	0x00003010
        /*07e8*/ 	.word	0x00000046
        /*07ec*/ 	.word	0x00038890
        /*07f0*/ 	.short	0x010a
        /*07f2*/ 	.byte	0x3f
	.zero		1


	//   ....[25]....
        /*07f4*/ 	.word	0x00003870
        /*07f8*/ 	.word	0x00000046
        /*07fc*/ 	.word	0x00038890
        /*0800*/ 	.short	0x010a
        /*0802*/ 	.byte	0x3f
	.zero		1


	//   ....[26]....
        /*0804*/ 	.word	0x00003a70
        /*0808*/ 	.word	0x00000004
        /*080c*/ 	.word	0x00000000
        /*0810*/ 	.short	0x0101
        /*0812*/ 	.byte	0x3f
	.zero		1


	//   ....[27]....
        /*0814*/ 	.word	0x00003ab0
        /*0818*/ 	.word	0x00000046
        /*081c*/ 	.word	0x000388b0
        /*0820*/ 	.short	0x010a
        /*0822*/ 	.byte	0x3f
	.zero		1


	//   ....[28]....
        /*0824*/ 	.word	0x000040d0
        /*0828*/ 	.word	0x00000046
        /*082c*/ 	.word	0x00000000
        /*0830*/ 	.short	0x0101
        /*0832*/ 	.byte	0x3f
	.zero		1


	//   ....[29]....
        /*0834*/ 	.word	0x00004a90
        /*0838*/ 	.word	0x00000000
        /*083c*/ 	.word	0x00000000
        /*0840*/ 	.short	0x0101
        /*0842*/ 	.byte	0x3f
	.zero		1


	//   ....[30]....
        /*0844*/ 	.word	0x00005630
        /*0848*/ 	.word	0x00000000
        /*084c*/ 	.word	0x00000000
        /*0850*/ 	.short	0x0101
        /*0852*/ 	.byte	0x3f
	.zero		1


	//   ....[31]....
        /*0854*/ 	.word	0x000061a0
        /*0858*/ 	.word	0x00000002
        /*085c*/ 	.word	0x00038800
        /*0860*/ 	.short	0x010a
        /*0862*/ 	.byte	0x3f
	.zero		1


	//   ....[32]....
        /*0864*/ 	.word	0x000061f0
        /*0868*/ 	.word	0x00000002
        /*086c*/ 	.word	0x00038800
        /*0870*/ 	.short	0x010a
        /*0872*/ 	.byte	0x3f
	.zero		1


	//   ....[33]....
        /*0874*/ 	.word	0x00006e20
        /*0878*/ 	.word	0x00000002
        /*087c*/ 	.word	0x00038800
        /*0880*/ 	.short	0x010a
        /*0882*/ 	.byte	0x3f
	.zero		1


	//   ....[34]....
        /*0884*/ 	.word	0x00008150
        /*0888*/ 	.word	0x00000002
        /*088c*/ 	.word	0x00038800
        /*0890*/ 	.short	0x010a
        /*0892*/ 	.byte	0x3f
	.zero		1


	//   ....[35]....
        /*0894*/ 	.word	0x00008fd0
        /*0898*/ 	.word	0x0000000f
        /*089c*/ 	.word	0x00038830
        /*08a0*/ 	.short	0x010a
        /*08a2*/ 	.byte	0x3f
	.zero		1


	//   ....[36]....
        /*08a4*/ 	.word	0x00009080
        /*08a8*/ 	.word	0x0000000f
        /*08ac*/ 	.word	0x00038830
        /*08b0*/ 	.short	0x010a
        /*08b2*/ 	.byte	0x3f
	.zero		1


	//   ....[37]....
        /*08b4*/ 	.word	0x00009390
        /*08b8*/ 	.word	0x00000002
        /*08bc*/ 	.word	0x00038810
        /*08c0*/ 	.short	0x010a
        /*08c2*/ 	.byte	0x3f
	.zero		1


	//   ....[38]....
        /*08c4*/ 	.word	0x000093e0
        /*08c8*/ 	.word	0x0000000f
        /*08cc*/ 	.word	0x00038850
        /*08d0*/ 	.short	0x010a
        /*08d2*/ 	.byte	0x3f
	.zero		1


	//   ....[39]....
        /*08d4*/ 	.word	0x000094a0
        /*08d8*/ 	.word	0x0000000f
        /*08dc*/ 	.word	0x00038850
        /*08e0*/ 	.short	0x010a
        /*08e2*/ 	.byte	0x3f
	.zero		1


	//   ....[40]....
        /*08e4*/ 	.word	0x0000bc70
        /*08e8*/ 	.word	0x00000015
        /*08ec*/ 	.word	0x00000000
        /*08f0*/ 	.short	0x0101
        /*08f2*/ 	.byte	0x3f
	.zero		1


	//   ....[41]....
        /*08f4*/ 	.word	0x0000c360
        /*08f8*/ 	.word	0x0000000f
        /*08fc*/ 	.word	0x00000000
        /*0900*/ 	.short	0x0101
        /*0902*/ 	.byte	0x3f
	.zero		1


	//   ....[42]....
        /*0904*/ 	.word	0x0000c470
        /*0908*/ 	.word	0x00000015
        /*090c*/ 	.word	0x00038830
        /*0910*/ 	.short	0x010a
        /*0912*/ 	.byte	0x3f
	.zero		1


	//   ....[43]....
        /*0914*/ 	.word	0x0000c4e0
        /*0918*/ 	.word	0x00000015
        /*091c*/ 	.word	0x00038830
        /*0920*/ 	.short	0x010a
        /*0922*/ 	.byte	0x3f
	.zero		1


	//   ....[44]....
        /*0924*/ 	.word	0x0000c750
        /*0928*/ 	.word	0x00000015
        /*092c*/ 	.word	0x00038850
        /*0930*/ 	.short	0x010a
        /*0932*/ 	.byte	0x3f
	.zero		1


	//   ....[45]....
        /*0934*/ 	.word	0x0000c7a0
        /*0938*/ 	.word	0x00000015
        /*093c*/ 	.word	0x00038850
        /*0940*/ 	.short	0x010a
        /*0942*/ 	.byte	0x3f
	.zero		1


	//   ....[46]....
        /*0944*/ 	.word	0x0000ed50
        /*0948*/ 	.word	0x000000a0
        /*094c*/ 	.word	0x00000000
        /*0950*/ 	.short	0x0101
        /*0952*/ 	.byte	0x3f
	.zero		1


	//   ....[47]....
        /*0954*/ 	.word	0x0000feb0
        /*0958*/ 	.word	0x00000015
        /*095c*/ 	.word	0x00000000
        /*0960*/ 	.short	0x0101
        /*0962*/ 	.byte	0x3f
	.zero		1


	//   ....[48]....
        /*0964*/ 	.word	0x00010010
        /*0968*/ 	.word	0x00000015
        /*096c*/ 	.word	0x00038830
        /*0970*/ 	.short	0x010a
        /*0972*/ 	.byte	0x3f
	.zero		1


	//   ....[49]....
        /*0974*/ 	.word	0x00010080
        /*0978*/ 	.word	0x00000015
        /*097c*/ 	.word	0x00038830
        /*0980*/ 	.short	0x010a
        /*0982*/ 	.byte	0x3f
	.zero		1


	//   ....[50]....
        /*0984*/ 	.word	0x000102f0
        /*0988*/ 	.word	0x00000015
        /*098c*/ 	.word	0x00038850
        /*0990*/ 	.short	0x010a
        /*0992*/ 	.byte	0x3f
	.zero		1


	//   ....[51]....
        /*0994*/ 	.word	0x00010340
        /*0998*/ 	.word	0x00000015
        /*099c*/ 	.word	0x00038850
        /*09a0*/ 	.short	0x010a
        /*09a2*/ 	.byte	0x3f
	.zero		1


	//   ....[52]....
        /*09a4*/ 	.word	0x000128a0
        /*09a8*/ 	.word	0x0000009e
        /*09ac*/ 	.word	0x00000000
        /*09b0*/ 	.short	0x0101
        /*09b2*/ 	.byte	0x3f
	.zero		1


	//   ....[53]....
        /*09b4*/ 	.word	0x000135a0
        /*09b8*/ 	.word	0x00000015
        /*09bc*/ 	.word	0x00000000
        /*09c0*/ 	.short	0x0101
        /*09c2*/ 	.byte	0x3f
	.zero		1


	//   ....[54]....
        /*09c4*/ 	.word	0x000158f0
        /*09c8*/ 	.word	0x00000000
        /*09cc*/ 	.word	0x00000000
        /*09d0*/ 	.short	0x0101
        /*09d2*/ 	.byte	0x3f
	.zero		1


	//   ....[55]....
        /*09d4*/ 	.word	0x00017ca0
        /*09d8*/ 	.word	0x00000009
        /*09dc*/ 	.word	0x00038820
        /*09e0*/ 	.short	0x010a
        /*09e2*/ 	.byte	0x3f
	.zero		1


	//   ....[56]....
        /*09e4*/ 	.word	0x00017d20
        /*09e8*/ 	.word	0x00000005
        /*09ec*/ 	.word	0x000388a0
        /*09f0*/ 	.short	0x010a
        /*09f2*/ 	.byte	0x3f
	.zero		1


	//   ....[57]....
        /*09f4*/ 	.word	0x00017f10
        /*09f8*/ 	.word	0x00000005
        /*09fc*/ 	.word	0x000388c0
        /*0a00*/ 	.short	0x010a
        /*0a02*/ 	.byte	0x3f
	.zero		1


	//   ....[58]....
        /*0a04*/ 	.word	0x00018470
        /*0a08*/ 	.word	0x00000006
        /*0a0c*/ 	.word	0x000388a0
        /*0a10*/ 	.short	0x010a
        /*0a12*/ 	.byte	0x3f
	.zero		1


	//   ....[59]....
        /*0a14*/ 	.word	0x00018640
        /*0a18*/ 	.word	0x00000006
        /*0a1c*/ 	.word	0x000388c0
        /*0a20*/ 	.short	0x010a
        /*0a22*/ 	.byte	0x3f
	.zero		1


	//   ....[60]....
        /*0a24*/ 	.word	0x00019590
        /*0a28*/ 	.word	0x00000009
        /*0a2c*/ 	.word	0x00038840
        /*0a30*/ 	.short	0x010a
        /*0a32*/ 	.byte	0x3f
	.zero		1


	//   ....[61]....
        /*0a34*/ 	.word	0x00019d70
        /*0a38*/ 	.word	0x0000000b
        /*0a3c*/ 	.word	0x00038820
        /*0a40*/ 	.short	0x010a
        /*0a42*/ 	.byte	0x3f
	.zero		1


	//   ....[62]....
        /*0a44*/ 	.word	0x00019e40
        /*0a48*/ 	.word	0x00000005
        /*0a4c*/ 	.word	0x00038860
        /*0a50*/ 	.short	0x010a
        /*0a52*/ 	.byte	0x3f
	.zero		1


	//   ....[63]....
        /*0a54*/ 	.word	0x0001a5c0
        /*0a58*/ 	.word	0x00000002
        /*0a5c*/ 	.word	0x00038840
        /*0a60*/ 	.short	0x010a
        /*0a62*/ 	.byte	0x3f
	.zero		1


	//   ....[64]....
        /*0a64*/ 	.word	0x0001a7e0
        /*0a68*/ 	.word	0x00000002
        /*0a6c*/ 	.word	0x00038860
        /*0a70*/ 	.short	0x010a
        /*0a72*/ 	.byte	0x3f
	.zero		1


	//   ....[65]....
        /*0a74*/ 	.word	0x0001ae80
        /*0a78*/ 	.word	0x00000002
        /*0a7c*/ 	.word	0x00038840
        /*0a80*/ 	.short	0x010a
        /*0a82*/ 	.byte	0x3f
	.zero		1


	//   ....[66]....
        /*0a84*/ 	.word	0x0001b090
        /*0a88*/ 	.word	0x00000002
        /*0a8c*/ 	.word	0x00038860
        /*0a90*/ 	.short	0x010a
        /*0a92*/ 	.byte	0x3f
	.zero		1


	//   ....[67]....
        /*0a94*/ 	.word	0x0001b6c0
        /*0a98*/ 	.word	0x00000002
        /*0a9c*/ 	.word	0x00038840
        /*0aa0*/ 	.short	0x010a
        /*0aa2*/ 	.byte	0x3f
	.zero		1


	//   ....[68]....
        /*0aa4*/ 	.word	0x0001b8e0
        /*0aa8*/ 	.word	0x00000002
        /*0aac*/ 	.word	0x00038860
        /*0ab0*/ 	.short	0x010a
        /*0ab2*/ 	.byte	0x3f
	.zero		1


	//   ....[69]....
        /*0ab4*/ 	.word	0x0001cbc0
        /*0ab8*/ 	.word	0x00000000
        /*0abc*/ 	.word	0x00038820
        /*0ac0*/ 	.short	0x010a
        /*0ac2*/ 	.byte	0x3f
	.zero		1


	//   ....[70]....
        /*0ac4*/ 	.word	0x0001cd60
        /*0ac8*/ 	.word	0x00000006
        /*0acc*/ 	.word	0x00000000
        /*0ad0*/ 	.short	0x010a
        /*0ad2*/ 	.byte	0x3f
	.zero		1


	//   ....[71]....
        /*0ad4*/ 	.word	0x0001cdd0
        /*0ad8*/ 	.word	0x00000007
        /*0adc*/ 	.word	0x00000000
        /*0ae0*/ 	.short	0x010a
        /*0ae2*/ 	.byte	0x3f
	.zero		1


	//   ....[72]....
        /*0ae4*/ 	.word	0x0001ce40
        /*0ae8*/ 	.word	0x00000004
        /*0aec*/ 	.word	0x00000000
        /*0af0*/ 	.short	0x010a
        /*0af2*/ 	.byte	0x3f
	.zero		1


	//   ....[73]....
        /*0af4*/ 	.word	0x0001ce70
        /*0af8*/ 	.word	0x00000003
        /*0afc*/ 	.word	0x00000000
        /*0b00*/ 	.short	0x010a
        /*0b02*/ 	.byte	0x3f
	.zero		1


	//   ....[74]....
        /*0b04*/ 	.word	0x0001ced0
        /*0b08*/ 	.word	0x00000046
        /*0b0c*/ 	.word	0x00038890
        /*0b10*/ 	.short	0x010a
        /*0b12*/ 	.byte	0x3f
	.zero		1


	//   ....[75]....
        /*0b14*/ 	.word	0x0001cf20
        /*0b18*/ 	.word	0x00000046
        /*0b1c*/ 	.word	0x00038890
        /*0b20*/ 	.short	0x010a
        /*0b22*/ 	.byte	0x3f
	.zero		1


	//   ....[76]....
        /*0b24*/ 	.word	0x0001cf70
        /*0b28*/ 	.word	0x00000046
        /*0b2c*/ 	.word	0x00038890
        /*0b30*/ 	.short	0x010a
        /*0b32*/ 	.byte	0x3f
	.zero		1


	//   ....[77]....
        /*0b34*/ 	.word	0x0001cfc0
        /*0b38*/ 	.word	0x00000046
        /*0b3c*/ 	.word	0x000388b0
        /*0b40*/ 	.short	0x010a
        /*0b42*/ 	.byte	0x3f
	.zero		1


	//   ....[78]....
        /*0b44*/ 	.word	0x0001d510
        /*0b48*/ 	.word	0x00000002
        /*0b4c*/ 	.word	0x00038800
        /*0b50*/ 	.short	0x010a
        /*0b52*/ 	.byte	0x3f
	.zero		1


	//   ....[79]....
        /*0b54*/ 	.word	0x0001da60
        /*0b58*/ 	.word	0x00000002
        /*0b5c*/ 	.word	0x00038800
        /*0b60*/ 	.short	0x010a
        /*0b62*/ 	.byte	0x3f
	.zero		1


	//   ....[80]....
        /*0b64*/ 	.word	0x0001dab0
        /*0b68*/ 	.word	0x0000000f
        /*0b6c*/ 	.word	0x00038830
        /*0b70*/ 	.short	0x010a
        /*0b72*/ 	.byte	0x3f
	.zero		1


	//   ....[81]....
        /*0b74*/ 	.word	0x0001db00
        /*0b78*/ 	.word	0x00000002
        /*0b7c*/ 	.word	0x00038810
        /*0b80*/ 	.short	0x010a
        /*0b82*/ 	.byte	0x3f
	.zero		1


	//   ....[82]....
        /*0b84*/ 	.word	0x0001db50
        /*0b88*/ 	.word	0x0000000f
        /*0b8c*/ 	.word	0x00038850
        /*0b90*/ 	.short	0x010a
        /*0b92*/ 	.byte	0x3f
	.zero		1


	//   ....[83]....
        /*0b94*/ 	.word	0x0001dba0
        /*0b98*/ 	.word	0x00000015
        /*0b9c*/ 	.word	0x00038830
        /*0ba0*/ 	.short	0x010a
        /*0ba2*/ 	.byte	0x3f
	.zero		1


	//   ....[84]....
        /*0ba4*/ 	.word	0x0001dbf0
        /*0ba8*/ 	.word	0x00000015
        /*0bac*/ 	.word	0x00038850
        /*0bb0*/ 	.short	0x010a
        /*0bb2*/ 	.byte	0x3f
	.zero		1


	//   ....[85]....
        /*0bb4*/ 	.word	0x0001dc40
        /*0bb8*/ 	.word	0x00000015
        /*0bbc*/ 	.word	0x00038830
        /*0bc0*/ 	.short	0x010a
        /*0bc2*/ 	.byte	0x3f
	.zero		1


	//   ....[86]....
        /*0bc4*/ 	.word	0x0001dc90
        /*0bc8*/ 	.word	0x00000015
        /*0bcc*/ 	.word	0x00038850
        /*0bd0*/ 	.short	0x010a
        /*0bd2*/ 	.byte	0x3f
	.zero		1


	//   ....[87]....
        /*0bd4*/ 	.word	0x0001de30
        /*0bd8*/ 	.word	0x00000009
        /*0bdc*/ 	.word	0x00038820
        /*0be0*/ 	.short	0x010a
        /*0be2*/ 	.byte	0x3f
	.zero		1


	//   ....[88]....
        /*0be4*/ 	.word	0x0001de80
        /*0be8*/ 	.word	0x00000005
        /*0bec*/ 	.word	0x000388a0
        /*0bf0*/ 	.short	0x010a
        /*0bf2*/ 	.byte	0x3f
	.zero		1


	//   ....[89]....
        /*0bf4*/ 	.word	0x0001ded0
        /*0bf8*/ 	.word	0x00000005
        /*0bfc*/ 	.word	0x000388c0
        /*0c00*/ 	.short	0x010a
        /*0c02*/ 	.byte	0x3f
	.zero		1


	//   ....[90]....
        /*0c04*/ 	.word	0x0001df20
        /*0c08*/ 	.word	0x00000006
        /*0c0c*/ 	.word	0x000388a0
        /*0c10*/ 	.short	0x010a
        /*0c12*/ 	.byte	0x3f
	.zero		1


	//   ....[91]....
        /*0c14*/ 	.word	0x0001df70
        /*0c18*/ 	.word	0x00000006
        /*0c1c*/ 	.word	0x000388c0
        /*0c20*/ 	.short	0x010a
        /*0c22*/ 	.byte	0x3f
	.zero		1


	//   ....[92]....
        /*0c24*/ 	.word	0x0001e110
        /*0c28*/ 	.word	0x00000009
        /*0c2c*/ 	.word	0x00038840
        /*0c30*/ 	.short	0x010a
        /*0c32*/ 	.byte	0x3f
	.zero		1


	//   ....[93]....
        /*0c34*/ 	.word	0x0001e190
        /*0c38*/ 	.word	0x00000009
        /*0c3c*/ 	.word	0x00038820
        /*0c40*/ 	.short	0x010a
        /*0c42*/ 	.byte	0x3f
	.zero		1


	//   ....[94]....
        /*0c44*/ 	.word	0x0001e1e0
        /*0c48*/ 	.word	0x00000005
        /*0c4c*/ 	.word	0x00038860
        /*0c50*/ 	.short	0x010a
        /*0c52*/ 	.byte	0x3f
	.zero		1


	//   ....[95]....
        /*0c54*/ 	.word	0x0001e230
        /*0c58*/ 	.word	0x00000002
        /*0c5c*/ 	.word	0x00038840
        /*0c60*/ 	.short	0x010a
        /*0c62*/ 	.byte	0x3f
	.zero		1


	//   ....[96]....
        /*0c64*/ 	.word	0x0001e280
        /*0c68*/ 	.word	0x00000002
        /*0c6c*/ 	.word	0x00038860
        /*0c70*/ 	.short	0x010a
        /*0c72*/ 	.byte	0x3f
	.zero		1


	//   ....[97]....
        /*0c74*/ 	.word	0x0001e2d0
        /*0c78*/ 	.word	0x00000002
        /*0c7c*/ 	.word	0x00038840
        /*0c80*/ 	.short	0x010a
        /*0c82*/ 	.byte	0x3f
	.zero		1


	//   ....[98]....
        /*0c84*/ 	.word	0x0001e320
        /*0c88*/ 	.word	0x00000002
        /*0c8c*/ 	.word	0x00038860
        /*0c90*/ 	.short	0x010a
        /*0c92*/ 	.byte	0x3f
	.zero		1


	//   ....[99]....
        /*0c94*/ 	.word	0x0001e370
        /*0c98*/ 	.word	0x00000002
        /*0c9c*/ 	.word	0x00038840
        /*0ca0*/ 	.short	0x010a
        /*0ca2*/ 	.byte	0x3f
	.zero		1


	//   ....[100]....
        /*0ca4*/ 	.word	0x0001e3c0
        /*0ca8*/ 	.word	0x00000002
        /*0cac*/ 	.word	0x00038860
        /*0cb0*/ 	.short	0x010a
        /*0cb2*/ 	.byte	0x3f
	.zero		1


	//   ....[101]....
        /*0cb4*/ 	.word	0x0001ed80
        /*0cb8*/ 	.word	0x00000000
        /*0cbc*/ 	.word	0x00038820
        /*0cc0*/ 	.short	0x010a
        /*0cc2*/ 	.byte	0x3f
	.zero		1


	//   ....[102]....
        /*0cc4*/ 	.word	0x0001ef20
        /*0cc8*/ 	.word	0x00000006
        /*0ccc*/ 	.word	0x00000000
        /*0cd0*/ 	.short	0x010a
        /*0cd2*/ 	.byte	0x3f
	.zero		1


	//   ....[103]....
        /*0cd4*/ 	.word	0x0001ef70
        /*0cd8*/ 	.word	0x00000007
        /*0cdc*/ 	.word	0x00000000
        /*0ce0*/ 	.short	0x010a
        /*0ce2*/ 	.byte	0x3f
	.zero		1


	//   ....[104]....
        /*0ce4*/ 	.word	0x0001efc0
        /*0ce8*/ 	.word	0x00000004
        /*0cec*/ 	.word	0x00000000
        /*0cf0*/ 	.short	0x010a
        /*0cf2*/ 	.byte	0x3f
	.zero		1


	//----- nvinfo : EIATTR_NUM_MBARRIERS
	.align		4
.L_639:
        /*0cf4*/ 	.byte	0x03, 0x38
        /*0cf6*/ 	.short	0x0017


	//----- nvinfo : EIATTR_EXIT_INSTR_OFFSETS
	.align		4
        /*0cf8*/ 	.byte	0x04, 0x1c
        /*0cfa*/ 	.short	(.L_641 - .L_640)


	//   ....[0]....
.L_640:
        /*0cfc*/ 	.word	0x0001cec0


	//----- nvinfo : EIATTR_MAX_THREADS
	.align		4
.L_641:
        /*0d00*/ 	.byte	0x04, 0x05
        /*0d02*/ 	.short	(.L_643 - .L_642)
.L_642:
        /*0d04*/ 	.word	0x00000180
        /*0d08*/ 	.word	0x00000001
        /*0d0c*/ 	.word	0x00000001


	//----- nvinfo : EIATTR_CRS_STACK_SIZE
	.align		4
.L_643:
        /*0d10*/ 	.byte	0x04, 0x1e
        /*0d12*/ 	.short	(.L_645 - .L_644)
.L_644:
        /*0d14*/ 	.word	0x00000000


	//----- nvinfo : EIATTR_CBANK_PARAM_SIZE
	.align		4
.L_645:
        /*0d18*/ 	.byte	0x03, 0x19
        /*0d1a*/ 	.short	0x0b70


	//----- nvinfo : EIATTR_PARAM_CBANK
	.align		4
        /*0d1c*/ 	.byte	0x04, 0x0a
        /*0d1e*/ 	.short	(.L_647 - .L_646)
	.align		4
.L_646:
        /*0d20*/ 	.word	index@(.nv.constant0._ZN7cutlass13device_kernelIN5flash11enable_sm90INS1_16FlashAttnFwdSm90INS1_25CollectiveMainloopFwdSm90ILi2EN4cute5tupleIJNS5_1CILi1EEES8_S8_EEENS6_IJNS7_ILi64EEESA_SA_EEELi512ENS_6half_tEfNS_4arch4Sm90ELb1ELb0ELb1ELb1ELb0ELb1ELb1ELb0ELb0ELb0ELb0ELb0EEENS1_21CollectiveEpilogueFwdINS6_IJSA_NS7_ILi512EEESA_EEES9_SC_SE_Li256ELb1ELb0ELb0ELb0EEENS1_36VarlenDynamicPersistentTileSchedulerILi64ELi64ELi256ELi32ELb0ELb0ELb1ELb1ELb1ELb1EEEEEEEEEvNT_6ParamsE)
        /*0d24*/ 	.short	0x0210
        /*0d26*/ 	.short	0x0b70


	//----- nvinfo : EIATTR_SW_WAR
	.align		4
.L_647:
        /*0d28*/ 	.byte	0x04, 0x36
        /*0d2a*/ 	.short	(.L_649 - .L_648)
.L_648:
        /*0d2c*/ 	.word	0x00000008
.L_649:


//--------------------- .nv.callgraph             --------------------------
	.section	.nv.callgraph,"",@"SHT_CUDA_CALLGRAPH"
	.align	4
	.sectionentsize	8
	.align		4
        /*0000*/ 	.word	0x00000000
	.align		4
        /*0004*/ 	.word	0xffffffff
	.align		4
        /*0008*/ 	.word	index@(_ZN7cutlass13device_kernelIN5flash11enable_sm90INS1_16FlashAttnFwdSm90INS1_25CollectiveMainloopFwdSm90ILi2EN4cute5tupleIJNS5_1CILi1EEES8_S8_EEENS6_IJNS7_ILi64EEESA_SA_EEELi512ENS_6half_tEfNS_4arch4Sm90ELb0ELb0ELb1ELb0ELb0ELb0ELb0ELb0ELb0ELb0ELb0ELb0EEENS1_21CollectiveEpilogueFwdINS6_IJSA_NS7_ILi512EEESA_EEES9_SC_SE_Li256ELb0ELb0ELb0ELb0EEENS1_29StaticPersistentTileSchedulerILb0EEEEEEEEEvNT_6ParamsE)
	.align		4
        /*000c*/ 	.word	index@(__assertfail)
	.align		4
        /*0010*/ 	.word	index@(_ZN7cutlass13device_kernelIN5flash11enable_sm90INS1_16FlashAttnFwdSm90INS1_25CollectiveMainloopFwdSm90ILi2EN4cute5tupleIJNS5_1CILi1EEES8_S8_EEENS6_IJNS7_ILi64EEESA_SA_EEELi512ENS_6half_tEfNS_4arch4Sm90ELb0ELb0ELb1ELb0ELb0ELb0ELb1ELb0ELb0ELb0ELb0ELb0EEENS1_21CollectiveEpilogueFwdINS6_IJSA_NS7_ILi512EEESA_EEES9_SC_SE_Li256ELb0ELb0ELb0ELb0EEENS1_29StaticPersistentTileSchedulerILb0EEEEEEEEEvNT_6ParamsE)
	.align		4
        /*0014*/ 	.word	index@(__assertfail)
	.align		4
        /*0018*/ 	.word	index@(_ZN7cutlass13device_kernelIN5flash11enable_sm90INS1_16FlashAttnFwdSm90INS1_25CollectiveMainloopFwdSm90ILi2EN4cute5tupleIJNS5_1CILi1EEES8_S8_EEENS6_IJNS7_ILi64EEESA_SA_EEELi512ENS_6half_tEfNS_4arch4Sm90ELb0ELb0ELb1ELb1ELb0ELb0ELb0ELb0ELb0ELb0ELb0ELb0EEENS1_21CollectiveEpilogueFwdINS6_IJSA_NS7_ILi512EEESA_EEES9_SC_SE_Li256ELb1ELb0ELb0ELb0EEENS1_36VarlenDynamicPersistentTileSchedulerILi64ELi64ELi256ELi32ELb0ELb0ELb1ELb0ELb1ELb1EEEEEEEEEvNT_6ParamsE)
	.align		4
        /*001c*/ 	.word	index@(__assertfail)
	.align		4
        /*0020*/ 	.word	index@(_ZN7cutlass13device_kernelIN5flash11enable_sm90INS1_16FlashAttnFwdSm90INS1_25CollectiveMainloopFwdSm90ILi2EN4cute5tupleIJNS5_1CILi1EEES8_S8_EEENS6_IJNS7_ILi64EEESA_SA_EEELi512ENS_6half_tEfNS_4arch4Sm90ELb0ELb0ELb1ELb1ELb0ELb1ELb0ELb0ELb0ELb0ELb0ELb0EEENS1_21CollectiveEpilogueFwdINS6_IJSA_NS7_ILi512EEESA_EEES9_SC_SE_Li256ELb1ELb0ELb0ELb0EEENS1_36VarlenDynamicPersistentTileSchedulerILi64ELi64ELi256ELi32ELb0ELb0ELb1ELb0ELb1ELb1EEEEEEEEEvNT_6ParamsE)
	.align		4
        /*0024*/ 	.word	index@(__assertfail)
	.align		4
        /*0028*/ 	.word	index@(_ZN7cutlass13device_kernelIN5flash11enable_sm90INS1_16FlashAttnFwdSm90INS1_25CollectiveMainloopFwdSm90ILi2EN4cute5tupleIJNS5_1CILi1EEES8_S8_EEENS6_IJNS7_ILi64EEESA_SA_EEELi512ENS_6half_tEfNS_4arch4Sm90ELb0ELb0ELb1ELb1ELb0ELb0ELb1ELb0ELb0ELb0ELb0ELb0EEENS1_21CollectiveEpilogueFwdINS6_IJSA_NS7_ILi512EEESA_EEES9_SC_SE_Li256ELb1ELb0ELb0ELb0EEENS1_36VarlenDynamicPersistentTileSchedulerILi64ELi64ELi256ELi32ELb0ELb0ELb1ELb0ELb1ELb1EEEEEEEEEvNT_6ParamsE)
	.align		4
        /*002c*/ 	.word	index@(__assertfail)
	.align		4
        /*0030*/ 	.word	index@(_ZN7cutlass13device_kernelIN5flash11enable_sm90INS1_16FlashAttnFwdSm90INS1_25CollectiveMainloopFwdSm90ILi2EN4cute5tupleIJNS5_1CILi1EEES8_S8_EEENS6_IJNS7_ILi64EEESA_SA_EEELi512ENS_6half_tEfNS_4arch4Sm90ELb0ELb0ELb1ELb1ELb0ELb1ELb1ELb0ELb0ELb0ELb0ELb0EEENS1_21CollectiveEpilogueFwdINS6_IJSA_NS7_ILi512EEESA_EEES9_SC_SE_Li256ELb1ELb0ELb0ELb0EEENS1_36VarlenDynamicPersistentTileSchedulerILi64ELi64ELi256ELi32ELb0ELb0ELb1ELb0ELb1ELb1EEEEEEEEEvNT_6ParamsE)
	.align		4
        /*0034*/ 	.word	index@(__assertfail)
	.align		4
        /*0038*/ 	.word	index@(_ZN7cutlass13device_kernelIN5flash11enable_sm90INS1_16FlashAttnFwdSm90INS1_25CollectiveMainloopFwdSm90ILi2EN4cute5tupleIJNS5_1CILi1EEES8_S8_EEENS6_IJNS7_ILi64EEESA_SA_EEELi512ENS_6half_tEfNS_4arch4Sm90ELb0ELb1ELb1ELb0ELb0ELb0ELb0ELb0ELb0ELb0ELb0ELb0EEENS1_21CollectiveEpilogueFwdINS6_IJSA_NS7_ILi512EEESA_EEES9_SC_SE_Li256ELb0ELb0ELb0ELb0EEENS1_30DynamicPersistentTileSchedulerILi256ELi32ELb0ELb0ELb1EEEEEEEEEvNT_6ParamsE)
	.align		4
        /*003c*/ 	.word	index@(__assertfail)
	.align		4
        /*0040*/ 	.word	index@(_ZN7cutlass13device_kernelIN5flash11enable_sm90INS1_16FlashAttnFwdSm90INS1_25CollectiveMainloopFwdSm90ILi2EN4cute5tupleIJNS5_1CILi1EEES8_S8_EEENS6_IJNS7_ILi64EEESA_SA_EEELi512ENS_6half_tEfNS_4arch4Sm90ELb0ELb1ELb1ELb0ELb0ELb0ELb1ELb0ELb0ELb0ELb0ELb0EEENS1_21CollectiveEpilogueFwdINS6_IJSA_NS7_ILi512EEESA_EEES9_SC_SE_Li256ELb0ELb0ELb0ELb0EEENS1_30DynamicPersistentTileSchedulerILi256ELi32ELb0ELb0ELb1EEEEEEEEEvNT_6ParamsE)
	.align		4
        /*0044*/ 	.word	index@(__assertfail)
	.align		4
        /*0048*/ 	.word	index@(_ZN7cutlass13device_kernelIN5flash11enable_sm90INS1_16FlashAttnFwdSm90INS1_25CollectiveMainloopFwdSm90ILi2EN4cute5tupleIJNS5_1CILi1EEES8_S8_EEENS6_IJNS7_ILi64EEESA_SA_EEELi512ENS_6half_tEfNS_4arch4Sm90ELb0ELb1ELb1ELb1ELb0ELb0ELb0ELb0ELb0ELb0ELb0ELb0EEENS1_21CollectiveEpilogueFwdINS6_IJSA_NS7_ILi512EEESA_EEES9_SC_SE_Li256ELb1ELb0ELb0ELb0EEENS1_36VarlenDynamicPersistentTileSchedulerILi64ELi64ELi256ELi32ELb0ELb0ELb1ELb1ELb0ELb1EEEEEEEEEvNT_6ParamsE)
	.align		4
        /*004c*/ 	.word	index@(__assertfail)
	.align		4
        /*0050*/ 	.word	index@(_ZN7cutlass13device_kernelIN5flash11enable_sm90INS1_16FlashAttnFwdSm90INS1_25CollectiveMainloopFwdSm90ILi2EN4cute5tupleIJNS5_1CILi1EEES8_S8_EEENS6_IJNS7_ILi64EEESA_SA_EEELi512ENS_6half_tEfNS_4arch4Sm90ELb0ELb1ELb1ELb1ELb0ELb1ELb0ELb0ELb0ELb0ELb0ELb0EEENS1_21CollectiveEpilogueFwdINS6_IJSA_NS7_ILi512EEESA_EEES9_SC_SE_Li256ELb1ELb0ELb0ELb0EEENS1_36VarlenDynamicPersistentTileSchedulerILi64ELi64ELi256ELi32ELb0ELb0ELb1ELb1ELb0ELb1EEEEEEEEEvNT_6ParamsE)
	.align		4
        /*0054*/ 	.word	index@(__assertfail)
	.align		4
        /*0058*/ 	.word	index@(_ZN7cutlass13device_kernelIN5flash11enable_sm90INS1_16FlashAttnFwdSm90INS1_25CollectiveMainloopFwdSm90ILi2EN4cute5tupleIJNS5_1CILi1EEES8_S8_EEENS6_IJNS7_ILi64EEESA_SA_EEELi512ENS_6half_tEfNS_4arch4Sm90ELb0ELb1ELb1ELb1ELb0ELb0ELb1ELb0ELb0ELb0ELb0ELb0EEENS1_21CollectiveEpilogueFwdINS6_IJSA_NS7_ILi512EEESA_EEES9_SC_SE_Li256ELb1ELb0ELb0ELb0EEENS1_36VarlenDynamicPersistentTileSchedulerILi64ELi64ELi256ELi32ELb0ELb0ELb1ELb1ELb0ELb1EEEEEEEEEvNT_6ParamsE)
	.align		4
        /*005c*/ 	.word	index@(__assertfail)
	.align		4
        /*0060*/ 	.word	index@(_ZN7cutlass13device_kernelIN5flash11enable_sm90INS1_16FlashAttnFwdSm90INS1_25CollectiveMainloopFwdSm90ILi2EN4cute5tupleIJNS5_1CILi1EEES8_S8_EEENS6_IJNS7_ILi64EEESA_SA_EEELi512ENS_6half_tEfNS_4arch4Sm90ELb0ELb1ELb1ELb1ELb0ELb1ELb1ELb0ELb0ELb0ELb0ELb0EEENS1_21CollectiveEpilogueFwdINS6_IJSA_NS7_ILi512EEESA_EEES9_SC_SE_Li256ELb1ELb0ELb0ELb0EEENS1_36VarlenDynamicPersistentTileSchedulerILi64ELi64ELi256ELi32ELb0ELb0ELb1ELb1ELb0ELb1EEEEEEEEEvNT_6ParamsE)
	.align		4
        /*0064*/ 	.word	index@(__assertfail)
	.align		4
        /*0068*/ 	.word	index@(_ZN7cutlass13device_kernelIN5flash11enable_sm90INS1_16FlashAttnFwdSm90INS1_25CollectiveMainloopFwdSm90ILi2EN4cute5tupleIJNS5_1CILi1EEES8_S8_EEENS6_IJNS7_ILi64EEESA_SA_EEELi512ENS_6half_tEfNS_4arch4Sm90ELb1ELb0ELb1ELb0ELb0ELb0ELb0ELb0ELb0ELb0ELb0ELb0EEENS1_21CollectiveEpilogueFwdINS6_IJSA_NS7_ILi512EEESA_EEES9_SC_SE_Li256ELb0ELb0ELb0ELb0EEENS1_30DynamicPersistentTileSchedulerILi256ELi32ELb0ELb0ELb1EEEEEEEEEvNT_6ParamsE)
	.align		4
        /*006c*/ 	.word	index@(__assertfail)
	.align		4
        /*0070*/ 	.word	index@(_ZN7cutlass13device_kernelIN5flash11enable_sm90INS1_16FlashAttnFwdSm90INS1_25CollectiveMainloopFwdSm90ILi2EN4cute5tupleIJNS5_1CILi1EEES8_S8_EEENS6_IJNS7_ILi64EEESA_SA_EEELi512ENS_6half_tEfNS_4arch4Sm90ELb1ELb0ELb1ELb0ELb0ELb0ELb1ELb0ELb0ELb0ELb0ELb0EEENS1_21CollectiveEpilogueFwdINS6_IJSA_NS7_ILi512EEESA_EEES9_SC_SE_Li256ELb0ELb0ELb0ELb0EEENS1_30DynamicPersistentTileSchedulerILi256ELi32ELb0ELb0ELb1EEEEEEEEEvNT_6ParamsE)
	.align		4
        /*0074*/ 	.word	index@(__assertfail)
	.align		4
        /*0078*/ 	.word	index@(_ZN7cutlass13device_kernelIN5flash11enable_sm90INS1_16FlashAttnFwdSm90INS1_25CollectiveMainloopFwdSm90ILi2EN4cute5tupleIJNS5_1CILi1EEES8_S8_EEENS6_IJNS7_ILi64EEESA_SA_EEELi512ENS_6half_tEfNS_4arch4Sm90ELb1ELb0ELb1ELb1ELb0ELb0ELb0ELb0ELb0ELb0ELb0ELb0EEENS1_21CollectiveEpilogueFwdINS6_IJSA_NS7_ILi512EEESA_EEES9_SC_SE_Li256ELb1ELb0ELb0ELb0EEENS1_36VarlenDynamicPersistentTileSchedulerILi64ELi64ELi256ELi32ELb0ELb0ELb1ELb1ELb1ELb1EEEEEEEEEvNT_6ParamsE)
	.align		4
        /*007c*/ 	.word	index@(__assertfail)
	.align		4
        /*0080*/ 	.word	index@(_ZN7cutlass13device_kernelIN5flash11enable_sm90INS1_16FlashAttnFwdSm90INS1_25CollectiveMainloopFwdSm90ILi2EN4cute5tupleIJNS5_1CILi1EEES8_S8_EEENS6_IJNS7_ILi64EEESA_SA_EEELi512ENS_6half_tEfNS_4arch4Sm90ELb1ELb0ELb1ELb1ELb0ELb1ELb0ELb0ELb0ELb0ELb0ELb0EEENS1_21CollectiveEpilogueFwdINS6_IJSA_NS7_ILi512EEESA_EEES9_SC_SE_Li256ELb1ELb0ELb0ELb0EEENS1_36VarlenDynamicPersistentTileSchedulerILi64ELi64ELi256ELi32ELb0ELb0ELb1ELb1ELb1ELb1EEEEEEEEEvNT_6ParamsE)
	.align		4
        /*0084*/ 	.word	index@(__assertfail)
	.align		4
        /*0088*/ 	.word	index@(_ZN7cutlass13device_kernelIN5flash11enable_sm90INS1_16FlashAttnFwdSm90INS1_25CollectiveMainloopFwdSm90ILi2EN4cute5tupleIJNS5_1CILi1EEES8_S8_EEENS6_IJNS7_ILi64EEESA_SA_EEELi512ENS_6half_tEfNS_4arch4Sm90ELb1ELb0ELb1ELb1ELb0ELb0ELb1ELb0ELb0ELb0ELb0ELb0EEENS1_21CollectiveEpilogueFwdINS6_IJSA_NS7_ILi512EEESA_EEES9_SC_SE_Li256ELb1ELb0ELb0ELb0EEENS1_36VarlenDynamicPersistentTileSchedulerILi64ELi64ELi256ELi32ELb0ELb0ELb1ELb1ELb1ELb1EEEEEEEEEvNT_6ParamsE)
	.align		4
        /*008c*/ 	.word	index@(__assertfail)
	.align		4
        /*0090*/ 	.word	index@(_ZN7cutlass13device_kernelIN5flash11enable_sm90INS1_16FlashAttnFwdSm90INS1_25CollectiveMainloopFwdSm90ILi2EN4cute5tupleIJNS5_1CILi1EEES8_S8_EEENS6_IJNS7_ILi64EEESA_SA_EEELi512ENS_6half_tEfNS_4arch4Sm90ELb1ELb0ELb1ELb1ELb0ELb1ELb1ELb0ELb0ELb0ELb0ELb0EEENS1_21CollectiveEpilogueFwdINS6_IJSA_NS7_ILi512EEESA_EEES9_SC_SE_Li256ELb1ELb0ELb0ELb0EEENS1_36VarlenDynamicPersistentTileSchedulerILi64ELi64ELi256ELi32ELb0ELb0ELb1ELb1ELb1ELb1EEEEEEEEEvNT_6ParamsE)
	.align		4
        /*0094*/ 	.word	index@(__assertfail)
	.align		4
        /*0098*/ 	.word	0x00000000
	.align		4
        /*009c*/ 	.word	0xfffffffe
	.align		4
        /*00a0*/ 	.word	0x00000000
	.align		4
        /*00a4*/ 	.word	0xfffffffd
	.align		4
        /*00a8*/ 	.word	0x00000000
	.align		4
        /*00ac*/ 	.word	0xfffffffc


//--------------------- .nv.constant4             --------------------------
	.section	.nv.constant4,"a",@progbits
	.align	8
	.align		8
.nv.constant4:
        /*0000*/ 	.dword	__assertfail
	.align		8
        /*0008*/ 	.dword	__unnamed_1
	.align		8
        /*0010*/ 	.dword	__unnamed_2
	.align		8
        /*0018*/ 	.dword	__unnamed_3
	.align		8
        /*0020*/ 	.dword	__unnamed_4
	.align		8
        /*0028*/ 	.dword	__unnamed_5
	.align		8
        /*0030*/ 	.dword	_ZN77_INTERNAL_59f6c9a8_41_flash_fwd_hdim64_512_fp16_softcap_sm90_cu_18e39b8a_34244cuda3std3__45__cpo5beginE
	.align		8
        /*0038*/ 	.dword	_ZN77_INTERNAL_59f6c9a8_41_flash_fwd_hdim64_512_fp16_softcap_sm90_cu_18e39b8a_34244cuda3std3__45__cpo3endE
	.align		8
        /*0040*/ 	.dword	_ZN77_INTERNAL_59f6c9a8_41_flash_fwd_hdim64_512_fp16_softcap_sm90_cu_18e39b8a_34244cuda3std3__45__cpo6cbeginE
	.align		8
        /*0048*/ 	.dword	_ZN77_INTERNAL_59f6c9a8_41_flash_fwd_hdim64_512_fp16_softcap_sm90_cu_18e39b8a_34244cuda3std3__45__cpo4cendE
	.align		8
        /*0050*/ 	.dword	_ZN77_INTERNAL_59f6c9a8_41_flash_fwd_hdim64_512_fp16_softcap_sm90_cu_18e39b8a_34244cuda3std3__479_GLOBAL__N__59f6c9a8_41_flash_fwd_hdim64_512_fp16_softcap_sm90_cu_18e39b8a_34246ignoreE
	.align		8
        /*0058*/ 	.dword	_ZN77_INTERNAL_59f6c9a8_41_flash_fwd_hdim64_512_fp16_softcap_sm90_cu_18e39b8a_34244cuda3std3__419piecewise_constructE
	.align		8
        /*0060*/ 	.dword	_ZN77_INTERNAL_59f6c9a8_41_flash_fwd_hdim64_512_fp16_softcap_sm90_cu_18e39b8a_34244cuda3std3__48in_placeE
	.align		8
        /*0068*/ 	.dword	_ZN77_INTERNAL_59f6c9a8_41_flash_fwd_hdim64_512_fp16_softcap_sm90_cu_18e39b8a_34244cuda3std6ranges3__45__cpo4swapE
	.align		8
        /*0070*/ 	.dword	_ZN77_INTERNAL_59f6c9a8_41_flash_fwd_hdim64_512_fp16_softcap_sm90_cu_18e39b8a_34244cuda3std6ranges3__45__cpo9iter_moveE
	.align		8
        /*0078*/ 	.dword	_ZN77_INTERNAL_59f6c9a8_41_flash_fwd_hdim64_512_fp16_softcap_sm90_cu_18e39b8a_34244cute7productE
	.align		8
        /*0080*/ 	.dword	_ZN77_INTERNAL_59f6c9a8_41_flash_fwd_hdim64_512_fp16_softcap_sm90_cu_18e39b8a_34244cute1_E
	.align		8
        /*0088*/ 	.dword	$str$20
	.align		8
        /*0090*/ 	.dword	$str$21


//--------------------- .text._ZN7cutlass13device_kernelIN5flash11enable_sm90INS1_16FlashAttnFwdSm90INS1_25CollectiveMainloopFwdSm90ILi2EN4cute5tupleIJNS5_1CILi1EEES8_S8_EEENS6_IJNS7_ILi64EEESA_SA_EEELi512ENS_6half_tEfNS_4arch4Sm90ELb0ELb0ELb1ELb0ELb0ELb0ELb0ELb0ELb0ELb0ELb0ELb0EEENS1_21CollectiveEpilogueFwdINS6_IJSA_NS7_ILi512EEESA_EEES9_SC_SE_Li256ELb0ELb0ELb0ELb0EEENS1_29StaticPersistentTileSchedulerILb0EEEEEEEEEvNT_6ParamsE --------------------------
	.section	.text._ZN7cutlass13device_kernelIN5flash11enable_sm90INS1_16FlashAttnFwdSm90INS1_25CollectiveMainloopFwdSm90ILi2EN4cute5tupleIJNS5_1CILi1EEES8_S8_EEENS6_IJNS7_ILi64EEESA_SA_EEELi512ENS_6half_tEfNS_4arch4Sm90ELb0ELb0ELb1ELb0ELb0ELb0ELb0ELb0ELb0ELb0ELb0ELb0EEENS1_21CollectiveEpilogueFwdINS6_IJSA_NS7_ILi512EEESA_EEES9_SC_SE_Li256ELb0ELb0ELb0ELb0EEENS1_29StaticPersistentTileSchedulerILb0EEEEEEEEEvNT_6ParamsE,"ax",@progbits
	.align	128
.text._ZN7cutlass13device_kernelIN5flash11enable_sm90INS1_16FlashAttnFwdSm90INS1_25CollectiveMainloopFwdSm90ILi2EN4cute5tupleIJNS5_1CILi1EEES8_S8_EEENS6_IJNS7_ILi64EEESA_SA_EEELi512ENS_6half_tEfNS_4arch4Sm90ELb0ELb0ELb1ELb0ELb0ELb0ELb0ELb0ELb0ELb0ELb0ELb0EEENS1_21CollectiveEpilogueFwdINS6_IJSA_NS7_ILi512EEESA_EEES9_SC_SE_Li256ELb0ELb0ELb0ELb0EEENS1_29StaticPersistentTileSchedulerILb0EEEEEEEEEvNT_6ParamsE:
        .type           _ZN7cutlass13device_kernelIN5flash11enable_sm90INS1_16FlashAttnFwdSm90INS1_25CollectiveMainloopFwdSm90ILi2EN4cute5tupleIJNS5_1CILi1EEES8_S8_EEENS6_IJNS7_ILi64EEESA_SA_EEELi512ENS_6half_tEfNS_4arch4Sm90ELb0ELb0ELb1ELb0ELb0ELb0ELb0ELb0ELb0ELb0ELb0ELb0EEENS1_21CollectiveEpilogueFwdINS6_IJSA_NS7_ILi512EEESA_EEES9_SC_SE_Li256ELb0ELb0ELb0ELb0EEENS1_29StaticPersistentTileSchedulerILb0EEEEEEEEEvNT_6ParamsE,@function
        .size           _ZN7cutlass13device_kernelIN5flash11enable_sm90INS1_16FlashAttnFwdSm90INS1_25CollectiveMainloopFwdSm90ILi2EN4cute5tupleIJNS5_1CILi1EEES8_S8_EEENS6_IJNS7_ILi64EEESA_SA_EEELi512ENS_6half_tEfNS_4arch4Sm90ELb0ELb0ELb1ELb0ELb0ELb0ELb0ELb0ELb0ELb0ELb0ELb0EEENS1_21CollectiveEpilogueFwdINS6_IJSA_NS7_ILi512EEESA_EEES9_SC_SE_Li256ELb0ELb0ELb0ELb0EEENS1_29StaticPersistentTileSchedulerILb0EEEEEEEEEvNT_6ParamsE,(.L_x_4549 - _ZN7cutlass13device_kernelIN5flash11enable_sm90INS1_16FlashAttnFwdSm90INS1_25CollectiveMainloopFwdSm90ILi2EN4cute5tupleIJNS5_1CILi1EEES8_S8_EEENS6_IJNS7_ILi64EEESA_SA_EEELi512ENS_6half_tEfNS_4arch4Sm90ELb0ELb0ELb1ELb0ELb0ELb0ELb0ELb0ELb0ELb0ELb0ELb0EEENS1_21CollectiveEpilogueFwdINS6_IJSA_NS7_ILi512EEESA_EEES9_SC_SE_Li256ELb0ELb0ELb0ELb0EEENS1_29StaticPersistentTileSchedulerILb0EEEEEEEEEvNT_6ParamsE)
        .other          _ZN7cutlass13device_kernelIN5flash11enable_sm90INS1_16FlashAttnFwdSm90INS1_25CollectiveMainloopFwdSm90ILi2EN4cute5tupleIJNS5_1CILi1EEES8_S8_EEENS6_IJNS7_ILi64EEESA_SA_EEELi512ENS_6half_tEfNS_4arch4Sm90ELb0ELb0ELb1ELb0ELb0ELb0ELb0ELb0ELb0ELb0ELb0ELb0EEENS1_21CollectiveEpilogueFwdINS6_IJSA_NS7_ILi512EEESA_EEES9_SC_SE_Li256ELb0ELb0ELb0ELb0EEENS1_29StaticPersistentTileSchedulerILb0EEEEEEEEEvNT_6ParamsE,@"STO_CUDA_ENTRY STV_DEFAULT"
_ZN7cutlass13device_kernelIN5flash11enable_sm90INS1_16FlashAttnFwdSm90INS1_25CollectiveMainloopFwdSm90ILi2EN4cute5tupleIJNS5_1CILi1EEES8_S8_EEENS6_IJNS7_ILi64EEESA_SA_EEELi512ENS_6half_tEfNS_4arch4Sm90ELb0ELb0ELb1ELb0ELb0ELb0ELb0ELb0ELb0ELb0ELb0ELb0EEENS1_21CollectiveEpilogueFwdINS6_IJSA_NS7_ILi512EEESA_EEES9_SC_SE_Li256ELb0ELb0ELb0ELb0EEENS1_29StaticPersistentTileSchedulerILb0EEEEEEEEEvNT_6ParamsE:
[----:B------:R-:W1:Y:S02]  /*0000*/  LDC R1, c[0x0][0x28] ;  /* 0x00000a00ff017b82 */ /* 0x000e640000000800 */
[----:B-1----:R-:W-:Y:S01]  /*0010*/  IADD3 R1, R1, -0x20, RZ ;  /* 0xffffffe001017810 */ /* 0x002fe20007ffe0ff */
[----:B------:R-:W1:Y:S01]  /*0020*/  S2R R4, SR_TID.X ;  /* 0x0000000000047919 */ /* 0x000e620000002100 */
[----:B------:R-:W-:Y:S01]  /*0030*/  ELECT P0, URZ, PT ;  /* 0x00000000003f782f */ /* 0x000fe20003800000 */
[----:B------:R-:W-:Y:S01]  /*0040*/  BSSY B0, `(.L_x_0) ;  /* 0x0000014000007945 */ /* 0x000fe20003800000 */
[----:B-1----:R-:W-:-:S05]  /*0050*/  SHF.R.U32.HI R0, RZ, 0x5, R4 ;  /* 0x00000005ff007819 */ /* 0x002fca0000011604 */
[----:B------:R-:W1:Y:S02]  /*0060*/  SHFL.IDX PT, R2, R0, RZ, 0x1f ;  /* 0x00001fff00027589 */ /* 0x000e6400000e0000 */
[----:B-1----:R-:W-:Y:S02]  /*0070*/  ISETP.EQ.AND P0, PT, R2, RZ, P0 ;  /* 0x000000ff0200720c */ /* 0x002fe40000702270 */
[----:B------:R-:W-:-:S11]  /*0080*/  SHF.R.U32.HI R2, RZ, 0x7, R4 ;  /* 0x00000007ff027819 */ /* 0x000fd60000011604 */
[----:B------:R-:W-:Y:S05]  /*0090*/  @!P0 BRA `(.L_x_1) ;  /* 0x0000000000388947 */ /* 0x000fea0003800000 */
[----:B------:R-:W-:Y:S02]  /*00a0*/  ULDC.64 UR4, c[0x0][0x198] ;  /* 0x0000660000047ab9 */ /* 0x000fe40000000a00 */
[----:B------:R-:W-:Y:S02]  /*00b0*/  UIADD3 UR6, UP0, UR4, 0x270, URZ ;  /* 0x0000027004067890 */ /* 0x000fe4000ff1e03f */
[----:B------:R-:W-:Y:S02]  /*00c0*/  UIADD3 UR8, UP1, UR4, 0x370, URZ ;  /* 0x0000037004087890 */ /* 0x000fe4000ff3e03f */
[----:B------:R-:W-:Y:S02]  /*00d0*/  UIADD3 UR10, UP2, UR4, 0x470, URZ ;  /* 0x00000470040a7890 */ /* 0x000fe4000ff5e03f */
[----:B------:R-:W-:Y:S02]  /*00e0*/  UIADD3 UR4, UP3, UR4, 0x9f0, URZ ;  /* 0x000009f004047890 */ /* 0x000fe4000ff7e03f */
[----:B------:R-:W-:-:S02]  /*00f0*/  UIADD3.X UR7, URZ, UR5, URZ, UP0, !UPT ;  /* 0x000000053f077290 */ /* 0x000fc400087fe43f */
[----:B------:R-:W-:Y:S02]  /*0100*/  UIADD3.X UR9, URZ, UR5, URZ, UP1, !UPT ;  /* 0x000000053f097290 */ /* 0x000fe40008ffe43f */
[----:B------:R-:W-:Y:S02]  /*0110*/  UIADD3.X UR11, URZ, UR5, URZ, UP2, !UPT ;  /* 0x000000053f0b7290 */ /* 0x000fe400097fe43f */
[----:B------:R-:W-:-:S03]  /*0120*/  UIADD3.X UR5, URZ, UR5, URZ, UP3, !UPT ;  /* 0x000000053f057290 */ /* 0x000fc60009ffe43f */
[----:B------:R1:W-:Y:S02]  /*0130*/  UTMACCTL.PF [UR6] ;  /* 0x00000000060079b9 */ /* 0x0003e40008040000 */
[----:B------:R1:W-:Y:S02]  /*0140*/  UTMACCTL.PF [UR8] ;  /* 0x00000000080079b9 */ /* 0x0003e40008040000 */
[----:B------:R1:W-:Y:S02]  /*0150*/  UTMACCTL.PF [UR10] ;  /* 0x000000000a0079b9 */ /* 0x0003e40008040000 */
[----:B------:R1:W-:Y:S02]  /*0160*/  UTMACCTL.PF [UR4] ;  /* 0x00000000040079b9 */ /* 0x0003e40008040000 */
[----:B-1----:R-:W-:Y:S01]  /*0170*/  NOP ;  /* 0x0000000000007918 */ /* 0x002fe20000000000 */
.L_x_1:
[----:B------:R-:W-:Y:S05]  /*0180*/  BSYNC B0 ;  /* 0x0000000000007941 */ /* 0x000fea0003800000 */
.L_x_0:
[----:B------:R-:W-:Y:S01]  /*0190*/  VOTEU.ANY UP0, P0 ;  /* 0x00000000003f7886 */ /* 0x000fe20000000100 */
[----:B------:R-:W1:Y:S01]  /*01a0*/  SHFL.IDX PT, R2, R2, RZ, 0x1f ;  /* 0x00001fff02027589 */ /* 0x000e6200000e0000 */
[----:B------:R-:W-:Y:S01]  /*01b0*/  UMOV UR4, 0x1 ;  /* 0x0000000100047882 */ /* 0x000fe20000000000 */
[----:B------:R-:W-:Y:S01]  /*01c0*/  VOTEU.ANY UP1, P0 ;  /* 0x00000000003f7886 */ /* 0x000fe20000020100 */
[----:B------:R-:W-:Y:S01]  /*01d0*/  VOTEU.ANY UP2, P0 ;  /* 0x00000000003f7886 */ /* 0x000fe20000040100 */
[----:B------:R-:W2:Y:S01]  /*01e0*/  @UP0 S2UR UR7, SR_CgaCtaId ;  /* 0x00000000000709c3 */ /* 0x000ea20000008800 */
[----:B------:R-:W3:Y:S01]  /*01f0*/  SHFL.IDX PT, R3, R0, RZ, 0x1f ;  /* 0x00001fff00037589 */ /* 0x000ee200000e0000 */
[----:B------:R-:W-:Y:S01]  /*0200*/  @UP0 UMOV UR6, 0x400 ;  /* 0x0000040000060882 */ /* 0x000fe20000000000 */
[----:B------:R-:W-:-:S04]  /*0210*/  @UP0 UIADD3 UR4, -UR4, 0x100000, URZ ;  /* 0x0010000004040890 */ /* 0x000fc8000fffe13f */
[----:B------:R-:W-:Y:S02]  /*0220*/  @UP0 USHF.L.U32 UR5, UR4, 0xb, URZ ;  /* 0x0000000b04050899 */ /* 0x000fe4000800063f */
[----:B------:R-:W-:Y:S01]  /*0230*/  @UP0 USHF.L.U32 UR4, UR4, 0x1, URZ ;  /* 0x0000000104040899 */ /* 0x000fe2000800063f */
[----:B-1----:R-:W-:Y:S01]  /*0240*/  R2UR UR47, R2 ;  /* 0x00000000022f72ca */ /* 0x002fe200000e0000 */
[----:B--2---:R-:W-:Y:S01]  /*0250*/  @UP0 ULEA UR6, UR7, UR6, 0x18 ;  /* 0x0000000607060291 */ /* 0x004fe2000f8ec03f */
[----:B---3--:R-:W-:-:S11]  /*0260*/  ISETP.NE.AND P1, PT, R3, RZ, PT ;  /* 0x000000ff0300720c */ /* 0x008fd60003f25270 */
[----:B------:R-:W-:Y:S01]  /*0270*/  UISETP.NE.AND UP0, UPT, UR47, URZ, UPT ;  /* 0x0000003f2f00728c */ /* 0x000fe2000bf05270 */
[----:B------:R-:W1:Y:S02]  /*0280*/  FENCE.VIEW.ASYNC.S ;  /* 0x00000000000073c6 */ /* 0x000e640000000000 */
[----:B-1----:R1:W2:Y:S01]  /*0290*/  @UP1 SYNCS.EXCH.64 URZ, [UR6+0x28c00], UR4 ;  /* 0x028c0004063f15b2 */ /* 0x0022a20008000100 */
[----:B------:R1:W3:Y:S01]  /*02a0*/  @UP2 SYNCS.EXCH.64 URZ, [UR6+0x28c20], UR4 ;  /* 0x028c2004063f25b2 */ /* 0x0002e20008000100 */
[----:B------:R-:W-:Y:S06]  /*02b0*/  @P1 BRA `(.L_x_2) ;  /* 0x0000000000381947 */ /* 0x000fec0003800000 */
[----:B-1----:R-:W1:Y:S01]  /*02c0*/  S2UR UR5, SR_CgaCtaId ;  /* 0x00000000000579c3 */ /* 0x002e620000008800 */
[----:B------:R-:W-:Y:S01]  /*02d0*/  UMOV UR4, 0x400 ;  /* 0x0000040000047882 */ /* 0x000fe20000000000 */
[----:B------:R-:W-:Y:S01]  /*02e0*/  UMOV UR7, 0x1 ;  /* 0x0000000100077882 */ /* 0x000fe20000000000 */
[----:B------:R-:W-:Y:S01]  /*02f0*/  ELECT P0, URZ, PT ;  /* 0x00000000003f782f */ /* 0x000fe20003800000 */
[----:B-1----:R-:W-:Y:S02]  /*0300*/  ULEA UR6, UR5, UR4, 0x18 ;  /* 0x0000000405067291 */ /* 0x002fe4000f8ec03f */
[----:B------:R-:W-:-:S04]  /*0310*/  UIADD3 UR4, -UR7, 0x100000, URZ ;  /* 0x0010000007047890 */ /* 0x000fc8000fffe13f */
[----:B------:R-:W-:Y:S02]  /*0320*/  USHF.L.U32 UR5, UR4, 0xb, URZ ;  /* 0x0000000b04057899 */ /* 0x000fe4000800063f */
[----:B------:R-:W-:Y:S01]  /*0330*/  USHF.L.U32 UR4, UR4, 0x1, URZ ;  /* 0x0000000104047899 */ /* 0x000fe2000800063f */
[----:B------:R-:W1:Y:S11]  /*0340*/  FENCE.VIEW.ASYNC.S ;  /* 0x00000000000073c6 */ /* 0x000e760000000000 */
[----:B-1----:R4:W1:Y:S01]  /*0350*/  SYNCS.EXCH.64 URZ, [UR6+0x28c30], UR4 ;  /* 0x028c3004063f75b2 */ /* 0x0028620008000100 */
[----:B------:R4:W1:Y:S01]  /*0360*/  SYNCS.EXCH.64 URZ, [UR6+0x28c40], UR4 ;  /* 0x028c4004063f75b2 */ /* 0x0008620008000100 */
[----:B------:R4:W1:Y:S01]  /*0370*/  SYNCS.EXCH.64 URZ, [UR6+0x28c38], UR4 ;  /* 0x028c3804063f75b2 */ /* 0x0008620008000100 */
[----:B------:R4:W1:Y:S02]  /*0380*/  SYNCS.EXCH.64 URZ, [UR6+0x28c48], UR4 ;  /* 0x028c4804063f75b2 */ /* 0x0008640008000100 */
[----:B----4-:R-:W-:Y:S01]  /*0390*/  NOP ;  /* 0x0000000000007918 */ /* 0x010fe20000000000 */
.L_x_2:
[----:B------:R-:W4:Y:S01]  /*03a0*/  SHFL.IDX PT, R2, R0, RZ, 0x1f ;  /* 0x00001fff00027589 */ /* 0x000f2200000e0000 */
[----:B------:R-:W-:Y:S01]  /*03b0*/  NOP ;  /* 0x0000000000007918 */ /* 0x000fe20000000000 */
[----:B----4-:R-:W-:-:S13]  /*03c0*/  ISETP.NE.AND P0, PT, R2, RZ, PT ;  /* 0x000000ff0200720c */ /* 0x010fda0003f05270 */
[----:B------:R-:W-:Y:S05]  /*03d0*/  @P0 BRA `(.L_x_3) ;  /* 0x0000000000480947 */ /* 0x000fea0003800000 */
[----:B-1----:R-:W1:Y:S01]  /*03e0*/  S2UR UR5, SR_CgaCtaId ;  /* 0x00000000000579c3 */ /* 0x002e620000008800 */
[----:B------:R-:W-:Y:S01]  /*03f0*/  UMOV UR4, 0x400 ;  /* 0x0000040000047882 */ /* 0x000fe20000000000 */
[----:B------:R-:W-:Y:S01]  /*0400*/  UMOV UR6, 0x1 ;  /* 0x0000000100067882 */ /* 0x000fe20000000000 */
[----:B------:R-:W-:Y:S01]  /*0410*/  UMOV UR9, 0x2 ;  /* 0x0000000200097882 */ /* 0x000fe20000000000 */
[----:B------:R-:W-:-:S04]  /*0420*/  UIADD3 UR6, -UR6, 0x100000, URZ ;  /* 0x0010000006067890 */ /* 0x000fc8000fffe13f */
[----:B------:R-:W-:Y:S02]  /*0430*/  USHF.L.U32 UR7, UR6, 0xb, URZ ;  /* 0x0000000b06077899 */ /* 0x000fe4000800063f */
[----:B------:R-:W-:Y:S01]  /*0440*/  USHF.L.U32 UR6, UR6, 0x1, URZ ;  /* 0x0000000106067899 */ /* 0x000fe2000800063f */
[----:B------:R-:W-:Y:S01]  /*0450*/  ELECT P0, URZ, PT ;  /* 0x00000000003f782f */ /* 0x000fe20003800000 */
[----:B-1----:R-:W-:Y:S02]  /*0460*/  ULEA UR8, UR5, UR4, 0x18 ;  /* 0x0000000405087291 */ /* 0x002fe4000f8ec03f */
[----:B------:R-:W-:-:S04]  /*0470*/  UIADD3 UR4, -UR9, 0x100000, URZ ;  /* 0x0010000009047890 */ /* 0x000fc8000fffe13f */
[----:B------:R-:W-:Y:S02]  /*0480*/  USHF.L.U32 UR5, UR4, 0xb, URZ ;  /* 0x0000000b04057899 */ /* 0x000fe4000800063f */
[----:B------:R-:W-:Y:S01]  /*0490*/  USHF.L.U32 UR4, UR4, 0x1, URZ ;  /* 0x0000000104047899 */ /* 0x000fe2000800063f */
[----:B------:R-:W1:Y:S03]  /*04a0*/  FENCE.VIEW.ASYNC.S ;  /* 0x00000000000073c6 */ /* 0x000e660000000000 */
[----:B-1----:R4:W1:Y:S08]  /*04b0*/  SYNCS.EXCH.64 URZ, [UR8+0x28c50], UR6 ;  /* 0x028c5006083f75b2 */ /* 0x0028700008000100 */
[----:B------:R4:W1:Y:S01]  /*04c0*/  SYNCS.EXCH.64 URZ, [UR8+0x28c60], UR4 ;  /* 0x028c6004083f75b2 */ /* 0x0008620008000100 */
[----:B------:R4:W1:Y:S01]  /*04d0*/  SYNCS.EXCH.64 URZ, [UR8+0x28c58], UR6 ;  /* 0x028c5806083f75b2 */ /* 0x0008620008000100 */
[----:B------:R4:W1:Y:S02]  /*04e0*/  SYNCS.EXCH.64 URZ, [UR8+0x28c68], UR4 ;  /* 0x028c6804083f75b2 */ /* 0x0008640008000100 */
[----:B----4-:R-:W-:Y:S01]  /*04f0*/  NOP ;  /* 0x0000000000007918 */ /* 0x010fe20000000000 */
.L_x_3:
[----:B------:R-:W4:Y:S01]  /*0500*/  SHFL.IDX PT, R2, R0, RZ, 0x1f ;  /* 0x00001fff00027589 */ /* 0x000f2200000e0000 */
[----:B------:R-:W-:Y:S01]  /*0510*/  NOP ;  /* 0x0000000000007918 */ /* 0x000fe20000000000 */
[----:B----4-:R-:W-:-:S13]  /*0520*/  ISETP.NE.AND P0, PT, R2, RZ, PT ;  /* 0x000000ff0200720c */ /* 0x010fda0003f05270 */
[----:B------:R-:W-:Y:S05]  /*0530*/  @P0 BRA `(.L_x_4) ;  /* 0x0000000000380947 */ /* 0x000fea0003800000 */
        /* <DEDUP_REMOVED lines=14> */
.L_x_4:
        /* <DEDUP_REMOVED lines=8> */
[----:B------:R-:W-:Y:S01]  /*06a0*/  ELECT P0, URZ, PT ;  /* 0x00000000003f782f */ /* 0x000fe20003800000 */
[----:B-1----:R-:W-:Y:S02]  /*06b0*/  ULEA UR8, UR5, UR4, 0x18 ;  /* 0x0000000405087291 */ /* 0x002fe4000f8ec03f */
[----:B------:R-:W-:-:S04]  /*06c0*/  UIADD3 UR4, -UR6, 0x100000, URZ ;  /* 0x0010000006047890 */ /* 0x000fc8000fffe13f */
[----:B------:R-:W-:Y:S02]  /*06d0*/  USHF.L.U32 UR5, UR4, 0xb, URZ ;  /* 0x0000000b04057899 */ /* 0x000fe4000800063f */
[----:B------:R-:W-:Y:S02]  /*06e0*/  USHF.L.U32 UR4, UR4, 0x1, URZ ;  /* 0x0000000104047899 */ /* 0x000fe4000800063f */
        /* <DEDUP_REMOVED lines=9> */
.L_x_5:
        /* <DEDUP_REMOVED lines=22> */
.L_x_6:
[----:B------:R-:W-:Y:S01]  /*08e0*/  PLOP3.LUT P0, PT, PT, PT, UP0, 0x80, 0x0 ;  /* 0x000000000000781c */ /* 0x000fe20003f0f008 */
[----:B------:R-:W-:Y:S01]  /*08f0*/  UMOV UR38, 0x1 ;  /* 0x0000000100267882 */ /* 0x000fe20000000000 */
[----:B------:R-:W-:Y:S01]  /*0900*/  NOP ;  /* 0x0000000000007918 */ /* 0x000fe20000000000 */
[----:B------:R-:W-:Y:S01]  /*0910*/  USEL UR38, UR38, 0x2, !UP0 ;  /* 0x0000000226267887 */ /* 0x000fe2000c000000 */
[----:B------:R-:W-:Y:S01]  /*0920*/  ULDC.64 UR48, c[0x0][0x208] ;  /* 0x0000820000307ab9 */ /* 0x000fe20000000a00 */
[----:B-123--:R-:W-:Y:S08]  /*0930*/  BAR.SYNC.DEFER_BLOCKING 0x0 ;  /* 0x0000000000007b1d */ /* 0x00eff00000010000 */
[----:B------:R-:W-:Y:S05]  /*0940*/  @!P0 BRA `(.L_x_7) ;  /* 0x0000007400148947 */ /* 0x000fea0003800000 */
.L_x_8:
[----:B------:R-:W-:-:S08]  /*0950*/  NOP ;  /* 0x0000000000007918 */ /* 0x000fd00000000000 */
[----:B------:R-:W1:Y:S02]  /*0960*/  USETMAXREG.TRY_ALLOC.CTAPOOL UP0, 0xf0 ;  /* 0x000000f0000079c8 */ /* 0x000e640008000600 */
[----:B-1----:R-:W-:-:S13]  /*0970*/  PLOP3.LUT P0, PT, PT, PT, UP0, 0x80, 0x0 ;  /* 0x000000000000781c */ /* 0x002fda0003f0f008 */
[----:B------:R-:W-:Y:S05]  /*0980*/  @!P0 BRA `(.L_x_8) ;  /* 0xfffffffc00f08947 */ /* 0x000fea000383ffff */
[----:B------:R-:W-:Y:S01]  /*0990*/  LOP3.LUT R0, R4, 0xffffff80, RZ, 0xc0, !PT ;  /* 0xffffff8004007812 */ /* 0x000fe200078ec0ff */
[----:B------:R-:W1:Y:S03]  /*09a0*/  S2UR UR45, SR_CTAID.X ;  /* 0x00000000002d79c3 */ /* 0x000e660000002500 */
[----:B------:R-:W-:-:S05]  /*09b0*/  ISETP.NE.AND P0, PT, R0, 0x80, PT ;  /* 0x000000800000780c */ /* 0x000fca0003f05270 */
[----:B------:R-:W1:Y:S08]  /*09c0*/  LDC R0, c[0x0][0xda4] ;  /* 0x00036900ff007b82 */ /* 0x000e700000000800 */
[----:B------:R-:W-:Y:S06]  /*09d0*/  @!P0 BAR.ARV 0x8, 0xa0 ;  /* 0x0202800000008b1d */ /* 0x000fec0000002000 */
[----:B------:R-:W-:-:S13]  /*09e0*/  ISETP.GE.U32.AND P0, PT, R4, 0x100, PT ;  /* 0x000001000400780c */ /* 0x000fda0003f06070 */
[----:B------:R-:W-:Y:S06]  /*09f0*/  @P0 BAR.ARV 0xf, 0x100 ;  /* 0x03c4000000000b1d */ /* 0x000fec0000002000 */
[----:B-1----:R-:W-:-:S13]  /*0a00*/  ISETP.LE.AND P0, PT, R0, UR45, PT ;  /* 0x0000002d00007c0c */ /* 0x002fda000bf03270 */
[----:B------:R-:W-:Y:S05]  /*0a10*/  @P0 EXIT ;  /* 0x000000000000094d */ /* 0x000fea0003800000 */
[----:B------:R-:W-:Y:S01]  /*0a20*/  IADD3 R0, R4, -0x80, RZ ;  /* 0xffffff8004007810 */ /* 0x000fe20007ffe0ff */
[----:B------:R-:W1:Y:S01]  /*0a30*/  S2UR UR4, SR_CgaCtaId ;  /* 0x00000000000479c3 */ /* 0x000e620000008800 */
[----:B------:R-:W-:Y:S01]  /*0a40*/  UMOV UR46, 0x400 ;  /* 0x00000400002e7882 */ /* 0x000fe20000000000 */
[----:B------:R-:W-:Y:S01]  /*0a50*/  MOV R22, 0x40 ;  /* 0x0000004000167802 */ /* 0x000fe20000000f00 */
[----:B------:R-:W-:Y:S01]  /*0a60*/  ULOP3.LUT UR44, UR38, 0x1, URZ, 0xfc, !UPT ;  /* 0x00000001262c7892 */ /* 0x000fe2000f8efc3f */
[----:B------:R-:W-:Y:S01]  /*0a70*/  SHF.R.S32.HI R3, RZ, 0x1f, R0 ;  /* 0x0000001fff037819 */ /* 0x000fe20000011400 */
[----:B------:R-:W-:Y:S01]  /*0a80*/  ULDC.64 UR52, c[0x0][0x198] ;  /* 0x0000660000347ab9 */ /* 0x000fe20000000a00 */
[----:B------:R-:W-:Y:S01]  /*0a90*/  UMOV UR41, URZ ;  /* 0x0000003f00297c82 */ /* 0x000fe20008000000 */
[----:B------:R-:W-:Y:S01]  /*0aa0*/  UMOV UR40, URZ ;  /* 0x0000003f00287c82 */ /* 0x000fe20008000000 */
[CC--:B------:R-:W-:Y:S01]  /*0ab0*/  LEA.HI R2, R3.reuse, R0.reuse, RZ, 0x4 ;  /* 0x0000000003027211 */ /* 0x0c0fe200078f20ff */
[----:B------:R-:W-:Y:S01]  /*0ac0*/  UMOV UR39, URZ ;  /* 0x0000003f00277c82 */ /* 0x000fe20008000000 */
[----:B------:R-:W-:-:S02]  /*0ad0*/  LEA.HI R4, R3, R0, RZ, 0x5 ;  /* 0x0000000003047211 */ /* 0x000fc400078f28ff */
[----:B------:R-:W-:Y:S02]  /*0ae0*/  LEA.HI R5, R3, R0, RZ, 0x7 ;  /* 0x0000000003057211 */ /* 0x000fe400078f38ff */
[----:B------:R-:W-:Y:S02]  /*0af0*/  LOP3.LUT R7, R2, 0xfffffff0, RZ, 0xc0, !PT ;  /* 0xfffffff002077812 */ /* 0x000fe400078ec0ff */
[--C-:B------:R-:W-:Y:S02]  /*0b00*/  SHF.R.S32.HI R185, RZ, 0x5, R4.reuse ;  /* 0x00000005ffb97819 */ /* 0x100fe40000011404 */
[----:B------:R-:W-:Y:S02]  /*0b10*/  LOP3.LUT R3, R5, 0xffffff80, RZ, 0xc0, !PT ;  /* 0xffffff8005037812 */ /* 0x000fe400078ec0ff */
[----:B------:R-:W-:Y:S02]  /*0b20*/  SHF.R.S32.HI R4, RZ, 0x1f, R4 ;  /* 0x0000001fff047819 */ /* 0x000fe40000011404 */
[----:B------:R-:W-:-:S02]  /*0b30*/  IADD3 R7, R0, -R7, RZ ;  /* 0x8000000700077210 */ /* 0x000fc40007ffe0ff */
[----:B------:R-:W-:Y:S01]  /*0b40*/  IADD3 R3, R0, -R3, RZ ;  /* 0x8000000300037210 */ /* 0x000fe20007ffe0ff */
[----:B-1----:R-:W-:Y:S01]  /*0b50*/  ULEA UR46, UR4, UR46, 0x18 ;  /* 0x0000002e042e7291 */ /* 0x002fe2000f8ec03f */
[----:B------:R-:W-:Y:S02]  /*0b60*/  LEA.HI R4, R4, R185, RZ, 0x2 ;  /* 0x000000b904047211 */ /* 0x000fe400078f10ff */
[----:B------:R-:W-:Y:S02]  /*0b70*/  SHF.R.S32.HI R0, RZ, 0x1f, R7 ;  /* 0x0000001fff007819 */ /* 0x000fe40000011407 */
[----:B------:R-:W-:Y:S02]  /*0b80*/  SHF.R.S32.HI R9, RZ, 0x4, R2 ;  /* 0x00000004ff097819 */ /* 0x000fe40000011402 */
[----:B------:R-:W-:Y:S02]  /*0b90*/  LOP3.LUT R4, R4, 0x3ffffc, RZ, 0xc0, !PT ;  /* 0x003ffffc04047812 */ /* 0x000fe400078ec0ff */
[----:B------:R-:W-:-:S02]  /*0ba0*/  SHF.R.S32.HI R184, RZ, 0x7, R5 ;  /* 0x00000007ffb87819 */ /* 0x000fc40000011405 */
[----:B------:R-:W-:Y:S02]  /*0bb0*/  LEA.HI R6, R0, R7, RZ, 0x3 ;  /* 0x0000000700067211 */ /* 0x000fe400078f18ff */
[----:B------:R-:W-:Y:S02]  /*0bc0*/  LEA.HI R2, R2, R9, RZ, 0x1 ;  /* 0x0000000902027211 */ /* 0x000fe400078f08ff */
[----:B------:R-:W-:Y:S02]  /*0bd0*/  IADD3 R8, R185, -R4, RZ ;  /* 0x80000004b9087210 */ /* 0x000fe40007ffe0ff */
[----:B------:R-:W-:Y:S02]  /*0be0*/  LEA R11, R184, R7, 0x8 ;  /* 0x00000007b80b7211 */ /* 0x000fe400078e40ff */
[----:B------:R-:W-:Y:S02]  /*0bf0*/  LOP3.LUT R4, R6, 0xfffffff8, RZ, 0xc0, !PT ;  /* 0xfffffff806047812 */ /* 0x000fe400078ec0ff */
[----:B------:R-:W-:-:S02]  /*0c00*/  LOP3.LUT R2, R2, 0x1ffffffe, RZ, 0xc0, !PT ;  /* 0x1ffffffe02027812 */ /* 0x000fc400078ec0ff */
[----:B------:R-:W-:Y:S01]  /*0c10*/  LEA R186, R8, R11, 0x4 ;  /* 0x0000000b08ba7211 */ /* 0x000fe200078e20ff */
[----:B------:R-:W-:Y:S01]  /*0c20*/  IMAD.IADD R8, R7, 0x1, -R4 ;  /* 0x0000000107087824 */ /* 0x000fe200078e0a04 */
[----:B------:R-:W-:Y:S01]  /*0c30*/  SHF.L.U32 R6, R6, 0x6, RZ ;  /* 0x0000000606067819 */ /* 0x000fe200000006ff */
[----:B------:R-:W-:Y:S01]  /*0c40*/  IMAD.IADD R9, R9, 0x1, -R2 ;  /* 0x0000000109097824 */ /* 0x000fe200078e0a02 */
[----:B------:R-:W-:Y:S02]  /*0c50*/  SHF.R.S32.HI R0, RZ, 0x1f, R3 ;  /* 0x0000001fff007819 */ /* 0x000fe40000011403 */
[----:B------:R-:W-:Y:S02]  /*0c60*/  SHF.L.U32 R10, R8, 0x6, RZ ;  /* 0x00000006080a7819 */ /* 0x000fe400000006ff */
[----:B------:R-:W-:Y:S02]  /*0c70*/  SHF.L.U32 R9, R9, 0x3, RZ ;  /* 0x0000000309097819 */ /* 0x000fe400000006ff */
[----:B------:R-:W-:-:S02]  /*0c80*/  LOP3.LUT R10, R10, 0x1c0, RZ, 0xc0, !PT ;  /* 0x000001c00a0a7812 */ /* 0x000fc400078ec0ff */
[----:B------:R-:W-:Y:S01]  /*0c90*/  LOP3.LUT R6, R6, 0x7ffffe00, RZ, 0xc0, !PT ;  /* 0x7ffffe0006067812 */ /* 0x000fe200078ec0ff */
[--C-:B------:R-:W-:Y:S01]  /*0ca0*/  IMAD.U32 R186, R186, 0x40, R9.reuse ;  /* 0x00000040baba7824 */ /* 0x100fe200078e0009 */
[----:B------:R-:W-:Y:S02]  /*0cb0*/  LOP3.LUT R9, R10, 0x8, R9, 0xf8, !PT ;  /* 0x000000080a097812 */ /* 0x000fe400078ef809 */
[----:B------:R-:W-:Y:S02]  /*0cc0*/  SHF.R.U32.HI R10, RZ, 0x3, R10 ;  /* 0x00000003ff0a7819 */ /* 0x000fe4000001160a */
[----:B------:R-:W-:Y:S02]  /*0cd0*/  LEA.HI R2, R0, R3, RZ, 0x2 ;  /* 0x0000000300027211 */ /* 0x000fe400078f10ff */
[----:B------:R-:W-:Y:S02]  /*0ce0*/  LOP3.LUT R9, R9, R10, RZ, 0x3c, !PT ;  /* 0x0000000a09097212 */ /* 0x000fe400078e3cff */
[----:B------:R-:W-:-:S02]  /*0cf0*/  LEA R6, R185, R6, 0xa ;  /* 0x00000006b9067211 */ /* 0x000fc400078e50ff */
[----:B------:R-:W-:Y:S02]  /*0d00*/  LEA.HI R4, R0, R3, RZ, 0x5 ;  /* 0x0000000300047211 */ /* 0x000fe400078f28ff */
[----:B------:R-:W-:Y:S02]  /*0d10*/  R2P PR, R8, 0x6 ;  /* 0x0000000608007804 */ /* 0x000fe40000000000 */
[--C-:B------:R-:W-:Y:S02]  /*0d20*/  SHF.R.S32.HI R0, RZ, 0x2, R2.reuse ;  /* 0x00000002ff007819 */ /* 0x100fe40000011402 */
[----:B------:R-:W-:Y:S02]  /*0d30*/  SHF.R.S32.HI R7, RZ, 0x1f, R2 ;  /* 0x0000001fff077819 */ /* 0x000fe40000011402 */
[----:B------:R-:W-:Y:S02]  /*0d40*/  IADD3 R6, R6, R9, RZ ;  /* 0x0000000906067210 */ /* 0x000fe40007ffe0ff */
[----:B------:R-:W-:-:S02]  /*0d50*/  LEA.HI R5, R5, R184, RZ, 0x1 ;  /* 0x000000b805057211 */ /* 0x000fc400078f08ff */
[----:B------:R-:W-:Y:S02]  /*0d60*/  LEA.HI R7, R7, R0, RZ, 0x3 ;  /* 0x0000000007077211 */ /* 0x000fe400078f18ff */
[----:B------:R-:W-:Y:S02]  /*0d70*/  LEA R19, R6, UR46, 0x1 ;  /* 0x0000002e06137c11 */ /* 0x000fe4000f8e08ff */
[----:B------:R-:W-:Y:S02]  /*0d80*/  LOP3.LUT R2, R2, 0x7ffffffc, RZ, 0xc0, !PT ;  /* 0x7ffffffc02027812 */ /* 0x000fe400078ec0ff */
[----:B------:R-:W-:Y:S02]  /*0d90*/  LOP3.LUT R5, R5, 0xfffffe, RZ, 0xc0, !PT ;  /* 0x00fffffe05057812 */ /* 0x000fe400078ec0ff */
[----:B------:R-:W-:Y:S02]  /*0da0*/  LOP3.LUT R7, R7, 0xfffffff8, RZ, 0xc0, !PT ;  /* 0xfffffff807077812 */ /* 0x000fe400078ec0ff */
[----:B------:R-:W-:Y:S01]  /*0db0*/  IADD3 R23, R19, 0x26800, RZ ;  /* 0x0002680013177810 */ /* 0x000fe20007ffe0ff */
[----:B------:R-:W-:Y:S01]  /*0dc0*/  IMAD.IADD R5, R184, 0x1, -R5 ;  /* 0x00000001b8057824 */ /* 0x000fe200078e0a05 */
[----:B------:R-:W-:-:S02]  /*0dd0*/  IADD3 R16, R3, -R2, RZ ;  /* 0x8000000203107210 */ /* 0x000fc40007ffe0ff */
[----:B------:R-:W-:Y:S02]  /*0de0*/  IADD3 R18, R19, 0x26820, RZ ;  /* 0x0002682013127810 */ /* 0x000fe40007ffe0ff */
[----:B------:R-:W-:Y:S02]  /*0df0*/  IADD3 R7, R0, -R7, RZ ;  /* 0x8000000700077210 */ /* 0x000fe40007ffe0ff */
[----:B------:R-:W-:Y:S02]  /*0e00*/  SHF.R.S32.HI R2, RZ, 0x5, R4 ;  /* 0x00000005ff027819 */ /* 0x000fe40000011404 */
[----:B------:R-:W-:Y:S02]  /*0e10*/  SEL R22, R22, 0xffffffc0, !P2 ;  /* 0xffffffc016167807 */ /* 0x000fe40005000000 */
[C---:B------:R-:W-:Y:S01]  /*0e20*/  @P1 IADD3 R18, R23.reuse, -0x20, RZ ;  /* 0xffffffe017121810 */ /* 0x040fe20007ffe0ff */
[----:B------:R-:W-:Y:S01]  /*0e30*/  IMAD R2, R2, 0x10, R7 ;  /* 0x0000001002027824 */ /* 0x000fe200078e0207 */
[----:B------:R-:W-:-:S02]  /*0e40*/  IADD3 R23, R23, R22, RZ ;  /* 0x0000001617177210 */ /* 0x000fc40007ffe0ff */
[----:B------:R-:W-:Y:S01]  /*0e50*/  SHF.L.U32 R17, R5, 0x8, RZ ;  /* 0x0000000805117819 */ /* 0x000fe200000006ff */
[----:B------:R-:W-:Y:S01]  /*0e60*/  IMAD.IADD R22, R22, 0x1, R18 ;  /* 0x0000000116167824 */ /* 0x000fe200078e0212 */
[----:B------:R-:W-:-:S07]  /*0e70*/  SHF.L.U32 R16, R16, 0x1, RZ ;  /* 0x0000000110107819 */ /* 0x000fce00000006ff */
.L_x_42:
[----:B------:R-:W-:Y:S01]  /*0e80*/  ULDC UR4, c[0x0][0xda8] ;  /* 0x00036a0000047ab9 */ /* 0x000fe20000000800 */
[----:B------:R-:W-:Y:S01]  /*0e90*/  ULDC UR50, c[0x0][0x404] ;  /* 0x0001010000327ab9 */ /* 0x000fe20000000800 */
[----:B------:R-:W-:Y:S01]  /*0ea0*/  UISETP.NE.AND UP1, UPT, UR4, 0x1, UPT ;  /* 0x000000010400788c */ /* 0x000fe2000bf25270 */
[----:B------:R-:W-:Y:S02]  /*0eb0*/  ULDC UR6, c[0x0][0x2e0] ;  /* 0x0000b80000067ab9 */ /* 0x000fe40000000800 */
[----:B------:R-:W-:Y:S01]  /*0ec0*/  ULDC.64 UR4, c[0x0][0x3f8] ;  /* 0x0000fe0000047ab9 */ /* 0x000fe20000000a00 */
[----:B------:R-:W-:Y:S01]  /*0ed0*/  UMOV UR43, UR45 ;  /* 0x0000002d002b7c82 */ /* 0x000fe20008000000 */
[----:B------:R-:W-:Y:S01]  /*0ee0*/  UISETP.NE.U32.AND UP0, UPT, UR4, URZ, UPT ;  /* 0x0000003f0400728c */ /* 0x000fe2000bf05070 */
[----:B------:R-:W-:Y:S02]  /*0ef0*/  UMOV UR42, UR45 ;  /* 0x0000002d002a7c82 */ /* 0x000fe40008000000 */
[----:B------:R-:W-:Y:S01]  /*0f00*/  ULDC UR4, c[0x0][0xdb4] ;  /* 0x00036d0000047ab9 */ /* 0x000fe20000000800 */
[----:B------:R-:W-:-:S02]  /*0f10*/  UISETP.NE.AND.EX UP0, UPT, UR5, URZ, UPT, UP0 ;  /* 0x0000003f0500728c */ /* 0x000fc4000bf05300 */
[----:B------:R-:W-:Y:S02]  /*0f20*/  UISETP.NE.AND UP2, UPT, UR4, 0x1, UPT ;  /* 0x000000010400788c */ /* 0x000fe4000bf45270 */
[----:B------:R-:W-:Y:S01]  /*0f30*/  USEL UR50, UR50, 0x1, UP0 ;  /* 0x0000000132327887 */ /* 0x000fe20008000000 */
[----:B------:R-:W-:Y:S01]  /*0f40*/  @UP1 ULDC UR4, c[0x0][0xdac] ;  /* 0x00036b0000041ab9 */ /* 0x000fe20000000800 */
[----:B------:R-:W-:Y:S02]  /*0f50*/  UISETP.NE.AND UP0, UPT, UR47, 0x1, UPT ;  /* 0x000000012f00788c */ /* 0x000fe4000bf05270 */
[----:B------:R-:W-:Y:S02]  /*0f60*/  UIMAD.WIDE.U32 UR4, UR45, UR4, URZ ;  /* 0x000000042d0472a5 */ /* 0x000fe4000f8e003f */
[----:B------:R-:W-:Y:S02]  /*0f70*/  UIMAD UR50, UR50, UR6, URZ ;  /* 0x00000006323272a4 */ /* 0x000fe4000f8e023f */
[----:B------:R-:W-:Y:S01]  /*0f80*/  PLOP3.LUT P0, PT, PT, PT, UP0, 0x80, 0x0 ;  /* 0x000000000000781c */ /* 0x000fe20003f0f008 */
[----:B------:R-:W-:Y:S01]  /*0f90*/  @UP1 ULDC UR6, c[0x0][0xdb0] ;  /* 0x00036c0000061ab9 */ /* 0x000fe20000000800 */
[----:B------:R-:W-:Y:S01]  /*0fa0*/  @UP2 ULDC.64 UR8, c[0x0][0xdb8] ;  /* 0x00036e0000082ab9 */ /* 0x000fe20000000a00 */
[----:B------:R-:W-:-:S02]  /*0fb0*/  @UP1 USHF.R.U32.HI UR43, URZ, UR6, UR5 ;  /* 0x000000063f2b1299 */ /* 0x000fc40008011605 */
[----:B------:R-:W-:Y:S02]  /*0fc0*/  UIADD3 UR6, UR50, 0x3f, URZ ;  /* 0x0000003f32067890 */ /* 0x000fe4000fffe03f */
[----:B------:R-:W-:Y:S02]  /*0fd0*/  UIMAD.WIDE.U32 UR4, UR43, UR8, URZ ;  /* 0x000000082b0472a5 */ /* 0x000fe4000f8e003f */
[----:B------:R-:W-:Y:S01]  /*0fe0*/  USHF.R.S32.HI UR7, URZ, 0x1f, UR6 ;  /* 0x0000001f3f077899 */ /* 0x000fe20008011406 */
[----:B------:R-:W-:Y:S01]  /*0ff0*/  UMOV UR36, UR43 ;  /* 0x0000002b00247c82 */ /* 0x000fe20008000000 */
[----:B------:R-:W-:Y:S02]  /*1000*/  @UP2 USHF.R.U32.HI UR36, URZ, UR9, UR5 ;  /* 0x000000093f242299 */ /* 0x000fe40008011605 */
[----:B------:R-:W-:-:S04]  /*1010*/  ULEA.HI UR7, UR7, UR6, URZ, 0x6 ;  /* 0x0000000607077291 */ /* 0x000fc8000f8f303f */
[----:B------:R-:W-:Y:S01]  /*1020*/  USHF.R.S32.HI UR37, URZ, 0x6, UR7 ;  /* 0x000000063f257899 */ /* 0x000fe20008011407 */
[----:B-12---:R-:W-:Y:S11]  /*1030*/  @!P0 BRA `(.L_x_9) ;  /* 0x0000001800488947 */ /* 0x006ff60003800000 */
[----:B------:R-:W1:Y:S01]  /*1040*/  SHFL.IDX PT, R0, R184, RZ, 0x1f ;  /* 0x00001fffb8007589 */ /* 0x000e6200000e0000 */
[----:B------:R-:W-:-:S06]  /*1050*/  UISETP.NE.AND UP0, UPT, UR44, 0x3, UPT ;  /* 0x000000032c00788c */ /* 0x000fcc000bf05270 */
[----:B------:R-:W-:Y:S02]  /*1060*/  PLOP3.LUT P0, PT, PT, PT, UP0, 0x80, 0x0 ;  /* 0x000000000000781c */ /* 0x000fe40003f0f008 */
[----:B-1----:R-:W-:-:S13]  /*1070*/  R2UR UR4, R0 ;  /* 0x00000000000472ca */ /* 0x002fda00000e0000 */
[----:B------:R-:W-:-:S04]  /*1080*/  ULEA.HI UR5, UR4, UR4, URZ, 0x1 ;  /* 0x0000000404057291 */ /* 0x000fc8000f8f083f */
[----:B------:R-:W-:-:S04]  /*1090*/  ULOP3.LUT UR5, UR5, 0x1fffe, URZ, 0xc0, !UPT ;  /* 0x0001fffe05057892 */ /* 0x000fc8000f8ec03f */
[----:B------:R-:W-:-:S04]  /*10a0*/  UIADD3 UR5, UR4, -UR5, URZ ;  /* 0x8000000504057290 */ /* 0x000fc8000fffe03f */
[----:B------:R-:W-:-:S04]  /*10b0*/  ULEA UR5, UR5, UR46, 0xf ;  /* 0x0000002e05057291 */ /* 0x000fc8000f8e783f */
[----:B------:R-:W-:-:S04]  /*10c0*/  UIADD3 UR5, UR5, 0x400, URZ ;  /* 0x0000040005057890 */ /* 0x000fc8000fffe03f */
[----:B------:R-:W-:-:S04]  /*10d0*/  USHF.R.U32.HI UR5, URZ, 0x4, UR5 ;  /* 0x000000043f057899 */ /* 0x000fc80008011605 */
[----:B------:R-:W-:-:S04]  /*10e0*/  ULOP3.LUT UR5, UR5, 0x3fff, URZ, 0xc0, !UPT ;  /* 0x00003fff05057892 */ /* 0x000fc8000f8ec03f */
[----:B------:R-:W-:Y:S01]  /*10f0*/  ULOP3.LUT UR20, UR5, 0x2000000, URZ, 0xfc, !UPT ;  /* 0x0200000005147892 */ /* 0x000fe2000f8efc3f */
[----:B------:R-:W-:Y:S11]  /*1100*/  @!P0 BRA `(.L_x_10) ;  /* 0x0000000000048947 */ /* 0x000ff60003800000 */
[----:B------:R-:W-:Y:S01]  /*1110*/  BPT.TRAP 0x1 ;  /* 0x000000040000795c */ /* 0x000fe20000300000 */
.L_x_10:
[----:B------:R-:W-:Y:S01]  /*1120*/  ULEA UR16, UR39, UR46, 0x3 ;  /* 0x0000002e27107291 */ /* 0x000fe2000f8e183f */
[----:B------:R-:W-:-:S04]  /*1130*/  MOV R0, UR40 ;  /* 0x0000002800007c02 */ /* 0x000fc80008000f00 */
[----:B------:R-:W-:-:S04]  /*1140*/  SHF.L.U32 R0, R0, 0x1f, RZ ;  /* 0x0000001f00007819 */ /* 0x000fc800000006ff */
[----:B------:R-:W1:Y:S02]  /*1150*/  SYNCS.PHASECHK.TRANS64.TRYWAIT P0, [UR16+0x28c50], R0 ;  /* 0x028c5000ff0075a7 */ /* 0x000e640008000150 */
[----:B-1----:R-:W-:Y:S05]  /*1160*/  @!P0 BRA `(.L_x_11) ;  /* 0x0000009c00708947 */ /* 0x002fea0003800000 */
.L_x_98:
[----:B------:R-:W-:Y:S01]  /*1170*/  BAR.SYNC.DEFER_BLOCKING 0xe, 0x100 ;  /* 0x0384000000007b1d */ /* 0x000fe20000010000 */
[----:B------:R-:W-:Y:S01]  /*1180*/  UIADD3 UR4, UR46, 0x26800, URZ ;  /* 0x000268002e047890 */ /* 0x000fe2000fffe03f */
[----:B-1----:R-:W-:Y:S01]  /*1190*/  MOV R0, UR16 ;  /* 0x0000001000007c02 */ /* 0x002fe20008000f00 */
[----:B------:R-:W-:Y:S02]  /*11a0*/  ULEA UR12, UR39, UR20, 0xc ;  /* 0x00000014270c7291 */ /* 0x000fe4000f8e603f */
[----:B------:R-:W-:Y:S01]  /*11b0*/  USHF.R.U32.HI UR4, URZ, 0x4, UR4 ;  /* 0x000000043f047899 */ /* 0x000fe20008011604 */
[----:B------:R-:W-:Y:S01]  /*11c0*/  UMOV UR7, 0x40000040 ;  /* 0x4000004000077882 */ /* 0x000fe20000000000 */
[----:B------:R-:W-:Y:S02]  /*11d0*/  UMOV UR5, 0x40000040 ;  /* 0x4000004000057882 */ /* 0x000fe40000000000 */
[----:B------:R-:W-:Y:S01]  /*11e0*/  ULOP3.LUT UR4, UR4, 0x3fff, URZ, 0xc0, !UPT ;  /* 0x00003fff04047892 */ /* 0x000fe2000f8ec03f */
[----:B------:R-:W1:Y:S01]  /*11f0*/  S2R R3, SR_TID.X ;  /* 0x0000000000037919 */ /* 0x000e620000002100 */
[----:B------:R-:W-:Y:S01]  /*1200*/  UMOV UR6, UR12 ;  /* 0x0000000c00067c82 */ /* 0x000fe20008000000 */
[----:B------:R-:W-:-:S02]  /*1210*/  UIADD3 UR10, UR12, 0x100, URZ ;  /* 0x000001000c0a7890 */ /* 0x000fc4000fffe03f */
[----:B------:R-:W-:Y:S01]  /*1220*/  ULOP3.LUT UR13, UR4, 0x10000, URZ, 0xfc, !UPT ;  /* 0x00010000040d7892 */ /* 0x000fe2000f8efc3f */
[----:B------:R-:W-:Y:S01]  /*1230*/  UMOV UR11, 0x40000040 ;  /* 0x40000040000b7882 */ /* 0x000fe20000000000 */
[----:B------:R-:W-:Y:S02]  /*1240*/  UMOV UR9, 0x40000040 ;  /* 0x4000004000097882 */ /* 0x000fe40000000000 */
[----:B------:R-:W-:Y:S02]  /*1250*/  UIADD3 UR8, UR13, 0x4, URZ ;  /* 0x000000040d087890 */ /* 0x000fe4000fffe03f */
[----:B------:R-:W-:Y:S01]  /*1260*/  UIADD3 UR14, UR12, 0x180, URZ ;  /* 0x000001800c0e7890 */ /* 0x000fe2000fffe03f */
[----:B------:R-:W-:Y:S01]  /*1270*/  UMOV UR4, UR13 ;  /* 0x0000000d00047c82 */ /* 0x000fe20008000000 */
[----:B------:R-:W-:Y:S01]  /*1280*/  UMOV UR15, 0x40000040 ;  /* 0x40000040000f7882 */ /* 0x000fe20000000000 */
[----:B------:R-:W-:Y:S01]  /*1290*/  WARPGROUP.ARRIVE ;  /* 0x00000000000079c5 */ /* 0x000fe20000000000 */
[----:B------:R-:W-:-:S05]  /*12a0*/  UISETP.GE.AND UP0, UPT, UR50, 0x41, UPT ;  /* 0x000000413200788c */ /* 0x000fca000bf06270 */
[----:B------:R-:W-:Y:S01]  /*12b0*/  HGMMA.64x256x16.F32 R24, gdesc[UR4].tnspB, RZ, !UPT, gsb0 ;  /* 0x43e00000041879f0 */ /* 0x000fe2000c0008ff */
[----:B------:R-:W-:Y:S02]  /*12c0*/  UIADD3 UR6, UR12, 0x80, URZ ;  /* 0x000000800c067890 */ /* 0x000fe4000fffe03f */
[----:B------:R-:W-:Y:S01]  /*12d0*/  UIADD3 UR4, UR13, 0x2, URZ ;  /* 0x000000020d047890 */ /* 0x000fe2000fffe03f */
[----:B------:R-:W-:Y:S01]  /*12e0*/  UMOV UR7, 0x40000040 ;  /* 0x4000004000077882 */ /* 0x000fe20000000000 */
[----:B------:R-:W-:Y:S01]  /*12f0*/  UMOV UR5, 0x40000040 ;  /* 0x4000004000057882 */ /* 0x000fe20000000000 */
[----:B------:R-:W-:-:S03]  /*1300*/  UIADD3 UR12, UR13, 0x6, URZ ;  /* 0x000000060d0c7890 */ /* 0x000fc6000fffe03f */
[----:B------:R-:W-:Y:S01]  /*1310*/  UMOV UR13, 0x40000040 ;  /* 0x40000040000d7882 */ /* 0x000fe20000000000 */
[----:B-1----:R-:W-:-:S04]  /*1320*/  LOP3.LUT R3, R3, 0x7f, RZ, 0xc0, !PT ;  /* 0x0000007f03037812 */ /* 0x002fc800078ec0ff */
[----:B------:R-:W-:-:S13]  /*1330*/  ISETP.NE.AND P0, PT, R3, RZ, PT ;  /* 0x000000ff0300720c */ /* 0x000fda0003f05270 */
[----:B------:R-:W-:-:S04]  /*1340*/  @!P0 IADD3 R0, R0, 0x28c60, RZ ;  /* 0x00028c6000008810 */ /* 0x000fc80007ffe0ff */
[----:B------:R-:W-:Y:S01]  /*1350*/  @!P0 PRMT R0, RZ, 0x654, R0 ;  /* 0x00000654ff008816 */ /* 0x000fe20000000000 */
[----:B------:R-:W-:Y:S02]  /*1360*/  WARPGROUP.DEPBAR.LE gsb0, 0x0 ;  /* 0x00008000000079c5 */ /* 0x000fe40000010000 */
[----:B------:R-:W-:-:S06]  /*1370*/  WARPGROUP.ARRIVE ;  /* 0x00000000000079c5 */ /* 0x000fcc0000000000 */
[----:B------:R-:W-:Y:S03]  /*1380*/  HGMMA.64x256x16.F32 R24, gdesc[UR4].tnspB, R24, gsb0 ;  /* 0x43e00000041879f0 */ /* 0x000fe60008000818 */
[----:B------:R-:W-:Y:S02]  /*1390*/  WARPGROUP.DEPBAR.LE gsb0, 0x0 ;  /* 0x00008000000079c5 */ /* 0x000fe40000010000 */
[----:B------:R-:W-:-:S15]  /*13a0*/  WARPGROUP.ARRIVE ;  /* 0x00000000000079c5 */ /* 0x000fde0000000000 */
[----:B------:R-:W-:-:S08]  /*13b0*/  NOP ;  /* 0x0000000000007918 */ /* 0x000fd00000000000 */
[----:B------:R-:W-:Y:S03]  /*13c0*/  HGMMA.64x256x16.F32 R24, gdesc[UR8].tnspB, R24, gsb0 ;  /* 0x43e00000081879f0 */ /* 0x000fe60008000818 */
[----:B------:R-:W-:Y:S02]  /*13d0*/  WARPGROUP.DEPBAR.LE gsb0, 0x0 ;  /* 0x00008000000079c5 */ /* 0x000fe40000010000 */
[----:B------:R-:W-:-:S15]  /*13e0*/  WARPGROUP.ARRIVE ;  /* 0x00000000000079c5 */ /* 0x000fde0000000000 */
[----:B------:R-:W-:-:S08]  /*13f0*/  NOP ;  /* 0x0000000000007918 */ /* 0x000fd00000000000 */
[----:B------:R-:W-:Y:S03]  /*1400*/  HGMMA.64x256x16.F32 R24, gdesc[UR12].tnspB, R24, gsb0 ;  /* 0x43e000000c1879f0 */ /* 0x000fe60008000818 */
[----:B------:R-:W-:Y:S02]  /*1410*/  WARPGROUP.DEPBAR.LE gsb0, 0x0 ;  /* 0x00008000000079c5 */ /* 0x000fe40000010000 */
[----:B------:R-:W-:Y:S06]  /*1420*/  BAR.ARV 0xf, 0x100 ;  /* 0x03c4000000007b1d */ /* 0x000fec0000002000 */
[----:B------:R1:W-:Y:S01]  /*1430*/  @!P0 SYNCS.ARRIVE.TRANS64.RED.A1T0 RZ, [R0+URZ], RZ ;  /* 0x000000ff00ff89a7 */ /* 0x0003e2000810043f */
[----:B------:R-:W-:-:S13]  /*1440*/  PLOP3.LUT P0, PT, PT, PT, UP0, 0x80, 0x0 ;  /* 0x000000000000781c */ /* 0x000fda0003f0f008 */
[----:B-1----:R-:W-:Y:S05]  /*1450*/  @!P0 BRA `(.L_x_12) ;  /* 0x0000000c00048947 */ /* 0x002fea0003800000 */
[----:B------:R-:W-:-:S06]  /*1460*/  UIADD3 UR37, UR37, -0x2, URZ ;  /* 0xfffffffe25257890 */ /* 0x000fcc000fffe03f */
[----:B------:R-:W-:-:S07]  /*1470*/  MOV R0, UR37 ;  /* 0x0000002500007c02 */ /* 0x000fce0008000f00 */
.L_x_17:
[----:B------:R-:W-:Y:S01]  /*1480*/  BAR.SYNC.DEFER_BLOCKING 0xe, 0x100 ;  /* 0x0384000000007b1d */ /* 0x000fe20000010000 */
[----:B-1----:R-:W-:Y:S01]  /*1490*/  IMAD.U32 R3, RZ, RZ, UR39 ;  /* 0x00000027ff037e24 */ /* 0x002fe2000f8e00ff */
[----:B------:R-:W-:Y:S01]  /*14a0*/  UISETP.NE.AND UP1, UPT, UR44, 0x3, UPT ;  /* 0x000000032c00788c */ /* 0x000fe2000bf25270 */
[C---:B------:R-:W-:Y:S01]  /*14b0*/  ISETP.GT.AND P1, PT, R0.reuse, RZ, PT ;  /* 0x000000ff0000720c */ /* 0x040fe20003f24270 */
[----:B------:R-:W-:Y:S01]  /*14c0*/  UIADD3 UR39, UR39, 0x1, URZ ;  /* 0x0000000127277890 */ /* 0x000fe2000fffe03f */
[----:B------:R-:W-:Y:S02]  /*14d0*/  IADD3 R0, R0, -0x1, RZ ;  /* 0xffffffff00007810 */ /* 0x000fe40007ffe0ff */
[----:B------:R-:W-:Y:S01]  /*14e0*/  LEA R3, R3, R2, 0x6 ;  /* 0x0000000203037211 */ /* 0x000fe200078e30ff */
[----:B------:R-:W-:Y:S01]  /*14f0*/  UISETP.NE.AND UP0, UPT, UR39, 0x2, UPT ;  /* 0x000000022700788c */ /* 0x000fe2000bf05270 */
[----:B------:R-:W-:Y:S02]  /*1500*/  PLOP3.LUT P2, PT, PT, PT, UP1, 0x80, 0x0 ;  /* 0x000000000000781c */ /* 0x000fe40003f4f018 */
[----:B------:R-:W-:Y:S01]  /*1510*/  LEA R3, R3, UR46, 0x2 ;  /* 0x0000002e03037c11 */ /* 0x000fe2000f8e10ff */
[----:B------:R-:W-:-:S02]  /*1520*/  USEL UR6, URZ, 0x1, UP0 ;  /* 0x000000013f067887 */ /* 0x000fc40008000000 */
[----:B------:R-:W-:Y:S02]  /*1530*/  USEL UR39, UR39, URZ, UP0 ;  /* 0x0000003f27277287 */ /* 0x000fe40008000000 */
[----:B------:R-:W-:Y:S01]  /*1540*/  ULOP3.LUT UR40, UR40, UR6, URZ, 0x3c, !UPT ;  /* 0x0000000628287292 */ /* 0x000fe2000f8e3c3f */
[----:B------:R-:W1:Y:S04]  /*1550*/  LDS R4, [R3+0x28800] ;  /* 0x0288000003047984 */ /* 0x000e680000000800 */
[----:B------:R-:W2:Y:S01]  /*1560*/  LDS R5, [R3+0x28820] ;  /* 0x0288200003057984 */ /* 0x000ea20000000800 */
[-C--:B-1----:R-:W-:Y:S01]  /*1570*/  FMUL.FTZ R24, R24, R4.reuse ;  /* 0x0000000418187220 */ /* 0x082fe20000410000 */
[-C--:B------:R-:W-:Y:S01]  /*1580*/  FMUL.FTZ R25, R25, R4.reuse ;  /* 0x0000000419197220 */ /* 0x080fe20000410000 */
        /* <DEDUP_REMOVED lines=61> */
[----:B------:R-:W-:Y:S01]  /*1960*/  FMUL.FTZ R149, R149, R4 ;  /* 0x0000000495957220 */ /* 0x000fe20000410000 */
[-C--:B--2---:R-:W-:Y:S01]  /*1970*/  FMUL.FTZ R26, R26, R5.reuse ;  /* 0x000000051a1a7220 */ /* 0x084fe20000410000 */
        /* <DEDUP_REMOVED lines=63> */
[----:B------:R-:W-:Y:S06]  /*1d70*/  @!P2 BRA `(.L_x_13) ;  /* 0x000000000004a947 */ /* 0x000fec0003800000 */
[----:B------:R-:W-:Y:S01]  /*1d80*/  BPT.TRAP 0x1 ;  /* 0x000000040000795c */ /* 0x000fe20000300000 */
.L_x_13:
[----:B------:R-:W-:Y:S01]  /*1d90*/  ULEA UR6, UR39, UR46, 0x3 ;  /* 0x0000002e27067291 */ /* 0x000fe2000f8e183f */
[----:B------:R-:W-:-:S04]  /*1da0*/  MOV R3, UR40 ;  /* 0x0000002800037c02 */ /* 0x000fc80008000f00 */
[----:B------:R-:W-:-:S04]  /*1db0*/  SHF.L.U32 R3, R3, 0x1f, RZ ;  /* 0x0000001f03037819 */ /* 0x000fc800000006ff */
[----:B------:R1:W2:Y:S01]  /*1dc0*/  SYNCS.PHASECHK.TRANS64.TRYWAIT P0, [UR6+0x28c50], R3 ;  /* 0x028c5003ff0075a7 */ /* 0x0002a20008000146 */
[----:B------:R-:W-:Y:S05]  /*1dd0*/  @!P2 BRA `(.L_x_14) ;  /* 0x000000000004a947 */ /* 0x000fea0003800000 */
[----:B------:R-:W-:Y:S01]  /*1de0*/  BPT.TRAP 0x1 ;  /* 0x000000040000795c */ /* 0x000fe20000300000 */
.L_x_14:
[----:B--2---:R-:W-:Y:S05]  /*1df0*/  @P0 BRA `(.L_x_15) ;  /* 0x0000000000080947 */ /* 0x004fea0003800000 */
[----:B------:R-:W2:Y:S02]  /*1e00*/  SYNCS.PHASECHK.TRANS64.TRYWAIT P0, [UR6+0x28c50], R3 ;  /* 0x028c5003ff0075a7 */ /* 0x000ea40008000146 */
[----:B--2---:R-:W-:Y:S05]  /*1e10*/  @!P0 BRA `(.L_x_16) ;  /* 0x00000090005c8947 */ /* 0x004fea0003800000 */
.L_x_15:
[----:B------:R-:W-:Y:S01]  /*1e20*/  UIADD3 UR6, UR46, 0x26800, URZ ;  /* 0x000268002e067890 */ /* 0x000fe2000fffe03f */
[----:B------:R-:W-:Y:S01]  /*1e30*/  WARPGROUP.ARRIVE ;  /* 0x00000000000079c5 */ /* 0x000fe20000000000 */
[----:B------:R-:W-:-:S05]  /*1e40*/  ULEA UR18, UR39, UR20, 0xc ;  /* 0x0000001427127291 */ /* 0x000fca000f8e603f */
[----:B--2---:R-:W2:Y:S01]  /*1e50*/  S2R R4, SR_TID.X ;  /* 0x0000000000047919 */ /* 0x004ea20000002100 */
[----:B------:R-:W-:Y:S01]  /*1e60*/  USHF.R.U32.HI UR6, URZ, 0x4, UR6 ;  /* 0x000000043f067899 */ /* 0x000fe20008011606 */
[----:B-1----:R-:W-:Y:S01]  /*1e70*/  MOV R3, UR39 ;  /* 0x0000002700037c02 */ /* 0x002fe20008000f00 */
[----:B------:R-:W-:Y:S01]  /*1e80*/  UMOV UR19, 0x40000040 ;  /* 0x4000004000137882 */ /* 0x000fe20000000000 */
[----:B------:R-:W-:Y:S01]  /*1e90*/  UMOV UR17, 0x40000040 ;  /* 0x4000004000117882 */ /* 0x000fe20000000000 */
[----:B------:R-:W-:Y:S01]  /*1ea0*/  ULOP3.LUT UR6, UR6, 0x3fff, URZ, 0xc0, !UPT ;  /* 0x00003fff06067892 */ /* 0x000fe2000f8ec03f */
[----:B------:R-:W-:Y:S01]  /*1eb0*/  UMOV UR7, 0x40000040 ;  /* 0x4000004000077882 */ /* 0x000fe20000000000 */
[----:B------:R-:W-:Y:S02]  /*1ec0*/  UIADD3 UR10, UR18, 0x100, URZ ;  /* 0x00000100120a7890 */ /* 0x000fe4000fffe03f */
[----:B------:R-:W-:Y:S02]  /*1ed0*/  ULOP3.LUT UR16, UR6, 0x10000, URZ, 0xfc, !UPT ;  /* 0x0001000006107892 */ /* 0x000fe4000f8efc3f */
[----:B------:R-:W-:Y:S01]  /*1ee0*/  UIADD3 UR6, UR18, 0x80, URZ ;  /* 0x0000008012067890 */ /* 0x000fe2000fffe03f */
[----:B------:R-:W-:Y:S01]  /*1ef0*/  UMOV UR11, 0x40000040 ;  /* 0x40000040000b7882 */ /* 0x000fe20000000000 */
[----:B------:R-:W-:Y:S01]  /*1f00*/  UIADD3 UR14, UR18, 0x180, URZ ;  /* 0x00000180120e7890 */ /* 0x000fe2000fffe03f */
[----:B------:R-:W-:-:S04]  /*1f10*/  UMOV UR15, 0x40000040 ;  /* 0x40000040000f7882 */ /* 0x000fc80000000000 */
[----:B------:R-:W-:Y:S01]  /*1f20*/  HGMMA.64x256x16.F32 R24, gdesc[UR16].tnspB, R24, gsb0 ;  /* 0x43e00000101879f0 */ /* 0x000fe20008000818 */
[----:B--2---:R-:W-:-:S04]  /*1f30*/  LOP3.LUT R4, R4, 0x7f, RZ, 0xc0, !PT ;  /* 0x0000007f04047812 */ /* 0x004fc800078ec0ff */
[----:B------:R-:W-:-:S13]  /*1f40*/  ISETP.NE.AND P0, PT, R4, RZ, PT ;  /* 0x000000ff0400720c */ /* 0x000fda0003f05270 */
[----:B------:R-:W-:-:S05]  /*1f50*/  @!P0 LEA R3, R3, UR46, 0x3 ;  /* 0x0000002e03038c11 */ /* 0x000fca000f8e18ff */
[----:B------:R-:W-:-:S05]  /*1f60*/  @!P0 VIADD R3, R3, 0x28c60 ;  /* 0x00028c6003038836 */ /* 0x000fca0000000000 */
        /* <DEDUP_REMOVED lines=15> */
[----:B------:R-:W-:Y:S05]  /*2060*/  @P1 BRA `(.L_x_17) ;  /* 0xfffffff400041947 */ /* 0x000fea000383ffff */
.L_x_12:
[----:B------:R-:W-:Y:S01]  /*2070*/  BAR.SYNC.DEFER_BLOCKING 0xe, 0x100 ;  /* 0x0384000000007b1d */ /* 0x000fe20000010000 */
[----:B-1----:R-:W-:Y:S01]  /*2080*/  MOV R3, UR39 ;  /* 0x0000002700037c02 */ /* 0x002fe20008000f00 */
[----:B------:R-:W-:Y:S01]  /*2090*/  UIADD3 UR39, UR39, 0x1, URZ ;  /* 0x0000000127277890 */ /* 0x000fe2000fffe03f */
[----:B------:R-:W-:Y:S02]  /*20a0*/  MOV R155, RZ ;  /* 0x000000ff009b7202 */ /* 0x000fe40000000f00 */
[----:B------:R-:W-:Y:S01]  /*20b0*/  LEA R0, R3, R2, 0x6 ;  /* 0x0000000203007211 */ /* 0x000fe200078e30ff */
[----:B------:R-:W-:Y:S01]  /*20c0*/  UISETP.NE.AND UP0, UPT, UR39, 0x2, UPT ;  /* 0x000000022700788c */ /* 0x000fe2000bf05270 */
[----:B------:R-:W-:Y:S02]  /*20d0*/  MOV R156, RZ ;  /* 0x000000ff009c7202 */ /* 0x000fe40000000f00 */
        /* <DEDUP_REMOVED lines=134> */
[----:B------:R-:W-:Y:S06]  /*2940*/  BAR.ARV 0xf, 0x100 ;  /* 0x03c4000000007b1d */ /* 0x000fec0000002000 */
[----:B------:R-:W-:Y:S05]  /*2950*/  BRA `(.L_x_18) ;  /* 0x00000040007c7947 */ /* 0x000fea0003800000 */
.L_x_9:
[----:B------:R-:W1:Y:S02]  /*2960*/  SHFL.IDX PT, R0, R184, RZ, 0x1f ;  /* 0x00001fffb8007589 */ /* 0x000e6400000e0000 */
[----:B-1----:R-:W-:-:S13]  /*2970*/  R2UR UR4, R0 ;  /* 0x00000000000472ca */ /* 0x002fda00000e0000 */
[----:B------:R-:W-:-:S04]  /*2980*/  ULEA.HI UR5, UR4, UR4, URZ, 0x1 ;  /* 0x0000000404057291 */ /* 0x000fc8000f8f083f */
[----:B------:R-:W-:-:S04]  /*2990*/  ULOP3.LUT UR5, UR5, 0x1fffe, URZ, 0xc0, !UPT ;  /* 0x0001fffe05057892 */ /* 0x000fc8000f8ec03f */
[----:B------:R-:W-:Y:S02]  /*29a0*/  UIADD3 UR5, UR4, -UR5, URZ ;  /* 0x8000000504057290 */ /* 0x000fe4000fffe03f */
[----:B------:R-:W-:Y:S02]  /*29b0*/  UIADD3 UR4, UR46, 0x26800, URZ ;  /* 0x000268002e047890 */ /* 0x000fe4000fffe03f */
[----:B------:R-:W-:Y:S02]  /*29c0*/  ULEA UR5, UR5, UR46, 0xf ;  /* 0x0000002e05057291 */ /* 0x000fe4000f8e783f */
[----:B------:R-:W-:Y:S02]  /*29d0*/  ULOP3.LUT UP0, URZ, UR4, 0x3ff, URZ, 0xc0, !UPT ;  /* 0x000003ff043f7892 */ /* 0x000fe4000f80c03f */
[----:B------:R-:W-:-:S04]  /*29e0*/  UIADD3 UR5, UR5, 0x400, URZ ;  /* 0x0000040005057890 */ /* 0x000fc8000fffe03f */
[----:B------:R-:W-:Y:S01]  /*29f0*/  PLOP3.LUT P0, PT, PT, PT, UP0, 0x80, 0x0 ;  /* 0x000000000000781c */ /* 0x000fe20003f0f008 */
[----:B------:R-:W-:-:S04]  /*2a00*/  USHF.R.U32.HI UR5, URZ, 0x4, UR5 ;  /* 0x000000043f057899 */ /* 0x000fc80008011605 */
[----:B------:R-:W-:-:S08]  /*2a10*/  ULOP3.LUT UR51, UR5, 0x3fff, URZ, 0xc0, !UPT ;  /* 0x00003fff05337892 */ /* 0x000fd0000f8ec03f */
[----:B------:R-:W-:Y:S05]  /*2a20*/  @!P0 BRA `(.L_x_19) ;  /* 0x0000000000408947 */ /* 0x000fea0003800000 */
[----:B------:R-:W-:Y:S01]  /*2a30*/  MOV R0, 0x0 ;  /* 0x0000000000007802 */ /* 0x000fe20000000f00 */
[----:B------:R-:W-:Y:S01]  /*2a40*/  ULDC.64 UR4, c[0x4][0x88] ;  /* 0x0100220000047ab9 */ /* 0x000fe20000000a00 */
[----:B------:R-:W-:Y:S01]  /*2a50*/  ULDC.64 UR6, c[0x4][0x28] ;  /* 0x01000a0000067ab9 */ /* 0x000fe20000000a00 */
[----:B------:R-:W-:Y:S01]  /*2a60*/  IMAD.U32 R4, RZ, RZ, UR4 ;  /* 0x00000004ff047e24 */ /* 0x000fe2000f8e00ff */
[----:B------:R1:W2:Y:S01]  /*2a70*/  LDC.64 R14, c[0x4][R0] ;  /* 0x01000000000e7b82 */ /* 0x0002a20000000a00 */
[----:B------:R-:W-:Y:S01]  /*2a80*/  MOV R5, UR5 ;  /* 0x0000000500057c02 */ /* 0x000fe20008000f00 */
[----:B------:R-:W-:Y:S01]  /*2a90*/  ULDC.64 UR4, c[0x4][0x90] ;  /* 0x0100240000047ab9 */ /* 0x000fe20000000a00 */
[----:B------:R-:W-:Y:S01]  /*2aa0*/  MOV R10, UR6 ;  /* 0x00000006000a7c02 */ /* 0x000fe20008000f00 */
[----:B------:R-:W-:Y:S01]  /*2ab0*/  IMAD.U32 R11, RZ, RZ, UR7 ;  /* 0x00000007ff0b7e24 */ /* 0x000fe2000f8e00ff */
[----:B------:R-:W-:Y:S02]  /*2ac0*/  MOV R6, UR4 ;  /* 0x0000000400067c02 */ /* 0x000fe40008000f00 */
[----:B------:R-:W-:-:S02]  /*2ad0*/  MOV R7, UR5 ;  /* 0x0000000500077c02 */ /* 0x000fc40008000f00 */
[----:B------:R-:W-:Y:S02]  /*2ae0*/  MOV R8, 0x70 ;  /* 0x0000007000087802 */ /* 0x000fe40000000f00 */
[----:B------:R-:W-:Y:S02]  /*2af0*/  MOV R12, 0x1 ;  /* 0x00000001000c7802 */ /* 0x000fe40000000f00 */
[----:B-1----:R-:W-:-:S07]  /*2b00*/  MOV R13, RZ ;  /* 0x000000ff000d7202 */ /* 0x002fce0000000f00 */
[----:B------:R-:W-:-:S07]  /*2b10*/  LEPC R20, `(.L_x_19) ;  /* 0x000000001014794e */ /* 0x000fce0000000000 */
[----:B--2---:R-:W-:Y:S05]  /*2b20*/  CALL.ABS.NOINC R14 ;  /* 0x000000000e007343 */ /* 0x004fea0003c00000 */
.L_x_19:
[----:B------:R-:W-:Y:S01]  /*2b30*/  ULEA.HI UR4, UR41, UR41, URZ, 0x1 ;  /* 0x0000002929047291 */ /* 0x000fe2000f8f083f */
[----:B------:R-:W-:-:S03]  /*2b40*/  IMAD.U32 R3, RZ, RZ, UR44 ;  /* 0x0000002cff037e24 */ /* 0x000fc6000f8e00ff */
[----:B------:R-:W-:Y:S02]  /*2b50*/  ULOP3.LUT UR4, UR4, 0xfffffffe, URZ, 0xc0, !UPT ;  /* 0xfffffffe04047892 */ /* 0x000fe4000f8ec03f */
[----:B------:R-:W-:Y:S02]  /*2b60*/  ISETP.NE.AND P0, PT, R3, 0x3, PT ;  /* 0x000000030300780c */ /* 0x000fe40003f05270 */
[----:B------:R-:W-:-:S06]  /*2b70*/  UIADD3 UR4, UR41, -UR4, URZ ;  /* 0x8000000429047290 */ /* 0x000fcc000fffe03f */
[----:B------:R-:W-:-:S04]  /*2b80*/  MOV R0, UR4 ;  /* 0x0000000400007c02 */ /* 0x000fc80008000f00 */
[----:B------:R-:W-:-:S04]  /*2b90*/  SHF.L.U32 R0, R0, 0x1f, RZ ;  /* 0x0000001f00007819 */ /* 0x000fc800000006ff */
[----:B------:R-:W1:Y:S02]  /*2ba0*/  SYNCS.PHASECHK.TRANS64.TRYWAIT P1, [UR46+0x28c00], R0 ;  /* 0x028c0000ff0075a7 */ /* 0x000e64000802016e */
[----:B-1----:R-:W-:Y:S05]  /*2bb0*/  @!P1 BRA `(.L_x_20) ;  /* 0x00000084000c9947 */ /* 0x002fea0003800000 */
.L_x_99:
[----:B------:R-:W-:Y:S05]  /*2bc0*/  @!P0 BRA `(.L_x_21) ;  /* 0x0000000000048947 */ /* 0x000fea0003800000 */
[----:B------:R-:W-:Y:S01]  /*2bd0*/  BPT.TRAP 0x1 ;  /* 0x000000040000795c */ /* 0x000fe20000300000 */
.L_x_21:
[----:B------:R-:W-:Y:S02]  /*2be0*/  MOV R7, UR39 ;  /* 0x0000002700077c02 */ /* 0x000fe40008000f00 */
[----:B------:R-:W-:Y:S02]  /*2bf0*/  MOV R8, UR40 ;  /* 0x0000002800087c02 */ /* 0x000fe40008000f00 */
[----:B------:R-:W-:Y:S02]  /*2c00*/  LEA R7, R7, UR46, 0x3 ;  /* 0x0000002e07077c11 */ /* 0x000fe4000f8e18ff */
[----:B------:R-:W-:-:S04]  /*2c10*/  SHF.L.U32 R8, R8, 0x1f, RZ ;  /* 0x0000001f08087819 */ /* 0x000fc800000006ff */
[----:B------:R2:W3:Y:S01]  /*2c20*/  SYNCS.PHASECHK.TRANS64.TRYWAIT P1, [R7+URZ+0x28c30], R8 ;  /* 0x028c3008070075a7 */ /* 0x0004e2000802017f */
[----:B------:R-:W-:Y:S05]  /*2c30*/  @!P0 BRA `(.L_x_22) ;  /* 0x0000000000048947 */ /* 0x000fea0003800000 */
[----:B------:R-:W-:Y:S01]  /*2c40*/  BPT.TRAP 0x1 ;  /* 0x000000040000795c */ /* 0x000fe20000300000 */
.L_x_22:
[----:B---3--:R-:W-:Y:S05]  /*2c50*/  @P1 BRA `(.L_x_23) ;  /* 0x0000000000081947 */ /* 0x008fea0003800000 */
[----:B------:R-:W3:Y:S02]  /*2c60*/  SYNCS.PHASECHK.TRANS64.TRYWAIT P1, [R7+URZ+0x28c30], R8 ;  /* 0x028c3008070075a7 */ /* 0x000ee4000802017f */
[----:B---3--:R-:W-:Y:S05]  /*2c70*/  @!P1 BRA `(.L_x_24) ;  /* 0x0000008000f49947 */ /* 0x008fea0003800000 */
.L_x_23:
[----:B-1----:R-:W1:Y:S01]  /*2c80*/  S2R R3, SR_TID.X ;  /* 0x0000000000037919 */ /* 0x002e620000002100 */
[----:B------:R-:W-:-:S04]  /*2c90*/  UIADD3 UR4, UR46, 0x22400, URZ ;  /* 0x000224002e047890 */ /* 0x000fc8000fffe03f */
[----:B------:R-:W-:-:S04]  /*2ca0*/  USHF.R.U32.HI UR4, URZ, 0x4, UR4 ;  /* 0x000000043f047899 */ /* 0x000fc80008011604 */
[----:B------:R-:W-:-:S06]  /*2cb0*/  ULOP3.LUT UR4, UR4, 0x3fff, URZ, 0xc0, !UPT ;  /* 0x00003fff04047892 */ /* 0x000fcc000f8ec03f */
[----:B------:R-:W-:Y:S01]  /*2cc0*/  MOV R0, UR4 ;  /* 0x0000000400007c02 */ /* 0x000fe20008000f00 */
[----:B------:R-:W-:Y:S05]  /*2cd0*/  WARPSYNC.ALL ;  /* 0x0000000000007948 */ /* 0x000fea0003800000 */
[----:B------:R-:W-:Y:S02]  /*2ce0*/  LOP3.LUT R0, R0, 0x10000, RZ, 0xfc, !PT ;  /* 0x0001000000007812 */ /* 0x000fe400078efcff */
[----:B-1----:R-:W-:-:S04]  /*2cf0*/  LOP3.LUT R3, R3, 0x7f, RZ, 0xc0, !PT ;  /* 0x0000007f03037812 */ /* 0x002fc800078ec0ff */
[----:B------:R-:W-:Y:S02]  /*2d00*/  ISETP.NE.AND P1, PT, R3, RZ, PT ;  /* 0x000000ff0300720c */ /* 0x000fe40003f25270 */
[----:B------:R-:W-:Y:S01]  /*2d10*/  R2UR UR12, R0 ;  /* 0x00000000000c72ca */ /* 0x000fe200000e0000 */
[----:B------:R-:W-:Y:S01]  /*2d20*/  UIADD3 UR4, UR46, 0x20400, URZ ;  /* 0x000204002e047890 */ /* 0x000fe2000fffe03f */
[----:B------:R-:W-:Y:S01]  /*2d30*/  WARPGROUP.ARRIVE ;  /* 0x00000000000079c5 */ /* 0x000fe20000000000 */
[----:B------:R-:W-:Y:S01]  /*2d40*/  UMOV UR7, 0x40000040 ;  /* 0x4000004000077882 */ /* 0x000fe20000000000 */
[----:B------:R-:W-:Y:S01]  /*2d50*/  UMOV UR5, 0x40000040 ;  /* 0x4000004000057882 */ /* 0x000fe20000000000 */
[----:B------:R-:W-:Y:S01]  /*2d60*/  USHF.R.U32.HI UR4, URZ, 0x4, UR4 ;  /* 0x000000043f047899 */ /* 0x000fe20008011604 */
[----:B------:R-:W-:Y:S01]  /*2d70*/  UMOV UR11, 0x40000040 ;  /* 0x40000040000b7882 */ /* 0x000fe20000000000 */
[----:B------:R-:W-:Y:S02]  /*2d80*/  UMOV UR9, 0x40000040 ;  /* 0x4000004000097882 */ /* 0x000fe40000000000 */
[----:B------:R-:W-:Y:S01]  /*2d90*/  ULOP3.LUT UR4, UR4, 0x3fff, URZ, 0xc0, !UPT ;  /* 0x00003fff04047892 */ /* 0x000fe2000f8ec03f */
[----:B------:R-:W-:Y:S01]  /*2da0*/  UMOV UR15, 0x40000040 ;  /* 0x40000040000f7882 */ /* 0x000fe20000000000 */
[----:B------:R-:W-:-:S02]  /*2db0*/  ULDC UR20, c[0x0][0x988] ;  /* 0x0002620000147ab9 */ /* 0x000fc40000000800 */
[----:B------:R-:W-:Y:S02]  /*2dc0*/  ULEA UR12, UR39, UR12, 0x9 ;  /* 0x0000000c270c7291 */ /* 0x000fe4000f8e483f */
[----:B------:R-:W-:Y:S02]  /*2dd0*/  ULOP3.LUT UR13, UR4, 0x10000, URZ, 0xfc, !UPT ;  /* 0x00010000040d7892 */ /* 0x000fe4000f8efc3f */
[----:B------:R-:W-:Y:S02]  /*2de0*/  UIADD3 UR10, UR12, 0x4, URZ ;  /* 0x000000040c0a7890 */ /* 0x000fe4000fffe03f */
[----:B------:R-:W-:Y:S01]  /*2df0*/  UIADD3 UR8, UR13, 0x4, URZ ;  /* 0x000000040d087890 */ /* 0x000fe2000fffe03f */
[----:B------:R-:W-:Y:S02]  /*2e00*/  UMOV UR6, UR12 ;  /* 0x0000000c00067c82 */ /* 0x000fe40008000000 */
[----:B------:R-:W-:Y:S01]  /*2e10*/  UMOV UR4, UR13 ;  /* 0x0000000d00047c82 */ /* 0x000fe20008000000 */
[----:B------:R-:W-:Y:S01]  /*2e20*/  UIADD3 UR14, UR12, 0x6, URZ ;  /* 0x000000060c0e7890 */ /* 0x000fe2000fffe03f */
[----:B------:R-:W-:Y:S01]  /*2e30*/  HGMMA.64x64x16.F32 R24, gdesc[UR4], RZ, !UPT, gsb0 ;  /* 0x00e00000041879f0 */ /* 0x000fe2000c0008ff */
[----:B------:R-:W-:-:S02]  /*2e40*/  UIADD3 UR6, UR12, 0x2, URZ ;  /* 0x000000020c067890 */ /* 0x000fc4000fffe03f */
[----:B------:R-:W-:Y:S01]  /*2e50*/  UIADD3 UR4, UR13, 0x2, URZ ;  /* 0x000000020d047890 */ /* 0x000fe2000fffe03f */
[----:B------:R-:W-:Y:S01]  /*2e60*/  UMOV UR7, 0x40000040 ;  /* 0x4000004000077882 */ /* 0x000fe20000000000 */
[----:B------:R-:W-:Y:S01]  /*2e70*/  UMOV UR5, 0x40000040 ;  /* 0x4000004000057882 */ /* 0x000fe20000000000 */
[----:B------:R-:W-:-:S03]  /*2e80*/  UIADD3 UR12, UR13, 0x6, URZ ;  /* 0x000000060d0c7890 */ /* 0x000fc6000fffe03f */
[----:B------:R-:W-:Y:S01]  /*2e90*/  UMOV UR13, 0x40000040 ;  /* 0x40000040000d7882 */ /* 0x000fe20000000000 */
[----:B------:R-:W-:Y:S02]  /*2ea0*/  WARPGROUP.DEPBAR.LE gsb0, 0x0 ;  /* 0x00008000000079c5 */ /* 0x000fe40000010000 */
[----:B------:R-:W-:-:S06]  /*2eb0*/  WARPGROUP.ARRIVE ;  /* 0x00000000000079c5 */ /* 0x000fcc0000000000 */
[----:B------:R-:W-:Y:S01]  /*2ec0*/  HGMMA.64x64x16.F32 R24, gdesc[UR4], R24, gsb0 ;  /* 0x00e00000041879f0 */ /* 0x000fe20008000818 */
[----:B------:R-:W-:Y:S01]  /*2ed0*/  ULDC UR7, c[0x0][0x9d8] ;  /* 0x0002760000077ab9 */ /* 0x000fe20000000800 */
[----:B------:R-:W-:-:S06]  /*2ee0*/  UIMAD UR6, UR37, -0x40, UR50 ;  /* 0xffffffc0250678a4 */ /* 0x000fcc000f8e0232 */
[----:B------:R-:W-:-:S04]  /*2ef0*/  MOV R3, UR6 ;  /* 0x0000000600037c02 */ /* 0x000fc80008000f00 */
[----:B------:R-:W-:-:S04]  /*2f00*/  IADD3 R3, -R16, 0x40, R3 ;  /* 0x0000004010037810 */ /* 0x000fc80007ffe103 */
[C---:B------:R-:W-:Y:S02]  /*2f10*/  ISETP.GT.AND P3, PT, R3.reuse, RZ, PT ;  /* 0x000000ff0300720c */ /* 0x040fe40003f64270 */
[C---:B------:R-:W-:Y:S02]  /*2f20*/  ISETP.GT.AND P6, PT, R3.reuse, 0x1, PT ;  /* 0x000000010300780c */ /* 0x040fe40003fc4270 */
[C---:B------:R-:W-:Y:S02]  /*2f30*/  ISETP.GT.AND P5, PT, R3.reuse, 0x8, PT ;  /* 0x000000080300780c */ /* 0x040fe40003fa4270 */
[C---:B------:R-:W-:Y:S02]  /*2f40*/  ISETP.GT.AND P4, PT, R3.reuse, 0x9, PT ;  /* 0x000000090300780c */ /* 0x040fe40003f84270 */
[----:B------:R-:W-:Y:S01]  /*2f50*/  ISETP.GT.AND P2, PT, R3, 0x10, PT ;  /* 0x000000100300780c */ /* 0x000fe20003f44270 */
[----:B------:R-:W-:Y:S02]  /*2f60*/  WARPGROUP.DEPBAR.LE gsb0, 0x0 ;  /* 0x00008000000079c5 */ /* 0x000fe40000010000 */
[----:B------:R-:W-:-:S06]  /*2f70*/  WARPGROUP.ARRIVE ;  /* 0x00000000000079c5 */ /* 0x000fcc0000000000 */
[----:B------:R-:W-:Y:S03]  /*2f80*/  HGMMA.64x64x16.F32 R24, gdesc[UR8], R24, gsb0 ;  /* 0x00e00000081879f0 */ /* 0x000fe60008000818 */
[----:B------:R-:W-:Y:S02]  /*2f90*/  WARPGROUP.DEPBAR.LE gsb0, 0x0 ;  /* 0x00008000000079c5 */ /* 0x000fe40000010000 */
[----:B------:R-:W-:-:S06]  /*2fa0*/  WARPGROUP.ARRIVE ;  /* 0x00000000000079c5 */ /* 0x000fcc0000000000 */
[----:B------:R-:W-:Y:S03]  /*2fb0*/  HGMMA.64x64x16.F32 R24, gdesc[UR12], R24, gsb0 ;  /* 0x00e000000c1879f0 */ /* 0x000fe60008000818 */
[----:B------:R-:W-:Y:S02]  /*2fc0*/  WARPGROUP.DEPBAR.LE gsb0, 0x0 ;  /* 0x00008000000079c5 */ /* 0x000fe40000010000 */
[----:B------:R-:W-:Y:S01]  /*2fd0*/  FMUL.FTZ R24, R24, UR7 ;  /* 0x0000000718187c20 */ /* 0x000fe20008410000 */
[----:B------:R-:W-:Y:S01]  /*2fe0*/  FMUL.FTZ R25, R25, UR7 ;  /* 0x0000000719197c20 */ /* 0x000fe20008410000 */
[----:B------:R-:W-:Y:S01]  /*2ff0*/  FMUL.FTZ R28, R28, UR7 ;  /* 0x000000071c1c7c20 */ /* 0x000fe20008410000 */
[----:B------:R-:W-:Y:S01]  /*3000*/  FMUL.FTZ R29, R29, UR7 ;  /* 0x000000071d1d7c20 */ /* 0x000fe20008410000 */
[----:B------:R-:W-:Y:S01]  /*3010*/  FMUL.FTZ R26, R26, UR7 ;  /* 0x000000071a1a7c20 */ /* 0x000fe20008410000 */
[----:B------:R-:W-:Y:S01]  /*3020*/  FMUL.FTZ R32, R32, UR7 ;  /* 0x0000000720207c20 */ /* 0x000fe20008410000 */
[----:B------:R-:W1:Y:S01]  /*3030*/  MUFU.TANH R24, R24 ;  /* 0x0000001800187308 */ /* 0x000e620000002400 */
[----:B------:R-:W-:Y:S01]  /*3040*/  FMUL.FTZ R27, R27, UR7 ;  /* 0x000000071b1b7c20 */ /* 0x000fe20008410000 */
[----:B------:R-:W-:Y:S01]  /*3050*/  FMUL.FTZ R33, R33, UR7 ;  /* 0x0000000721217c20 */ /* 0x000fe20008410000 */
[----:B------:R-:W-:Y:S01]  /*3060*/  FMUL.FTZ R30, R30, UR7 ;  /* 0x000000071e1e7c20 */ /* 0x000fe20008410000 */
[----:B------:R-:W-:Y:S01]  /*3070*/  FMUL.FTZ R36, R36, UR7 ;  /* 0x0000000724247c20 */ /* 0x000fe20008410000 */
[----:B------:R-:W-:Y:S01]  /*3080*/  FMUL.FTZ R31, R31, UR7 ;  /* 0x000000071f1f7c20 */ /* 0x000fe20008410000 */
[----:B------:R-:W-:Y:S01]  /*3090*/  FMUL.FTZ R37, R37, UR7 ;  /* 0x0000000725257c20 */ /* 0x000fe20008410000 */
[----:B------:R-:W-:Y:S01]  /*30a0*/  FMUL.FTZ R35, R35, UR7 ;  /* 0x0000000723237c20 */ /* 0x000fe20008410000 */
[----:B------:R-:W4:Y:S01]  /*30b0*/  MUFU.TANH R25, R25 ;  /* 0x0000001900197308 */ /* 0x000f220000002400 */
[----:B------:R-:W-:Y:S01]  /*30c0*/  FMUL.FTZ R40, R40, UR7 ;  /* 0x0000000728287c20 */ /* 0x000fe20008410000 */
[----:B------:R-:W-:Y:S01]  /*30d0*/  FMUL.FTZ R34, R34, UR7 ;  /* 0x0000000722227c20 */ /* 0x000fe20008410000 */
[----:B------:R-:W-:Y:S01]  /*30e0*/  FMUL.FTZ R41, R41, UR7 ;  /* 0x0000000729297c20 */ /* 0x000fe20008410000 */
[----:B------:R-:W-:Y:S01]  /*30f0*/  FMUL.FTZ R38, R38, UR7 ;  /* 0x0000000726267c20 */ /* 0x000fe20008410000 */
[----:B------:R-:W-:Y:S01]  /*3100*/  FMUL.FTZ R44, R44, UR7 ;  /* 0x000000072c2c7c20 */ /* 0x000fe20008410000 */
[----:B------:R-:W-:Y:S01]  /*3110*/  FMUL.FTZ R39, R39, UR7 ;  /* 0x0000000727277c20 */ /* 0x000fe20008410000 */
[----:B------:R-:W-:Y:S01]  /*3120*/  FMUL.FTZ R45, R45, UR7 ;  /* 0x000000072d2d7c20 */ /* 0x000fe20008410000 */
[----:B------:R-:W5:Y:S01]  /*3130*/  MUFU.TANH R28, R28 ;  /* 0x0000001c001c7308 */ /* 0x000f620000002400 */
[----:B-1----:R-:W-:Y:S01]  /*3140*/  FSEL R24, R24, -INF , P3 ;  /* 0xff80000018187808 */ /* 0x002fe20001800000 */
[----:B------:R-:W-:Y:S01]  /*3150*/  FMUL.FTZ R42, R42, UR7 ;  /* 0x000000072a2a7c20 */ /* 0x000fe20008410000 */
[----:B------:R-:W-:Y:S01]  /*3160*/  FMUL.FTZ R48, R48, UR7 ;  /* 0x0000000730307c20 */ /* 0x000fe20008410000 */
[----:B------:R-:W-:Y:S01]  /*3170*/  FMUL.FTZ R43, R43, UR7 ;  /* 0x000000072b2b7c20 */ /* 0x000fe20008410000 */
[----:B------:R-:W-:Y:S01]  /*3180*/  FMUL.FTZ R49, R49, UR7 ;  /* 0x0000000731317c20 */ /* 0x000fe20008410000 */
[----:B------:R-:W-:Y:S01]  /*3190*/  FMUL.FTZ R46, R46, UR7 ;  /* 0x000000072e2e7c20 */ /* 0x000fe20008410000 */
[----:B------:R-:W-:Y:S01]  /*31a0*/  FMUL.FTZ R52, R52, UR7 ;  /* 0x0000000734347c20 */ /* 0x000fe20008410000 */
[----:B------:R-:W1:Y:S01]  /*31b0*/  MUFU.TANH R29, R29 ;  /* 0x0000001d001d7308 */ /* 0x000e620000002400 */
[----:B----4-:R-:W-:Y:S01]  /*31c0*/  FSEL R25, R25, -INF , P6 ;  /* 0xff80000019197808 */ /* 0x010fe20003000000 */
[----:B------:R-:W-:Y:S01]  /*31d0*/  FMUL.FTZ R53, R53, UR7 ;  /* 0x0000000735357c20 */ /* 0x000fe20008410000 */
[----:B------:R-:W-:Y:S01]  /*31e0*/  FMUL.FTZ R47, R47, UR7 ;  /* 0x000000072f2f7c20 */ /* 0x000fe20008410000 */
[----:B------:R-:W-:Y:S01]  /*31f0*/  FMUL.FTZ R50, R50, UR7 ;  /* 0x0000000732327c20 */ /* 0x000fe20008410000 */
[----:B------:R-:W-:Y:S01]  /*3200*/  FMNMX.FTZ R5, R24, R25, !PT ;  /* 0x0000001918057209 */ /* 0x000fe20007810000 */
[----:B------:R-:W-:Y:S01]  /*3210*/  FMUL.FTZ R51, R51, UR7 ;  /* 0x0000000733337c20 */ /* 0x000fe20008410000 */
[----:B------:R-:W-:Y:S01]  /*3220*/  FMUL.FTZ R54, R54, UR7 ;  /* 0x0000000736367c20 */ /* 0x000fe20008410000 */
[----:B------:R-:W4:Y:S01]  /*3230*/  MUFU.TANH R26, R26 ;  /* 0x0000001a001a7308 */ /* 0x000f220000002400 */
[----:B-----5:R-:W-:Y:S01]  /*3240*/  FSEL R28, R28, -INF , P5 ;  /* 0xff8000001c1c7808 */ /* 0x020fe20002800000 */
[----:B------:R-:W-:-:S03]  /*3250*/  FMUL.FTZ R55, R55, UR7 ;  /* 0x0000000737377c20 */ /* 0x000fc60008410000 */
[----:B------:R-:W-:-:S03]  /*3260*/  FMNMX.FTZ R4, R28, R5, !PT ;  /* 0x000000051c047209 */ /* 0x000fc60007810000 */
[----:B------:R-:W5:Y:S01]  /*3270*/  MUFU.TANH R32, R32 ;  /* 0x0000002000207308 */ /* 0x000f620000002400 */
[----:B-1----:R-:W-:-:S04]  /*3280*/  FSEL R29, R29, -INF , P4 ;  /* 0xff8000001d1d7808 */ /* 0x002fc80002000000 */
[----:B------:R-:W-:-:S03]  /*3290*/  FMNMX.FTZ R5, R29, R4, !PT ;  /* 0x000000041d057209 */ /* 0x000fc60007810000 */
[----:B------:R-:W1:Y:S01]  /*32a0*/  MUFU.TANH R27, R27 ;  /* 0x0000001b001b7308 */ /* 0x000e620000002400 */
[----:B----4-:R-:W-:Y:S02]  /*32b0*/  FSEL R26, R26, -INF , P3 ;  /* 0xff8000001a1a7808 */ /* 0x010fe40001800000 */
[----:B------:R-:W-:-:S05]  /*32c0*/  ISETP.GT.AND P3, PT, R3, 0x11, PT ;  /* 0x000000110300780c */ /* 0x000fca0003f64270 */
[----:B------:R-:W4:Y:S01]  /*32d0*/  MUFU.TANH R33, R33 ;  /* 0x0000002100217308 */ /* 0x000f220000002400 */
[----:B-----5:R-:W-:-:S04]  /*32e0*/  FSEL R32, R32, -INF , P2 ;  /* 0xff80000020207808 */ /* 0x020fc80001000000 */
[----:B------:R-:W-:-:S03]  /*32f0*/  FMNMX.FTZ R4, R32, R5, !PT ;  /* 0x0000000520047209 */ /* 0x000fc60007810000 */
[----:B------:R-:W5:Y:S01]  /*3300*/  MUFU.TANH R30, R30 ;  /* 0x0000001e001e7308 */ /* 0x000f620000002400 */
[----:B-1----:R-:W-:Y:S02]  /*3310*/  FSEL R27, R27, -INF , P6 ;  /* 0xff8000001b1b7808 */ /* 0x002fe40003000000 */
[----:B------:R-:W-:-:S05]  /*3320*/  ISETP.GT.AND P6, PT, R3, 0x18, PT ;  /* 0x000000180300780c */ /* 0x000fca0003fc4270 */
[----:B------:R-:W1:Y:S01]  /*3330*/  MUFU.TANH R36, R36 ;  /* 0x0000002400247308 */ /* 0x000e620000002400 */
[----:B----4-:R-:W-:-:S04]  /*3340*/  FSEL R33, R33, -INF , P3 ;  /* 0xff80000021217808 */ /* 0x010fc80001800000 */
[----:B------:R-:W-:-:S03]  /*3350*/  FMNMX.FTZ R5, R33, R4, !PT ;  /* 0x0000000421057209 */ /* 0x000fc60007810000 */
[----:B------:R-:W4:Y:S01]  /*3360*/  MUFU.TANH R31, R31 ;  /* 0x0000001f001f7308 */ /* 0x000f220000002400 */
[----:B-----5:R-:W-:Y:S02]  /*3370*/  FSEL R30, R30, -INF , P5 ;  /* 0xff8000001e1e7808 */ /* 0x020fe40002800000 */
[----:B------:R-:W-:-:S05]  /*3380*/  ISETP.GT.AND P5, PT, R3, 0x19, PT ;  /* 0x000000190300780c */ /* 0x000fca0003fa4270 */
        /* <DEDUP_REMOVED lines=43> */
[----:B-----5:R-:W-:-:S07]  /*3640*/  FSEL R49, R49, -INF , P4 ;  /* 0xff80000031317808 */ /* 0x020fce0002000000 */
[----:B------:R-:W5:Y:S01]  /*3650*/  MUFU.TANH R53, R53 ;  /* 0x0000003500357308 */ /* 0x000f620000002400 */
[----:B-1----:R-:W-:Y:S02]  /*3660*/  FSEL R46, R46, -INF , P2 ;  /* 0xff8000002e2e7808 */ /* 0x002fe40001000000 */
[----:B------:R-:W-:Y:S02]  /*3670*/  ISETP.GT.AND P2, PT, R3, 0x39, PT ;  /* 0x000000390300780c */ /* 0x000fe40003f44270 */
[----:B------:R-:W-:-:S03]  /*3680*/  FMNMX.FTZ R3, R49, R4, !PT ;  /* 0x0000000431037209 */ /* 0x000fc60007810000 */
[----:B------:R-:W1:Y:S01]  /*3690*/  MUFU.TANH R47, R47 ;  /* 0x0000002f002f7308 */ /* 0x000e620000002400 */
[----:B----4-:R-:W-:-:S04]  /*36a0*/  FSEL R52, R52, -INF , P3 ;  /* 0xff80000034347808 */ /* 0x010fc80001800000 */
[----:B------:R-:W-:Y:S02]  /*36b0*/  FMNMX.FTZ R4, R52, R3, !PT ;  /* 0x0000000334047209 */ /* 0x000fe40007810000 */
[----:B------:R-:W-:Y:S01]  /*36c0*/  FMNMX.FTZ R3, R26, R27, !PT ;  /* 0x0000001b1a037209 */ /* 0x000fe20007810000 */
[----:B------:R-:W4:Y:S01]  /*36d0*/  MUFU.TANH R50, R50 ;  /* 0x0000003200327308 */ /* 0x000f220000002400 */
[----:B-----5:R-:W-:-:S04]  /*36e0*/  FSEL R53, R53, -INF , P2 ;  /* 0xff80000035357808 */ /* 0x020fc80001000000 */
[----:B------:R-:W-:-:S03]  /*36f0*/  FMNMX.FTZ R5, R53, R4, !PT ;  /* 0x0000000435057209 */ /* 0x000fc60007810000 */
[----:B------:R-:W5:Y:S01]  /*3700*/  MUFU.TANH R51, R51 ;  /* 0x0000003300337308 */ /* 0x000f620000002400 */
[----:B-1----:R-:W-:Y:S01]  /*3710*/  FSEL R47, R47, -INF , P6 ;  /* 0xff8000002f2f7808 */ /* 0x002fe20003000000 */
[----:B------:R-:W1:Y:S06]  /*3720*/  SHFL.BFLY PT, R4, R5, 0x2, 0x1f ;  /* 0x0c401f0005047f89 */ /* 0x000e6c00000e0000 */
[----:B------:R-:W2:Y:S01]  /*3730*/  MUFU.TANH R54, R54 ;  /* 0x0000003600367308 */ /* 0x000ea20000002400 */
[----:B----4-:R-:W-:-:S07]  /*3740*/  FSEL R50, R50, -INF , P5 ;  /* 0xff80000032327808 */ /* 0x010fce0002800000 */
[----:B------:R-:W4:Y:S01]  /*3750*/  MUFU.TANH R55, R55 ;  /* 0x0000003700377308 */ /* 0x000f220000002400 */
[----:B-----5:R-:W-:Y:S02]  /*3760*/  FSEL R51, R51, -INF , P4 ;  /* 0xff80000033337808 */ /* 0x020fe40002000000 */
[----:B--2---:R-:W-:Y:S02]  /*3770*/  FSEL R54, R54, -INF , P3 ;  /* 0xff80000036367808 */ /* 0x004fe40001800000 */
[----:B-1----:R-:W-:Y:S02]  /*3780*/  FMNMX.FTZ R6, R5, R4, !PT ;  /* 0x0000000405067209 */ /* 0x002fe40007810000 */
[----:B------:R-:W-:-:S03]  /*3790*/  FMNMX.FTZ R4, R30, R3, !PT ;  /* 0x000000031e047209 */ /* 0x000fc60007810000 */
[----:B------:R-:W1:Y:S01]  /*37a0*/  SHFL.BFLY PT, R9, R6, 0x1, 0x1f ;  /* 0x0c201f0006097f89 */ /* 0x000e6200000e0000 */
[----:B------:R-:W-:Y:S02]  /*37b0*/  FMNMX.FTZ R3, R31, R4, !PT ;  /* 0x000000041f037209 */ /* 0x000fe40007810000 */
[----:B----4-:R-:W-:Y:S02]  /*37c0*/  FSEL R55, R55, -INF , P2 ;  /* 0xff80000037377808 */ /* 0x010fe40001000000 */
[----:B------:R-:W-:-:S04]  /*37d0*/  FMNMX.FTZ R4, R34, R3, !PT ;  /* 0x0000000322047209 */ /* 0x000fc80007810000 */
[----:B------:R-:W-:-:S04]  /*37e0*/  FMNMX.FTZ R3, R35, R4, !PT ;  /* 0x0000000423037209 */ /* 0x000fc80007810000 */
[----:B------:R-:W-:-:S04]  /*37f0*/  FMNMX.FTZ R4, R38, R3, !PT ;  /* 0x0000000326047209 */ /* 0x000fc80007810000 */
[----:B------:R-:W-:-:S04]  /*3800*/  FMNMX.FTZ R5, R39, R4, !PT ;  /* 0x0000000427057209 */ /* 0x000fc80007810000 */
[----:B------:R-:W-:Y:S02]  /*3810*/  FMNMX.FTZ R4, R42, R5, !PT ;  /* 0x000000052a047209 */ /* 0x000fe40007810000 */
[----:B-1----:R-:W-:Y:S02]  /*3820*/  FMNMX.FTZ R3, R6, R9, !PT ;  /* 0x0000000906037209 */ /* 0x002fe40007810000 */
[----:B------:R-:W-:Y:S02]  /*3830*/  FMNMX.FTZ R5, R43, R4, !PT ;  /* 0x000000042b057209 */ /* 0x000fe40007810000 */
[C---:B------:R-:W-:Y:S01]  /*3840*/  FSETP.NEU.FTZ.AND P6, PT, R3.reuse, -INF , PT ;  /* 0xff8000000300780b */ /* 0x040fe20003fdd000 */
[----:B------:R-:W-:Y:S01]  /*3850*/  FMUL.FTZ R6, R3, UR20 ;  /* 0x0000001403067c20 */ /* 0x000fe20008410000 */
[----:B------:R-:W-:-:S04]  /*3860*/  FMNMX.FTZ R4, R46, R5, !PT ;  /* 0x000000052e047209 */ /* 0x000fc80007810000 */
[----:B------:R-:W-:Y:S02]  /*3870*/  FMNMX.FTZ R5, R47, R4, !PT ;  /* 0x000000042f057209 */ /* 0x000fe40007810000 */
[----:B------:R-:W-:Y:S02]  /*3880*/  FSEL R6, R6, RZ, P6 ;  /* 0x000000ff06067208 */ /* 0x000fe40003000000 */
[----:B------:R-:W-:-:S03]  /*3890*/  FMNMX.FTZ R4, R50, R5, !PT ;  /* 0x0000000532047209 */ /* 0x000fc60007810000 */
[--C-:B------:R-:W-:Y:S01]  /*38a0*/  FFMA.FTZ R24, R24, UR20, -R6.reuse ;  /* 0x0000001418187c23 */ /* 0x100fe20008010806 */
[----:B------:R-:W-:Y:S01]  /*38b0*/  FMNMX.FTZ R5, R51, R4, !PT ;  /* 0x0000000433057209 */ /* 0x000fe20007810000 */
[--C-:B------:R-:W-:Y:S01]  /*38c0*/  FFMA.FTZ R25, R25, UR20, -R6.reuse ;  /* 0x0000001419197c23 */ /* 0x100fe20008010806 */
[--C-:B------:R-:W-:Y:S01]  /*38d0*/  FFMA.FTZ R28, R28, UR20, -R6.reuse ;  /* 0x000000141c1c7c23 */ /* 0x100fe20008010806 */
[--C-:B------:R-:W-:Y:S01]  /*38e0*/  FFMA.FTZ R29, R29, UR20, -R6.reuse ;  /* 0x000000141d1d7c23 */ /* 0x100fe20008010806 */
[----:B------:R-:W-:Y:S01]  /*38f0*/  FMNMX.FTZ R4, R54, R5, !PT ;  /* 0x0000000536047209 */ /* 0x000fe20007810000 */
[----:B------:R-:W-:Y:S01]  /*3900*/  MUFU.EX2 R24, R24 ;  /* 0x0000001800187308 */ /* 0x000fe20000000800 */
[--C-:B------:R-:W-:Y:S01]  /*3910*/  FFMA.FTZ R32, R32, UR20, -R6.reuse ;  /* 0x0000001420207c23 */ /* 0x100fe20008010806 */
[--C-:B------:R-:W-:Y:S01]  /*3920*/  FFMA.FTZ R33, R33, UR20, -R6.reuse ;  /* 0x0000001421217c23 */ /* 0x100fe20008010806 */
[----:B------:R-:W-:Y:S01]  /*3930*/  FMNMX.FTZ R4, R55, R4, !PT ;  /* 0x0000000437047209 */ /* 0x000fe20007810000 */
[--C-:B------:R-:W-:Y:S01]  /*3940*/  FFMA.FTZ R36, R36, UR20, -R6.reuse ;  /* 0x0000001424247c23 */ /* 0x100fe20008010806 */
[--C-:B------:R-:W-:Y:S01]  /*3950*/  FFMA.FTZ R37, R37, UR20, -R6.reuse ;  /* 0x0000001425257c23 */ /* 0x100fe20008010806 */
[--C-:B------:R-:W-:Y:S01]  /*3960*/  FFMA.FTZ R40, R40, UR20, -R6.reuse ;  /* 0x0000001428287c23 */ /* 0x100fe20008010806 */
[--C-:B------:R-:W-:Y:S01]  /*3970*/  FFMA.FTZ R41, R41, UR20, -R6.reuse ;  /* 0x0000001429297c23 */ /* 0x100fe20008010806 */
[----:B------:R-:W1:Y:S01]  /*3980*/  SHFL.BFLY PT, R5, R4, 0x2, 0x1f ;  /* 0x0c401f0004057f89 */ /* 0x000e6200000e0000 */
[----:B------:R-:W2:Y:S01]  /*3990*/  MUFU.EX2 R25, R25 ;  /* 0x0000001900197308 */ /* 0x000ea20000000800 */
[--C-:B------:R-:W-:Y:S01]  /*39a0*/  FFMA.FTZ R44, R44, UR20, -R6.reuse ;  /* 0x000000142c2c7c23 */ /* 0x100fe20008010806 */
[--C-:B------:R-:W-:Y:S01]  /*39b0*/  FFMA.FTZ R45, R45, UR20, -R6.reuse ;  /* 0x000000142d2d7c23 */ /* 0x100fe20008010806 */
[--C-:B------:R-:W-:Y:S01]  /*39c0*/  FFMA.FTZ R48, R48, UR20, -R6.reuse ;  /* 0x0000001430307c23 */ /* 0x100fe20008010806 */
[--C-:B------:R-:W-:Y:S01]  /*39d0*/  FFMA.FTZ R49, R49, UR20, -R6.reuse ;  /* 0x0000001431317c23 */ /* 0x100fe20008010806 */
[--C-:B------:R-:W-:Y:S01]  /*39e0*/  FFMA.FTZ R52, R52, UR20, -R6.reuse ;  /* 0x0000001434347c23 */ /* 0x100fe20008010806 */
[----:B------:R-:W-:-:S02]  /*39f0*/  FFMA.FTZ R6, R53, UR20, -R6 ;  /* 0x0000001435067c23 */ /* 0x000fc40008010806 */
[----:B------:R-:W-:Y:S08]  /*3a00*/  MUFU.EX2 R28, R28 ;  /* 0x0000001c001c7308 */ /* 0x000ff00000000800 */
[----:B------:R-:W4:Y:S01]  /*3a10*/  MUFU.EX2 R29, R29 ;  /* 0x0000001d001d7308 */ /* 0x000f220000000800 */
[----:B--2---:R-:W-:Y:S02]  /*3a20*/  F2FP.F16.F32.PACK_AB R152, R25, R24 ;  /* 0x000000181998723e */ /* 0x004fe400000000ff */
[----:B-1----:R-:W-:-:S05]  /*3a30*/  FMNMX.FTZ R5, R4, R5, !PT ;  /* 0x0000000504057209 */ /* 0x002fca0007810000 */
[----:B------:R-:W-:Y:S01]  /*3a40*/  MUFU.EX2 R32, R32 ;  /* 0x0000002000207308 */ /* 0x000fe20000000800 */
[----:B------:R-:W1:Y:S07]  /*3a50*/  SHFL.BFLY PT, R4, R5, 0x1, 0x1f ;  /* 0x0c201f0005047f89 */ /* 0x000e6e00000e0000 */
[----:B------:R-:W2:Y:S01]  /*3a60*/  MUFU.EX2 R33, R33 ;  /* 0x0000002100217308 */ /* 0x000ea20000000800 */
[----:B----4-:R-:W-:-:S07]  /*3a70*/  F2FP.F16.F32.PACK_AB R154, R29, R28 ;  /* 0x0000001c1d9a723e */ /* 0x010fce00000000ff */
[----:B------:R4:W-:Y:S08]  /*3a80*/  MUFU.EX2 R9, R6 ;  /* 0x0000000600097308 */ /* 0x0009f00000000800 */
[----:B------:R-:W-:Y:S01]  /*3a90*/  MUFU.EX2 R36, R36 ;  /* 0x0000002400247308 */ /* 0x000fe20000000800 */
[----:B--2---:R-:W-:Y:S02]  /*3aa0*/  F2FP.F16.F32.PACK_AB R156, R33, R32 ;  /* 0x00000020219c723e */ /* 0x004fe400000000ff */
[----:B-1----:R-:W-:-:S04]  /*3ab0*/  FMNMX.FTZ R4, R5, R4, !PT ;  /* 0x0000000405047209 */ /* 0x002fc80007810000 */
[C---:B------:R-:W-:Y:S01]  /*3ac0*/  FSETP.NEU.FTZ.AND P2, PT, R4.reuse, -INF , PT ;  /* 0xff8000000400780b */ /* 0x040fe20003f5d000 */
[----:B------:R-:W-:Y:S01]  /*3ad0*/  FMUL.FTZ R5, R4, UR20 ;  /* 0x0000001404057c20 */ /* 0x000fe20008410000 */
[----:B------:R-:W1:Y:S04]  /*3ae0*/  MUFU.EX2 R37, R37 ;  /* 0x0000002500257308 */ /* 0x000e680000000800 */
[----:B------:R-:W-:Y:S01]  /*3af0*/  FSEL R10, R5, RZ, P2 ;  /* 0x000000ff050a7208 */ /* 0x000fe20001000000 */
[----:B------:R-:W-:-:S03]  /*3b00*/  FADD.FTZ R5, R24, R25 ;  /* 0x0000001918057221 */ /* 0x000fc60000010000 */
[----:B------:R-:W-:Y:S01]  /*3b10*/  MUFU.EX2 R40, R40 ;  /* 0x0000002800287308 */ /* 0x000fe20000000800 */
[--C-:B------:R-:W-:Y:S01]  /*3b20*/  FFMA.FTZ R26, R26, UR20, -R10.reuse ;  /* 0x000000141a1a7c23 */ /* 0x100fe2000801080a */
[--C-:B------:R-:W-:Y:S01]  /*3b30*/  FFMA.FTZ R27, R27, UR20, -R10.reuse ;  /* 0x000000141b1b7c23 */ /* 0x100fe2000801080a */
[--C-:B------:R-:W-:Y:S01]  /*3b40*/  FFMA.FTZ R30, R30, UR20, -R10.reuse ;  /* 0x000000141e1e7c23 */ /* 0x100fe2000801080a */
[--C-:B------:R-:W-:Y:S01]  /*3b50*/  FFMA.FTZ R31, R31, UR20, -R10.reuse ;  /* 0x000000141f1f7c23 */ /* 0x100fe2000801080a */
[--C-:B------:R-:W-:Y:S01]  /*3b60*/  FFMA.FTZ R34, R34, UR20, -R10.reuse ;  /* 0x0000001422227c23 */ /* 0x100fe2000801080a */
[--C-:B------:R-:W-:Y:S01]  /*3b70*/  FFMA.FTZ R35, R35, UR20, -R10.reuse ;  /* 0x0000001423237c23 */ /* 0x100fe2000801080a */
[----:B------:R-:W-:Y:S01]  /*3b80*/  FFMA.FTZ R38, R38, UR20, -R10 ;  /* 0x0000001426267c23 */ /* 0x000fe2000801080a */
[----:B------:R-:W-:Y:S01]  /*3b90*/  MUFU.EX2 R26, R26 ;  /* 0x0000001a001a7308 */ /* 0x000fe20000000800 */
[----:B----4-:R-:W-:Y:S01]  /*3ba0*/  FADD.FTZ R6, R28, R5 ;  /* 0x000000051c067221 */ /* 0x010fe20000010000 */
[----:B------:R-:W-:-:S02]  /*3bb0*/  @!P1 VIADD R5, R7, 0x28c40 ;  /* 0x00028c4007059836 */ /* 0x000fc40000000000 */
[--C-:B------:R-:W-:Y:S01]  /*3bc0*/  FFMA.FTZ R39, R39, UR20, -R10.reuse ;  /* 0x0000001427277c23 */ /* 0x100fe2000801080a */
[----:B------:R-:W-:Y:S01]  /*3bd0*/  FFMA.FTZ R42, R42, UR20, -R10 ;  /* 0x000000142a2a7c23 */ /* 0x000fe2000801080a */
[----:B------:R-:W-:Y:S01]  /*3be0*/  FADD.FTZ R13, R29, R6 ;  /* 0x000000061d0d7221 */ /* 0x000fe20000010000 */
[--C-:B------:R-:W-:Y:S01]  /*3bf0*/  FFMA.FTZ R43, R43, UR20, -R10.reuse ;  /* 0x000000142b2b7c23 */ /* 0x100fe2000801080a */
[----:B------:R-:W-:Y:S01]  /*3c00*/  @!P1 PRMT R5, RZ, 0x654, R5 ;  /* 0x00000654ff059816 */ /* 0x000fe20000000005 */
[----:B------:R-:W2:Y:S01]  /*3c10*/  MUFU.EX2 R27, R27 ;  /* 0x0000001b001b7308 */ /* 0x000ea20000000800 */
[----:B------:R-:W-:Y:S01]  /*3c20*/  FADD.FTZ R12, R32, R13 ;  /* 0x0000000d200c7221 */ /* 0x000fe20000010000 */
[--C-:B------:R-:W-:Y:S01]  /*3c30*/  FFMA.FTZ R46, R46, UR20, -R10.reuse ;  /* 0x000000142e2e7c23 */ /* 0x100fe2000801080a */
[----:B------:R4:W-:Y:S01]  /*3c40*/  @!P1 SYNCS.ARRIVE.TRANS64.RED.A1T0 RZ, [R5+URZ], RZ ;  /* 0x000000ff05ff99a7 */ /* 0x0009e2000810043f */
[--C-:B------:R-:W-:Y:S01]  /*3c50*/  FFMA.FTZ R47, R47, UR20, -R10.reuse ;  /* 0x000000142f2f7c23 */ /* 0x100fe2000801080a */
[--C-:B------:R-:W-:Y:S01]  /*3c60*/  FFMA.FTZ R50, R50, UR20, -R10.reuse ;  /* 0x0000001432327c23 */ /* 0x100fe2000801080a */
[--C-:B------:R-:W-:Y:S01]  /*3c70*/  FFMA.FTZ R51, R51, UR20, -R10.reuse ;  /* 0x0000001433337c23 */ /* 0x100fe2000801080a */
[--C-:B------:R-:W-:Y:S01]  /*3c80*/  FFMA.FTZ R54, R54, UR20, -R10.reuse ;  /* 0x0000001436367c23 */ /* 0x100fe2000801080a */
[----:B------:R-:W5:Y:S01]  /*3c90*/  MUFU.EX2 R30, R30 ;  /* 0x0000001e001e7308 */ /* 0x000f620000000800 */
[----:B------:R-:W-:Y:S01]  /*3ca0*/  FFMA.FTZ R10, R55, UR20, -R10 ;  /* 0x00000014370a7c23 */ /* 0x000fe2000801080a */
[----:B-1----:R-:W-:-:S06]  /*3cb0*/  F2FP.F16.F32.PACK_AB R158, R37, R36 ;  /* 0x00000024259e723e */ /* 0x002fcc00000000ff */
[----:B------:R-:W4:Y:S01]  /*3cc0*/  MUFU.EX2 R31, R31 ;  /* 0x0000001f001f7308 */ /* 0x000f220000000800 */
[----:B--2---:R-:W-:Y:S01]  /*3cd0*/  FADD.FTZ R11, R26, R27 ;  /* 0x0000001b1a0b7221 */ /* 0x004fe20000010000 */
[----:B------:R-:W-:-:S06]  /*3ce0*/  F2FP.F16.F32.PACK_AB R153, R27, R26 ;  /* 0x0000001a1b99723e */ /* 0x000fcc00000000ff */
[----:B------:R-:W1:Y:S01]  /*3cf0*/  MUFU.EX2 R34, R34 ;  /* 0x0000002200227308 */ /* 0x000e620000000800 */
[----:B-----5:R-:W-:Y:S01]  /*3d00*/  FADD.FTZ R6, R30, R11 ;  /* 0x0000000b1e067221 */ /* 0x020fe20000010000 */
[----:B------:R-:W-:-:S04]  /*3d10*/  FADD.FTZ R11, R33, R12 ;  /* 0x0000000c210b7221 */ /* 0x000fc80000010000 */
[----:B------:R-:W-:Y:S02]  /*3d20*/  FADD.FTZ R12, R36, R11 ;  /* 0x0000000b240c7221 */ /* 0x000fe40000010000 */
[----:B------:R-:W2:Y:S01]  /*3d30*/  MUFU.EX2 R35, R35 ;  /* 0x0000002300237308 */ /* 0x000ea20000000800 */
[----:B----4-:R-:W-:Y:S01]  /*3d40*/  FADD.FTZ R5, R31, R6 ;  /* 0x000000061f057221 */ /* 0x010fe20000010000 */
[----:B------:R-:W-:Y:S01]  /*3d50*/  FADD.FTZ R11, R37, R12 ;  /* 0x0000000c250b7221 */ /* 0x000fe20000010000 */
[----:B------:R-:W-:Y:S01]  /*3d60*/  F2FP.F16.F32.PACK_AB R155, R31, R30 ;  /* 0x0000001e1f9b723e */ /* 0x000fe200000000ff */
[----:B------:R-:W-:Y:S02]  /*3d70*/  BAR.SYNC.DEFER_BLOCKING 0xf, 0x100 ;  /* 0x03c4000000007b1d */ /* 0x000fe40000010000 */
[----:B------:R-:W-:Y:S01]  /*3d80*/  FADD.FTZ R12, R40, R11 ;  /* 0x0000000b280c7221 */ /* 0x000fe20000010000 */
[----:B-1----:R-:W-:-:S03]  /*3d90*/  FADD.FTZ R6, R34, R5 ;  /* 0x0000000522067221 */ /* 0x002fc60000010000 */
[----:B------:R-:W1:Y:S01]  /*3da0*/  MUFU.EX2 R38, R38 ;  /* 0x0000002600267308 */ /* 0x000e620000000800 */
[----:B--2---:R-:W-:-:S07]  /*3db0*/  FADD.FTZ R5, R35, R6 ;  /* 0x0000000623057221 */ /* 0x004fce0000010000 */
[----:B------:R-:W2:Y:S01]  /*3dc0*/  MUFU.EX2 R39, R39 ;  /* 0x0000002700277308 */ /* 0x000ea20000000800 */
[----:B------:R-:W-:-:S07]  /*3dd0*/  F2FP.F16.F32.PACK_AB R157, R35, R34 ;  /* 0x00000022239d723e */ /* 0x000fce00000000ff */
[----:B------:R-:W4:Y:S01]  /*3de0*/  MUFU.EX2 R42, R42 ;  /* 0x0000002a002a7308 */ /* 0x000f220000000800 */
[----:B-1----:R-:W-:Y:S01]  /*3df0*/  FADD.FTZ R6, R38, R5 ;  /* 0x0000000526067221 */ /* 0x002fe20000010000 */
[----:B------:R1:W-:Y:S06]  /*3e00*/  STSM.16.M88.4 [R19+0x26800], R152 ;  /* 0x0268009813007844 */ /* 0x0003ec0000000200 */
[----:B------:R-:W5:Y:S01]  /*3e10*/  MUFU.EX2 R41, R41 ;  /* 0x0000002900297308 */ /* 0x000f620000000800 */
[C---:B--2---:R-:W-:Y:S01]  /*3e20*/  FADD.FTZ R11, R39.reuse, R6 ;  /* 0x00000006270b7221 */ /* 0x044fe20000010000 */
[----:B------:R-:W-:-:S05]  /*3e30*/  F2FP.F16.F32.PACK_AB R159, R39, R38 ;  /* 0x00000026279f723e */ /* 0x000fca00000000ff */
[----:B------:R1:W-:Y:S01]  /*3e40*/  STSM.16.M88.4 [R18], R156 ;  /* 0x0000009c12007844 */ /* 0x0003e20000000200 */
[----:B------:R-:W2:Y:S01]  /*3e50*/  MUFU.EX2 R43, R43 ;  /* 0x0000002b002b7308 */ /* 0x000ea20000000800 */
[----:B----4-:R-:W-:-:S07]  /*3e60*/  FADD.FTZ R6, R42, R11 ;  /* 0x0000000b2a067221 */ /* 0x010fce0000010000 */
[----:B------:R-:W4:Y:S01]  /*3e70*/  MUFU.EX2 R44, R44 ;  /* 0x0000002c002c7308 */ /* 0x000f220000000800 */
[C---:B-----5:R-:W-:Y:S01]  /*3e80*/  FADD.FTZ R13, R41.reuse, R12 ;  /* 0x0000000c290d7221 */ /* 0x060fe20000010000 */
[----:B------:R-:W-:-:S06]  /*3e90*/  F2FP.F16.F32.PACK_AB R160, R41, R40 ;  /* 0x0000002829a0723e */ /* 0x000fcc00000000ff */
[----:B------:R-:W-:Y:S01]  /*3ea0*/  MUFU.EX2 R46, R46 ;  /* 0x0000002e002e7308 */ /* 0x000fe20000000800 */
[C---:B--2---:R-:W-:Y:S01]  /*3eb0*/  FADD.FTZ R11, R43.reuse, R6 ;  /* 0x000000062b0b7221 */ /* 0x044fe20000010000 */
[----:B------:R-:W-:-:S06]  /*3ec0*/  F2FP.F16.F32.PACK_AB R161, R43, R42 ;  /* 0x0000002a2ba1723e */ /* 0x000fcc00000000ff */
[----:B------:R-:W2:Y:S01]  /*3ed0*/  MUFU.EX2 R45, R45 ;  /* 0x0000002d002d7308 */ /* 0x000ea20000000800 */
[----:B----4-:R-:W-:-:S07]  /*3ee0*/  FADD.FTZ R6, R44, R13 ;  /* 0x0000000d2c067221 */ /* 0x010fce0000010000 */
[----:B------:R-:W4:Y:S08]  /*3ef0*/  MUFU.EX2 R47, R47 ;  /* 0x0000002f002f7308 */ /* 0x000f300000000800 */
[----:B------:R-:W-:Y:S01]  /*3f00*/  MUFU.EX2 R48, R48 ;  /* 0x0000003000307308 */ /* 0x000fe20000000800 */
[C---:B--2---:R-:W-:Y:S01]  /*3f10*/  F2FP.F16.F32.PACK_AB R162, R45.reuse, R44 ;  /* 0x0000002c2da2723e */ /* 0x044fe200000000ff */
[----:B------:R-:W-:-:S06]  /*3f20*/  FADD.FTZ R45, R45, R6 ;  /* 0x000000062d2d7221 */ /* 0x000fcc0000010000 */
[----:B------:R-:W2:Y:S01]  /*3f30*/  MUFU.EX2 R49, R49 ;  /* 0x0000003100317308 */ /* 0x000ea20000000800 */
[----:B----4-:R-:W-:-:S05]  /*3f40*/  F2FP.F16.F32.PACK_AB R163, R47, R46 ;  /* 0x0000002e2fa3723e */ /* 0x010fca00000000ff */
[----:B------:R1:W-:Y:S02]  /*3f50*/  STSM.16.M88.4 [R23], R160 ;  /* 0x000000a017007844 */ /* 0x0003e40000000200 */
[----:B------:R-:W-:Y:S08]  /*3f60*/  MUFU.EX2 R50, R50 ;  /* 0x0000003200327308 */ /* 0x000ff00000000800 */
[----:B------:R-:W4:Y:S01]  /*3f70*/  MUFU.EX2 R51, R51 ;  /* 0x0000003300337308 */ /* 0x000f220000000800 */
[----:B--2---:R-:W-:Y:S01]  /*3f80*/  F2FP.F16.F32.PACK_AB R164, R49, R48 ;  /* 0x0000003031a4723e */ /* 0x004fe200000000ff */
[----:B------:R-:W-:-:S04]  /*3f90*/  FADD.FTZ R48, R48, R45 ;  /* 0x0000002d30307221 */ /* 0x000fc80000010000 */
[----:B------:R-:W-:Y:S02]  /*3fa0*/  FADD.FTZ R49, R49, R48 ;  /* 0x0000003031317221 */ /* 0x000fe40000010000 */
[----:B------:R-:W2:Y:S08]  /*3fb0*/  MUFU.EX2 R52, R52 ;  /* 0x0000003400347308 */ /* 0x000eb00000000800 */
[----:B------:R-:W-:Y:S01]  /*3fc0*/  MUFU.EX2 R54, R54 ;  /* 0x0000003600367308 */ /* 0x000fe20000000800 */
[----:B----4-:R-:W-:-:S07]  /*3fd0*/  F2FP.F16.F32.PACK_AB R165, R51, R50 ;  /* 0x0000003233a5723e */ /* 0x010fce00000000ff */
[----:B------:R4:W5:Y:S01]  /*3fe0*/  MUFU.EX2 R5, R10 ;  /* 0x0000000a00057308 */ /* 0x0009620000000800 */
[----:B--2---:R-:W-:Y:S01]  /*3ff0*/  F2FP.F16.F32.PACK_AB R166, R9, R52 ;  /* 0x0000003409a6723e */ /* 0x004fe200000000ff */
[----:B------:R-:W-:-:S04]  /*4000*/  FADD.FTZ R6, R52, R49 ;  /* 0x0000003134067221 */ /* 0x000fc80000010000 */
[----:B------:R-:W-:Y:S01]  /*4010*/  FADD.FTZ R6, R9, R6 ;  /* 0x0000000609067221 */ /* 0x000fe20000010000 */
[----:B----4-:R-:W-:-:S04]  /*4020*/  FADD.FTZ R10, R46, R11 ;  /* 0x0000000b2e0a7221 */ /* 0x010fc80000010000 */
[----:B------:R-:W-:-:S04]  /*4030*/  FADD.FTZ R47, R47, R10 ;  /* 0x0000000a2f2f7221 */ /* 0x000fc80000010000 */
[----:B------:R-:W-:Y:S01]  /*4040*/  FADD.FTZ R50, R50, R47 ;  /* 0x0000002f32327221 */ /* 0x000fe20000010000 */
[----:B-----5:R-:W-:-:S03]  /*4050*/  F2FP.F16.F32.PACK_AB R167, R5, R54 ;  /* 0x0000003605a7723e */ /* 0x020fc600000000ff */
[----:B------:R-:W-:Y:S02]  /*4060*/  FADD.FTZ R51, R51, R50 ;  /* 0x0000003233337221 */ /* 0x000fe40000010000 */
[----:B------:R1:W-:Y:S02]  /*4070*/  STSM.16.M88.4 [R22], R164 ;  /* 0x000000a416007844 */ /* 0x0003e40000000200 */
[----:B------:R-:W-:-:S04]  /*4080*/  FADD.FTZ R54, R54, R51 ;  /* 0x0000003336367221 */ /* 0x000fc80000010000 */
[----:B------:R-:W-:Y:S01]  /*4090*/  FADD.FTZ R5, R5, R54 ;  /* 0x0000003605057221 */ /* 0x000fe20000010000 */
[----:B------:R-:W-:Y:S06]  /*40a0*/  @!P0 BRA `(.L_x_25) ;  /* 0x0000000000048947 */ /* 0x000fec0003800000 */
[----:B------:R-:W-:Y:S01]  /*40b0*/  BPT.TRAP 0x1 ;  /* 0x000000040000795c */ /* 0x000fe20000300000 */
.L_x_25:
[----:B------:R2:W4:Y:S01]  /*40c0*/  SYNCS.PHASECHK.TRANS64.TRYWAIT P2, [R7+URZ+0x28c50], R8 ;  /* 0x028c5008070075a7 */ /* 0x000522000804017f */
[----:B------:R-:W-:Y:S05]  /*40d0*/  @!P0 BRA `(.L_x_26) ;  /* 0x0000000000048947 */ /* 0x000fea0003800000 */
[----:B------:R-:W-:Y:S01]  /*40e0*/  BPT.TRAP 0x1 ;  /* 0x000000040000795c */ /* 0x000fe20000300000 */
.L_x_26:
[----:B------:R-:W-:Y:S01]  /*40f0*/  ULOP3.LUT UR51, UR51, 0x2000000, URZ, 0xfc, !UPT ;  /* 0x0200000033337892 */ /* 0x000fe2000f8efc3f */
[----:B----4-:R-:W-:Y:S11]  /*4100*/  @P2 BRA `(.L_x_27) ;  /* 0x0000000000082947 */ /* 0x010ff60003800000 */
[----:B------:R-:W4:Y:S02]  /*4110*/  SYNCS.PHASECHK.TRANS64.TRYWAIT P2, [R7+URZ+0x28c50], R8 ;  /* 0x028c5008070075a7 */ /* 0x000f24000804017f */
[----:B----4-:R-:W-:Y:S05]  /*4120*/  @!P2 BRA `(.L_x_28) ;  /* 0x0000006c00dca947 */ /* 0x010fea0003800000 */
.L_x_27:
[----:B------:R-:W-:Y:S01]  /*4130*/  ULEA UR10, UR39, UR51, 0xc ;  /* 0x00000033270a7291 */ /* 0x000fe2000f8e603f */
[----:B------:R-:W-:Y:S01]  /*4140*/  WARPGROUP.ARRIVE ;  /* 0x00000000000079c5 */ /* 0x000fe20000000000 */
[----:B------:R-:W-:Y:S01]  /*4150*/  UMOV UR7, 0x40000040 ;  /* 0x4000004000077882 */ /* 0x000fe20000000000 */
[----:B------:R-:W-:Y:S01]  /*4160*/  UISETP.GE.AND UP0, UPT, UR50, 0x41, UPT ;  /* 0x000000413200788c */ /* 0x000fe2000bf06270 */
[----:B--234-:R-:W-:-:S03]  /*4170*/  @!P1 IADD3 R7, R7, 0x28c60, RZ ;  /* 0x00028c6007079810 */ /* 0x01cfc60007ffe0ff */
[----:B------:R-:W-:Y:S01]  /*4180*/  UMOV UR6, UR10 ;  /* 0x0000000a00067c82 */ /* 0x000fe20008000000 */
[----:B------:R-:W-:Y:S01]  /*4190*/  @!P1 PRMT R7, RZ, 0x654, R7 ;  /* 0x00000654ff079816 */ /* 0x000fe20000000007 */
[----:B------:R-:W-:Y:S01]  /*41a0*/  HGMMA.64x256x16.F32 R24, R152, gdesc[UR4].tnspB, RZ, !UPT, gsb0 ;  /* 0x43e0000498187df0 */ /* 0x000fe2000c0008ff */
[----:B------:R-:W-:Y:S01]  /*41b0*/  UIADD3 UR6, UR10, 0x80, URZ ;  /* 0x000000800a067890 */ /* 0x000fe2000fffe03f */
[----:B------:R-:W-:Y:S01]  /*41c0*/  PLOP3.LUT P2, PT, PT, PT, UP0, 0x80, 0x0 ;  /* 0x000000000000781c */ /* 0x000fe20003f4f008 */
[----:B------:R-:W-:Y:S01]  /*41d0*/  UMOV UR7, 0x40000040 ;  /* 0x4000004000077882 */ /* 0x000fe20000000000 */
[----:B------:R-:W-:Y:S02]  /*41e0*/  WARPGROUP.DEPBAR.LE gsb0, 0x0 ;  /* 0x00008000000079c5 */ /* 0x000fe40000010000 */
[----:B------:R-:W-:-:S15]  /*41f0*/  WARPGROUP.ARRIVE ;  /* 0x00000000000079c5 */ /* 0x000fde0000000000 */
[----:B------:R-:W-:-:S07]  /*4200*/  NOP ;  /* 0x0000000000007918 */ /* 0x000fce0000000000 */
[----:B------:R-:W-:Y:S01]  /*4210*/  HGMMA.64x256x16.F32 R24, R156, gdesc[UR4].tnspB, R24, gsb0 ;  /* 0x43e000049c187df0 */ /* 0x000fe20008000818 */
[----:B------:R-:W-:Y:S01]  /*4220*/  UIADD3 UR6, UR10, 0x100, URZ ;  /* 0x000001000a067890 */ /* 0x000fe2000fffe03f */
[----:B------:R-:W-:Y:S01]  /*4230*/  UMOV UR7, 0x40000040 ;  /* 0x4000004000077882 */ /* 0x000fe20000000000 */
[----:B------:R-:W-:Y:S02]  /*4240*/  WARPGROUP.DEPBAR.LE gsb0, 0x0 ;  /* 0x00008000000079c5 */ /* 0x000fe40000010000 */
[----:B------:R-:W-:-:S15]  /*4250*/  WARPGROUP.ARRIVE ;  /* 0x00000000000079c5 */ /* 0x000fde0000000000 */
[----:B------:R-:W-:-:S08]  /*4260*/  NOP ;  /* 0x0000000000007918 */ /* 0x000fd00000000000 */
[----:B------:R-:W-:Y:S01]  /*4270*/  HGMMA.64x256x16.F32 R24, R160, gdesc[UR4].tnspB, R24, gsb0 ;  /* 0x43e00004a0187df0 */ /* 0x000fe20008000818 */
[----:B------:R-:W-:Y:S01]  /*4280*/  UIADD3 UR6, UR10, 0x180, URZ ;  /* 0x000001800a067890 */ /* 0x000fe2000fffe03f */
[----:B------:R-:W-:Y:S01]  /*4290*/  UMOV UR7, 0x40000040 ;  /* 0x4000004000077882 */ /* 0x000fe20000000000 */
[----:B------:R-:W-:Y:S02]  /*42a0*/  WARPGROUP.DEPBAR.LE gsb0, 0x0 ;  /* 0x00008000000079c5 */ /* 0x000fe40000010000 */
[----:B------:R-:W-:-:S15]  /*42b0*/  WARPGROUP.ARRIVE ;  /* 0x00000000000079c5 */ /* 0x000fde0000000000 */
[----:B------:R-:W-:-:S08]  /*42c0*/  NOP ;  /* 0x0000000000007918 */ /* 0x000fd00000000000 */
[----:B------:R-:W-:Y:S03]  /*42d0*/  HGMMA.64x256x16.F32 R24, R164, gdesc[UR4].tnspB, R24, gsb0 ;  /* 0x43e00004a4187df0 */ /* 0x000fe60008000818 */
[----:B------:R-:W-:Y:S02]  /*42e0*/  WARPGROUP.DEPBAR.LE gsb0, 0x0 ;  /* 0x00008000000079c5 */ /* 0x000fe40000010000 */
[----:B------:R-:W-:Y:S01]  /*42f0*/  @!PT LDS RZ, [RZ] ;  /* 0x00000000fffff984 */ /* 0x000fe20000000800 */
[----:B------:R-:W-:Y:S01]  /*4300*/  @!PT LDS RZ, [RZ] ;  /* 0x00000000fffff984 */ /* 0x000fe20000000800 */
[----:B------:R-:W-:Y:S01]  /*4310*/  @!PT LDS RZ, [RZ] ;  /* 0x00000000fffff984 */ /* 0x000fe20000000800 */
[----:B------:R-:W-:Y:S01]  /*4320*/  @!PT LDS RZ, [RZ] ;  /* 0x00000000fffff984 */ /* 0x000fe20000000800 */
[----:B------:R2:W-:Y:S06]  /*4330*/  MEMBAR.ALL.CTA ;  /* 0x0000000000007992 */ /* 0x0005ec0000008000 */
[----:B--2---:R-:W2:Y:S02]  /*4340*/  FENCE.VIEW.ASYNC.S ;  /* 0x00000000000073c6 */ /* 0x004ea40000000000 */
[----:B--2---:R-:W-:Y:S01]  /*4350*/  NOP ;  /* 0x0000000000007918 */ /* 0x004fe20000000000 */
[----:B------:R-:W-:Y:S06]  /*4360*/  BAR.ARV 0xe, 0x100 ;  /* 0x0384000000007b1d */ /* 0x000fec0000002000 */
[----:B------:R2:W-:Y:S01]  /*4370*/  @!P1 SYNCS.ARRIVE.TRANS64.RED.A1T0 RZ, [R7+URZ], RZ ;  /* 0x000000ff07ff99a7 */ /* 0x0005e2000810043f */
[----:B------:R-:W-:Y:S05]  /*4380*/  @!P2 BRA `(.L_x_29) ;  /* 0x0000001c0048a947 */ /* 0x000fea0003800000 */
[----:B------:R-:W-:Y:S01]  /*4390*/  MOV R9, R4 ;  /* 0x0000000400097202 */ /* 0x000fe20000000f00 */
[----:B------:R-:W-:Y:S01]  /*43a0*/  UIADD3 UR37, UR37, -0x2, URZ ;  /* 0xfffffffe25257890 */ /* 0x000fe2000fffe03f */
[----:B------:R-:W-:Y:S01]  /*43b0*/  MOV R14, R3 ;  /* 0x00000003000e7202 */ /* 0x000fe20000000f00 */
[----:B------:R-:W-:Y:S01]  /*43c0*/  UMOV UR21, UR39 ;  /* 0x0000002700157c82 */ /* 0x000fe20008000000 */
[----:B------:R-:W-:Y:S01]  /*43d0*/  ULDC UR22, c[0x0][0x9d8] ;  /* 0x0002760000167ab9 */ /* 0x000fe20000000800 */
[----:B------:R-:W-:-:S08]  /*43e0*/  ULDC UR20, c[0x0][0x988] ;  /* 0x0002620000147ab9 */ /* 0x000fd00000000800 */
.L_x_38:
[----:B------:R-:W-:Y:S01]  /*43f0*/  UIADD3 UR39, UR21, 0x1, URZ ;  /* 0x0000000115277890 */ /* 0x000fe2000fffe03f */
[----:B------:R-:W-:Y:S01]  /*4400*/  MOV R3, UR37 ;  /* 0x0000002500037c02 */ /* 0x000fe20008000f00 */
[----:B------:R-:W-:Y:S02]  /*4410*/  UIADD3 UR37, UR37, -0x1, URZ ;  /* 0xffffffff25257890 */ /* 0x000fe4000fffe03f */
[----:B------:R-:W-:Y:S01]  /*4420*/  UISETP.NE.AND UP0, UPT, UR39, 0x2, UPT ;  /* 0x000000022700788c */ /* 0x000fe2000bf05270 */
[----:B------:R-:W-:-:S03]  /*4430*/  ISETP.GT.AND P2, PT, R3, RZ, PT ;  /* 0x000000ff0300720c */ /* 0x000fc60003f44270 */
[----:B------:R-:W-:Y:S02]  /*4440*/  USEL UR6, URZ, 0x1, UP0 ;  /* 0x000000013f067887 */ /* 0x000fe40008000000 */
[----:B------:R-:W-:Y:S02]  /*4450*/  USEL UR39, UR39, URZ, UP0 ;  /* 0x0000003f27277287 */ /* 0x000fe40008000000 */
[----:B------:R-:W-:Y:S01]  /*4460*/  ULOP3.LUT UR40, UR40, UR6, URZ, 0x3c, !UPT ;  /* 0x0000000628287292 */ /* 0x000fe2000f8e3c3f */
[----:B---3--:R-:W-:Y:S11]  /*4470*/  @!P0 BRA `(.L_x_30) ;  /* 0x0000000000048947 */ /* 0x008ff60003800000 */
[----:B------:R-:W-:Y:S01]  /*4480*/  BPT.TRAP 0x1 ;  /* 0x000000040000795c */ /* 0x000fe20000300000 */
.L_x_30:
[----:B------:R-:W-:Y:S01]  /*4490*/  ULEA UR23, UR39, UR46, 0x3 ;  /* 0x0000002e27177291 */ /* 0x000fe2000f8e183f */
[----:B--2---:R-:W-:-:S05]  /*44a0*/  IMAD.U32 R7, RZ, RZ, UR40 ;  /* 0x00000028ff077e24 */ /* 0x004fca000f8e00ff */
[----:B------:R-:W-:-:S04]  /*44b0*/  SHF.L.U32 R7, R7, 0x1f, RZ ;  /* 0x0000001f07077819 */ /* 0x000fc800000006ff */
[----:B------:R2:W3:Y:S01]  /*44c0*/  SYNCS.PHASECHK.TRANS64.TRYWAIT P3, [UR23+0x28c30], R7 ;  /* 0x028c3007ff0075a7 */ /* 0x0004e20008060157 */
[----:B------:R-:W-:Y:S05]  /*44d0*/  @!P0 BRA `(.L_x_31) ;  /* 0x0000000000048947 */ /* 0x000fea0003800000 */
[----:B------:R-:W-:Y:S01]  /*44e0*/  BPT.TRAP 0x1 ;  /* 0x000000040000795c */ /* 0x000fe20000300000 */
.L_x_31:
[----:B---3--:R-:W-:Y:S05]  /*44f0*/  @P3 BRA `(.L_x_32) ;  /* 0x0000000000083947 */ /* 0x008fea0003800000 */
[----:B------:R-:W3:Y:S02]  /*4500*/  SYNCS.PHASECHK.TRANS64.TRYWAIT P3, [UR23+0x28c30], R7 ;  /* 0x028c3007ff0075a7 */ /* 0x000ee40008060157 */
[----:B---3--:R-:W-:Y:S05]  /*4510*/  @!P3 BRA `(.L_x_33) ;  /* 0x0000006800f4b947 */ /* 0x008fea0003800000 */
.L_x_32:
[----:B------:R-:W-:Y:S01]  /*4520*/  R2UR UR18, R0 ;  /* 0x00000000001272ca */ /* 0x000fe200000e0000 */
[----:B------:R-:W-:Y:S01]  /*4530*/  UIADD3 UR6, UR46, 0x20400, URZ ;  /* 0x000204002e067890 */ /* 0x000fe2000fffe03f */
[----:B-1----:R-:W-:Y:S01]  /*4540*/  WARPGROUP.ARRIVE ;  /* 0x00000000000079c5 */ /* 0x002fe20000000000 */
[----:B------:R-:W-:Y:S01]  /*4550*/  UMOV UR19, 0x40000040 ;  /* 0x4000004000137882 */ /* 0x000fe20000000000 */
[----:B------:R-:W-:Y:S01]  /*4560*/  UMOV UR17, 0x40000040 ;  /* 0x4000004000117882 */ /* 0x000fe20000000000 */
[----:B------:R-:W-:Y:S01]  /*4570*/  USHF.R.U32.HI UR6, URZ, 0x4, UR6 ;  /* 0x000000043f067899 */ /* 0x000fe20008011606 */
[----:B------:R-:W-:Y:S01]  /*4580*/  UMOV UR7, 0x40000040 ;  /* 0x4000004000077882 */ /* 0x000fe20000000000 */
[----:B------:R-:W-:Y:S02]  /*4590*/  UMOV UR11, 0x40000040 ;  /* 0x40000040000b7882 */ /* 0x000fe40000000000 */
[----:B------:R-:W-:Y:S01]  /*45a0*/  ULOP3.LUT UR6, UR6, 0x3fff, URZ, 0xc0, !UPT ;  /* 0x00003fff06067892 */ /* 0x000fe2000f8ec03f */
[----:B------:R-:W-:-:S03]  /*45b0*/  UMOV UR15, 0x40000040 ;  /* 0x40000040000f7882 */ /* 0x000fc60000000000 */
[----:B------:R-:W-:Y:S02]  /*45c0*/  ULEA UR18, UR39, UR18, 0x9 ;  /* 0x0000001227127291 */ /* 0x000fe4000f8e483f */
[----:B------:R-:W-:Y:S02]  /*45d0*/  ULOP3.LUT UR16, UR6, 0x10000, URZ, 0xfc, !UPT ;  /* 0x0001000006107892 */ /* 0x000fe4000f8efc3f */
[----:B------:R-:W-:Y:S02]  /*45e0*/  UIADD3 UR6, UR18, 0x2, URZ ;  /* 0x0000000212067890 */ /* 0x000fe4000fffe03f */
[----:B------:R-:W-:Y:S02]  /*45f0*/  UIADD3 UR10, UR18, 0x4, URZ ;  /* 0x00000004120a7890 */ /* 0x000fe4000fffe03f */
[----:B------:R-:W-:-:S03]  /*4600*/  UIADD3 UR14, UR18, 0x6, URZ ;  /* 0x00000006120e7890 */ /* 0x000fc6000fffe03f */
[----:B------:R-:W-:Y:S03]  /*4610*/  HGMMA.64x64x16.F32 R152, gdesc[UR16], RZ, !UPT, gsb0 ;  /* 0x00e00000109879f0 */ /* 0x000fe6000c0008ff */
[----:B------:R-:W-:Y:S02]  /*4620*/  WARPGROUP.DEPBAR.LE gsb0, 0x0 ;  /* 0x00008000000079c5 */ /* 0x000fe40000010000 */
[----:B------:R-:W-:-:S06]  /*4630*/  WARPGROUP.ARRIVE ;  /* 0x00000000000079c5 */ /* 0x000fcc0000000000 */
[----:B------:R-:W-:Y:S03]  /*4640*/  HGMMA.64x64x16.F32 R152, gdesc[UR4], R152, gsb0 ;  /* 0x00e00000049879f0 */ /* 0x000fe60008000898 */
        /* <DEDUP_REMOVED lines=8> */
[----:B---3--:R-:W-:Y:S01]  /*46d0*/  FMUL.FTZ R4, R153, UR22 ;  /* 0x0000001699047c20 */ /* 0x008fe20008410000 */
        /* <DEDUP_REMOVED lines=12> */
[----:B------:R-:W3:Y:S01]  /*47a0*/  MUFU.TANH R4, R4 ;  /* 0x0000000400047308 */ /* 0x000ee20000002400 */
        /* <DEDUP_REMOVED lines=8> */
[----:B-1----:R-:W-:Y:S01]  /*4830*/  FMNMX.FTZ R3, R13, R14, !PT ;  /* 0x0000000e0d037209 */ /* 0x002fe20007810000 */
[----:B------:R-:W-:Y:S01]  /*4840*/  FMUL.FTZ R165, R166, UR22 ;  /* 0x00000016a6a57c20 */ /* 0x000fe20008410000 */
[----:B------:R-:W-:Y:S01]  /*4850*/  FMUL.FTZ R169, R174, UR22 ;  /* 0x00000016aea97c20 */ /* 0x000fe20008410000 */
[----:B------:R-:W-:Y:S01]  /*4860*/  FMUL.FTZ R166, R167, UR22 ;  /* 0x00000016a7a67c20 */ /* 0x000fe20008410000 */
[----:B------:R-:W-:Y:S01]  /*4870*/  FMUL.FTZ R167, R170, UR22 ;  /* 0x00000016aaa77c20 */ /* 0x000fe20008410000 */
[----:B------:R-:W-:Y:S01]  /*4880*/  FMUL.FTZ R170, R178, UR22 ;  /* 0x00000016b2aa7c20 */ /* 0x000fe20008410000 */
[----:B------:R-:W-:Y:S01]  /*4890*/  FMUL.FTZ R173, R182, UR22 ;  /* 0x00000016b6ad7c20 */ /* 0x000fe20008410000 */
[----:B------:R-:W1:Y:S01]  /*48a0*/  MUFU.TANH R20, R20 ;  /* 0x0000001400147308 */ /* 0x000e620000002400 */
[----:B---3--:R-:W-:-:S07]  /*48b0*/  FMNMX.FTZ R160, R4, R3, !PT ;  /* 0x0000000304a07209 */ /* 0x008fce0007810000 */
[----:B------:R-:W3:Y:S01]  /*48c0*/  MUFU.TANH R21, R21 ;  /* 0x0000001500157308 */ /* 0x000ee20000002400 */
[----:B----4-:R-:W-:-:S07]  /*48d0*/  FMNMX.FTZ R3, R15, R160, !PT ;  /* 0x000000a00f037209 */ /* 0x010fce0007810000 */
[----:B------:R-:W4:Y:S01]  /*48e0*/  MUFU.TANH R152, R152 ;  /* 0x0000009800987308 */ /* 0x000f220000002400 */
[----:B-1----:R-:W-:-:S07]  /*48f0*/  FMNMX.FTZ R160, R20, R3, !PT ;  /* 0x0000000314a07209 */ /* 0x002fce0007810000 */
[----:B------:R-:W1:Y:S01]  /*4900*/  MUFU.TANH R153, R153 ;  /* 0x0000009900997308 */ /* 0x000e620000002400 */
[----:B---3--:R-:W-:Y:S01]  /*4910*/  FMNMX.FTZ R3, R21, R160, !PT ;  /* 0x000000a015037209 */ /* 0x008fe20007810000 */
[----:B------:R-:W-:-:S06]  /*4920*/  FMUL.FTZ R160, R177, UR22 ;  /* 0x00000016b1a07c20 */ /* 0x000fcc0008410000 */
[----:B------:R-:W3:Y:S01]  /*4930*/  MUFU.TANH R154, R154 ;  /* 0x0000009a009a7308 */ /* 0x000ee20000002400 */
[----:B----4-:R-:W-:-:S07]  /*4940*/  FMNMX.FTZ R164, R152, R3, !PT ;  /* 0x0000000398a47209 */ /* 0x010fce0007810000 */
[----:B------:R-:W4:Y:S01]  /*4950*/  MUFU.TANH R155, R155 ;  /* 0x0000009b009b7308 */ /* 0x000f220000002400 */
[----:B-1----:R-:W-:-:S07]  /*4960*/  FMNMX.FTZ R3, R153, R164, !PT ;  /* 0x000000a499037209 */ /* 0x002fce0007810000 */
[----:B------:R-:W1:Y:S01]  /*4970*/  MUFU.TANH R156, R156 ;  /* 0x0000009c009c7308 */ /* 0x000e620000002400 */
[----:B---3--:R-:W-:-:S07]  /*4980*/  FMNMX.FTZ R164, R154, R3, !PT ;  /* 0x000000039aa47209 */ /* 0x008fce0007810000 */
[----:B------:R-:W3:Y:S01]  /*4990*/  MUFU.TANH R157, R157 ;  /* 0x0000009d009d7308 */ /* 0x000ee20000002400 */
[----:B----4-:R-:W-:Y:S01]  /*49a0*/  FMNMX.FTZ R3, R155, R164, !PT ;  /* 0x000000a49b037209 */ /* 0x010fe20007810000 */
[----:B------:R-:W-:-:S06]  /*49b0*/  FMUL.FTZ R164, R181, UR22 ;  /* 0x00000016b5a47c20 */ /* 0x000fcc0008410000 */
[----:B------:R-:W4:Y:S01]  /*49c0*/  MUFU.TANH R158, R158 ;  /* 0x0000009e009e7308 */ /* 0x000f220000002400 */
[----:B-1----:R-:W-:-:S07]  /*49d0*/  FMNMX.FTZ R168, R156, R3, !PT ;  /* 0x000000039ca87209 */ /* 0x002fce0007810000 */
[----:B------:R-:W1:Y:S01]  /*49e0*/  MUFU.TANH R159, R159 ;  /* 0x0000009f009f7308 */ /* 0x000e620000002400 */
[----:B---3--:R-:W-:-:S07]  /*49f0*/  FMNMX.FTZ R3, R157, R168, !PT ;  /* 0x000000a89d037209 */ /* 0x008fce0007810000 */
        /* <DEDUP_REMOVED lines=8> */
[----:B------:R-:W-:Y:S01]  /*4a80*/  FMUL.FTZ R168, R171, UR22 ;  /* 0x00000016aba87c20 */ /* 0x000fe20008410000 */
[----:B------:R-:W-:-:S05]  /*4a90*/  FMUL.FTZ R171, R175, UR22 ;  /* 0x00000016afab7c20 */ /* 0x000fca0008410000 */
[----:B------:R-:W4:Y:S01]  /*4aa0*/  MUFU.TANH R10, R10 ;  /* 0x0000000a000a7308 */ /* 0x000f220000002400 */
[----:B-1----:R-:W-:-:S05]  /*4ab0*/  FMNMX.FTZ R3, R164, R3, !PT ;  /* 0x00000003a4037209 */ /* 0x002fca0007810000 */
[----:B------:R-:W1:Y:S02]  /*4ac0*/  SHFL.BFLY PT, R172, R3, 0x2, 0x1f ;  /* 0x0c401f0003ac7f89 */ /* 0x000e6400000e0000 */
[----:B------:R-:W5:Y:S08]  /*4ad0*/  MUFU.TANH R11, R11 ;  /* 0x0000000b000b7308 */ /* 0x000f700000002400 */
[----:B------:R-:W2:Y:S08]  /*4ae0*/  MUFU.TANH R12, R12 ;  /* 0x0000000c000c7308 */ /* 0x000eb00000002400 */
[----:B------:R-:W2:Y:S01]  /*4af0*/  MUFU.TANH R162, R162 ;  /* 0x000000a200a27308 */ /* 0x000ea20000002400 */
[----:B-1----:R-:W-:Y:S01]  /*4b00*/  FMNMX.FTZ R177, R3, R172, !PT ;  /* 0x000000ac03b17209 */ /* 0x002fe20007810000 */
[----:B------:R-:W-:Y:S01]  /*4b10*/  FMUL.FTZ R172, R179, UR22 ;  /* 0x00000016b3ac7c20 */ /* 0x000fe20008410000 */
[----:B---3--:R-:W-:-:S05]  /*4b20*/  FMNMX.FTZ R3, R8, R9, !PT ;  /* 0x0000000908037209 */ /* 0x008fca0007810000 */
[----:B------:R-:W1:Y:S01]  /*4b30*/  MUFU.TANH R163, R163 ;  /* 0x000000a300a37308 */ /* 0x000e620000002400 */
[----:B------:R-:W3:Y:S01]  /*4b40*/  SHFL.BFLY PT, R180, R177, 0x1, 0x1f ;  /* 0x0c201f00b1b47f89 */ /* 0x000ee200000e0000 */
[----:B----4-:R-:W-:-:S04]  /*4b50*/  FMNMX.FTZ R174, R10, R3, !PT ;  /* 0x000000030aae7209 */ /* 0x010fc80007810000 */
[----:B-----5:R-:W-:Y:S02]  /*4b60*/  FMNMX.FTZ R3, R11, R174, !PT ;  /* 0x000000ae0b037209 */ /* 0x020fe40007810000 */
[----:B------:R-:W4:Y:S01]  /*4b70*/  MUFU.TANH R165, R165 ;  /* 0x000000a500a57308 */ /* 0x000f220000002400 */
[----:B------:R-:W-:Y:S01]  /*4b80*/  FMUL.FTZ R174, R183, UR22 ;  /* 0x00000016b7ae7c20 */ /* 0x000fe20008410000 */
[----:B--2---:R-:W-:-:S04]  /*4b90*/  FMNMX.FTZ R3, R12, R3, !PT ;  /* 0x000000030c037209 */ /* 0x004fc80007810000 */
[----:B------:R-:W-:Y:S02]  /*4ba0*/  FMNMX.FTZ R176, R162, R3, !PT ;  /* 0x00000003a2b07209 */ /* 0x000fe40007810000 */
[----:B------:R-:W2:Y:S02]  /*4bb0*/  MUFU.TANH R166, R166 ;  /* 0x000000a600a67308 */ /* 0x000ea40000002400 */
[----:B-1----:R-:W-:-:S06]  /*4bc0*/  FMNMX.FTZ R176, R163, R176, !PT ;  /* 0x000000b0a3b07209 */ /* 0x002fcc0007810000 */
[----:B------:R-:W1:Y:S01]  /*4bd0*/  MUFU.TANH R167, R167 ;  /* 0x000000a700a77308 */ /* 0x000e620000002400 */
[----:B----4-:R-:W-:Y:S02]  /*4be0*/  FMNMX.FTZ R175, R165, R176, !PT ;  /* 0x000000b0a5af7209 */ /* 0x010fe40007810000 */
[----:B---3--:R-:W-:-:S05]  /*4bf0*/  FMNMX.FTZ R3, R177, R180, !PT ;  /* 0x000000b4b1037209 */ /* 0x008fca0007810000 */
[----:B------:R-:W3:Y:S01]  /*4c00*/  MUFU.TANH R168, R168 ;  /* 0x000000a800a87308 */ /* 0x000ee20000002400 */
[C---:B------:R-:W-:Y:S01]  /*4c10*/  FADD.FTZ R14, -R3.reuse, R14 ;  /* 0x0000000e030e7221 */ /* 0x040fe20000010100 */
[----:B------:R-:W-:-:S03]  /*4c20*/  FMUL.FTZ R179, R3, UR20 ;  /* 0x0000001403b37c20 */ /* 0x000fc60008410000 */
[----:B------:R-:W-:Y:S01]  /*4c30*/  FMUL.FTZ R178, R14, UR20 ;  /* 0x000000140eb27c20 */ /* 0x000fe20008410000 */
[----:B--2---:R-:W-:Y:S01]  /*4c40*/  FMNMX.FTZ R14, R166, R175, !PT ;  /* 0x000000afa60e7209 */ /* 0x004fe20007810000 */
[--C-:B------:R-:W-:Y:S01]  /*4c50*/  FFMA.FTZ R15, R15, UR20, -R179.reuse ;  /* 0x000000140f0f7c23 */ /* 0x100fe200080108b3 */
[----:B------:R-:W2:Y:S01]  /*4c60*/  MUFU.TANH R169, R169 ;  /* 0x000000a900a97308 */ /* 0x000ea20000002400 */
[--C-:B------:R-:W-:Y:S01]  /*4c70*/  FFMA.FTZ R20, R20, UR20, -R179.reuse ;  /* 0x0000001414147c23 */ /* 0x100fe200080108b3 */
[----:B-1----:R-:W-:Y:S01]  /*4c80*/  FMNMX.FTZ R177, R167, R14, !PT ;  /* 0x0000000ea7b17209 */ /* 0x002fe20007810000 */
[--C-:B------:R-:W-:Y:S01]  /*4c90*/  FFMA.FTZ R14, R13, UR20, -R179.reuse ;  /* 0x000000140d0e7c23 */ /* 0x100fe200080108b3 */
[--C-:B------:R-:W-:Y:S01]  /*4ca0*/  FFMA.FTZ R13, R4, UR20, -R179.reuse ;  /* 0x00000014040d7c23 */ /* 0x100fe200080108b3 */
[--C-:B------:R-:W-:Y:S01]  /*4cb0*/  FFMA.FTZ R21, R21, UR20, -R179.reuse ;  /* 0x0000001415157c23 */ /* 0x100fe200080108b3 */
[--C-:B------:R-:W-:Y:S01]  /*4cc0*/  FFMA.FTZ R153, R153, UR20, -R179.reuse ;  /* 0x0000001499997c23 */ /* 0x100fe200080108b3 */
[--C-:B------:R-:W-:Y:S01]  /*4cd0*/  FFMA.FTZ R155, R155, UR20, -R179.reuse ;  /* 0x000000149b9b7c23 */ /* 0x100fe200080108b3 */
[----:B------:R-:W1:Y:S01]  /*4ce0*/  MUFU.TANH R171, R171 ;  /* 0x000000ab00ab7308 */ /* 0x000e620000002400 */
[----:B---3--:R-:W-:Y:S01]  /*4cf0*/  FMNMX.FTZ R176, R168, R177, !PT ;  /* 0x000000b1a8b07209 */ /* 0x008fe20007810000 */
[--C-:B------:R-:W-:Y:S01]  /*4d00*/  FFMA.FTZ R180, R156, UR20, -R179.reuse ;  /* 0x000000149cb47c23 */ /* 0x100fe200080108b3 */
[--C-:B------:R-:W-:Y:S01]  /*4d10*/  FFMA.FTZ R157, R157, UR20, -R179.reuse ;  /* 0x000000149d9d7c23 */ /* 0x100fe200080108b3 */
[--C-:B------:R-:W-:Y:S01]  /*4d20*/  FFMA.FTZ R182, R158, UR20, -R179.reuse ;  /* 0x000000149eb67c23 */ /* 0x100fe200080108b3 */
[--C-:B------:R-:W-:Y:S01]  /*4d30*/  FFMA.FTZ R159, R159, UR20, -R179.reuse ;  /* 0x000000149f9f7c23 */ /* 0x100fe200080108b3 */
[--C-:B------:R-:W-:Y:S01]  /*4d40*/  FFMA.FTZ R190, R160, UR20, -R179.reuse ;  /* 0x00000014a0be7c23 */ /* 0x100fe200080108b3 */
[--C-:B------:R-:W-:Y:S01]  /*4d50*/  FFMA.FTZ R161, R161, UR20, -R179.reuse ;  /* 0x00000014a1a17c23 */ /* 0x100fe200080108b3 */
[----:B------:R-:W3:Y:S01]  /*4d60*/  MUFU.TANH R170, R170 ;  /* 0x000000aa00aa7308 */ /* 0x000ee20000002400 */
[----:B--2---:R-:W-:Y:S01]  /*4d70*/  FMNMX.FTZ R176, R169, R176, !PT ;  /* 0x000000b0a9b07209 */ /* 0x004fe20007810000 */
[----:B------:R-:W-:-:S06]  /*4d80*/  FFMA.FTZ R192, R164, UR20, -R179 ;  /* 0x00000014a4c07c23 */ /* 0x000fcc00080108b3 */
[----:B------:R-:W2:Y:S01]  /*4d90*/  MUFU.TANH R172, R172 ;  /* 0x000000ac00ac7308 */ /* 0x000ea20000002400 */
[----:B-1----:R-:W-:Y:S01]  /*4da0*/  FMNMX.FTZ R177, R171, R176, !PT ;  /* 0x000000b0abb17209 */ /* 0x002fe20007810000 */
[----:B------:R-:W-:-:S06]  /*4db0*/  FFMA.FTZ R176, R152, UR20, -R179 ;  /* 0x0000001498b07c23 */ /* 0x000fcc00080108b3 */
[----:B------:R-:W1:Y:S01]  /*4dc0*/  MUFU.TANH R173, R173 ;  /* 0x000000ad00ad7308 */ /* 0x000e620000002400 */
[----:B---3--:R-:W-:-:S07]  /*4dd0*/  FMNMX.FTZ R177, R170, R177, !PT ;  /* 0x000000b1aab17209 */ /* 0x008fce0007810000 */
[----:B------:R-:W3:Y:S01]  /*4de0*/  MUFU.TANH R174, R174 ;  /* 0x000000ae00ae7308 */ /* 0x000ee20000002400 */
[----:B--2---:R-:W-:-:S07]  /*4df0*/  FMNMX.FTZ R4, R172, R177, !PT ;  /* 0x000000b1ac047209 */ /* 0x004fce0007810000 */
[----:B------:R2:W4:Y:S01]  /*4e00*/  MUFU.EX2 R175, R178 ;  /* 0x000000b200af7308 */ /* 0x0005220000000800 */
[----:B-1----:R-:W-:-:S07]  /*4e10*/  FMNMX.FTZ R177, R173, R4, !PT ;  /* 0x00000004adb17209 */ /* 0x002fce0007810000 */
[----:B------:R-:W1:Y:S01]  /*4e20*/  MUFU.EX2 R14, R14 ;  /* 0x0000000e000e7308 */ /* 0x000e620000000800 */
[----:B---3--:R-:W-:Y:S01]  /*4e30*/  FMNMX.FTZ R177, R174, R177, !PT ;  /* 0x000000b1aeb17209 */ /* 0x008fe20007810000 */
[----:B--2---:R-:W-:Y:S01]  /*4e40*/  FFMA.FTZ R178, R154, UR20, -R179 ;  /* 0x000000149ab27c23 */ /* 0x004fe200080108b3 */
[----:B------:R-:W-:-:S03]  /*4e50*/  IADD3 R179, -R17, RZ, RZ ;  /* 0x000000ff11b37210 */ /* 0x000fc60007ffe1ff */
[----:B------:R-:W2:Y:S01]  /*4e60*/  SHFL.BFLY PT, R4, R177, 0x2, 0x1f ;  /* 0x0c401f00b1047f89 */ /* 0x000ea200000e0000 */
[----:B------:R-:W-:Y:S01]  /*4e70*/  ISETP.NE.AND P3, PT, R16, R179, PT ;  /* 0x000000b31000720c */ /* 0x000fe20003f65270 */
[----:B------:R-:W3:Y:S01]  /*4e80*/  MUFU.EX2 R13, R13 ;  /* 0x0000000d000d7308 */ /* 0x000ee20000000800 */
[----:B------:R-:W-:Y:S01]  /*4e90*/  MOV R179, UR21 ;  /* 0x0000001500b37c02 */ /* 0x000fe20008000f00 */
[-C--:B----4-:R-:W-:Y:S01]  /*4ea0*/  FMUL.FTZ R24, R24, R175.reuse ;  /* 0x000000af18187220 */ /* 0x090fe20000410000 */
[-C--:B------:R-:W-:Y:S01]  /*4eb0*/  FMUL.FTZ R25, R25, R175.reuse ;  /* 0x000000af19197220 */ /* 0x080fe20000410000 */
[-C--:B------:R-:W-:Y:S01]  /*4ec0*/  FMUL.FTZ R28, R28, R175.reuse ;  /* 0x000000af1c1c7220 */ /* 0x080fe20000410000 */
[-C--:B------:R-:W-:Y:S01]  /*4ed0*/  FMUL.FTZ R29, R29, R175.reuse ;  /* 0x000000af1d1d7220 */ /* 0x080fe20000410000 */
[-C--:B------:R-:W-:Y:S01]  /*4ee0*/  FMUL.FTZ R32, R32, R175.reuse ;  /* 0x000000af20207220 */ /* 0x080fe20000410000 */
[-C--:B------:R-:W-:Y:S01]  /*4ef0*/  FMUL.FTZ R33, R33, R175.reuse ;  /* 0x000000af21217220 */ /* 0x080fe20000410000 */
[----:B------:R-:W-:Y:S01]  /*4f00*/  MUFU.EX2 R15, R15 ;  /* 0x0000000f000f7308 */ /* 0x000fe20000000800 */
[----:B-1----:R-:W-:Y:S01]  /*4f10*/  FFMA.FTZ R6, R175, R6, R14 ;  /* 0x00000006af067223 */ /* 0x002fe2000001000e */
[-C--:B------:R-:W-:Y:S01]  /*4f20*/  FMUL.FTZ R36, R36, R175.reuse ;  /* 0x000000af24247220 */ /* 0x080fe20000410000 */
[----:B------:R-:W-:Y:S01]  /*4f30*/  FMUL.FTZ R37, R37, R175 ;  /* 0x000000af25257220 */ /* 0x000fe20000410000 */
[----:B------:R-:W-:-:S02]  /*4f40*/  @!P3 IMAD R154, R179, 0x40, R2 ;  /* 0x00000040b39ab824 */ /* 0x000fc400078e0202 */
[-C--:B------:R-:W-:Y:S01]  /*4f50*/  FMUL.FTZ R40, R40, R175.reuse ;  /* 0x000000af28287220 */ /* 0x080fe20000410000 */
[-C--:B------:R-:W-:Y:S01]  /*4f60*/  FMUL.FTZ R41, R41, R175.reuse ;  /* 0x000000af29297220 */ /* 0x080fe20000410000 */
[-C--:B------:R-:W-:Y:S01]  /*4f70*/  FMUL.FTZ R44, R44, R175.reuse ;  /* 0x000000af2c2c7220 */ /* 0x080fe20000410000 */
[----:B------:R-:W-:Y:S01]  /*4f80*/  MUFU.EX2 R20, R20 ;  /* 0x0000001400147308 */ /* 0x000fe20000000800 */
[----:B---3--:R-:W-:Y:S01]  /*4f90*/  FADD.FTZ R6, R13, R6 ;  /* 0x000000060d067221 */ /* 0x008fe20000010000 */
[----:B------:R-:W-:Y:S01]  /*4fa0*/  @!P3 LEA R154, R154, UR46, 0x2 ;  /* 0x0000002e9a9abc11 */ /* 0x000fe2000f8e10ff */
[-C--:B------:R-:W-:Y:S01]  /*4fb0*/  FMUL.FTZ R45, R45, R175.reuse ;  /* 0x000000af2d2d7220 */ /* 0x080fe20000410000 */
[-C--:B------:R-:W-:Y:S01]  /*4fc0*/  FMUL.FTZ R48, R48, R175.reuse ;  /* 0x000000af30307220 */ /* 0x080fe20000410000 */
[-C--:B------:R-:W-:Y:S01]  /*4fd0*/  FMUL.FTZ R49, R49, R175.reuse ;  /* 0x000000af31317220 */ /* 0x080fe20000410000 */
[----:B--2---:R-:W-:Y:S01]  /*4fe0*/  FMNMX.FTZ R152, R177, R4, !PT ;  /* 0x00000004b1987209 */ /* 0x004fe20007810000 */
[-C--:B------:R-:W-:Y:S01]  /*4ff0*/  FMUL.FTZ R52, R52, R175.reuse ;  /* 0x000000af34347220 */ /* 0x080fe20000410000 */
[----:B------:R-:W-:Y:S01]  /*5000*/  MUFU.EX2 R21, R21 ;  /* 0x0000001500157308 */ /* 0x000fe20000000800 */
[-C--:B------:R-:W-:Y:S01]  /*5010*/  FMUL.FTZ R53, R53, R175.reuse ;  /* 0x000000af35357220 */ /* 0x080fe20000410000 */
[-C--:B------:R-:W-:Y:S01]  /*5020*/  FMUL.FTZ R56, R56, R175.reuse ;  /* 0x000000af38387220 */ /* 0x080fe20000410000 */
[----:B------:R-:W1:Y:S01]  /*5030*/  SHFL.BFLY PT, R177, R152, 0x1, 0x1f ;  /* 0x0c201f0098b17f89 */ /* 0x000e6200000e0000 */
[-C--:B------:R-:W-:Y:S01]  /*5040*/  FMUL.FTZ R57, R57, R175.reuse ;  /* 0x000000af39397220 */ /* 0x080fe20000410000 */
[-C--:B------:R-:W-:Y:S01]  /*5050*/  FMUL.FTZ R60, R60, R175.reuse ;  /* 0x000000af3c3c7220 */ /* 0x080fe20000410000 */
[-C--:B------:R-:W-:Y:S01]  /*5060*/  FMUL.FTZ R61, R61, R175.reuse ;  /* 0x000000af3d3d7220 */ /* 0x080fe20000410000 */
[-C--:B------:R-:W-:Y:S01]  /*5070*/  FMUL.FTZ R64, R64, R175.reuse ;  /* 0x000000af40407220 */ /* 0x080fe20000410000 */
[----:B------:R-:W2:Y:S01]  /*5080*/  MUFU.EX2 R176, R176 ;  /* 0x000000b000b07308 */ /* 0x000ea20000000800 */
[-C--:B------:R-:W-:Y:S01]  /*5090*/  FMUL.FTZ R65, R65, R175.reuse ;  /* 0x000000af41417220 */ /* 0x080fe20000410000 */
[-C--:B------:R-:W-:Y:S01]  /*50a0*/  FMUL.FTZ R68, R68, R175.reuse ;  /* 0x000000af44447220 */ /* 0x080fe20000410000 */
[-C--:B------:R-:W-:Y:S01]  /*50b0*/  FMUL.FTZ R69, R69, R175.reuse ;  /* 0x000000af45457220 */ /* 0x080fe20000410000 */
[-C--:B------:R-:W-:Y:S01]  /*50c0*/  FMUL.FTZ R72, R72, R175.reuse ;  /* 0x000000af48487220 */ /* 0x080fe20000410000 */
[-C--:B------:R-:W-:Y:S01]  /*50d0*/  FMUL.FTZ R73, R73, R175.reuse ;  /* 0x000000af49497220 */ /* 0x080fe20000410000 */
[-C--:B------:R-:W-:Y:S01]  /*50e0*/  FMUL.FTZ R76, R76, R175.reuse ;  /* 0x000000af4c4c7220 */ /* 0x080fe20000410000 */
[-C--:B------:R-:W-:Y:S01]  /*50f0*/  FMUL.FTZ R77, R77, R175.reuse ;  /* 0x000000af4d4d7220 */ /* 0x080fe20000410000 */
[----:B------:R-:W-:Y:S01]  /*5100*/  MUFU.EX2 R153, R153 ;  /* 0x0000009900997308 */ /* 0x000fe20000000800 */
[-C--:B------:R-:W-:Y:S01]  /*5110*/  FMUL.FTZ R80, R80, R175.reuse ;  /* 0x000000af50507220 */ /* 0x080fe20000410000 */
[-C--:B------:R-:W-:Y:S01]  /*5120*/  FMUL.FTZ R81, R81, R175.reuse ;  /* 0x000000af51517220 */ /* 0x080fe20000410000 */
[-C--:B------:R-:W-:Y:S01]  /*5130*/  FMUL.FTZ R84, R84, R175.reuse ;  /* 0x000000af54547220 */ /* 0x080fe20000410000 */
[-C--:B------:R-:W-:Y:S01]  /*5140*/  FMUL.FTZ R85, R85, R175.reuse ;  /* 0x000000af55557220 */ /* 0x080fe20000410000 */
[-C--:B------:R-:W-:Y:S01]  /*5150*/  FMUL.FTZ R88, R88, R175.reuse ;  /* 0x000000af58587220 */ /* 0x080fe20000410000 */
[-C--:B------:R-:W-:Y:S01]  /*5160*/  FMUL.FTZ R89, R89, R175.reuse ;  /* 0x000000af59597220 */ /* 0x080fe20000410000 */
[----:B------:R-:W-:Y:S01]  /*5170*/  FMUL.FTZ R92, R92, R175 ;  /* 0x000000af5c5c7220 */ /* 0x000fe20000410000 */
[----:B------:R-:W3:Y:S01]  /*5180*/  MUFU.EX2 R178, R178 ;  /* 0x000000b200b27308 */ /* 0x000ee20000000800 */
[----:B--2---:R-:W-:Y:S01]  /*5190*/  F2FP.F16.F32.PACK_AB R156, R176, R21 ;  /* 0x00000015b09c723e */ /* 0x004fe200000000ff */
[----:B------:R-:W-:Y:S01]  /*51a0*/  FMUL.FTZ R93, R93, R175 ;  /* 0x000000af5d5d7220 */ /* 0x000fe20000410000 */
[----:B-1----:R-:W-:Y:S01]  /*51b0*/  FMNMX.FTZ R4, R152, R177, !PT ;  /* 0x000000b198047209 */ /* 0x002fe20007810000 */
[-C--:B------:R-:W-:Y:S01]  /*51c0*/  FMUL.FTZ R96, R96, R175.reuse ;  /* 0x000000af60607220 */ /* 0x080fe20000410000 */
[-C--:B------:R-:W-:Y:S01]  /*51d0*/  FMUL.FTZ R97, R97, R175.reuse ;  /* 0x000000af61617220 */ /* 0x080fe20000410000 */
[-C--:B------:R-:W-:Y:S01]  /*51e0*/  FMUL.FTZ R100, R100, R175.reuse ;  /* 0x000000af64647220 */ /* 0x080fe20000410000 */
[-C--:B------:R-:W-:Y:S01]  /*51f0*/  FMUL.FTZ R101, R101, R175.reuse ;  /* 0x000000af65657220 */ /* 0x080fe20000410000 */
[C---:B------:R-:W-:Y:S01]  /*5200*/  FADD.FTZ R9, -R4.reuse, R9 ;  /* 0x0000000904097221 */ /* 0x040fe20000010100 */
[----:B------:R-:W-:Y:S01]  /*5210*/  FMUL.FTZ R177, R4, UR20 ;  /* 0x0000001404b17c20 */ /* 0x000fe20008410000 */
[----:B------:R-:W-:Y:S01]  /*5220*/  MUFU.EX2 R155, R155 ;  /* 0x0000009b009b7308 */ /* 0x000fe20000000800 */
[-C--:B------:R-:W-:Y:S01]  /*5230*/  FMUL.FTZ R104, R104, R175.reuse ;  /* 0x000000af68687220 */ /* 0x080fe20000410000 */
[----:B------:R-:W-:Y:S01]  /*5240*/  FMUL.FTZ R188, R9, UR20 ;  /* 0x0000001409bc7c20 */ /* 0x000fe20008410000 */
[--C-:B------:R-:W-:Y:S01]  /*5250*/  FFMA.FTZ R9, R8, UR20, -R177.reuse ;  /* 0x0000001408097c23 */ /* 0x100fe200080108b1 */
[--C-:B------:R-:W-:Y:S01]  /*5260*/  FFMA.FTZ R8, R10, UR20, -R177.reuse ;  /* 0x000000140a087c23 */ /* 0x100fe200080108b1 */
[--C-:B------:R-:W-:Y:S01]  /*5270*/  FFMA.FTZ R10, R11, UR20, -R177.reuse ;  /* 0x000000140b0a7c23 */ /* 0x100fe200080108b1 */
[--C-:B------:R-:W-:Y:S01]  /*5280*/  FFMA.FTZ R11, R12, UR20, -R177.reuse ;  /* 0x000000140c0b7c23 */ /* 0x100fe200080108b1 */
[--C-:B------:R-:W-:Y:S01]  /*5290*/  FFMA.FTZ R12, R162, UR20, -R177.reuse ;  /* 0x00000014a20c7c23 */ /* 0x100fe200080108b1 */
[----:B------:R-:W-:Y:S01]  /*52a0*/  MUFU.EX2 R188, R188 ;  /* 0x000000bc00bc7308 */ /* 0x000fe20000000800 */
[--C-:B------:R-:W-:Y:S01]  /*52b0*/  FFMA.FTZ R163, R163, UR20, -R177.reuse ;  /* 0x00000014a3a37c23 */ /* 0x100fe200080108b1 */
[--C-:B------:R-:W-:Y:S01]  /*52c0*/  FFMA.FTZ R165, R165, UR20, -R177.reuse ;  /* 0x00000014a5a57c23 */ /* 0x100fe200080108b1 */
[--C-:B------:R-:W-:Y:S01]  /*52d0*/  FFMA.FTZ R194, R166, UR20, -R177.reuse ;  /* 0x00000014a6c27c23 */ /* 0x100fe200080108b1 */
[--C-:B------:R-:W-:Y:S01]  /*52e0*/  FFMA.FTZ R167, R167, UR20, -R177.reuse ;  /* 0x00000014a7a77c23 */ /* 0x100fe200080108b1 */
[--C-:B------:R-:W-:Y:S01]  /*52f0*/  FFMA.FTZ R196, R168, UR20, -R177.reuse ;  /* 0x00000014a8c47c23 */ /* 0x100fe200080108b1 */
[--C-:B------:R-:W-:Y:S01]  /*5300*/  FFMA.FTZ R169, R169, UR20, -R177.reuse ;  /* 0x00000014a9a97c23 */ /* 0x100fe200080108b1 */
[--C-:B------:R-:W-:Y:S01]  /*5310*/  FFMA.FTZ R171, R171, UR20, -R177.reuse ;  /* 0x00000014abab7c23 */ /* 0x100fe200080108b1 */
[----:B------:R-:W1:Y:S01]  /*5320*/  MUFU.EX2 R9, R9 ;  /* 0x0000000900097308 */ /* 0x000e620000000800 */
[--C-:B------:R-:W-:Y:S01]  /*5330*/  FFMA.FTZ R170, R170, UR20, -R177.reuse ;  /* 0x00000014aaaa7c23 */ /* 0x100fe200080108b1 */
[--C-:B------:R-:W-:Y:S01]  /*5340*/  FFMA.FTZ R172, R172, UR20, -R177.reuse ;  /* 0x00000014acac7c23 */ /* 0x100fe200080108b1 */
[--C-:B------:R-:W-:Y:S01]  /*5350*/  FFMA.FTZ R173, R173, UR20, -R177.reuse ;  /* 0x00000014adad7c23 */ /* 0x100fe200080108b1 */
[----:B------:R-:W-:Y:S01]  /*5360*/  FFMA.FTZ R174, R174, UR20, -R177 ;  /* 0x00000014aeae7c23 */ /* 0x000fe200080108b1 */
[----:B------:R-:W-:Y:S01]  /*5370*/  FADD.FTZ R177, R15, R6 ;  /* 0x000000060fb17221 */ /* 0x000fe20000010000 */
[----:B------:R-:W-:Y:S01]  /*5380*/  MOV R168, UR23 ;  /* 0x0000001700a87c02 */ /* 0x000fe20008000f00 */
[-C--:B------:R-:W-:Y:S01]  /*5390*/  FMUL.FTZ R105, R105, R175.reuse ;  /* 0x000000af69697220 */ /* 0x080fe20000410000 */
[----:B------:R-:W2:Y:S01]  /*53a0*/  MUFU.EX2 R8, R8 ;  /* 0x0000000800087308 */ /* 0x000ea20000000800 */
[----:B------:R-:W-:Y:S01]  /*53b0*/  FADD.FTZ R6, R20, R177 ;  /* 0x000000b114067221 */ /* 0x000fe20000010000 */
[----:B------:R-:W-:Y:S01]  /*53c0*/  @!P1 IADD3 R152, R168, 0x28c40, RZ ;  /* 0x00028c40a8989810 */ /* 0x000fe20007ffe0ff */
[----:B------:R-:W-:Y:S01]  /*53d0*/  FMUL.FTZ R108, R108, R175 ;  /* 0x000000af6c6c7220 */ /* 0x000fe20000410000 */
[----:B---3--:R-:W-:Y:S01]  /*53e0*/  F2FP.F16.F32.PACK_AB R158, R178, R153 ;  /* 0x00000099b29e723e */ /* 0x008fe200000000ff */
[----:B------:R-:W-:Y:S01]  /*53f0*/  FADD.FTZ R177, R21, R6 ;  /* 0x0000000615b17221 */ /* 0x000fe20000010000 */
[----:B------:R-:W-:Y:S01]  /*5400*/  @!P1 PRMT R152, RZ, 0x654, R152 ;  /* 0x00000654ff989816 */ /* 0x000fe20000000098 */
[----:B------:R-:W-:Y:S01]  /*5410*/  FMUL.FTZ R109, R109, R175 ;  /* 0x000000af6d6d7220 */ /* 0x000fe20000410000 */
[----:B------:R-:W3:Y:S01]  /*5420*/  MUFU.EX2 R10, R10 ;  /* 0x0000000a000a7308 */ /* 0x000ee20000000800 */
[----:B-1----:R-:W-:Y:S01]  /*5430*/  FFMA.FTZ R5, R188, R5, R9 ;  /* 0x00000005bc057223 */ /* 0x002fe20000010009 */
[----:B------:R1:W-:Y:S01]  /*5440*/  @!P1 SYNCS.ARRIVE.TRANS64.RED.A1T0 RZ, [R152+URZ], RZ ;  /* 0x000000ff98ff99a7 */ /* 0x0003e2000810043f */
[----:B------:R-:W-:Y:S01]  /*5450*/  @!P3 STS [R154+0x28800], R175 ;  /* 0x028800af9a00b388 */ /* 0x000fe20000000800 */
[-C--:B------:R-:W-:Y:S01]  /*5460*/  FMUL.FTZ R112, R112, R175.reuse ;  /* 0x000000af70707220 */ /* 0x080fe20000410000 */
[-C--:B------:R-:W-:Y:S01]  /*5470*/  FMUL.FTZ R113, R113, R175.reuse ;  /* 0x000000af71717220 */ /* 0x080fe20000410000 */
[-C--:B------:R-:W-:Y:S01]  /*5480*/  FMUL.FTZ R116, R116, R175.reuse ;  /* 0x000000af74747220 */ /* 0x080fe20000410000 */
[----:B------:R4:W-:Y:S01]  /*5490*/  @!P3 STS [R154+0x28820], R188 ;  /* 0x028820bc9a00b388 */ /* 0x0009e20000000800 */
[----:B------:R-:W5:Y:S01]  /*54a0*/  MUFU.EX2 R11, R11 ;  /* 0x0000000b000b7308 */ /* 0x000f620000000800 */
[----:B--2---:R-:W-:Y:S01]  /*54b0*/  FADD.FTZ R5, R8, R5 ;  /* 0x0000000508057221 */ /* 0x004fe20000010000 */
[----:B-1----:R-:W-:Y:S01]  /*54c0*/  FADD.FTZ R152, R176, R177 ;  /* 0x000000b1b0987221 */ /* 0x002fe20000010000 */
[-C--:B------:R-:W-:Y:S01]  /*54d0*/  FMUL.FTZ R117, R117, R175.reuse ;  /* 0x000000af75757220 */ /* 0x080fe20000410000 */
[-C--:B------:R-:W-:Y:S01]  /*54e0*/  FMUL.FTZ R120, R120, R175.reuse ;  /* 0x000000af78787220 */ /* 0x080fe20000410000 */
[----:B------:R-:W-:Y:S01]  /*54f0*/  FMUL.FTZ R121, R121, R175 ;  /* 0x000000af79797220 */ /* 0x000fe20000410000 */
[----:B------:R-:W-:Y:S01]  /*5500*/  FADD.FTZ R177, R153, R152 ;  /* 0x0000009899b17221 */ /* 0x000fe20000010000 */
[----:B------:R-:W-:Y:S01]  /*5510*/  F2FP.F16.F32.PACK_AB R153, R8, R9 ;  /* 0x000000090899723e */ /* 0x000fe200000000ff */
[----:B------:R-:W1:Y:S01]  /*5520*/  MUFU.EX2 R12, R12 ;  /* 0x0000000c000c7308 */ /* 0x000e620000000800 */
[----:B---3--:R-:W-:Y:S01]  /*5530*/  FADD.FTZ R6, R10, R5 ;  /* 0x000000050a067221 */ /* 0x008fe20000010000 */
[----:B------:R-:W-:Y:S01]  /*5540*/  FADD.FTZ R152, R178, R177 ;  /* 0x000000b1b2987221 */ /* 0x000fe20000010000 */
[----:B----4-:R-:W-:Y:S01]  /*5550*/  F2FP.F16.F32.PACK_AB R154, R20, R15 ;  /* 0x0000000f149a723e */ /* 0x010fe200000000ff */
[-C--:B------:R-:W-:Y:S01]  /*5560*/  FMUL.FTZ R124, R124, R175.reuse ;  /* 0x000000af7c7c7220 */ /* 0x080fe20000410000 */
[-C--:B------:R-:W-:Y:S01]  /*5570*/  FMUL.FTZ R125, R125, R175.reuse ;  /* 0x000000af7d7d7220 */ /* 0x080fe20000410000 */
[----:B------:R-:W-:Y:S01]  /*5580*/  FADD.FTZ R177, R155, R152 ;  /* 0x000000989bb17221 */ /* 0x000fe20000010000 */
[-C--:B------:R-:W-:Y:S01]  /*5590*/  FMUL.FTZ R128, R128, R175.reuse ;  /* 0x000000af80807220 */ /* 0x080fe20000410000 */
[----:B------:R-:W2:Y:S01]  /*55a0*/  MUFU.EX2 R163, R163 ;  /* 0x000000a300a37308 */ /* 0x000ea20000000800 */
[----:B-----5:R-:W-:Y:S01]  /*55b0*/  FADD.FTZ R5, R11, R6 ;  /* 0x000000060b057221 */ /* 0x020fe20000010000 */
[-C--:B------:R-:W-:Y:S01]  /*55c0*/  FMUL.FTZ R129, R129, R175.reuse ;  /* 0x000000af81817220 */ /* 0x080fe20000410000 */
[-C--:B------:R-:W-:Y:S01]  /*55d0*/  FMUL.FTZ R132, R132, R175.reuse ;  /* 0x000000af84847220 */ /* 0x080fe20000410000 */
[-C--:B------:R-:W-:Y:S01]  /*55e0*/  FMUL.FTZ R133, R133, R175.reuse ;  /* 0x000000af85857220 */ /* 0x080fe20000410000 */
[-C--:B------:R-:W-:Y:S01]  /*55f0*/  FMUL.FTZ R136, R136, R175.reuse ;  /* 0x000000af88887220 */ /* 0x080fe20000410000 */
[-C--:B------:R-:W-:Y:S01]  /*5600*/  FMUL.FTZ R137, R137, R175.reuse ;  /* 0x000000af89897220 */ /* 0x080fe20000410000 */
[-C--:B------:R-:W-:Y:S01]  /*5610*/  FMUL.FTZ R140, R140, R175.reuse ;  /* 0x000000af8c8c7220 */ /* 0x080fe20000410000 */
[----:B------:R-:W3:Y:S01]  /*5620*/  MUFU.EX2 R165, R165 ;  /* 0x000000a500a57308 */ /* 0x000ee20000000800 */
[----:B-1----:R-:W-:Y:S01]  /*5630*/  FADD.FTZ R6, R12, R5 ;  /* 0x000000050c067221 */ /* 0x002fe20000010000 */
[-C--:B------:R-:W-:Y:S01]  /*5640*/  FMUL.FTZ R141, R141, R175.reuse ;  /* 0x000000af8d8d7220 */ /* 0x080fe20000410000 */
[-C--:B------:R-:W-:Y:S01]  /*5650*/  FMUL.FTZ R144, R144, R175.reuse ;  /* 0x000000af90907220 */ /* 0x080fe20000410000 */
[-C--:B------:R-:W-:Y:S01]  /*5660*/  FMUL.FTZ R145, R145, R175.reuse ;  /* 0x000000af91917220 */ /* 0x080fe20000410000 */
[-C--:B------:R-:W-:Y:S01]  /*5670*/  FMUL.FTZ R148, R148, R175.reuse ;  /* 0x000000af94947220 */ /* 0x080fe20000410000 */
[----:B------:R-:W-:Y:S01]  /*5680*/  FMUL.FTZ R149, R149, R175 ;  /* 0x000000af95957220 */ /* 0x000fe20000410000 */
[-C--:B------:R-:W-:Y:S01]  /*5690*/  FMUL.FTZ R26, R26, R188.reuse ;  /* 0x000000bc1a1a7220 */ /* 0x080fe20000410000 */
[----:B------:R-:W1:Y:S01]  /*56a0*/  MUFU.EX2 R194, R194 ;  /* 0x000000c200c27308 */ /* 0x000e620000000800 */
[----:B--2---:R-:W-:Y:S01]  /*56b0*/  FADD.FTZ R6, R163, R6 ;  /* 0x00000006a3067221 */ /* 0x004fe20000010000 */
[-C--:B------:R-:W-:Y:S01]  /*56c0*/  FMUL.FTZ R27, R27, R188.reuse ;  /* 0x000000bc1b1b7220 */ /* 0x080fe20000410000 */
[-C--:B------:R-:W-:Y:S01]  /*56d0*/  FMUL.FTZ R30, R30, R188.reuse ;  /* 0x000000bc1e1e7220 */ /* 0x080fe20000410000 */
[-C--:B------:R-:W-:Y:S01]  /*56e0*/  FMUL.FTZ R31, R31, R188.reuse ;  /* 0x000000bc1f1f7220 */ /* 0x080fe20000410000 */
[-C--:B------:R-:W-:Y:S01]  /*56f0*/  FMUL.FTZ R34, R34, R188.reuse ;  /* 0x000000bc22227220 */ /* 0x080fe20000410000 */
[-C--:B------:R-:W-:Y:S01]  /*5700*/  FMUL.FTZ R35, R35, R188.reuse ;  /* 0x000000bc23237220 */ /* 0x080fe20000410000 */
[-C--:B------:R-:W-:Y:S01]  /*5710*/  FMUL.FTZ R38, R38, R188.reuse ;  /* 0x000000bc26267220 */ /* 0x080fe20000410000 */
[----:B------:R-:W2:Y:S01]  /*5720*/  MUFU.EX2 R180, R180 ;  /* 0x000000b400b47308 */ /* 0x000ea20000000800 */
[----:B---3--:R-:W-:Y:S01]  /*5730*/  FADD.FTZ R5, R165, R6 ;  /* 0x00000006a5057221 */ /* 0x008fe20000010000 */
        /* <DEDUP_REMOVED lines=12> */
[-C--:B------:R-:W-:Y:S01]  /*5800*/  FMUL.FTZ R59, R59, R188.reuse ;  /* 0x000000bc3b3b7220 */ /* 0x080fe20000410000 */
[-C--:B------:R-:W-:Y:S01]  /*5810*/  FMUL.FTZ R62, R62, R188.reuse ;  /* 0x000000bc3e3e7220 */ /* 0x080fe20000410000 */
[----:B------:R-:W1:Y:S01]  /*5820*/  MUFU.EX2 R157, R157 ;  /* 0x0000009d009d7308 */ /* 0x000e620000000800 */
[C---:B--2---:R-:W-:Y:S01]  /*5830*/  FADD.FTZ R152, R180.reuse, R177 ;  /* 0x000000b1b4987221 */ /* 0x044fe20000010000 */
[----:B------:R-:W-:Y:S01]  /*5840*/  F2FP.F16.F32.PACK_AB R160, R180, R155 ;  /* 0x0000009bb4a0723e */ /* 0x000fe200000000ff */
[----:B------:R-:W-:Y:S01]  /*5850*/  FMUL.FTZ R63, R63, R188 ;  /* 0x000000bc3f3f7220 */ /* 0x000fe20000410000 */
[----:B------:R-:W-:Y:S01]  /*5860*/  F2FP.F16.F32.PACK_AB R155, R11, R10 ;  /* 0x0000000a0b9b723e */ /* 0x000fe200000000ff */
        /* <DEDUP_REMOVED lines=10> */
[----:B------:R-:W-:Y:S01]  /*5910*/  FMUL.FTZ R82, R82, R188 ;  /* 0x000000bc52527220 */ /* 0x000fe20000410000 */
[----:B------:R-:W3:Y:S01]  /*5920*/  MUFU.EX2 R182, R182 ;  /* 0x000000b600b67308 */ /* 0x000ee20000000800 */
[----:B-1----:R-:W-:Y:S01]  /*5930*/  FADD.FTZ R177, R157, R152 ;  /* 0x000000989db17221 */ /* 0x002fe20000010000 */
[----:B------:R-:W-:Y:S01]  /*5940*/  F2FP.F16.F32.PACK_AB R152, R13, R14 ;  /* 0x0000000e0d98723e */ /* 0x000fe200000000ff */
[----:B------:R-:W-:Y:S01]  /*5950*/  BAR.SYNC.DEFER_BLOCKING 0xf, 0x100 ;  /* 0x03c4000000007b1d */ /* 0x000fe20000010000 */
[-C--:B------:R-:W-:Y:S01]  /*5960*/  FMUL.FTZ R83, R83, R188.reuse ;  /* 0x000000bc53537220 */ /* 0x080fe20000410000 */
[-C--:B------:R-:W-:Y:S01]  /*5970*/  FMUL.FTZ R86, R86, R188.reuse ;  /* 0x000000bc56567220 */ /* 0x080fe20000410000 */
[-C--:B------:R-:W-:Y:S01]  /*5980*/  FMUL.FTZ R87, R87, R188.reuse ;  /* 0x000000bc57577220 */ /* 0x080fe20000410000 */
[-C--:B------:R-:W-:Y:S01]  /*5990*/  FMUL.FTZ R90, R90, R188.reuse ;  /* 0x000000bc5a5a7220 */ /* 0x080fe20000410000 */
        /* <DEDUP_REMOVED lines=10> */
[C---:B---3--:R-:W-:Y:S01]  /*5a40*/  FADD.FTZ R14, R182.reuse, R177 ;  /* 0x000000b1b60e7221 */ /* 0x048fe20000010000 */
[----:B------:R-:W-:Y:S01]  /*5a50*/  F2FP.F16.F32.PACK_AB R162, R182, R157 ;  /* 0x0000009db6a2723e */ /* 0x000fe200000000ff */
[----:B------:R-:W-:Y:S01]  /*5a60*/  FMUL.FTZ R106, R106, R188 ;  /* 0x000000bc6a6a7220 */ /* 0x000fe20000410000 */
[----:B------:R-:W-:Y:S01]  /*5a70*/  F2FP.F16.F32.PACK_AB R157, R163, R12 ;  /* 0x0000000ca39d723e */ /* 0x000fe200000000ff */
[-C--:B------:R-:W-:Y:S01]  /*5a80*/  FMUL.FTZ R107, R107, R188.reuse ;  /* 0x000000bc6b6b7220 */ /* 0x080fe20000410000 */
[-C--:B------:R-:W-:Y:S01]  /*5a90*/  FMUL.FTZ R110, R110, R188.reuse ;  /* 0x000000bc6e6e7220 */ /* 0x080fe20000410000 */
[-C--:B------:R-:W-:Y:S01]  /*5aa0*/  FMUL.FTZ R111, R111, R188.reuse ;  /* 0x000000bc6f6f7220 */ /* 0x080fe20000410000 */
[----:B------:R-:W3:Y:S01]  /*5ab0*/  MUFU.EX2 R198, R171 ;  /* 0x000000ab00c67308 */ /* 0x000ee20000000800 */
[----:B-1----:R-:W-:Y:S01]  /*5ac0*/  FADD.FTZ R5, R169, R6 ;  /* 0x00000006a9057221 */ /* 0x002fe20000010000 */
[----:B------:R1:W-:Y:S01]  /*5ad0*/  STSM.16.M88.4 [R19+0x26800], R152 ;  /* 0x0268009813007844 */ /* 0x0003e20000000200 */
[-C--:B------:R-:W-:Y:S01]  /*5ae0*/  FMUL.FTZ R114, R114, R188.reuse ;  /* 0x000000bc72727220 */ /* 0x080fe20000410000 */
[-C--:B------:R-:W-:Y:S01]  /*5af0*/  FMUL.FTZ R115, R115, R188.reuse ;  /* 0x000000bc73737220 */ /* 0x080fe20000410000 */
[-C--:B------:R-:W-:Y:S01]  /*5b00*/  FMUL.FTZ R118, R118, R188.reuse ;  /* 0x000000bc76767220 */ /* 0x080fe20000410000 */
[-C--:B------:R-:W-:Y:S01]  /*5b10*/  FMUL.FTZ R119, R119, R188.reuse ;  /* 0x000000bc77777220 */ /* 0x080fe20000410000 */
[-C--:B------:R-:W-:Y:S01]  /*5b20*/  FMUL.FTZ R122, R122, R188.reuse ;  /* 0x000000bc7a7a7220 */ /* 0x080fe20000410000 */
[----:B------:R-:W4:Y:S01]  /*5b30*/  MUFU.EX2 R190, R190 ;  /* 0x000000be00be7308 */ /* 0x000f220000000800 */
        /* <DEDUP_REMOVED lines=10> */
[-C--:B------:R-:W-:Y:S01]  /*5be0*/  FMUL.FTZ R135, R135, R188.reuse ;  /* 0x000000bc87877220 */ /* 0x080fe20000410000 */
[-C--:B------:R-:W-:Y:S01]  /*5bf0*/  FMUL.FTZ R138, R138, R188.reuse ;  /* 0x000000bc8a8a7220 */ /* 0x080fe20000410000 */
[-C--:B------:R-:W-:Y:S01]  /*5c00*/  FMUL.FTZ R139, R139, R188.reuse ;  /* 0x000000bc8b8b7220 */ /* 0x080fe20000410000 */
[-C--:B------:R-:W-:Y:S01]  /*5c10*/  FMUL.FTZ R142, R142, R188.reuse ;  /* 0x000000bc8e8e7220 */ /* 0x080fe20000410000 */
[-C--:B------:R-:W-:Y:S01]  /*5c20*/  FMUL.FTZ R143, R143, R188.reuse ;  /* 0x000000bc8f8f7220 */ /* 0x080fe20000410000 */
[----:B------:R-:W3:Y:S01]  /*5c30*/  MUFU.EX2 R161, R161 ;  /* 0x000000a100a17308 */ /* 0x000ee20000000800 */
[C---:B----4-:R-:W-:Y:S01]  /*5c40*/  FADD.FTZ R6, R190.reuse, R13 ;  /* 0x0000000dbe067221 */ /* 0x050fe20000010000 */
[----:B------:R-:W-:Y:S01]  /*5c50*/  F2FP.F16.F32.PACK_AB R164, R190, R159 ;  /* 0x0000009fbea4723e */ /* 0x000fe200000000ff */
[-C--:B------:R-:W-:Y:S01]  /*5c60*/  FMUL.FTZ R146, R146, R188.reuse ;  /* 0x000000bc92927220 */ /* 0x080fe20000410000 */
[----:B------:R-:W-:Y:S01]  /*5c70*/  F2FP.F16.F32.PACK_AB R159, R194, R165 ;  /* 0x000000a5c29f723e */ /* 0x000fe200000000ff */
[-C--:B------:R-:W-:Y:S01]  /*5c80*/  FMUL.FTZ R147, R147, R188.reuse ;  /* 0x000000bc93937220 */ /* 0x080fe20000410000 */
[-C--:B------:R-:W-:Y:S01]  /*5c90*/  FMUL.FTZ R150, R150, R188.reuse ;  /* 0x000000bc96967220 */ /* 0x080fe20000410000 */
[----:B------:R-:W-:Y:S01]  /*5ca0*/  FMUL.FTZ R151, R151, R188 ;  /* 0x000000bc97977220 */ /* 0x000fe20000410000 */
[----:B------:R-:W4:Y:S01]  /*5cb0*/  MUFU.EX2 R192, R192 ;  /* 0x000000c000c07308 */ /* 0x000f220000000800 */
[----:B--2---:R-:W-:Y:S01]  /*5cc0*/  FADD.FTZ R14, R170, R5 ;  /* 0x00000005aa0e7221 */ /* 0x004fe20000010000 */
[----:B------:R1:W-:Y:S06]  /*5cd0*/  STSM.16.M88.4 [R18], R156 ;  /* 0x0000009c12007844 */ /* 0x0003ec0000000200 */
[----:B------:R-:W2:Y:S01]  /*5ce0*/  MUFU.EX2 R171, R172 ;  /* 0x000000ac00ab7308 */ /* 0x000ea20000000800 */
[----:B---3--:R-:W-:-:S07]  /*5cf0*/  FADD.FTZ R13, R161, R6 ;  /* 0x00000006a10d7221 */ /* 0x008fce0000010000 */
[----:B------:R-:W3:Y:S01]  /*5d00*/  MUFU.EX2 R173, R173 ;  /* 0x000000ad00ad7308 */ /* 0x000ee20000000800 */
[C---:B----4-:R-:W-:Y:S01]  /*5d10*/  F2FP.F16.F32.PACK_AB R166, R192.reuse, R161 ;  /* 0x000000a1c0a6723e */ /* 0x050fe200000000ff */
[----:B------:R-:W-:Y:S01]  /*5d20*/  FADD.FTZ R6, R192, R13 ;  /* 0x0000000dc0067221 */ /* 0x000fe20000010000 */
[----:B------:R-:W-:-:S05]  /*5d30*/  F2FP.F16.F32.PACK_AB R161, R196, R167 ;  /* 0x000000a7c4a1723e */ /* 0x000fca00000000ff */
[----:B------:R-:W4:Y:S01]  /*5d40*/  MUFU.EX2 R174, R174 ;  /* 0x000000ae00ae7308 */ /* 0x000f220000000800 */
[C---:B--2---:R-:W-:Y:S01]  /*5d50*/  FADD.FTZ R14, R171.reuse, R14 ;  /* 0x0000000eab0e7221 */ /* 0x044fe20000010000 */
[----:B------:R-:W-:Y:S01]  /*5d60*/  F2FP.F16.F32.PACK_AB R165, R171, R170 ;  /* 0x000000aaaba5723e */ /* 0x000fe200000000ff */
[----:B------:R1:W-:Y:S02]  /*5d70*/  STSM.16.M88.4 [R23], R160 ;  /* 0x000000a017007844 */ /* 0x0003e40000000200 */
[----:B---3--:R-:W-:Y:S01]  /*5d80*/  FADD.FTZ R5, R173, R14 ;  /* 0x0000000ead057221 */ /* 0x008fe20000010000 */
[----:B----4-:R-:W-:-:S03]  /*5d90*/  F2FP.F16.F32.PACK_AB R167, R174, R173 ;  /* 0x000000adaea7723e */ /* 0x010fc600000000ff */
[----:B------:R-:W-:Y:S02]  /*5da0*/  FADD.FTZ R5, R174, R5 ;  /* 0x00000005ae057221 */ /* 0x000fe40000010000 */
[----:B------:R1:W-:Y:S01]  /*5db0*/  STSM.16.M88.4 [R22], R164 ;  /* 0x000000a416007844 */ /* 0x0003e20000000200 */
[----:B------:R-:W-:Y:S05]  /*5dc0*/  @!P0 BRA `(.L_x_34) ;  /* 0x0000000000048947 */ /* 0x000fea0003800000 */
[----:B------:R-:W-:Y:S01]  /*5dd0*/  BPT.TRAP 0x1 ;  /* 0x000000040000795c */ /* 0x000fe20000300000 */
.L_x_34:
[----:B------:R2:W3:Y:S01]  /*5de0*/  SYNCS.PHASECHK.TRANS64.TRYWAIT P3, [UR23+0x28c50], R7 ;  /* 0x028c5007ff0075a7 */ /* 0x0004e20008060157 */
[----:B------:R-:W-:Y:S05]  /*5df0*/  @!P0 BRA `(.L_x_35) ;  /* 0x0000000000048947 */ /* 0x000fea0003800000 */
[----:B------:R-:W-:Y:S01]  /*5e00*/  BPT.TRAP 0x1 ;  /* 0x000000040000795c */ /* 0x000fe20000300000 */
.L_x_35:
[----:B---3--:R-:W-:Y:S05]  /*5e10*/  @P3 BRA `(.L_x_36) ;  /* 0x0000000000083947 */ /* 0x008fea0003800000 */
[----:B------:R-:W3:Y:S02]  /*5e20*/  SYNCS.PHASECHK.TRANS64.TRYWAIT P3, [UR23+0x28c50], R7 ;  /* 0x028c5007ff0075a7 */ /* 0x000ee40008060157 */
[----:B---3--:R-:W-:Y:S05]  /*5e30*/  @!P3 BRA `(.L_x_37) ;  /* 0x0000005000c4b947 */ /* 0x008fea0003800000 */
.L_x_36:
[----:B------:R-:W-:Y:S01]  /*5e40*/  ULEA UR10, UR39, UR51, 0xc ;  /* 0x00000033270a7291 */ /* 0x000fe2000f8e603f */
[----:B------:R-:W-:Y:S01]  /*5e50*/  WARPGROUP.ARRIVE ;  /* 0x00000000000079c5 */ /* 0x000fe20000000000 */
[----:B------:R-:W-:Y:S01]  /*5e60*/  UMOV UR7, 0x40000040 ;  /* 0x4000004000077882 */ /* 0x000fe20000000000 */
[----:B---3--:R-:W-:Y:S01]  /*5e70*/  @!P1 IADD3 R168, R168, 0x28c60, RZ ;  /* 0x00028c60a8a89810 */ /* 0x008fe20007ffe0ff */
[----:B------:R-:W-:Y:S01]  /*5e80*/  UMOV UR21, UR39 ;  /* 0x0000002700157c82 */ /* 0x000fe20008000000 */
[----:B------:R-:W-:Y:S02]  /*5e90*/  MOV R9, R4 ;  /* 0x0000000400097202 */ /* 0x000fe40000000f00 */
[----:B------:R-:W-:Y:S01]  /*5ea0*/  UMOV UR6, UR10 ;  /* 0x0000000a00067c82 */ /* 0x000fe20008000000 */
[----:B------:R-:W-:Y:S01]  /*5eb0*/  @!P1 PRMT R168, RZ, 0x654, R168 ;  /* 0x00000654ffa89816 */ /* 0x000fe200000000a8 */
[----:B------:R-:W-:Y:S01]  /*5ec0*/  HGMMA.64x256x16.F32 R24, R152, gdesc[UR4].tnspB, R24, gsb0 ;  /* 0x43e0000498187df0 */ /* 0x000fe20008000818 */
[----:B------:R-:W-:Y:S01]  /*5ed0*/  UIADD3 UR6, UR10, 0x80, URZ ;  /* 0x000000800a067890 */ /* 0x000fe2000fffe03f */
[----:B------:R-:W-:Y:S01]  /*5ee0*/  MOV R14, R3 ;  /* 0x00000003000e7202 */ /* 0x000fe20000000f00 */
[----:B------:R-:W-:Y:S01]  /*5ef0*/  UMOV UR7, 0x40000040 ;  /* 0x4000004000077882 */ /* 0x000fe20000000000 */
[----:B------:R-:W-:-:S02]  /*5f00*/  WARPGROUP.DEPBAR.LE gsb0, 0x0 ;  /* 0x00008000000079c5 */ /* 0x000fc40000010000 */
        /* <DEDUP_REMOVED lines=21> */
[----:B---3--:R-:W3:Y:S02]  /*6060*/  FENCE.VIEW.ASYNC.S ;  /* 0x00000000000073c6 */ /* 0x008ee40000000000 */
[----:B---3--:R-:W-:Y:S01]  /*6070*/  NOP ;  /* 0x0000000000007918 */ /* 0x008fe20000000000 */
[----:B------:R-:W-:Y:S06]  /*6080*/  BAR.ARV 0xe, 0x100 ;  /* 0x0384000000007b1d */ /* 0x000fec0000002000 */
[----:B------:R3:W-:Y:S01]  /*6090*/  @!P1 SYNCS.ARRIVE.TRANS64.RED.A1T0 RZ, [R168+URZ], RZ ;  /* 0x000000ffa8ff99a7 */ /* 0x0007e2000810043f */
[----:B------:R-:W-:Y:S05]  /*60a0*/  @P2 BRA `(.L_x_38) ;  /* 0xffffffe000d02947 */ /* 0x000fea000383ffff */
.L_x_29:
[----:B--2---:R-:W2:Y:S01]  /*60b0*/  SHFL.BFLY PT, R7, R6, 0x2, 0x1f ;  /* 0x0c401f0006077f89 */ /* 0x004ea200000e0000 */
[----:B------:R-:W-:Y:S01]  /*60c0*/  IADD3 R11, -R17, RZ, RZ ;  /* 0x000000ff110b7210 */ /* 0x000fe20007ffe1ff */
[----:B-1----:R-:W-:Y:S01]  /*60d0*/  IMAD.MOV.U32 R156, RZ, RZ, -0x800000 ;  /* 0xff800000ff9c7424 */ /* 0x002fe200078e00ff */
[----:B------:R-:W-:Y:S01]  /*60e0*/  MOV R12, UR20 ;  /* 0x00000014000c7c02 */ /* 0x000fe20008000f00 */
[----:B------:R-:W1:Y:S01]  /*60f0*/  SHFL.BFLY PT, R8, R5, 0x2, 0x1f ;  /* 0x0c401f0005087f89 */ /* 0x000e6200000e0000 */
[----:B------:R-:W-:Y:S08]  /*6100*/  BAR.ARV 0x8, 0xa0 ;  /* 0x0202800000007b1d */ /* 0x000ff00000002000 */
[----:B------:R-:W-:Y:S01]  /*6110*/  BAR.SYNC.DEFER_BLOCKING 0xf, 0x100 ;  /* 0x03c4000000007b1d */ /* 0x000fe20000010000 */
[----:B------:R-:W-:Y:S01]  /*6120*/  ISETP.NE.AND P2, PT, R16, R11, PT ;  /* 0x0000000b1000720c */ /* 0x000fe20003f45270 */
[----:B------:R-:W-:Y:S01]  /*6130*/  UIADD3 UR41, UR41, 0x1, URZ ;  /* 0x0000000129297890 */ /* 0x000fe2000fffe03f */
[----:B------:R-:W-:Y:S01]  /*6140*/  MOV R155, 0xff800000 ;  /* 0xff800000009b7802 */ /* 0x000fe20000000f00 */
[----:B--2---:R-:W-:Y:S01]  /*6150*/  FADD.FTZ R7, R7, R6 ;  /* 0x0000000607077221 */ /* 0x004fe20000010000 */
[----:B-1----:R-:W-:-:S04]  /*6160*/  FADD.FTZ R8, R8, R5 ;  /* 0x0000000508087221 */ /* 0x002fc80000010000 */
[----:B------:R-:W1:Y:S01]  /*6170*/  SHFL.BFLY PT, R0, R7, 0x1, 0x1f ;  /* 0x0c201f0007007f89 */ /* 0x000e6200000e0000 */
[----:B------:R-:W-:Y:S01]  /*6180*/  MOV R5, UR39 ;  /* 0x0000002700057c02 */ /* 0x000fe20008000f00 */
[----:B------:R-:W-:Y:S02]  /*6190*/  UIADD3 UR39, UR39, 0x1, URZ ;  /* 0x0000000127277890 */ /* 0x000fe4000fffe03f */
[----:B------:R-:W2:Y:S01]  /*61a0*/  SHFL.BFLY PT, R9, R8, 0x1, 0x1f ;  /* 0x0c201f0008097f89 */ /* 0x000ea200000e0000 */
[----:B------:R-:W-:Y:S01]  /*61b0*/  @!P2 LEA R6, R5, R2, 0x6 ;  /* 0x000000020506a211 */ /* 0x000fe200078e30ff */
[----:B------:R-:W-:Y:S01]  /*61c0*/  UISETP.NE.AND UP0, UPT, UR39, 0x2, UPT ;  /* 0x000000022700788c */ /* 0x000fe2000bf05270 */
[----:B------:R-:W-:-:S03]  /*61d0*/  MOV R5, RZ ;  /* 0x000000ff00057202 */ /* 0x000fc60000000f00 */
[----:B------:R-:W-:Y:S02]  /*61e0*/  USEL UR4, URZ, 0x1, UP0 ;  /* 0x000000013f047887 */ /* 0x000fe40008000000 */
[----:B------:R-:W-:Y:S02]  /*61f0*/  USEL UR39, UR39, URZ, UP0 ;  /* 0x0000003f27277287 */ /* 0x000fe40008000000 */
[----:B------:R-:W-:Y:S01]  /*6200*/  ULOP3.LUT UR40, UR40, UR4, URZ, 0x3c, !UPT ;  /* 0x0000000428287292 */ /* 0x000fe2000f8e3c3f */
[----:B-1----:R-:W-:Y:S01]  /*6210*/  FADD.FTZ R10, R7, R0 ;  /* 0x00000000070a7221 */ /* 0x002fe20000010000 */
[----:B------:R-:W-:Y:S02]  /*6220*/  IMAD.MOV.U32 R0, RZ, RZ, RZ ;  /* 0x000000ffff007224 */ /* 0x000fe400078e00ff */
[----:B--2---:R-:W-:Y:S02]  /*6230*/  FADD.FTZ R9, R8, R9 ;  /* 0x0000000908097221 */ /* 0x004fe40000010000 */
[----:B------:R-:W-:-:S02]  /*6240*/  FSETP.NE.FTZ.AND P0, PT, R10, RZ, PT ;  /* 0x000000ff0a00720b */ /* 0x000fc40003f15000 */
[----:B------:R-:W-:Y:S02]  /*6250*/  @!P2 LEA R8, R6, UR46, 0x2 ;  /* 0x0000002e0608ac11 */ /* 0x000fe4000f8e10ff */
[----:B------:R-:W-:Y:S02]  /*6260*/  FSETP.NE.FTZ.AND P1, PT, R9, RZ, PT ;  /* 0x000000ff0900720b */ /* 0x000fe40003f35000 */
[----:B------:R-:W-:-:S07]  /*6270*/  MOV R6, UR20 ;  /* 0x0000001400067c02 */ /* 0x000fce0008000f00 */
[----:B------:R-:W1:Y:S01]  /*6280*/  @P0 MUFU.RCP R0, R10 ;  /* 0x0000000a00000308 */ /* 0x000e620000001000 */
[----:B------:R-:W-:-:S03]  /*6290*/  @P0 FMUL.FTZ R6, R6, 0.69314718246459960938 ;  /* 0x3f31721806060820 */ /* 0x000fc60000410000 */
[----:B------:R-:W-:-:S04]  /*62a0*/  @P1 FMUL.FTZ R12, R12, 0.69314718246459960938 ;  /* 0x3f3172180c0c1820 */ /* 0x000fc80000410000 */
[----:B------:R-:W2:Y:S08]  /*62b0*/  @P1 MUFU.RCP R5, R9 ;  /* 0x0000000900051308 */ /* 0x000eb00000001000 */
[----:B------:R-:W4:Y:S01]  /*62c0*/  @P0 MUFU.LG2 R7, R10 ;  /* 0x0000000a00070308 */ /* 0x000f220000000c00 */
[----:B-1----:R-:W-:Y:S01]  /*62d0*/  @!P2 STS [R8+0x28800], R0 ;  /* 0x028800000800a388 */ /* 0x002fe20000000800 */
[-C--:B------:R-:W-:Y:S01]  /*62e0*/  FMUL.FTZ R24, R24, R0.reuse ;  /* 0x0000000018187220 */ /* 0x080fe20000410000 */
[-C--:B------:R-:W-:Y:S01]  /*62f0*/  FMUL.FTZ R25, R25, R0.reuse ;  /* 0x0000000019197220 */ /* 0x080fe20000410000 */
[-C--:B------:R-:W-:Y:S01]  /*6300*/  FMUL.FTZ R28, R28, R0.reuse ;  /* 0x000000001c1c7220 */ /* 0x080fe20000410000 */
[-C--:B------:R-:W-:Y:S01]  /*6310*/  FMUL.FTZ R29, R29, R0.reuse ;  /* 0x000000001d1d7220 */ /* 0x080fe20000410000 */
[-C--:B------:R-:W-:Y:S01]  /*6320*/  FMUL.FTZ R32, R32, R0.reuse ;  /* 0x0000000020207220 */ /* 0x080fe20000410000 */
[-C--:B------:R-:W-:Y:S01]  /*6330*/  FMUL.FTZ R33, R33, R0.reuse ;  /* 0x0000000021217220 */ /* 0x080fe20000410000 */
[-C--:B------:R-:W-:Y:S01]  /*6340*/  FMUL.FTZ R36, R36, R0.reuse ;  /* 0x0000000024247220 */ /* 0x080fe20000410000 */
[----:B--2---:R1:W-:Y:S01]  /*6350*/  @!P2 STS [R8+0x28820], R5 ;  /* 0x028820050800a388 */ /* 0x0043e20000000800 */
[-C--:B------:R-:W-:Y:S01]  /*6360*/  FMUL.FTZ R37, R37, R0.reuse ;  /* 0x0000000025257220 */ /* 0x080fe20000410000 */
[-C--:B------:R-:W-:Y:S01]  /*6370*/  FMUL.FTZ R40, R40, R0.reuse ;  /* 0x0000000028287220 */ /* 0x080fe20000410000 */
[-C--:B------:R-:W-:Y:S01]  /*6380*/  FMUL.FTZ R41, R41, R0.reuse ;  /* 0x0000000029297220 */ /* 0x080fe20000410000 */
[-C--:B------:R-:W-:Y:S01]  /*6390*/  FMUL.FTZ R44, R44, R0.reuse ;  /* 0x000000002c2c7220 */ /* 0x080fe20000410000 */
[-C--:B------:R-:W-:Y:S01]  /*63a0*/  FMUL.FTZ R45, R45, R0.reuse ;  /* 0x000000002d2d7220 */ /* 0x080fe20000410000 */
[-C--:B------:R-:W-:Y:S01]  /*63b0*/  FMUL.FTZ R48, R48, R0.reuse ;  /* 0x0000000030307220 */ /* 0x080fe20000410000 */
[-C--:B------:R-:W-:Y:S01]  /*63c0*/  FMUL.FTZ R49, R49, R0.reuse ;  /* 0x0000000031317220 */ /* 0x080fe20000410000 */
[----:B----4-:R-:W-:Y:S01]  /*63d0*/  @P0 FMUL.FTZ R7, R7, 0.69314718246459960938 ;  /* 0x3f31721807070820 */ /* 0x010fe20000410000 */
[-C--:B------:R-:W-:Y:S01]  /*63e0*/  FMUL.FTZ R52, R52, R0.reuse ;  /* 0x0000000034347220 */ /* 0x080fe20000410000 */
[----:B-1----:R-:W1:Y:S01]  /*63f0*/  @P1 MUFU.LG2 R8, R9 ;  /* 0x0000000900081308 */ /* 0x002e620000000c00 */
        /* <DEDUP_REMOVED lines=16> */
[----:B-1----:R-:W-:Y:S01]  /*6500*/  @P1 FMUL.FTZ R9, R8, 0.69314718246459960938 ;  /* 0x3f31721808091820 */ /* 0x002fe20000410000 */
        /* <DEDUP_REMOVED lines=76> */
[-C--:B---3--:R-:W-:Y:S01]  /*69d0*/  FMUL.FTZ R168, R111, R5.reuse ;  /* 0x000000056fa87220 */ /* 0x088fe20000410000 */
        /* <DEDUP_REMOVED lines=20> */
[----:B------:R-:W-:Y:S01]  /*6b20*/  @P0 FFMA.FTZ R156, R6, R3, R7 ;  /* 0x00000003069c0223 */ /* 0x000fe20000010007 */
[----:B------:R-:W-:Y:S01]  /*6b30*/  @P1 FFMA.FTZ R155, R12, R4, R9 ;  /* 0x000000040c9b1223 */ /* 0x000fe20000010009 */
[----:B------:R-:W-:Y:S06]  /*6b40*/  BAR.ARV 0xe, 0x100 ;  /* 0x0384000000007b1d */ /* 0x000fec0000002000 */
.L_x_18:
[----:B------:R-:W1:Y:S01]  /*6b50*/  S2UR UR6, SR_SWINHI ;  /* 0x00000000000679c3 */ /* 0x000e620000002f00 */
[----:B------:R-:W2:Y:S01]  /*6b60*/  SHFL.IDX PT, R3, R184, RZ, 0x1f ;  /* 0x00001fffb8037589 */ /* 0x000ea200000e0000 */
[----:B------:R-:W-:Y:S02]  /*6b70*/  F2FP.F16.F32.PACK_AB R24, R25, R24 ;  /* 0x000000181918723e */ /* 0x000fe400000000ff */
[----:B------:R-:W-:-:S04]  /*6b80*/  F2FP.F16.F32.PACK_AB R25, R27, R26 ;  /* 0x0000001a1b19723e */ /* 0x000fc800000000ff */
[----:B------:R-:W-:Y:S01]  /*6b90*/  BAR.SYNC.DEFER_BLOCKING 0x1, 0x100 ;  /* 0x0044000000007b1d */ /* 0x000fe20000010000 */
[----:B------:R-:W-:Y:S02]  /*6ba0*/  F2FP.F16.F32.PACK_AB R26, R29, R28 ;  /* 0x0000001c1d1a723e */ /* 0x000fe400000000ff */
[----:B------:R-:W-:Y:S02]  /*6bb0*/  F2FP.F16.F32.PACK_AB R32, R33, R32 ;  /* 0x000000202120723e */ /* 0x000fe400000000ff */
[----:B------:R-:W-:Y:S02]  /*6bc0*/  F2FP.F16.F32.PACK_AB R33, R35, R34 ;  /* 0x000000222321723e */ /* 0x000fe400000000ff */
[----:B------:R-:W-:Y:S02]  /*6bd0*/  F2FP.F16.F32.PACK_AB R40, R41, R40 ;  /* 0x000000282928723e */ /* 0x000fe400000000ff */
[----:B------:R-:W-:Y:S02]  /*6be0*/  F2FP.F16.F32.PACK_AB R34, R37, R36 ;  /* 0x000000242522723e */ /* 0x000fe400000000ff */
[----:B------:R-:W-:-:S02]  /*6bf0*/  F2FP.F16.F32.PACK_AB R35, R39, R38 ;  /* 0x000000262723723e */ /* 0x000fc400000000ff */
[----:B------:R-:W-:Y:S02]  /*6c00*/  F2FP.F16.F32.PACK_AB R41, R43, R42 ;  /* 0x0000002a2b29723e */ /* 0x000fe400000000ff */
[----:B------:R-:W-:Y:S02]  /*6c10*/  F2FP.F16.F32.PACK_AB R48, R49, R48 ;  /* 0x000000303130723e */ /* 0x000fe400000000ff */
[----:B------:R-:W-:Y:S01]  /*6c20*/  F2FP.F16.F32.PACK_AB R42, R45, R44 ;  /* 0x0000002c2d2a723e */ /* 0x000fe200000000ff */
[----:B------:R-:W-:Y:S01]  /*6c30*/  UMOV UR4, UR46 ;  /* 0x0000002e00047c82 */ /* 0x000fe20008000000 */
[----:B-1----:R-:W-:Y:S01]  /*6c40*/  UMOV UR5, UR6 ;  /* 0x0000000600057c82 */ /* 0x002fe20008000000 */
[----:B--2---:R-:W-:Y:S02]  /*6c50*/  ISETP.NE.AND P0, PT, R3, RZ, PT ;  /* 0x000000ff0300720c */ /* 0x004fe40003f05270 */
[----:B------:R-:W-:Y:S02]  /*6c60*/  MOV R114, UR4 ;  /* 0x0000000400727c02 */ /* 0x000fe40008000f00 */
[----:B------:R-:W-:-:S02]  /*6c70*/  MOV R115, UR5 ;  /* 0x0000000500737c02 */ /* 0x000fc40008000f00 */
[----:B------:R-:W-:Y:S02]  /*6c80*/  F2FP.F16.F32.PACK_AB R43, R47, R46 ;  /* 0x0000002e2f2b723e */ /* 0x000fe400000000ff */
[----:B------:R-:W-:Y:S01]  /*6c90*/  F2FP.F16.F32.PACK_AB R49, R51, R50 ;  /* 0x000000323331723e */ /* 0x000fe200000000ff */
[----:B------:R-:W-:Y:S01]  /*6ca0*/  IMAD.WIDE R114, R186, 0x2, R114 ;  /* 0x00000002ba727825 */ /* 0x000fe200078e0272 */
[----:B------:R-:W-:Y:S02]  /*6cb0*/  F2FP.F16.F32.PACK_AB R56, R57, R56 ;  /* 0x000000383938723e */ /* 0x000fe400000000ff */
[----:B------:R-:W-:Y:S02]  /*6cc0*/  F2FP.F16.F32.PACK_AB R50, R53, R52 ;  /* 0x000000343532723e */ /* 0x000fe400000000ff */
[C---:B------:R-:W-:Y:S02]  /*6cd0*/  IADD3 R4, P2, R114.reuse, 0x20, RZ ;  /* 0x0000002072047810 */ /* 0x040fe40007f5e0ff */
[----:B------:R-:W-:-:S02]  /*6ce0*/  IADD3 R171, P3, R114, 0x40, RZ ;  /* 0x0000004072ab7810 */ /* 0x000fc40007f7e0ff */
[C---:B------:R-:W-:Y:S01]  /*6cf0*/  IADD3 R173, P4, R114.reuse, 0x60, RZ ;  /* 0x0000006072ad7810 */ /* 0x040fe20007f9e0ff */
[--C-:B------:R-:W-:Y:S01]  /*6d00*/  IMAD.X R5, RZ, RZ, R115.reuse, P2 ;  /* 0x000000ffff057224 */ /* 0x100fe200010e0673 */
[C---:B------:R-:W-:Y:S02]  /*6d10*/  LOP3.LUT R3, R114.reuse, 0x380, RZ, 0xc0, !PT ;  /* 0x0000038072037812 */ /* 0x040fe400078ec0ff */
[C---:B------:R-:W-:Y:S02]  /*6d20*/  IADD3 R177, P1, R114.reuse, 0x2040, RZ ;  /* 0x0000204072b17810 */ /* 0x040fe40007f3e0ff */
[-C--:B------:R-:W-:Y:S02]  /*6d30*/  IADD3.X R7, RZ, R115.reuse, RZ, P3, !PT ;  /* 0x00000073ff077210 */ /* 0x080fe40001ffe4ff */
[----:B------:R-:W-:Y:S01]  /*6d40*/  IADD3.X R9, RZ, R115, RZ, P4, !PT ;  /* 0x00000073ff097210 */ /* 0x000fe200027fe4ff */
[----:B------:R-:W-:Y:S01]  /*6d50*/  IMAD.X R15, RZ, RZ, R115, P1 ;  /* 0x000000ffff0f7224 */ /* 0x000fe200008e0673 */
[----:B------:R-:W-:-:S02]  /*6d60*/  IADD3 R175, P5, R114, 0x2000, RZ ;  /* 0x0000200072af7810 */ /* 0x000fc40007fbe0ff */
[C---:B------:R-:W-:Y:S02]  /*6d70*/  IADD3 R12, P6, R114.reuse, 0x2020, RZ ;  /* 0x00002020720c7810 */ /* 0x040fe40007fde0ff */
[C---:B------:R-:W-:Y:S02]  /*6d80*/  IADD3 R179, P2, R114.reuse, 0x2060, RZ ;  /* 0x0000206072b37810 */ /* 0x040fe40007f5e0ff */
[C---:B------:R-:W-:Y:S02]  /*6d90*/  IADD3 R181, P3, R114.reuse, 0x4000, RZ ;  /* 0x0000400072b57810 */ /* 0x040fe40007f7e0ff */
[----:B------:R-:W-:Y:S02]  /*6da0*/  IADD3 R86, P4, R114, 0x4020, RZ ;  /* 0x0000402072567810 */ /* 0x000fe40007f9e0ff */
[----:B------:R-:W-:Y:S02]  /*6db0*/  SHF.R.U64 R3, R3, 0x3, RZ ;  /* 0x0000000303037819 */ /* 0x000fe400000012ff */
[----:B------:R-:W-:-:S02]  /*6dc0*/  IADD3.X R11, RZ, R115, RZ, P5, !PT ;  /* 0x00000073ff0b7210 */ /* 0x000fc40002ffe4ff */
[-C--:B------:R-:W-:Y:S02]  /*6dd0*/  IADD3.X R13, RZ, R115.reuse, RZ, P6, !PT ;  /* 0x00000073ff0d7210 */ /* 0x080fe400037fe4ff */
[-C--:B------:R-:W-:Y:S02]  /*6de0*/  IADD3.X R21, RZ, R115.reuse, RZ, P2, !PT ;  /* 0x00000073ff157210 */ /* 0x080fe400017fe4ff */
[-C--:B------:R-:W-:Y:S02]  /*6df0*/  IADD3.X R83, RZ, R115.reuse, RZ, P3, !PT ;  /* 0x00000073ff537210 */ /* 0x080fe40001ffe4ff */
[----:B------:R-:W-:Y:S02]  /*6e00*/  IADD3.X R87, RZ, R115, RZ, P4, !PT ;  /* 0x00000073ff577210 */ /* 0x000fe400027fe4ff */
[C---:B------:R-:W-:Y:S02]  /*6e10*/  IADD3 R183, P5, R114.reuse, 0x4040, RZ ;  /* 0x0000404072b77810 */ /* 0x040fe40007fbe0ff */
[----:B------:R-:W-:-:S02]  /*6e20*/  IADD3 R187, P6, R114, 0x4060, RZ ;  /* 0x0000406072bb7810 */ /* 0x000fc40007fde0ff */
[C---:B------:R-:W-:Y:S02]  /*6e30*/  IADD3 R189, P1, R114.reuse, 0x6000, RZ ;  /* 0x0000600072bd7810 */ /* 0x040fe40007f3e0ff */
[C---:B------:R-:W-:Y:S01]  /*6e40*/  IADD3 R102, P2, R114.reuse, 0x6020, RZ ;  /* 0x0000602072667810 */ /* 0x040fe20007f5e0ff */
[----:B------:R-:W-:Y:S01]  /*6e50*/  IMAD.X R95, RZ, RZ, R115, P6 ;  /* 0x000000ffff5f7224 */ /* 0x000fe200030e0673 */
[C---:B------:R-:W-:Y:S02]  /*6e60*/  IADD3 R191, P3, R114.reuse, 0x6040, RZ ;  /* 0x0000604072bf7810 */ /* 0x040fe40007f7e0ff */
[----:B------:R-:W-:Y:S02]  /*6e70*/  IADD3 R110, P4, R114, 0x6060, RZ ;  /* 0x00006060726e7810 */ /* 0x000fe40007f9e0ff */
[----:B------:R-:W-:Y:S02]  /*6e80*/  LOP3.LUT R114, R3, R114, RZ, 0x3c, !PT ;  /* 0x0000007203727212 */ /* 0x000fe400078e3cff */
[----:B------:R-:W-:-:S02]  /*6e90*/  LOP3.LUT R3, R4, 0x380, RZ, 0xc0, !PT ;  /* 0x0000038004037812 */ /* 0x000fc400078ec0ff */
[----:B------:R-:W-:Y:S02]  /*6ea0*/  LOP3.LUT R6, R171, 0x380, RZ, 0xc0, !PT ;  /* 0x00000380ab067812 */ /* 0x000fe400078ec0ff */
[----:B------:R-:W-:Y:S02]  /*6eb0*/  SHF.R.U64 R3, R3, 0x3, RZ ;  /* 0x0000000303037819 */ /* 0x000fe400000012ff */
[----:B------:R-:W-:Y:S02]  /*6ec0*/  LOP3.LUT R8, R173, 0x380, RZ, 0xc0, !PT ;  /* 0x00000380ad087812 */ /* 0x000fe400078ec0ff */
[----:B------:R-:W-:Y:S02]  /*6ed0*/  LOP3.LUT R4, R3, R4, RZ, 0x3c, !PT ;  /* 0x0000000403047212 */ /* 0x000fe400078e3cff */
[----:B------:R-:W-:Y:S02]  /*6ee0*/  LOP3.LUT R3, R12, 0x380, RZ, 0xc0, !PT ;  /* 0x000003800c037812 */ /* 0x000fe400078ec0ff */
[----:B------:R-:W-:-:S02]  /*6ef0*/  LOP3.LUT R10, R175, 0x380, RZ, 0xc0, !PT ;  /* 0x00000380af0a7812 */ /* 0x000fc400078ec0ff */
[----:B------:R-:W-:Y:S02]  /*6f00*/  SHF.R.U64 R3, R3, 0x3, RZ ;  /* 0x0000000303037819 */ /* 0x000fe400000012ff */
[----:B------:R-:W-:Y:S02]  /*6f10*/  SHF.R.U64 R6, R6, 0x3, RZ ;  /* 0x0000000306067819 */ /* 0x000fe400000012ff */
[----:B------:R-:W-:Y:S02]  /*6f20*/  LOP3.LUT R12, R3, R12, RZ, 0x3c, !PT ;  /* 0x0000000c030c7212 */ /* 0x000fe400078e3cff */
[----:B------:R-:W-:Y:S02]  /*6f30*/  LOP3.LUT R3, R86, 0x380, RZ, 0xc0, !PT ;  /* 0x0000038056037812 */ /* 0x000fe400078ec0ff */
[----:B------:R-:W-:Y:S02]  /*6f40*/  LOP3.LUT R14, R177, 0x380, RZ, 0xc0, !PT ;  /* 0x00000380b10e7812 */ /* 0x000fe400078ec0ff */
[----:B------:R-:W-:-:S02]  /*6f50*/  SHF.R.U64 R3, R3, 0x3, RZ ;  /* 0x0000000303037819 */ /* 0x000fc400000012ff */
[----:B------:R-:W-:Y:S02]  /*6f60*/  LOP3.LUT R82, R181, 0x380, RZ, 0xc0, !PT ;  /* 0x00000380b5527812 */ /* 0x000fe400078ec0ff */
[----:B------:R-:W-:Y:S02]  /*6f70*/  SHF.R.U64 R8, R8, 0x3, RZ ;  /* 0x0000000308087819 */ /* 0x000fe400000012ff */
[----:B------:R-:W-:Y:S02]  /*6f80*/  LOP3.LUT R20, R179, 0x380, RZ, 0xc0, !PT ;  /* 0x00000380b3147812 */ /* 0x000fe400078ec0ff */
[----:B------:R-:W-:Y:S02]  /*6f90*/  LOP3.LUT R90, R183, 0x380, RZ, 0xc0, !PT ;  /* 0x00000380b75a7812 */ /* 0x000fe400078ec0ff */
[----:B------:R-:W-:Y:S02]  /*6fa0*/  LOP3.LUT R27, R191, 0x380, RZ, 0xc0, !PT ;  /* 0x00000380bf1b7812 */ /* 0x000fe400078ec0ff */
[----:B------:R-:W-:-:S02]  /*6fb0*/  SHF.R.U64 R10, R10, 0x3, RZ ;  /* 0x000000030a0a7819 */ /* 0x000fc400000012ff */
[----:B------:R-:W-:Y:S02]  /*6fc0*/  LOP3.LUT R86, R3, R86, RZ, 0x3c, !PT ;  /* 0x0000005603567212 */ /* 0x000fe400078e3cff */
[----:B------:R-:W-:Y:S02]  /*6fd0*/  LOP3.LUT R6, R6, R171, RZ, 0x3c, !PT ;  /* 0x000000ab06067212 */ /* 0x000fe400078e3cff */
[----:B------:R-:W-:Y:S02]  /*6fe0*/  SHF.R.U64 R14, R14, 0x3, RZ ;  /* 0x000000030e0e7819 */ /* 0x000fe400000012ff */
[----:B------:R-:W-:Y:S02]  /*6ff0*/  SHF.R.U64 R82, R82, 0x3, RZ ;  /* 0x0000000352527819 */ /* 0x000fe400000012ff */
[----:B------:R-:W-:Y:S02]  /*7000*/  LOP3.LUT R3, R102, 0x380, RZ, 0xc0, !PT ;  /* 0x0000038066037812 */ /* 0x000fe400078ec0ff */
[----:B------:R-:W-:-:S02]  /*7010*/  LOP3.LUT R8, R8, R173, RZ, 0x3c, !PT ;  /* 0x000000ad08087212 */ /* 0x000fc400078e3cff */
[----:B------:R-:W-:Y:S02]  /*7020*/  SHF.R.U64 R20, R20, 0x3, RZ ;  /* 0x0000000314147819 */ /* 0x000fe400000012ff */
[----:B------:R-:W-:Y:S02]  /*7030*/  LOP3.LUT R94, R187, 0x380, RZ, 0xc0, !PT ;  /* 0x00000380bb5e7812 */ /* 0x000fe400078ec0ff */
[----:B------:R-:W-:Y:S02]  /*7040*/  SHF.R.U64 R90, R90, 0x3, RZ ;  /* 0x000000035a5a7819 */ /* 0x000fe400000012ff */
[----:B------:R-:W-:Y:S02]  /*7050*/  SHF.R.U64 R28, R27, 0x3, RZ ;  /* 0x000000031b1c7819 */ /* 0x000fe400000012ff */
[----:B------:R-:W-:Y:S02]  /*7060*/  LOP3.LUT R10, R10, R175, RZ, 0x3c, !PT ;  /* 0x000000af0a0a7212 */ /* 0x000fe400078e3cff */
[----:B------:R-:W-:-:S02]  /*7070*/  LOP3.LUT R98, R189, 0x380, RZ, 0xc0, !PT ;  /* 0x00000380bd627812 */ /* 0x000fc400078ec0ff */
[----:B------:R-:W-:Y:S02]  /*7080*/  MOV R114, R114 ;  /* 0x0000007200727202 */ /* 0x000fe40000000f00 */
[----:B------:R-:W-:Y:S02]  /*7090*/  F2FP.F16.F32.PACK_AB R27, R31, R30 ;  /* 0x0000001e1f1b723e */ /* 0x000fe400000000ff */
[----:B------:R-:W-:Y:S02]  /*70a0*/  MOV R5, R4 ;  /* 0x0000000400057202 */ /* 0x000fe40000000f00 */
[----:B------:R-:W-:Y:S01]  /*70b0*/  LOP3.LUT R14, R14, R177, RZ, 0x3c, !PT ;  /* 0x000000b10e0e7212 */ /* 0x000fe200078e3cff */
[----:B------:R1:W-:Y:S01]  /*70c0*/  STSM.16.M88.4 [R114], R24 ;  /* 0x0000001872007844 */ /* 0x0003e20000000200 */
[----:B------:R-:W-:Y:S02]  /*70d0*/  LOP3.LUT R82, R82, R181, RZ, 0x3c, !PT ;  /* 0x000000b552527212 */ /* 0x000fe400078e3cff */
[----:B------:R-:W-:Y:S01]  /*70e0*/  SHF.R.U64 R3, R3, 0x3, RZ ;  /* 0x0000000303037819 */ /* 0x000fe200000012ff */
[----:B------:R2:W-:Y:S01]  /*70f0*/  STSM.16.M88.4 [R5], R32 ;  /* 0x0000002005007844 */ /* 0x0005e20000000200 */
[----:B------:R-:W-:-:S02]  /*7100*/  MOV R6, R6 ;  /* 0x0000000600067202 */ /* 0x000fc40000000f00 */
[----:B------:R-:W-:Y:S02]  /*7110*/  IADD3.X R91, RZ, R115, RZ, P5, !PT ;  /* 0x00000073ff5b7210 */ /* 0x000fe40002ffe4ff */
[----:B------:R-:W-:Y:S01]  /*7120*/  LOP3.LUT R20, R20, R179, RZ, 0x3c, !PT ;  /* 0x000000b314147212 */ /* 0x000fe200078e3cff */
[----:B------:R2:W-:Y:S01]  /*7130*/  STSM.16.M88.4 [R6], R40 ;  /* 0x0000002806007844 */ /* 0x0005e20000000200 */
[----:B------:R-:W-:Y:S02]  /*7140*/  SHF.R.U64 R94, R94, 0x3, RZ ;  /* 0x000000035e5e7819 */ /* 0x000fe400000012ff */
[----:B------:R-:W-:Y:S02]  /*7150*/  LOP3.LUT R90, R90, R183, RZ, 0x3c, !PT ;  /* 0x000000b75a5a7212 */ /* 0x000fe400078e3cff */
[----:B------:R-:W-:Y:S02]  /*7160*/  LOP3.LUT R106, R110, 0x380, RZ, 0xc0, !PT ;  /* 0x000003806e6a7812 */ /* 0x000fe400078ec0ff */
[----:B------:R-:W-:-:S02]  /*7170*/  MOV R8, R8 ;  /* 0x0000000800087202 */ /* 0x000fc40000000f00 */
[----:B------:R-:W-:Y:S02]  /*7180*/  F2FP.F16.F32.PACK_AB R51, R55, R54 ;  /* 0x000000363733723e */ /* 0x000fe400000000ff */
[----:B------:R-:W-:Y:S02]  /*7190*/  F2FP.F16.F32.PACK_AB R57, R59, R58 ;  /* 0x0000003a3b39723e */ /* 0x000fe400000000ff */
[----:B------:R-:W-:Y:S01]  /*71a0*/  F2FP.F16.F32.PACK_AB R64, R65, R64 ;  /* 0x000000404140723e */ /* 0x000fe200000000ff */
[----:B------:R2:W-:Y:S01]  /*71b0*/  STSM.16.M88.4 [R8], R48 ;  /* 0x0000003008007844 */ /* 0x0005e20000000200 */
[----:B------:R-:W-:Y:S02]  /*71c0*/  SHF.R.U64 R98, R98, 0x3, RZ ;  /* 0x0000000362627819 */ /* 0x000fe400000012ff */
[----:B------:R-:W-:Y:S02]  /*71d0*/  MOV R10, R10 ;  /* 0x0000000a000a7202 */ /* 0x000fe40000000f00 */
[----:B------:R-:W-:-:S02]  /*71e0*/  F2FP.F16.F32.PACK_AB R58, R61, R60 ;  /* 0x0000003c3d3a723e */ /* 0x000fc400000000ff */
[----:B------:R-:W-:Y:S02]  /*71f0*/  F2FP.F16.F32.PACK_AB R59, R63, R62 ;  /* 0x0000003e3f3b723e */ /* 0x000fe400000000ff */
[----:B------:R-:W-:Y:S02]  /*7200*/  F2FP.F16.F32.PACK_AB R65, R67, R66 ;  /* 0x000000424341723e */ /* 0x000fe400000000ff */
[----:B------:R-:W-:Y:S01]  /*7210*/  F2FP.F16.F32.PACK_AB R72, R73, R72 ;  /* 0x000000484948723e */ /* 0x000fe200000000ff */
[----:B------:R2:W-:Y:S01]  /*7220*/  STSM.16.M88.4 [R10], R56 ;  /* 0x000000380a007844 */ /* 0x0005e20000000200 */
[----:B------:R-:W-:Y:S02]  /*7230*/  MOV R12, R12 ;  /* 0x0000000c000c7202 */ /* 0x000fe40000000f00 */
[----:B------:R-:W-:Y:S02]  /*7240*/  F2FP.F16.F32.PACK_AB R66, R69, R68 ;  /* 0x000000444542723e */ /* 0x000fe400000000ff */
[----:B------:R-:W-:-:S02]  /*7250*/  F2FP.F16.F32.PACK_AB R67, R71, R70 ;  /* 0x000000464743723e */ /* 0x000fc400000000ff */
[----:B------:R-:W-:Y:S02]  /*7260*/  F2FP.F16.F32.PACK_AB R73, R75, R74 ;  /* 0x0000004a4b49723e */ /* 0x000fe400000000ff */
[----:B------:R-:W-:Y:S01]  /*7270*/  LOP3.LUT R102, R3, R102, RZ, 0x3c, !PT ;  /* 0x0000006603667212 */ /* 0x000fe200078e3cff */
[----:B------:R2:W-:Y:S01]  /*7280*/  STSM.16.M88.4 [R12], R64 ;  /* 0x000000400c007844 */ /* 0x0005e20000000200 */
[----:B------:R-:W-:Y:S02]  /*7290*/  MOV R14, R14 ;  /* 0x0000000e000e7202 */ /* 0x000fe40000000f00 */
[----:B------:R-:W-:Y:S02]  /*72a0*/  MOV R4, R82 ;  /* 0x0000005200047202 */ /* 0x000fe40000000f00 */
[----:B------:R-:W-:Y:S02]  /*72b0*/  F2FP.F16.F32.PACK_AB R74, R77, R76 ;  /* 0x0000004c4d4a723e */ /* 0x000fe400000000ff */
[----:B------:R-:W-:-:S02]  /*72c0*/  F2FP.F16.F32.PACK_AB R75, R79, R78 ;  /* 0x0000004e4f4b723e */ /* 0x000fc400000000ff */
[----:B------:R-:W-:Y:S02]  /*72d0*/  F2FP.F16.F32.PACK_AB R80, R81, R80 ;  /* 0x000000505150723e */ /* 0x000fe400000000ff */
[----:B------:R-:W-:Y:S01]  /*72e0*/  LOP3.LUT R94, R94, R187, RZ, 0x3c, !PT ;  /* 0x000000bb5e5e7212 */ /* 0x000fe200078e3cff */
[----:B------:R2:W-:Y:S01]  /*72f0*/  STSM.16.M88.4 [R14], R72 ;  /* 0x000000480e007844 */ /* 0x0005e20000000200 */
[----:B------:R-:W-:Y:S02]  /*7300*/  SHF.R.U64 R29, R106, 0x3, RZ ;  /* 0x000000036a1d7819 */ /* 0x000fe400000012ff */
[----:B------:R-:W-:Y:S02]  /*7310*/  MOV R20, R20 ;  /* 0x0000001400147202 */ /* 0x000fe40000000f00 */
[----:B------:R-:W-:Y:S02]  /*7320*/  MOV R3, R90 ;  /* 0x0000005a00037202 */ /* 0x000fe40000000f00 */
[----:B------:R-:W-:-:S02]  /*7330*/  F2FP.F16.F32.PACK_AB R81, R152, R0 ;  /* 0x000000009851723e */ /* 0x000fc400000000ff */
[----:B------:R-:W-:Y:S02]  /*7340*/  F2FP.F16.F32.PACK_AB R82, R85, R84 ;  /* 0x000000545552723e */ /* 0x000fe400000000ff */
[----:B------:R-:W-:Y:S02]  /*7350*/  F2FP.F16.F32.PACK_AB R83, R154, R153 ;  /* 0x000000999a53723e */ /* 0x000fe400000000ff */
[----:B------:R-:W-:Y:S02]  /*7360*/  F2FP.F16.F32.PACK_AB R88, R89, R88 ;  /* 0x000000585958723e */ /* 0x000fe400000000ff */
[----:B------:R-:W-:Y:S01]  /*7370*/  IADD3.X R99, RZ, R115, RZ, P1, !PT ;  /* 0x00000073ff637210 */ /* 0x000fe20000ffe4ff */
[----:B------:R2:W-:Y:S01]  /*7380*/  STSM.16.M88.4 [R20], R80 ;  /* 0x0000005014007844 */ /* 0x0005e20000000200 */
[----:B------:R-:W-:Y:S02]  /*7390*/  LOP3.LUT R98, R98, R189, RZ, 0x3c, !PT ;  /* 0x000000bd62627212 */ /* 0x000fe400078e3cff */
[----:B------:R-:W-:-:S02]  /*73a0*/  F2FP.F16.F32.PACK_AB R89, R158, R157 ;  /* 0x0000009d9e59723e */ /* 0x000fc400000000ff */
[----:B------:R-:W-:Y:S02]  /*73b0*/  F2FP.F16.F32.PACK_AB R90, R93, R92 ;  /* 0x0000005c5d5a723e */ /* 0x000fe400000000ff */
[----:B------:R-:W-:Y:S02]  /*73c0*/  F2FP.F16.F32.PACK_AB R91, R160, R159 ;  /* 0x0000009fa05b723e */ /* 0x000fe400000000ff */
[----:B------:R-:W-:Y:S02]  /*73d0*/  F2FP.F16.F32.PACK_AB R161, R162, R161 ;  /* 0x000000a1a2a1723e */ /* 0x000fe400000000ff */
[----:B------:R-:W-:Y:S01]  /*73e0*/  IADD3.X R103, RZ, R115, RZ, P2, !PT ;  /* 0x00000073ff677210 */ /* 0x000fe200017fe4ff */
[----:B------:R2:W-:Y:S01]  /*73f0*/  STSM.16.M88.4 [R4], R88 ;  /* 0x0000005804007844 */ /* 0x0005e20000000200 */
[----:B------:R-:W-:Y:S02]  /*7400*/  MOV R86, R86 ;  /* 0x0000005600567202 */ /* 0x000fe40000000f00 */
[----:B------:R-:W-:-:S02]  /*7410*/  F2FP.F16.F32.PACK_AB R160, R97, R96 ;  /* 0x0000006061a0723e */ /* 0x000fc400000000ff */
[----:B------:R-:W-:Y:S02]  /*7420*/  F2FP.F16.F32.PACK_AB R162, R101, R100 ;  /* 0x0000006465a2723e */ /* 0x000fe400000000ff */
[----:B------:R-:W-:Y:S02]  /*7430*/  F2FP.F16.F32.PACK_AB R163, R164, R163 ;  /* 0x000000a3a4a3723e */ /* 0x000fe400000000ff */
[----:B------:R-:W-:Y:S02]  /*7440*/  F2FP.F16.F32.PACK_AB R165, R166, R165 ;  /* 0x000000a5a6a5723e */ /* 0x000fe400000000ff */
[-C--:B------:R-:W-:Y:S01]  /*7450*/  IADD3.X R107, RZ, R115.reuse, RZ, P3, !PT ;  /* 0x00000073ff6b7210 */ /* 0x080fe20001ffe4ff */
[----:B------:R2:W-:Y:S01]  /*7460*/  STSM.16.M88.4 [R86], R160 ;  /* 0x000000a056007844 */ /* 0x0005e20000000200 */
[----:B------:R-:W-:Y:S02]  /*7470*/  IADD3.X R111, RZ, R115, RZ, P4, !PT ;  /* 0x00000073ff6f7210 */ /* 0x000fe400027fe4ff */
[----:B------:R-:W-:-:S02]  /*7480*/  LOP3.LUT R106, R28, R191, RZ, 0x3c, !PT ;  /* 0x000000bf1c6a7212 */ /* 0x000fc400078e3cff */
[----:B------:R-:W-:Y:S02]  /*7490*/  F2FP.F16.F32.PACK_AB R164, R105, R104 ;  /* 0x0000006869a4723e */ /* 0x000fe400000000ff */
[----:B------:R-:W-:Y:S02]  /*74a0*/  F2FP.F16.F32.PACK_AB R166, R109, R108 ;  /* 0x0000006c6da6723e */ /* 0x000fe400000000ff */
[----:B------:R-:W-:Y:S02]  /*74b0*/  F2FP.F16.F32.PACK_AB R167, R168, R167 ;  /* 0x000000a7a8a7723e */ /* 0x000fe400000000ff */
[----:B------:R-:W-:Y:S02]  /*74c0*/  F2FP.F16.F32.PACK_AB R112, R113, R112 ;  /* 0x000000707170723e */ /* 0x000fe400000000ff */
[----:B------:R-:W-:Y:S01]  /*74d0*/  F2FP.F16.F32.PACK_AB R120, R121, R120 ;  /* 0x000000787978723e */ /* 0x000fe200000000ff */
[----:B------:R2:W-:Y:S01]  /*74e0*/  STSM.16.M88.4 [R3], R164 ;  /* 0x000000a403007844 */ /* 0x0005e20000000200 */
[----:B------:R-:W-:-:S02]  /*74f0*/  LOP3.LUT R110, R29, R110, RZ, 0x3c, !PT ;  /* 0x0000006e1d6e7212 */ /* 0x000fc400078e3cff */
[----:B------:R-:W-:Y:S02]  /*7500*/  MOV R94, R94 ;  /* 0x0000005e005e7202 */ /* 0x000fe40000000f00 */
[----:B------:R-:W-:Y:S02]  /*7510*/  F2FP.F16.F32.PACK_AB R113, R170, R169 ;  /* 0x000000a9aa71723e */ /* 0x000fe400000000ff */
[----:B-1----:R-:W-:Y:S02]  /*7520*/  F2FP.F16.F32.PACK_AB R114, R117, R116 ;  /* 0x000000747572723e */ /* 0x002fe400000000ff */
[----:B------:R-:W-:Y:S02]  /*7530*/  F2FP.F16.F32.PACK_AB R115, R119, R118 ;  /* 0x000000767773723e */ /* 0x000fe400000000ff */
[----:B------:R-:W-:Y:S02]  /*7540*/  F2FP.F16.F32.PACK_AB R121, R123, R122 ;  /* 0x0000007a7b79723e */ /* 0x000fe400000000ff */
[----:B------:R-:W-:Y:S01]  /*7550*/  F2FP.F16.F32.PACK_AB R128, R129, R128 ;  /* 0x000000808180723e */ /* 0x000fe200000000ff */
[----:B------:R2:W-:Y:S01]  /*7560*/  STSM.16.M88.4 [R94], R112 ;  /* 0x000000705e007844 */ /* 0x0005e20000000200 */
[----:B------:R-:W-:-:S02]  /*7570*/  MOV R98, R98 ;  /* 0x0000006200627202 */ /* 0x000fc40000000f00 */
[----:B------:R-:W-:Y:S02]  /*7580*/  F2FP.F16.F32.PACK_AB R122, R125, R124 ;  /* 0x0000007c7d7a723e */ /* 0x000fe400000000ff */
[----:B------:R-:W-:Y:S02]  /*7590*/  F2FP.F16.F32.PACK_AB R123, R127, R126 ;  /* 0x0000007e7f7b723e */ /* 0x000fe400000000ff */
[----:B------:R-:W-:Y:S02]  /*75a0*/  F2FP.F16.F32.PACK_AB R129, R131, R130 ;  /* 0x000000828381723e */ /* 0x000fe400000000ff */
[----:B------:R-:W-:Y:S01]  /*75b0*/  F2FP.F16.F32.PACK_AB R136, R137, R136 ;  /* 0x000000888988723e */ /* 0x000fe200000000ff */
[----:B------:R2:W-:Y:S01]  /*75c0*/  STSM.16.M88.4 [R98], R120 ;  /* 0x0000007862007844 */ /* 0x0005e20000000200 */
        /* <DEDUP_REMOVED lines=10> */
[----:B------:R-:W-:Y:S01]  /*7670*/  MOV R110, R110 ;  /* 0x0000006e006e7202 */ /* 0x000fe20000000f00 */
[----:B------:R2:W-:Y:S01]  /*7680*/  STSM.16.M88.4 [R106], R136 ;  /* 0x000000886a007844 */ /* 0x0005e20000000200 */
[----:B------:R-:W-:Y:S02]  /*7690*/  F2FP.F16.F32.PACK_AB R146, R149, R148 ;  /* 0x000000949592723e */ /* 0x000fe400000000ff */
[----:B------:R-:W-:-:S05]  /*76a0*/  F2FP.F16.F32.PACK_AB R147, R151, R150 ;  /* 0x000000969793723e */ /* 0x000fca00000000ff */
[----:B------:R2:W-:Y:S01]  /*76b0*/  STSM.16.M88.4 [R110], R144 ;  /* 0x000000906e007844 */ /* 0x0005e20000000200 */
[----:B------:R-:W-:Y:S01]  /*76c0*/  @!PT LDS RZ, [RZ] ;  /* 0x00000000fffff984 */ /* 0x000fe20000000800 */
[----:B------:R-:W-:Y:S01]  /*76d0*/  @!PT LDS RZ, [RZ] ;  /* 0x00000000fffff984 */ /* 0x000fe20000000800 */
[----:B------:R-:W-:Y:S01]  /*76e0*/  @!PT LDS RZ, [RZ] ;  /* 0x00000000fffff984 */ /* 0x000fe20000000800 */
[----:B------:R-:W-:Y:S01]  /*76f0*/  @!PT LDS RZ, [RZ] ;  /* 0x00000000fffff984 */ /* 0x000fe20000000800 */
[----:B------:R1:W-:Y:S06]  /*7700*/  MEMBAR.ALL.CTA ;  /* 0x0000000000007992 */ /* 0x0003ec0000008000 */
[----:B-1----:R-:W1:Y:S02]  /*7710*/  FENCE.VIEW.ASYNC.S ;  /* 0x00000000000073c6 */ /* 0x002e640000000000 */
[----:B-1----:R-:W-:Y:S06]  /*7720*/  BAR.ARV 0x1, 0x120 ;  /* 0x0044800000007b1d */ /* 0x002fec0000002000 */
[----:B------:R-:W-:Y:S05]  /*7730*/  @P0 BRA `(.L_x_39) ;  /* 0x00000000008c0947 */ /* 0x000fea0003800000 */
[----:B------:R-:W-:Y:S01]  /*7740*/  UIADD3 UR6, -UR36, URZ, URZ ;  /* 0x0000003f24067290 */ /* 0x000fe2000fffe13f */
[----:B------:R-:W1:Y:S01]  /*7750*/  LDC R0, c[0x0][0xda8] ;  /* 0x00036a00ff007b82 */ /* 0x000e620000000800 */
[----:B------:R-:W-:Y:S01]  /*7760*/  ULDC UR4, c[0x0][0xdb4] ;  /* 0x00036d0000047ab9 */ /* 0x000fe20000000800 */
[----:B------:R-:W-:Y:S01]  /*7770*/  ULDC.64 UR8, c[0x0][0xb70] ;  /* 0x0002dc0000087ab9 */ /* 0x000fe20000000a00 */
[----:B------:R-:W-:Y:S02]  /*7780*/  UIMAD UR6, UR4, UR6, UR43 ;  /* 0x00000006040672a4 */ /* 0x000fe4000f8e022b */
[----:B--2---:R-:W-:Y:S01]  /*7790*/  IMAD R3, RZ, RZ, -UR43 ;  /* 0x8000002bff037e24 */ /* 0x004fe2000f8e02ff */
[----:B------:R-:W-:Y:S01]  /*77a0*/  IADD3 R9, -R17, RZ, RZ ;  /* 0x000000ff11097210 */ /* 0x000fe20007ffe1ff */
[----:B------:R-:W-:Y:S01]  /*77b0*/  USHF.R.S32.HI UR4, URZ, 0x1f, UR6 ;  /* 0x0000001f3f047899 */ /* 0x000fe20008011406 */
[----:B------:R-:W2:Y:S02]  /*77c0*/  LDC.64 R6, c[0x0][0xb78] ;  /* 0x0002de00ff067b82 */ /* 0x000ea40000000a00 */
[----:B------:R-:W-:Y:S01]  /*77d0*/  ISETP.NE.AND P0, PT, R16, R9, PT ;  /* 0x000000091000720c */ /* 0x000fe20003f05270 */
[----:B------:R-:W-:-:S02]  /*77e0*/  UIMAD UR7, UR4, UR8, URZ ;  /* 0x00000008040772a4 */ /* 0x000fc4000f8e023f */
[----:B------:R-:W-:Y:S02]  /*77f0*/  UIMAD.WIDE.U32 UR4, UR6, UR8, URZ ;  /* 0x00000008060472a5 */ /* 0x000fe4000f8e003f */
[----:B------:R-:W-:Y:S02]  /*7800*/  UIMAD UR6, UR6, UR9, UR7 ;  /* 0x00000009060672a4 */ /* 0x000fe4000f8e0207 */
[----:B------:R-:W-:Y:S02]  /*7810*/  USHF.R.S32.HI UR7, URZ, 0x1f, UR36 ;  /* 0x0000001f3f077899 */ /* 0x000fe40008011424 */
[----:B------:R-:W-:Y:S02]  /*7820*/  UIADD3 UR6, UR5, UR6, URZ ;  /* 0x0000000605067290 */ /* 0x000fe4000fffe03f */
[----:B------:R-:W-:Y:S02]  /*7830*/  MOV R5, UR5 ;  /* 0x0000000500057c02 */ /* 0x000fe40008000f00 */
[----:B------:R-:W-:Y:S01]  /*7840*/  MOV R4, UR4 ;  /* 0x0000000400047c02 */ /* 0x000fe20008000f00 */
[----:B------:R-:W-:Y:S01]  /*7850*/  ULDC UR4, c[0x0][0xa88] ;  /* 0x0002a20000047ab9 */ /* 0x000fe20000000800 */
[----:B-1----:R-:W-:Y:S01]  /*7860*/  IMAD R3, R0, R3, UR42 ;  /* 0x0000002a00037e24 */ /* 0x002fe2000f8e0203 */
[----:B------:R-:W-:-:S03]  /*7870*/  MOV R5, UR6 ;  /* 0x0000000600057c02 */ /* 0x000fc60008000f00 */
[----:B------:R-:W-:Y:S02]  /*7880*/  IMAD R9, R3, 0x40, R2 ;  /* 0x0000004003097824 */ /* 0x000fe400078e0202 */
[----:B--2---:R-:W-:-:S03]  /*7890*/  IMAD R0, R6, UR7, RZ ;  /* 0x0000000706007c24 */ /* 0x004fc6000f8e02ff */
[----:B------:R-:W-:Y:S01]  /*78a0*/  SHF.R.S32.HI R3, RZ, 0x1f, R9 ;  /* 0x0000001fff037819 */ /* 0x000fe20000011409 */
[----:B------:R-:W-:Y:S01]  /*78b0*/  IMAD.WIDE.U32 R4, R6, UR36, R4 ;  /* 0x0000002406047c25 */ /* 0x000fe2000f8e0004 */
[----:B------:R-:W-:-:S03]  /*78c0*/  ISETP.GE.OR P1, PT, R9, UR4, P0 ;  /* 0x0000000409007c0c */ /* 0x000fc60008726670 */
[----:B------:R-:W-:Y:S01]  /*78d0*/  IMAD R6, R7, UR36, R0 ;  /* 0x0000002407067c24 */ /* 0x000fe2000f8e0200 */
[C---:B------:R-:W-:Y:S02]  /*78e0*/  IADD3 R7, R9.reuse, 0x8, RZ ;  /* 0x0000000809077810 */ /* 0x040fe40007ffe0ff */
[----:B------:R-:W-:Y:S02]  /*78f0*/  IADD3 R0, P2, R9, R4, RZ ;  /* 0x0000000409007210 */ /* 0x000fe40007f5e0ff */
[----:B------:R-:W-:Y:S01]  /*7900*/  ISETP.GE.OR P0, PT, R7, UR4, P0 ;  /* 0x0000000407007c0c */ /* 0x000fe20008706670 */
[----:B------:R-:W-:Y:S01]  /*7910*/  ULDC.64 UR4, c[0x0][0xb40] ;  /* 0x0002d00000047ab9 */ /* 0x000fe20000000a00 */
[----:B------:R-:W-:Y:S02]  /*7920*/  IADD3.X R3, R3, R5, R6, P2, !PT ;  /* 0x0000000503037210 */ /* 0x000fe400017fe406 */
[----:B------:R-:W-:-:S04]  /*7930*/  LEA R4, P2, R0, UR4, 0x2 ;  /* 0x0000000400047c11 */ /* 0x000fc8000f8410ff */
[----:B------:R-:W-:-:S05]  /*7940*/  LEA.HI.X R5, R0, UR5, R3, 0x2, P2 ;  /* 0x0000000500057c11 */ /* 0x000fca00090f1403 */
[----:B------:R1:W-:Y:S04]  /*7950*/  @!P1 STG.E desc[UR48][R4.64], R156 ;  /* 0x0000009c04009986 */ /* 0x0003e8000c101930 */
[----:B------:R1:W-:Y:S02]  /*7960*/  @!P0 STG.E desc[UR48][R4.64+0x20], R155 ;  /* 0x0000209b04008986 */ /* 0x0003e4000c101930 */
.L_x_39:
[----:B------:R-:W3:Y:S01]  /*7970*/  SHFL.IDX PT, R0, R185, RZ, 0x1f ;  /* 0x00001fffb9007589 */ /* 0x000ee200000e0000 */
[----:B------:R-:W-:Y:S02]  /*7980*/  ULDC UR4, c[0x0][0xc] ;  /* 0x0000030000047ab9 */ /* 0x000fe40000000800 */
[----:B------:R-:W-:Y:S01]  /*7990*/  UIADD3 UR45, UR4, UR45, URZ ;  /* 0x0000002d042d7290 */ /* 0x000fe2000fffe03f */
[----:B---3--:R-:W-:-:S13]  /*79a0*/  ISETP.NE.AND P0, PT, R0, 0x7, PT ;  /* 0x000000070000780c */ /* 0x008fda0003f05270 */
[----:B------:R-:W-:Y:S05]  /*79b0*/  @P0 BRA `(.L_x_40) ;  /* 0x0000000000e80947 */ /* 0x000fea0003800000 */
[----:B------:R-:W-:Y:S01]  /*79c0*/  BAR.SYNC.DEFER_BLOCKING 0x1, 0x120 ;  /* 0x0044800000007b1d */ /* 0x000fe20000010000 */
[----:B------:R-:W-:-:S05]  /*79d0*/  ELECT P0, URZ, PT ;  /* 0x00000000003f782f */ /* 0x000fca0003800000 */
[----:B------:R-:W-:Y:S08]  /*79e0*/  BSSY B0, `(.L_x_40) ;  /* 0x0000037000007945 */ /* 0x000ff00003800000 */
[----:B------:R-:W-:Y:S05]  /*79f0*/  @!P0 BRA `(.L_x_41) ;  /* 0x0000000000d48947 */ /* 0x000fea0003800000 */
[----:B------:R-:W-:Y:S01]  /*7a00*/  UIADD3 UR5, -UR43, URZ, URZ ;  /* 0x0000003f2b057290 */ /* 0x000fe2000fffe13f */
[----:B------:R-:W-:Y:S01]  /*7a10*/  ULDC UR10, c[0x0][0xda8] ;  /* 0x00036a00000a7ab9 */ /* 0x000fe20000000800 */
[----:B------:R-:W-:Y:S02]  /*7a20*/  UIADD3 UR35, -UR36, URZ, URZ ;  /* 0x0000003f24237290 */ /* 0x000fe4000fffe13f */
[----:B------:R-:W-:Y:S02]  /*7a30*/  UIMAD UR5, UR10, UR5, UR42 ;  /* 0x000000050a0572a4 */ /* 0x000fe4000f8e022a */
[----:B------:R-:W-:Y:S01]  /*7a40*/  UIADD3 UR4, UP0, UR52, 0x9f0, URZ ;  /* 0x000009f034047890 */ /* 0x000fe2000ff1e03f */
[----:B------:R-:W-:Y:S01]  /*7a50*/  ULDC UR12, c[0x0][0xdb4] ;  /* 0x00036d00000c7ab9 */ /* 0x000fe20000000800 */
[----:B------:R-:W-:Y:S02]  /*7a60*/  USHF.L.U32 UR34, UR5, 0x6, URZ ;  /* 0x0000000605227899 */ /* 0x000fe4000800063f */
[----:B------:R-:W-:-:S02]  /*7a70*/  UIMAD UR35, UR12, UR35, UR43 ;  /* 0x000000230c2372a4 */ /* 0x000fc4000f8e022b */
[----:B------:R-:W-:Y:S02]  /*7a80*/  UIADD3.X UR5, URZ, UR53, URZ, UP0, !UPT ;  /* 0x000000353f057290 */ /* 0x000fe400087fe43f */
[----:B------:R-:W-:Y:S02]  /*7a90*/  UIADD3 UR6, UR46, 0x2000, URZ ;  /* 0x000020002e067890 */ /* 0x000fe4000fffe03f */
[----:B------:R-:W-:Y:S01]  /*7aa0*/  UIADD3 UR8, UR46, 0x4000, URZ ;  /* 0x000040002e087890 */ /* 0x000fe2000fffe03f */
[----:B------:R-:W-:Y:S01]  /*7ab0*/  UMOV UR33, URZ ;  /* 0x0000003f00217c82 */ /* 0x000fe20008000000 */
[----:B------:R-:W-:Y:S01]  /*7ac0*/  UMOV UR37, URZ ;  /* 0x0000003f00257c82 */ /* 0x000fe20008000000 */
[----:B------:R-:W-:Y:S01]  /*7ad0*/  UMOV UR32, UR46 ;  /* 0x0000002e00207c82 */ /* 0x000fe20008000000 */
[----:B------:R-:W-:Y:S01]  /*7ae0*/  UMOV UR7, 0x40 ;  /* 0x0000004000077882 */ /* 0x000fe20000000000 */
[----:B------:R-:W-:Y:S01]  /*7af0*/  UIADD3 UR10, UR46, 0x6000, URZ ;  /* 0x000060002e0a7890 */ /* 0x000fe2000fffe03f */
[----:B------:R3:W-:Y:S01]  /*7b00*/  UTMASTG.5D [UR32], [UR4] ;  /* 0x00000020040073b5 */ /* 0x0007e20008020000 */
[----:B------:R-:W-:Y:S01]  /*7b10*/  UMOV UR9, 0x80 ;  /* 0x0000008000097882 */ /* 0x000fe20000000000 */
[----:B------:R-:W-:Y:S01]  /*7b20*/  UIADD3 UR12, UR46, 0x8000, URZ ;  /* 0x000080002e0c7890 */ /* 0x000fe2000fffe03f */
[----:B------:R-:W-:Y:S01]  /*7b30*/  UMOV UR11, 0xc0 ;  /* 0x000000c0000b7882 */ /* 0x000fe20000000000 */
[----:B------:R-:W-:Y:S01]  /*7b40*/  UMOV UR13, 0x100 ;  /* 0x00000100000d7882 */ /* 0x000fe20000000000 */
[----:B---3--:R-:W-:Y:S01]  /*7b50*/  UMOV UR32, UR6 ;  /* 0x0000000600207c82 */ /* 0x008fe20008000000 */
[----:B------:R-:W-:Y:S01]  /*7b60*/  UMOV UR33, UR7 ;  /* 0x0000000700217c82 */ /* 0x000fe20008000000 */
[----:B------:R-:W-:Y:S01]  /*7b70*/  UIADD3 UR6, UR46, 0xa000, URZ ;  /* 0x0000a0002e067890 */ /* 0x000fe2000fffe03f */
[----:B------:R3:W-:Y:S01]  /*7b80*/  UTMASTG.5D [UR32], [UR4] ;  /* 0x00000020040073b5 */ /* 0x0007e20008020000 */
[----:B------:R-:W-:Y:S01]  /*7b90*/  UMOV UR7, 0x140 ;  /* 0x0000014000077882 */ /* 0x000fe20000000000 */
[----:B---3--:R-:W-:Y:S01]  /*7ba0*/  UMOV UR32, UR8 ;  /* 0x0000000800207c82 */ /* 0x008fe20008000000 */
[----:B------:R-:W-:Y:S01]  /*7bb0*/  UMOV UR33, UR9 ;  /* 0x0000000900217c82 */ /* 0x000fe20008000000 */
[----:B------:R-:W-:Y:S01]  /*7bc0*/  UIADD3 UR8, UR46, 0xc000, URZ ;  /* 0x0000c0002e087890 */ /* 0x000fe2000fffe03f */
[----:B------:R3:W-:Y:S01]  /*7bd0*/  UTMASTG.5D [UR32], [UR4] ;  /* 0x00000020040073b5 */ /* 0x0007e20008020000 */
[----:B------:R-:W-:Y:S01]  /*7be0*/  UIADD3 UR9, UR46, 0xe000, URZ ;  /* 0x0000e0002e097890 */ /* 0x000fe2000fffe03f */
[----:B---3--:R-:W-:Y:S01]  /*7bf0*/  UMOV UR32, UR10 ;  /* 0x0000000a00207c82 */ /* 0x008fe20008000000 */
[----:B------:R-:W-:-:S02]  /*7c00*/  UMOV UR33, UR11 ;  /* 0x0000000b00217c82 */ /* 0x000fc40008000000 */
[----:B------:R3:W-:Y:S02]  /*7c10*/  UTMASTG.5D [UR32], [UR4] ;  /* 0x00000020040073b5 */ /* 0x0007e40008020000 */
[----:B---3--:R-:W-:Y:S01]  /*7c20*/  UMOV UR32, UR12 ;  /* 0x0000000c00207c82 */ /* 0x008fe20008000000 */
[----:B------:R-:W-:Y:S02]  /*7c30*/  UMOV UR33, UR13 ;  /* 0x0000000d00217c82 */ /* 0x000fe40008000000 */
[----:B------:R3:W-:Y:S02]  /*7c40*/  UTMASTG.5D [UR32], [UR4] ;  /* 0x00000020040073b5 */ /* 0x0007e40008020000 */
[----:B---3--:R-:W-:Y:S01]  /*7c50*/  UMOV UR32, UR6 ;  /* 0x0000000600207c82 */ /* 0x008fe20008000000 */
[----:B------:R-:W-:Y:S01]  /*7c60*/  UMOV UR33, UR7 ;  /* 0x0000000700217c82 */ /* 0x000fe20008000000 */
[----:B------:R-:W-:Y:S01]  /*7c70*/  UMOV UR6, 0x180 ;  /* 0x0000018000067882 */ /* 0x000fe20000000000 */
[----:B------:R3:W-:Y:S02]  /*7c80*/  UTMASTG.5D [UR32], [UR4] ;  /* 0x00000020040073b5 */ /* 0x0007e40008020000 */
[----:B---3--:R-:W-:Y:S01]  /*7c90*/  UMOV UR32, UR8 ;  /* 0x0000000800207c82 */ /* 0x008fe20008000000 */
[----:B------:R-:W-:Y:S01]  /*7ca0*/  UMOV UR33, UR6 ;  /* 0x0000000600217c82 */ /* 0x000fe20008000000 */
[----:B------:R-:W-:Y:S01]  /*7cb0*/  UMOV UR6, 0x1c0 ;  /* 0x000001c000067882 */ /* 0x000fe20000000000 */
[----:B------:R3:W-:Y:S02]  /*7cc0*/  UTMASTG.5D [UR32], [UR4] ;  /* 0x00000020040073b5 */ /* 0x0007e40008020000 */
[----:B---3--:R-:W-:Y:S01]  /*7cd0*/  UMOV UR32, UR9 ;  /* 0x0000000900207c82 */ /* 0x008fe20008000000 */
[----:B------:R-:W-:Y:S01]  /*7ce0*/  UMOV UR33, UR6 ;  /* 0x0000000600217c82 */ /* 0x000fe20008000000 */
[----:B------:R-:W-:Y:S01]  /*7cf0*/  UIADD3 UR6, UR46, 0x28c20, URZ ;  /* 0x00028c202e067890 */ /* 0x000fe2000fffe03f */
[----:B------:R3:W-:Y:S03]  /*7d00*/  UTMASTG.5D [UR32], [UR4] ;  /* 0x00000020040073b5 */ /* 0x0007e60008020000 */
[----:B------:R-:W-:Y:S01]  /*7d10*/  UPRMT UR6, URZ, 0x654, UR6 ;  /* 0x000006543f067896 */ /* 0x000fe20008000006 */
[----:B------:R0:W-:Y:S01]  /*7d20*/  UTMACMDFLUSH ;  /* 0x00000000000079b7 */ /* 0x0001e20000000000 */
[----:B------:R-:W-:-:S07]  /*7d30*/  DEPBAR.LE SB0, 0x0 ;  /* 0x000080000000791a */ /* 0x000fce0000000000 */
[----:B---3--:R-:W-:Y:S03]  /*7d40*/  SYNCS.ARRIVE.TRANS64.RED.A1T0 RZ, [UR6], RZ ;  /* 0x000000ffffff79a7 */ /* 0x008fe60008100406 */
.L_x_41:
[----:B------:R-:W-:Y:S05]  /*7d50*/  BSYNC B0 ;  /* 0x0000000000007941 */ /* 0x000fea0003800000 */
.L_x_40:
[----:B------:R-:W3:Y:S02]  /*7d60*/  LDC R0, c[0x0][0xda4] ;  /* 0x00036900ff007b82 */ /* 0x000ee40000000800 */
[----:B---3--:R-:W-:-:S13]  /*7d70*/  ISETP.LE.AND P0, PT, R0, UR45, PT ;  /* 0x0000002d00007c0c */ /* 0x008fda000bf03270 */
[----:B------:R-:W-:Y:S05]  /*7d80*/  @!P0 BRA `(.L_x_42) ;  /* 0xffffff90003c8947 */ /* 0x000fea000383ffff */
[----:B------:R-:W-:Y:S05]  /*7d90*/  EXIT ;  /* 0x000000000000794d */ /* 0x000fea0003800000 */
.L_x_7:
[----:B------:R-:W-:-:S08]  /*7da0*/  NOP ;  /* 0x0000000000007918 */ /* 0x000fd00000000000 */
[----:B------:R-:W1:-:S00]  /*7db0*/  USETMAXREG.DEALLOC.CTAPOOL 0x18 ;  /* 0x00000018000079c8 */ /* 0x000e4000080e0500 */
[----:B-1----:R-:W-:-:S06]  /*7dc0*/  LOP3.LUT R0, R0, 0x3, RZ, 0xc0, !PT ;  /* 0x0000000300007812 */ /* 0x002fcc00078ec0ff */
[----:B------:R-:W1:Y:S02]  /*7dd0*/  SHFL.IDX PT, R0, R0, RZ, 0x1f ;  /* 0x00001fff00007589 */ /* 0x000e6400000e0000 */
[----:B-1----:R-:W-:-:S13]  /*7de0*/  ISETP.NE.AND P0, PT, R0, RZ, PT ;  /* 0x000000ff0000720c */ /* 0x002fda0003f05270 */
[----:B------:R-:W-:Y:S05]  /*7df0*/  @P0 EXIT ;  /* 0x000000000000094d */ /* 0x000fea0003800000 */
[----:B------:R-:W1:Y:S01]  /*7e00*/  S2UR UR4, SR_CTAID.X ;  /* 0x00000000000479c3 */ /* 0x000e620000002500 */
[----:B------:R-:W-:Y:S02]  /*7e10*/  MOV R16, RZ ;  /* 0x000000ff00107202 */ /* 0x000fe40000000f00 */
[----:B------:R-:W-:Y:S02]  /*7e20*/  MOV R2, 0x1 ;  /* 0x0000000100027802 */ /* 0x000fe40000000f00 */
[----:B------:R-:W-:-:S03]  /*7e30*/  MOV R17, 0x1 ;  /* 0x0000000100117802 */ /* 0x000fc60000000f00 */
[----:B------:R-:W1:Y:S02]  /*7e40*/  LDC R0, c[0x0][0xda4] ;  /* 0x00036900ff007b82 */ /* 0x000e640000000800 */
[----:B-1----:R-:W-:-:S13]  /*7e50*/  ISETP.LE.AND P0, PT, R0, UR4, PT ;  /* 0x0000000400007c0c */ /* 0x002fda000bf03270 */
[----:B------:R-:W-:Y:S05]  /*7e60*/  @P0 BRA `(.L_x_43) ;  /* 0x0000002c005c0947 */ /* 0x000fea0003800000 */
[----:B------:R-:W-:Y:S01]  /*7e70*/  IMAD.U32 R0, RZ, RZ, UR4 ;  /* 0x00000004ff007e24 */ /* 0x000fe2000f8e00ff */
[----:B------:R-:W-:Y:S01]  /*7e80*/  MOV R16, RZ ;  /* 0x000000ff00107202 */ /* 0x000fe20000000f00 */
[----:B------:R-:W-:Y:S01]  /*7e90*/  ULDC.64 UR40, c[0x0][0x198] ;  /* 0x0000660000287ab9 */ /* 0x000fe20000000a00 */
[----:B------:R-:W-:Y:S01]  /*7ea0*/  MOV R17, 0x1 ;  /* 0x0000000100117802 */ /* 0x000fe20000000f00 */
[----:B------:R-:W-:Y:S01]  /*7eb0*/  ULDC UR36, c[0x0][0xc] ;  /* 0x0000030000247ab9 */ /* 0x000fe20000000800 */
[----:B------:R1:W-:Y:S04]  /*7ec0*/  STL [R1+0xc], R0 ;  /* 0x00000c0001007387 */ /* 0x0003e80000100800 */
[----:B------:R1:W-:Y:S02]  /*7ed0*/  STL [R1+0x18], RZ ;  /* 0x000018ff01007387 */ /* 0x0003e40000100800 */
.L_x_85:
[----:B------:R-:W2:Y:S01]  /*7ee0*/  LDL R4, [R1+0xc] ;  /* 0x00000c0001047983 */ /* 0x000ea20000100800 */
[----:B-1----:R-:W1:Y:S01]  /*7ef0*/  LDC R0, c[0x0][0xda8] ;  /* 0x00036a00ff007b82 */ /* 0x002e620000000800 */
[----:B------:R-:W-:Y:S05]  /*7f00*/  YIELD ;  /* 0x0000000000007946 */ /* 0x000fea0003800000 */
[----:B------:R-:W-:Y:S02]  /*7f10*/  ULDC.64 UR4, c[0x0][0x3f8] ;  /* 0x0000fe0000047ab9 */ /* 0x000fe40000000a00 */
[----:B------:R-:W3:Y:S01]  /*7f20*/  LDC R19, c[0x0][0xdb4] ;  /* 0x00036d00ff137b82 */ /* 0x000ee20000000800 */
[----:B------:R-:W-:-:S03]  /*7f30*/  UISETP.NE.U32.AND UP0, UPT, UR4, URZ, UPT ;  /* 0x0000003f0400728c */ /* 0x000fc6000bf05070 */
[----:B------:R-:W-:Y:S01]  /*7f40*/  ULDC UR4, c[0x0][0x404] ;  /* 0x0001010000047ab9 */ /* 0x000fe20000000800 */
[----:B------:R-:W-:-:S04]  /*7f50*/  UISETP.NE.AND.EX UP0, UPT, UR5, URZ, UPT, UP0 ;  /* 0x0000003f0500728c */ /* 0x000fc8000bf05300 */
[----:B------:R-:W-:Y:S01]  /*7f60*/  USEL UR4, UR4, 0x1, UP0 ;  /* 0x0000000104047887 */ /* 0x000fe20008000000 */
[----:B-1----:R-:W-:Y:S02]  /*7f70*/  ISETP.NE.AND P0, PT, R0, 0x1, PT ;  /* 0x000000010000780c */ /* 0x002fe40003f05270 */
[----:B---3--:R-:W-:-:S11]  /*7f80*/  ISETP.NE.AND P1, PT, R19, 0x1, PT ;  /* 0x000000011300780c */ /* 0x008fd60003f25270 */
[----:B------:R-:W2:Y:S08]  /*7f90*/  @P0 LDC R0, c[0x0][0xdac] ;  /* 0x00036b00ff000b82 */ /* 0x000eb00000000800 */
[----:B------:R-:W1:Y:S08]  /*7fa0*/  @P0 LDC R5, c[0x0][0xdb0] ;  /* 0x00036c00ff050b82 */ /* 0x000e700000000800 */
[----:B------:R-:W3:Y:S01]  /*7fb0*/  @P1 LDC.64 R2, c[0x0][0xdb8] ;  /* 0x00036e00ff021b82 */ /* 0x000ee20000000a00 */
[----:B--2---:R-:W-:-:S05]  /*7fc0*/  @P0 IMAD.HI.U32 R0, R4, R0, RZ ;  /* 0x0000000004000227 */ /* 0x004fca00078e00ff */
[----:B-1----:R-:W-:Y:S02]  /*7fd0*/  @P0 SHF.R.U32.HI R4, RZ, R5, R0 ;  /* 0x00000005ff040219 */ /* 0x002fe40000011600 */
[----:B------:R-:W1:Y:S01]  /*7fe0*/  S2R R5, SR_CgaCtaId ;  /* 0x0000000000057919 */ /* 0x000e620000008800 */
[----:B------:R-:W2:Y:S01]  /*7ff0*/  LDC R0, c[0x0][0x2e0] ;  /* 0x0000b800ff007b82 */ /* 0x000ea20000000800 */
[----:B------:R-:W-:Y:S01]  /*8000*/  MOV R18, R4 ;  /* 0x0000000400127202 */ /* 0x000fe20000000f00 */
[----:B---3--:R-:W-:Y:S01]  /*8010*/  @P1 IMAD.HI.U32 R2, R4, R2, RZ ;  /* 0x0000000204021227 */ /* 0x008fe200078e00ff */
[----:B------:R3:W-:Y:S04]  /*8020*/  STL [R1+0x4], R4 ;  /* 0x0000040401007387 */ /* 0x0007e80000100800 */
[----:B------:R-:W-:-:S02]  /*8030*/  @P1 SHF.R.U32.HI R18, RZ, R3, R2 ;  /* 0x00000003ff121219 */ /* 0x000fc40000011602 */
[----:B------:R-:W-:Y:S01]  /*8040*/  MOV R2, 0x400 ;  /* 0x0000040000027802 */ /* 0x000fe20000000f00 */
[----:B--2---:R-:W-:-:S03]  /*8050*/  IMAD R6, R0, UR4, RZ ;  /* 0x0000000400067c24 */ /* 0x004fc6000f8e02ff */
[----:B-1----:R-:W-:-:S04]  /*8060*/  LEA R7, R5, R2, 0x18 ;  /* 0x0000000205077211 */ /* 0x002fc800078ec0ff */
[----:B------:R-:W-:Y:S01]  /*8070*/  IADD3 R0, R7, 0x22400, RZ ;  /* 0x0002240007007810 */ /* 0x000fe20007ffe0ff */
[----:B------:R3:W-:Y:S03]  /*8080*/  STL [R1], R7 ;  /* 0x0000000701007387 */ /* 0x0007e60000100800 */
[----:B------:R-:W-:Y:S01]  /*8090*/  LOP3.LUT P0, RZ, R0, 0x3ff, RZ, 0xc0, !PT ;  /* 0x000003ff00ff7812 */ /* 0x000fe2000780c0ff */
[----:B------:R-:W-:Y:S01]  /*80a0*/  VIADD R0, R6, 0x3f ;  /* 0x0000003f06007836 */ /* 0x000fe20000000000 */
[----:B------:R3:W-:Y:S04]  /*80b0*/  STL [R1+0x14], R6 ;  /* 0x0000140601007387 */ /* 0x0007e80000100800 */
[----:B------:R-:W-:-:S04]  /*80c0*/  SHF.R.S32.HI R3, RZ, 0x1f, R0 ;  /* 0x0000001fff037819 */ /* 0x000fc80000011400 */
[----:B------:R-:W-:Y:S02]  /*80d0*/  LEA.HI R3, R3, R0, RZ, 0x6 ;  /* 0x0000000003037211 */ /* 0x000fe400078f30ff */
[----:B------:R-:W-:-:S05]  /*80e0*/  IADD3 R0, -R18, RZ, RZ ;  /* 0x000000ff12007210 */ /* 0x000fca0007ffe1ff */
[----:B------:R-:W-:Y:S01]  /*80f0*/  IMAD R19, R19, R0, R4 ;  /* 0x0000000013137224 */ /* 0x000fe200078e0204 */
[----:B------:R-:W-:-:S05]  /*8100*/  SHF.R.S32.HI R0, RZ, 0x6, R3 ;  /* 0x00000006ff007819 */ /* 0x000fca0000011403 */
[----:B------:R3:W-:Y:S01]  /*8110*/  STL [R1+0x8], R0 ;  /* 0x0000080001007387 */ /* 0x0007e20000100800 */
[----:B------:R-:W-:Y:S05]  /*8120*/  @!P0 BRA `(.L_x_44) ;  /* 0x0000000000408947 */ /* 0x000fea0003800000 */
[----:B------:R-:W-:Y:S01]  /*8130*/  MOV R2, 0x0 ;  /* 0x0000000000027802 */ /* 0x000fe20000000f00 */
[----:B------:R-:W-:Y:S01]  /*8140*/  ULDC.64 UR6, c[0x4][0x88] ;  /* 0x0100220000067ab9 */ /* 0x000fe20000000a00 */
[----:B------:R-:W-:Y:S01]  /*8150*/  ULDC.64 UR8, c[0x4][0x90] ;  /* 0x0100240000087ab9 */ /* 0x000fe20000000a00 */
[----:B------:R-:W-:Y:S01]  /*8160*/  ULDC.64 UR4, c[0x4][0x8] ;  /* 0x0100020000047ab9 */ /* 0x000fe20000000a00 */
[----:B---3--:R-:W-:Y:S01]  /*8170*/  MOV R4, UR6 ;  /* 0x0000000600047c02 */ /* 0x008fe20008000f00 */
[----:B------:R-:W-:Y:S01]  /*8180*/  IMAD.U32 R7, RZ, RZ, UR9 ;  /* 0x00000009ff077e24 */ /* 0x000fe2000f8e00ff */
[----:B------:R-:W1:Y:S01]  /*8190*/  LDC.64 R2, c[0x4][R2] ;  /* 0x0100000002027b82 */ /* 0x000e620000000a00 */
[----:B------:R-:W-:Y:S01]  /*81a0*/  MOV R5, UR7 ;  /* 0x0000000700057c02 */ /* 0x000fe20008000f00 */
[----:B------:R-:W-:Y:S01]  /*81b0*/  IMAD.MOV.U32 R13, RZ, RZ, RZ ;  /* 0x000000ffff0d7224 */ /* 0x000fe200078e00ff */
[----:B------:R-:W-:Y:S02]  /*81c0*/  MOV R6, UR8 ;  /* 0x0000000800067c02 */ /* 0x000fe40008000f00 */
[----:B------:R-:W-:-:S02]  /*81d0*/  MOV R10, UR4 ;  /* 0x00000004000a7c02 */ /* 0x000fc40008000f00 */
[----:B------:R-:W-:Y:S02]  /*81e0*/  MOV R11, UR5 ;  /* 0x00000005000b7c02 */ /* 0x000fe40008000f00 */
[----:B------:R-:W-:Y:S02]  /*81f0*/  MOV R8, 0x70 ;  /* 0x0000007000087802 */ /* 0x000fe40000000f00 */
[----:B------:R-:W-:-:S07]  /*8200*/  MOV R12, 0x1 ;  /* 0x00000001000c7802 */ /* 0x000fce0000000f00 */
[----:B------:R-:W-:-:S07]  /*8210*/  LEPC R20, `(.L_x_44) ;  /* 0x000000001014794e */ /* 0x000fce0000000000 */
[----:B-1----:R-:W-:Y:S05]  /*8220*/  CALL.ABS.NOINC R2 ;  /* 0x0000000002007343 */ /* 0x002fea0003c00000 */
.L_x_44:
[----:B------:R-:W3:Y:S02]  /*8230*/  LDL R2, [R1] ;  /* 0x0000000001027983 */ /* 0x000ee40000100800 */
[----:B---3--:R-:W-:-:S04]  /*8240*/  IADD3 R0, R2, 0x400, RZ ;  /* 0x0000040002007810 */ /* 0x008fc80007ffe0ff */
[----:B------:R-:W-:-:S13]  /*8250*/  LOP3.LUT P0, RZ, R0, 0x3ff, RZ, 0xc0, !PT ;  /* 0x000003ff00ff7812 */ /* 0x000fda000780c0ff */
[----:B------:R-:W-:Y:S05]  /*8260*/  @!P0 BRA `(.L_x_45) ;  /* 0x0000000000808947 */ /* 0x000fea0003800000 */
[----:B------:R-:W-:Y:S01]  /*8270*/  MOV R0, 0x0 ;  /* 0x0000000000007802 */ /* 0x000fe20000000f00 */
[----:B------:R-:W-:Y:S01]  /*8280*/  ULDC.64 UR6, c[0x4][0x88] ;  /* 0x0100220000067ab9 */ /* 0x000fe20000000a00 */
[----:B------:R-:W-:Y:S01]  /*8290*/  ULDC.64 UR8, c[0x4][0x90] ;  /* 0x0100240000087ab9 */ /* 0x000fe20000000a00 */
[----:B------:R-:W-:Y:S01]  /*82a0*/  ULDC.64 UR4, c[0x4][0x10] ;  /* 0x0100040000047ab9 */ /* 0x000fe20000000a00 */
[----:B------:R1:W2:Y:S01]  /*82b0*/  LDC.64 R2, c[0x4][R0] ;  /* 0x0100000000027b82 */ /* 0x0002a20000000a00 */
[----:B------:R-:W-:Y:S01]  /*82c0*/  MOV R4, UR6 ;  /* 0x0000000600047c02 */ /* 0x000fe20008000f00 */
[----:B------:R-:W-:Y:S01]  /*82d0*/  IMAD.U32 R7, RZ, RZ, UR9 ;  /* 0x00000009ff077e24 */ /* 0x000fe2000f8e00ff */
[----:B------:R-:W-:Y:S01]  /*82e0*/  MOV R5, UR7 ;  /* 0x0000000700057c02 */ /* 0x000fe20008000f00 */
[----:B------:R-:W-:Y:S01]  /*82f0*/  IMAD.MOV.U32 R13, RZ, RZ, RZ ;  /* 0x000000ffff0d7224 */ /* 0x000fe200078e00ff */
[----:B------:R-:W-:Y:S02]  /*8300*/  MOV R6, UR8 ;  /* 0x0000000800067c02 */ /* 0x000fe40008000f00 */
[----:B------:R-:W-:-:S02]  /*8310*/  MOV R10, UR4 ;  /* 0x00000004000a7c02 */ /* 0x000fc40008000f00 */
[----:B------:R-:W-:Y:S02]  /*8320*/  MOV R11, UR5 ;  /* 0x00000005000b7c02 */ /* 0x000fe40008000f00 */
[----:B------:R-:W-:Y:S02]  /*8330*/  MOV R8, 0x70 ;  /* 0x0000007000087802 */ /* 0x000fe40000000f00 */
[----:B-1----:R-:W-:-:S07]  /*8340*/  MOV R12, 0x1 ;  /* 0x00000001000c7802 */ /* 0x002fce0000000f00 */
[----:B------:R-:W-:-:S07]  /*8350*/  LEPC R20, `(.L_x_46) ;  /* 0x000000001014794e */ /* 0x000fce0000000000 */
[----:B--2---:R-:W-:Y:S05]  /*8360*/  CALL.ABS.NOINC R2 ;  /* 0x0000000002007343 */ /* 0x004fea0003c00000 */
.L_x_46:
[----:B------:R-:W-:Y:S01]  /*8370*/  MOV R2, 0x0 ;  /* 0x0000000000027802 */ /* 0x000fe20000000f00 */
[----:B------:R-:W-:Y:S01]  /*8380*/  ULDC.64 UR6, c[0x4][0x88] ;  /* 0x0100220000067ab9 */ /* 0x000fe20000000a00 */
[----:B------:R-:W-:Y:S01]  /*8390*/  ULDC.64 UR8, c[0x4][0x90] ;  /* 0x0100240000087ab9 */ /* 0x000fe20000000a00 */
[----:B------:R-:W-:Y:S01]  /*83a0*/  ULDC.64 UR4, c[0x4][0x18] ;  /* 0x0100060000047ab9 */ /* 0x000fe20000000a00 */
[----:B------:R-:W-:Y:S01]  /*83b0*/  MOV R4, UR6 ;  /* 0x0000000600047c02 */ /* 0x000fe20008000f00 */
[----:B------:R-:W-:Y:S01]  /*83c0*/  IMAD.U32 R10, RZ, RZ, UR4 ;  /* 0x00000004ff0a7e24 */ /* 0x000fe2000f8e00ff */
[----:B------:R-:W1:Y:S01]  /*83d0*/  LDC.64 R2, c[0x4][R2] ;  /* 0x0100000002027b82 */ /* 0x000e620000000a00 */
[----:B------:R-:W-:Y:S02]  /*83e0*/  MOV R5, UR7 ;  /* 0x0000000700057c02 */ /* 0x000fe40008000f00 */
[----:B------:R-:W-:Y:S02]  /*83f0*/  MOV R6, UR8 ;  /* 0x0000000800067c02 */ /* 0x000fe40008000f00 */
[----:B------:R-:W-:-:S02]  /*8400*/  MOV R7, UR9 ;  /* 0x0000000900077c02 */ /* 0x000fc40008000f00 */
[----:B------:R-:W-:Y:S02]  /*8410*/  MOV R11, UR5 ;  /* 0x00000005000b7c02 */ /* 0x000fe40008000f00 */
[----:B------:R-:W-:Y:S02]  /*8420*/  MOV R8, 0x70 ;  /* 0x0000007000087802 */ /* 0x000fe40000000f00 */
[----:B------:R-:W-:Y:S02]  /*8430*/  MOV R12, 0x1 ;  /* 0x00000001000c7802 */ /* 0x000fe40000000f00 */
[----:B------:R-:W-:-:S07]  /*8440*/  MOV R13, RZ ;  /* 0x000000ff000d7202 */ /* 0x000fce0000000f00 */
[----:B------:R-:W-:-:S07]  /*8450*/  LEPC R20, `(.L_x_45) ;  /* 0x000000001014794e */ /* 0x000fce0000000000 */
[----:B-1----:R-:W-:Y:S05]  /*8460*/  CALL.ABS.NOINC R2 ;  /* 0x0000000002007343 */ /* 0x002fea0003c00000 */
.L_x_45:
[----:B------:R-:W2:Y:S01]  /*8470*/  LDL.LU R5, [R1+0x4] ;  /* 0x0000040001057983 */ /* 0x000ea20000300800 */
[----:B------:R-:W1:Y:S01]  /*8480*/  LDC R0, c[0x0][0x428] ;  /* 0x00010a00ff007b82 */ /* 0x000e620000000800 */
[----:B------:R-:W-:Y:S02]  /*8490*/  ULDC.64 UR4, c[0x0][0x9f8] ;  /* 0x00027e0000047ab9 */ /* 0x000fe40000000a00 */
[----:B------:R-:W3:Y:S01]  /*84a0*/  LDL R4, [R1+0xc] ;  /* 0x00000c0001047983 */ /* 0x000ee20000100800 */
[----:B------:R-:W-:Y:S01]  /*84b0*/  ISETP.NE.U32.AND P0, PT, RZ, UR4, PT ;  /* 0x00000004ff007c0c */ /* 0x000fe2000bf05070 */
[----:B------:R-:W-:Y:S01]  /*84c0*/  ULDC UR4, c[0x0][0xda8] ;  /* 0x00036a0000047ab9 */ /* 0x000fe20000000800 */
[----:B------:R-:W-:Y:S01]  /*84d0*/  MOV R6, R18 ;  /* 0x0000001200067202 */ /* 0x000fe20000000f00 */
[----:B------:R-:W4:Y:S01]  /*84e0*/  S2R R7, SR_TID.X ;  /* 0x0000000000077919 */ /* 0x000f220000002100 */
[----:B------:R-:W-:Y:S02]  /*84f0*/  ISETP.NE.AND.EX P0, PT, RZ, UR5, PT, P0 ;  /* 0x00000005ff007c0c */ /* 0x000fe4000bf05300 */
[----:B-1----:R-:W-:Y:S01]  /*8500*/  ISETP.NE.AND P1, PT, R0, 0x1, PT ;  /* 0x000000010000780c */ /* 0x002fe20003f25270 */
[----:B------:R-:W-:-:S12]  /*8510*/  IMAD.MOV.U32 R0, RZ, RZ, R19 ;  /* 0x000000ffff007224 */ /* 0x000fd800078e0013 */
[----:B------:R-:W1:Y:S01]  /*8520*/  @P1 LDC R2, c[0x0][0x42c] ;  /* 0x00010b00ff021b82 */ /* 0x000e620000000800 */
[----:B----4-:R-:W-:-:S07]  /*8530*/  LOP3.LUT R7, R7, 0x1f, RZ, 0xc0, !PT ;  /* 0x0000001f07077812 */ /* 0x010fce00078ec0ff */
[----:B------:R-:W4:Y:S01]  /*8540*/  @P1 LDC R3, c[0x0][0x430] ;  /* 0x00010c00ff031b82 */ /* 0x000f220000000800 */
[----:B-1----:R-:W-:-:S05]  /*8550*/  @P1 IMAD.HI.U32 R2, R19, R2, RZ ;  /* 0x0000000213021227 */ /* 0x002fca00078e00ff */
[----:B----4-:R-:W-:Y:S02]  /*8560*/  @P1 SHF.R.U32.HI R0, RZ, R3, R2 ;  /* 0x00000003ff001219 */ /* 0x010fe40000011602 */
[----:B------:R-:W1:Y:S01]  /*8570*/  @P0 LDC.64 R2, c[0x0][0x9f8] ;  /* 0x00027e00ff020b82 */ /* 0x000e620000000a00 */
[----:B------:R-:W-:-:S04]  /*8580*/  ISETP.NE.AND P1, PT, R7, RZ, PT ;  /* 0x000000ff0700720c */ /* 0x000fc80003f25270 */
[----:B------:R-:W-:-:S09]  /*8590*/  PLOP3.LUT P2, PT, P1, PT, PT, 0x8, 0x0 ;  /* 0x000000000000781c */ /* 0x000fd20000f4e170 */
[----:B------:R-:W-:-:S05]  /*85a0*/  VOTEU.ALL UP1, P1 ;  /* 0x00000000003f7886 */ /* 0x000fca0000820000 */
[----:B------:R-:W-:Y:S01]  /*85b0*/  @!UP1 UIADD3 UR8, UP0, UR40, 0x270, URZ ;  /* 0x0000027028089890 */ /* 0x000fe2000ff1e03f */
[----:B-1----:R-:W-:-:S03]  /*85c0*/  @P0 IMAD.WIDE R2, R18, 0x4, R2 ;  /* 0x0000000412020825 */ /* 0x002fc600078e0202 */
[----:B------:R-:W-:Y:S02]  /*85d0*/  @!UP1 UIADD3.X UR9, URZ, UR41, URZ, UP0, !UPT ;  /* 0x000000293f099290 */ /* 0x000fe400087fe43f */
[----:B------:R1:W5:Y:S01]  /*85e0*/  @P0 LDG.E R6, desc[UR48][R2.64] ;  /* 0x0000003002060981 */ /* 0x000362000c1e1900 */
[----:B------:R-:W-:Y:S01]  /*85f0*/  PLOP3.LUT P0, PT, PT, PT, PT, 0x80, 0x0 ;  /* 0x000000000000781c */ /* 0x000fe20003f0f070 */
[----:B------:R-:W-:Y:S01]  /*8600*/  VOTEU.ALL UP0, P1 ;  /* 0x00000000003f7886 */ /* 0x000fe20000800000 */
[----:B--2---:R-:W-:-:S05]  /*8610*/  IADD3 R8, -R5, RZ, RZ ;  /* 0x000000ff05087210 */ /* 0x004fca0007ffe1ff */
[----:B---3--:R-:W-:-:S05]  /*8620*/  IMAD R8, R8, UR4, R4 ;  /* 0x0000000408087c24 */ /* 0x008fca000f8e0204 */
[----:B-1----:R-:W-:-:S07]  /*8630*/  SHF.L.U32 R8, R8, 0x6, RZ ;  /* 0x0000000608087819 */ /* 0x002fce00000006ff */
.L_x_47:
[----:B------:R-:W-:Y:S02]  /*8640*/  PLOP3.LUT P0, PT, P0, P2, PT, 0xa2, 0x0 ;  /* 0x000000000000781c */ /* 0x000fe40000705472 */
[----:B------:R-:W-:Y:S01]  /*8650*/  @P2 R2UR P0, UR7, R18 ;  /* 0x00000000120722ca */ /* 0x000fe20000000000 */
[----:B------:R-:W-:-:S07]  /*8660*/  UMOV UR4, URZ ;  /* 0x0000003f00047c82 */ /* 0x000fce0008000000 */
[----:B------:R-:W-:Y:S02]  /*8670*/  PLOP3.LUT P0, PT, P0, P2, PT, 0xa2, 0x0 ;  /* 0x000000000000781c */ /* 0x000fe40000705472 */
[----:B------:R-:W-:-:S08]  /*8680*/  @P2 R2UR.OR P0, UR6, R19 ;  /* 0x00000000130622ca */ /* 0x000fd00000100000 */
[----:B------:R-:W-:Y:S02]  /*8690*/  PLOP3.LUT P0, PT, P0, P2, PT, 0xa2, 0x0 ;  /* 0x000000000000781c */ /* 0x000fe40000705472 */
[----:B------:R-:W-:-:S08]  /*86a0*/  @P2 R2UR.OR P0, UR5, R8 ;  /* 0x00000000080522ca */ /* 0x000fd00000100000 */
[----:B------:R-:W-:Y:S02]  /*86b0*/  @P2 PLOP3.LUT P2, PT, P0, PT, PT, 0x80, 0x0 ;  /* 0x000000000000281c */ /* 0x000fe4000074f070 */
[----:B------:R-:W-:-:S03]  /*86c0*/  PLOP3.LUT P0, PT, PT, PT, PT, 0x80, 0x0 ;  /* 0x000000000000781c */ /* 0x000fc60003f0f070 */
[----:B------:R1:W-:Y:S08]  /*86d0*/  @!UP0 UTMAPF.L2.4D [UR4], [UR8] ;  /* 0x00000004080085b8 */ /* 0x0003f00008018000 */
[----:B-1----:R-:W-:Y:S05]  /*86e0*/  @P2 BRA.U.ANY `(.L_x_47) ;  /* 0xfffffffd00d42947 */ /* 0x002fea000393ffff */
[----:B------:R-:W1:Y:S01]  /*86f0*/  LDC.64 R2, c[0x0][0x3f8] ;  /* 0x0000fe00ff027b82 */ /* 0x000e620000000a00 */
[----:B------:R-:W-:Y:S01]  /*8700*/  UMOV UR4, 0xffffffff ;  /* 0xffffffff00047882 */ /* 0x000fe20000000000 */
[----:B-1----:R-:W-:-:S04]  /*8710*/  ISETP.NE.U32.AND P0, PT, R2, RZ, PT ;  /* 0x000000ff0200720c */ /* 0x002fc80003f05070 */
[----:B------:R-:W-:-:S04]  /*8720*/  ISETP.NE.AND.EX P0, PT, R3, RZ, PT, P0 ;  /* 0x000000ff0300720c */ /* 0x000fc80003f05300 */
[----:B-----5:R-:W-:Y:S01]  /*8730*/  SEL R4, R6, RZ, !P0 ;  /* 0x000000ff06047207 */ /* 0x020fe20004000000 */
[----:B------:R-:W-:Y:S08]  /*8740*/  BRA.DIV UR4, `(.L_x_48) ;  /* 0x0000002a04947947 */ /* 0x000ff0000b800000 */
.L_x_102:
[----:B------:R-:W2:Y:S01]  /*8750*/  LDL R5, [R1+0x8] ;  /* 0x0000080001057983 */ /* 0x000ea20000100800 */
[----:B------:R-:W-:Y:S01]  /*8760*/  UMOV UR4, 0xffffffff ;  /* 0xffffffff00047882 */ /* 0x000fe20000000000 */
[----:B------:R-:W-:Y:S02]  /*8770*/  SHF.R.S32.HI R7, RZ, 0x1f, R6 ;  /* 0x0000001fff077819 */ /* 0x000fe40000011406 */
[----:B--2---:R-:W-:Y:S01]  /*8780*/  IADD3 R9, R5, -0x1, RZ ;  /* 0xffffffff05097810 */ /* 0x004fe20007ffe0ff */
[----:B------:R-:W-:Y:S06]  /*8790*/  BRA.DIV UR4, `(.L_x_49) ;  /* 0x0000002a04b47947 */ /* 0x000fec000b800000 */
[----:B------:R-:W-:-:S13]  /*87a0*/  ELECT P6, URZ, PT ;  /* 0x00000000003f782f */ /* 0x000fda00038c0000 */
.L_x_105:
[----:B------:R-:W-:Y:S05]  /*87b0*/  @!P6 BRA `(.L_x_50) ;  /* 0x0000000000ece947 */ /* 0x000fea0003800000 */
[----:B------:R1:W-:Y:S01]  /*87c0*/  STL [R1+0x10], R9 ;  /* 0x0000100901007387 */ /* 0x0003e20000100800 */
[----:B------:R-:W-:Y:S01]  /*87d0*/  IMAD.MOV.U32 R4, RZ, RZ, R6 ;  /* 0x000000ffff047224 */ /* 0x000fe200078e0006 */
[----:B------:R-:W-:Y:S06]  /*87e0*/  @!P0 BRA `(.L_x_51) ;  /* 0x0000000000488947 */ /* 0x000fec0003800000 */
[----:B------:R-:W2:Y:S01]  /*87f0*/  LDC R11, c[0x0][0x41c] ;  /* 0x00010700ff0b7b82 */ /* 0x000ea20000000800 */
[----:B------:R-:W-:Y:S01]  /*8800*/  ULDC.64 UR4, c[0x0][0x408] ;  /* 0x0001020000047ab9 */ /* 0x000fe20000000a00 */
[----:B--2---:R-:W-:-:S13]  /*8810*/  ISETP.NE.AND P1, PT, R11, 0x1, PT ;  /* 0x000000010b00780c */ /* 0x004fda0003f25270 */
[----:B------:R-:W2:Y:S02]  /*8820*/  @P1 LDC.64 R4, c[0x0][0x420] ;  /* 0x00010800ff041b82 */ /* 0x000ea40000000a00 */
[----:B--2---:R-:W-:Y:S01]  /*8830*/  @P1 IMAD.HI.U32 R10, R9, R4, RZ ;  /* 0x00000004090a1227 */ /* 0x004fe200078e00ff */
[----:B------:R-:W-:-:S04]  /*8840*/  MOV R4, R9 ;  /* 0x0000000900047202 */ /* 0x000fc80000000f00 */
[----:B------:R-:W-:Y:S01]  /*8850*/  @P1 SHF.R.U32.HI R4, RZ, R5, R10 ;  /* 0x00000005ff041219 */ /* 0x000fe2000001160a */
[----:B------:R-:W-:-:S03]  /*8860*/  IMAD R10, R7, UR4, RZ ;  /* 0x00000004070a7c24 */ /* 0x000fc6000f8e02ff */
[----:B------:R-:W-:Y:S01]  /*8870*/  IADD3 R5, -R4, RZ, RZ ;  /* 0x000000ff04057210 */ /* 0x000fe20007ffe1ff */
[----:B------:R-:W-:-:S04]  /*8880*/  IMAD R10, R6, UR5, R10 ;  /* 0x00000005060a7c24 */ /* 0x000fc8000f8e020a */
[----:B------:R-:W-:-:S05]  /*8890*/  IMAD R5, R11, R5, R9 ;  /* 0x000000050b057224 */ /* 0x000fca00078e0209 */
[----:B------:R2:W-:Y:S02]  /*88a0*/  STL [R1+0x10], R5 ;  /* 0x0000100501007387 */ /* 0x0005e40000100800 */
[----:B--2---:R-:W-:-:S03]  /*88b0*/  SHF.R.S32.HI R5, RZ, 0x1f, R4 ;  /* 0x0000001fff057819 */ /* 0x004fc60000011404 */
[----:B------:R-:W-:-:S05]  /*88c0*/  IMAD.WIDE.U32 R4, R6, UR4, R4 ;  /* 0x0000000406047c25 */ /* 0x000fca000f8e0004 */
[----:B------:R-:W-:Y:S02]  /*88d0*/  IADD3 R5, R5, R10, RZ ;  /* 0x0000000a05057210 */ /* 0x000fe40007ffe0ff */
[----:B------:R-:W-:-:S04]  /*88e0*/  LEA R10, P1, R4, R2, 0x2 ;  /* 0x00000002040a7211 */ /* 0x000fc800078210ff */
[----:B------:R-:W-:-:S05]  /*88f0*/  LEA.HI.X R11, R4, R3, R5, 0x2, P1 ;  /* 0x00000003040b7211 */ /* 0x000fca00008f1405 */
[----:B------:R2:W5:Y:S04]  /*8900*/  LDG.E R4, desc[UR48][R10.64] ;  /* 0x000000300a047981 */ /* 0x000568000c1e1900 */
.L_x_51:
[----:B--2---:R-:W2:Y:S01]  /*8910*/  S2R R10, SR_CgaCtaId ;  /* 0x00000000000a7919 */ /* 0x004ea20000008800 */
[----:B------:R-:W-:-:S04]  /*8920*/  MOV R5, 0x400 ;  /* 0x0000040000057802 */ /* 0x000fc80000000f00 */
[----:B--2---:R-:W-:Y:S02]  /*8930*/  LEA R5, R10, R5, 0x18 ;  /* 0x000000050a057211 */ /* 0x004fe400078ec0ff */
[----:B------:R-:W-:Y:S02]  /*8940*/  SHF.L.U32 R10, R17, 0x1f, RZ ;  /* 0x0000001f110a7819 */ /* 0x000fe400000006ff */
[----:B------:R-:W-:-:S04]  /*8950*/  LEA R5, R16, R5, 0x3 ;  /* 0x0000000510057211 */ /* 0x000fc800078e18ff */
[----:B------:R-:W2:Y:S02]  /*8960*/  SYNCS.PHASECHK.TRANS64.TRYWAIT P1, [R5+URZ+0x28c40], R10 ;  /* 0x028c400a050075a7 */ /* 0x000ea4000802017f */
[----:B--2---:R-:W-:Y:S05]  /*8970*/  @!P1 BRA `(.L_x_52) ;  /* 0x00000028005c9947 */ /* 0x004fea0003800000 */
.L_x_106:
[----:B------:R-:W3:Y:S02]  /*8980*/  S2R R11, SR_TID.X ;  /* 0x00000000000b7919 */ /* 0x000ee40000002100 */
[----:B---3--:R-:W-:-:S04]  /*8990*/  LOP3.LUT R11, R11, 0x7f, RZ, 0xc0, !PT ;  /* 0x0000007f0b0b7812 */ /* 0x008fc800078ec0ff */
[----:B------:R-:W-:-:S13]  /*89a0*/  ISETP.NE.AND P1, PT, R11, RZ, PT ;  /* 0x000000ff0b00720c */ /* 0x000fda0003f25270 */
[----:B------:R-:W-:Y:S05]  /*89b0*/  @P1 BRA `(.L_x_53) ;  /* 0x00000000001c1947 */ /* 0x000fea0003800000 */
[----:B------:R-:W3:Y:S01]  /*89c0*/  S2R R11, SR_TID.X ;  /* 0x00000000000b7919 */ /* 0x000ee20000002100 */
[----:B--2---:R-:W-:-:S04]  /*89d0*/  IMAD.MOV.U32 R10, RZ, RZ, 0x2000 ;  /* 0x00002000ff0a7424 */ /* 0x004fc800078e00ff */
[----:B------:R4:W-:Y:S01]  /*89e0*/  SYNCS.ARRIVE.TRANS64 RZ, [R5+URZ+0x28c30], R10 ;  /* 0x028c300a05ff79a7 */ /* 0x0009e2000800003f */
[----:B---3--:R-:W-:-:S04]  /*89f0*/  LOP3.LUT R11, R11, 0x1f, RZ, 0xc0, !PT ;  /* 0x0000001f0b0b7812 */ /* 0x008fc800078ec0ff */
[----:B------:R-:W-:-:S13]  /*8a00*/  ISETP.NE.AND P1, PT, R11, RZ, PT ;  /* 0x000000ff0b00720c */ /* 0x000fda0003f25270 */
[----:B----4-:R-:W-:Y:S05]  /*8a10*/  @!P1 BRA `(.L_x_53) ;  /* 0x0000000000049947 */ /* 0x010fea0003800000 */
[----:B------:R-:W-:Y:S01]  /*8a20*/  BPT.TRAP 0x1 ;  /* 0x000000040000795c */ /* 0x000fe20000300000 */
.L_x_53:
[----:B--2---:R-:W2:Y:S01]  /*8a30*/  LDL R10, [R1+0x10] ;  /* 0x00001000010a7983 */ /* 0x004ea20000100800 */
[----:B------:R-:W-:Y:S01]  /*8a40*/  MOV R11, 0x400 ;  /* 0x00000400000b7802 */ /* 0x000fe20000000f00 */
[----:B------:R-:W3:Y:S01]  /*8a50*/  S2R R12, SR_CgaCtaId ;  /* 0x00000000000c7919 */ /* 0x000ee20000008800 */
[----:B------:R-:W-:Y:S01]  /*8a60*/  R2UR UR9, R5 ;  /* 0x00000000050972ca */ /* 0x000fe200000e0000 */
[----:B------:R-:W-:Y:S01]  /*8a70*/  UIADD3 UR4, UP0, UR40, 0x370, URZ ;  /* 0x0000037028047890 */ /* 0x000fe2000ff1e03f */
[----:B------:R-:W-:Y:S02]  /*8a80*/  R2UR UR12, R0 ;  /* 0x00000000000c72ca */ /* 0x000fe400000e0000 */
[----:B-----5:R-:W-:Y:S01]  /*8a90*/  R2UR UR13, R4 ;  /* 0x00000000040d72ca */ /* 0x020fe200000e0000 */
[----:B------:R-:W-:Y:S01]  /*8aa0*/  UIADD3.X UR5, URZ, UR41, URZ, UP0, !UPT ;  /* 0x000000293f057290 */ /* 0x000fe200087fe43f */
[----:B---3--:R-:W-:-:S04]  /*8ab0*/  LEA R11, R12, R11, 0x18 ;  /* 0x0000000b0c0b7211 */ /* 0x008fc800078ec0ff */
[----:B------:R-:W-:-:S04]  /*8ac0*/  LEA R5, R16, R11, 0xd ;  /* 0x0000000b10057211 */ /* 0x000fc800078e68ff */
[----:B------:R-:W-:Y:S01]  /*8ad0*/  R2UR UR8, R5 ;  /* 0x00000000050872ca */ /* 0x000fe200000e0000 */
[----:B------:R-:W-:Y:S01]  /*8ae0*/  UIADD3 UR9, UR9, 0x28c30, URZ ;  /* 0x00028c3009097890 */ /* 0x000fe2000fffe03f */
[----:B------:R-:W-:Y:S01]  /*8af0*/  UMOV UR6, 0x0 ;  /* 0x0000000000067882 */ /* 0x000fe20000000000 */
[----:B------:R-:W-:Y:S01]  /*8b00*/  UMOV UR7, 0x14f00000 ;  /* 0x14f0000000077882 */ /* 0x000fe20000000000 */
[----:B------:R-:W-:-:S09]  /*8b10*/  UMOV UR10, URZ ;  /* 0x0000003f000a7c82 */ /* 0x000fd20008000000 */
[----:B------:R-:W-:Y:S01]  /*8b20*/  UIADD3 UR8, UR8, 0x22400, URZ ;  /* 0x0002240008087890 */ /* 0x000fe2000fffe03f */
[----:B--2---:R-:W-:-:S13]  /*8b30*/  R2UR UR11, R10 ;  /* 0x000000000a0b72ca */ /* 0x004fda00000e0000 */
[----:B------:R-:W-:-:S09]  /*8b40*/  USHF.L.U32 UR11, UR11, 0x6, URZ ;  /* 0x000000060b0b7899 */ /* 0x000fd2000800063f */
[----:B------:R2:W-:Y:S02]  /*8b50*/  UTMALDG.4D [UR8], [UR4], desc[UR6] ;  /* 0x00000608040075b4 */ /* 0x0005e40008019000 */
[----:B--2---:R-:W-:Y:S01]  /*8b60*/  NOP ;  /* 0x0000000000007918 */ /* 0x004fe20000000000 */
.L_x_50:
[----:B------:R-:W2:Y:S01]  /*8b70*/  LDL R12, [R1+0x18] ;  /* 0x00001800010c7983 */ /* 0x000ea20000100800 */
[----:B------:R-:W-:Y:S05]  /*8b80*/  WARPSYNC.ALL ;  /* 0x0000000000007948 */ /* 0x000fea0003800000 */
[----:B------:R-:W3:Y:S01]  /*8b90*/  S2R R11, SR_CgaCtaId ;  /* 0x00000000000b7919 */ /* 0x000ee20000008800 */
[----:B------:R-:W-:Y:S01]  /*8ba0*/  MOV R10, 0x400 ;  /* 0x00000400000a7802 */ /* 0x000fe20000000f00 */
[----:B------:R-:W-:Y:S01]  /*8bb0*/  BAR.SYNC.DEFER_BLOCKING 0x8, 0xa0 ;  /* 0x0202800000007b1d */ /* 0x000fe20000010000 */
[----:B------:R-:W-:-:S13]  /*8bc0*/  ELECT P1, URZ, PT ;  /* 0x00000000003f782f */ /* 0x000fda0003820000 */
[----:B------:R-:W-:Y:S01]  /*8bd0*/  @P1 R2UR UR13, R18 ;  /* 0x00000000120d12ca */ /* 0x000fe200000e0000 */
[----:B------:R-:W-:Y:S01]  /*8be0*/  UIADD3 UR4, UP0, UR40, 0x270, URZ ;  /* 0x0000027028047890 */ /* 0x000fe2000ff1e03f */
[----:B------:R-:W-:Y:S02]  /*8bf0*/  @P1 R2UR UR12, R19 ;  /* 0x00000000130c12ca */ /* 0x000fe400000e0000 */
[----:B------:R-:W-:Y:S01]  /*8c00*/  @P1 R2UR UR11, R8 ;  /* 0x00000000080b12ca */ /* 0x000fe200000e0000 */
[----:B------:R-:W-:Y:S01]  /*8c10*/  UIADD3.X UR5, URZ, UR41, URZ, UP0, !UPT ;  /* 0x000000293f057290 */ /* 0x000fe200087fe43f */
[----:B------:R-:W-:Y:S01]  /*8c20*/  BSSY B0, `(.L_x_54) ;  /* 0x000000f000007945 */ /* 0x000fe20003800000 */
[----:B------:R-:W-:Y:S01]  /*8c30*/  UMOV UR6, 0x0 ;  /* 0x0000000000067882 */ /* 0x000fe20000000000 */
[----:B------:R-:W-:Y:S01]  /*8c40*/  UMOV UR7, 0x12f00000 ;  /* 0x12f0000000077882 */ /* 0x000fe20000000000 */
[----:B------:R-:W-:Y:S01]  /*8c50*/  UMOV UR10, URZ ;  /* 0x0000003f000a7c82 */ /* 0x000fe20008000000 */
[----:B------:R-:W-:-:S02]  /*8c60*/  @P1 MOV R5, 0x2000 ;  /* 0x0000200000051802 */ /* 0x000fc40000000f00 */
[----:B---3--:R-:W-:-:S04]  /*8c70*/  LEA R10, R11, R10, 0x18 ;  /* 0x0000000a0b0a7211 */ /* 0x008fc800078ec0ff */
[----:B------:R-:W-:Y:S01]  /*8c80*/  R2UR UR9, R10 ;  /* 0x000000000a0972ca */ /* 0x000fe200000e0000 */
[----:B------:R2:W-:-:S12]  /*8c90*/  @P1 SYNCS.ARRIVE.TRANS64 RZ, [R10+URZ+0x28c00], R5 ;  /* 0x028c00050aff19a7 */ /* 0x0005d8000800003f */
[----:B------:R-:W-:Y:S02]  /*8ca0*/  UIADD3 UR8, UR9, 0x20400, URZ ;  /* 0x0002040009087890 */ /* 0x000fe4000fffe03f */
[----:B------:R-:W-:-:S09]  /*8cb0*/  UIADD3 UR9, UR9, 0x28c00, URZ ;  /* 0x00028c0009097890 */ /* 0x000fd2000fffe03f */
[----:B------:R3:W-:Y:S01]  /*8cc0*/  UTMALDG.4D [UR8], [UR4], desc[UR6] ;  /* 0x00000608040075b4 */ /* 0x0007e20008019000 */
[----:B--2---:R-:W-:-:S04]  /*8cd0*/  LOP3.LUT R5, R12, 0x1, RZ, 0xc, !PT ;  /* 0x000000010c057812 */ /* 0x004fc800078e0cff */
[----:B------:R-:W-:-:S04]  /*8ce0*/  SHF.L.U32 R5, R5, 0x1f, RZ ;  /* 0x0000001f05057819 */ /* 0x000fc800000006ff */
[----:B------:R-:W2:Y:S02]  /*8cf0*/  SYNCS.PHASECHK.TRANS64.TRYWAIT P1, [R10+URZ+0x28c20], R5 ;  /* 0x028c20050a0075a7 */ /* 0x000ea4000802017f */
[----:B--23--:R-:W-:Y:S05]  /*8d00*/  @!P1 BRA `(.L_x_55) ;  /* 0x00000024008c9947 */ /* 0x00cfea0003800000 */
.L_x_107:
[----:B------:R-:W-:Y:S05]  /*8d10*/  BSYNC B0 ;  /* 0x0000000000007941 */ /* 0x000fea0003800000 */
.L_x_54:
[----:B------:R-:W-:Y:S04]  /*8d20*/  BSSY B0, `(.L_x_56) ;  /* 0x000004b000007945 */ /* 0x000fe80003800000 */
[----:B------:R-:W-:Y:S05]  /*8d30*/  @!P6 BRA `(.L_x_57) ;  /* 0x000000040024e947 */ /* 0x000fea0003800000 */
[----:B------:R-:W3:Y:S01]  /*8d40*/  S2R R11, SR_CgaCtaId ;  /* 0x00000000000b7919 */ /* 0x000ee20000008800 */
[----:B--2---:R-:W-:Y:S02]  /*8d50*/  MOV R8, 0x400 ;  /* 0x0000040000087802 */ /* 0x004fe40000000f00 */
[----:B------:R-:W-:Y:S01]  /*8d60*/  SHF.L.U32 R5, R17, 0x1f, RZ ;  /* 0x0000001f11057819 */ /* 0x000fe200000006ff */
[----:B------:R-:W2:Y:S01]  /*8d70*/  S2R R10, SR_TID.X ;  /* 0x00000000000a7919 */ /* 0x000ea20000002100 */
[----:B---3--:R-:W-:-:S04]  /*8d80*/  LEA R8, R11, R8, 0x18 ;  /* 0x000000080b087211 */ /* 0x008fc800078ec0ff */
[----:B------:R-:W-:Y:S02]  /*8d90*/  LEA R8, R16, R8, 0x3 ;  /* 0x0000000810087211 */ /* 0x000fe400078e18ff */
[----:B--2---:R-:W-:Y:S02]  /*8da0*/  LOP3.LUT R10, R10, 0x7f, RZ, 0xc0, !PT ;  /* 0x0000007f0a0a7812 */ /* 0x004fe400078ec0ff */
[----:B------:R-:W2:Y:S02]  /*8db0*/  SYNCS.PHASECHK.TRANS64.TRYWAIT P1, [R8+URZ+0x28c60], R5 ;  /* 0x028c6005080075a7 */ /* 0x000ea4000802017f */
[----:B------:R-:W-:Y:S01]  /*8dc0*/  ISETP.NE.AND P2, PT, R10, RZ, PT ;  /* 0x000000ff0a00720c */ /* 0x000fe20003f45270 */
[----:B--2---:R-:W-:-:S12]  /*8dd0*/  @!P1 BRA `(.L_x_58) ;  /* 0x0000002400789947 */ /* 0x004fd80003800000 */
.L_x_108:
[----:B------:R-:W-:Y:S05]  /*8de0*/  @P2 BRA `(.L_x_59) ;  /* 0x00000000001c2947 */ /* 0x000fea0003800000 */
[----:B------:R-:W3:Y:S01]  /*8df0*/  S2R R10, SR_TID.X ;  /* 0x00000000000a7919 */ /* 0x000ee20000002100 */
[----:B--2---:R-:W-:-:S04]  /*8e00*/  MOV R5, 0x10000 ;  /* 0x0001000000057802 */ /* 0x004fc80000000f00 */
[----:B------:R4:W-:Y:S01]  /*8e10*/  SYNCS.ARRIVE.TRANS64 RZ, [R8+URZ+0x28c50], R5 ;  /* 0x028c500508ff79a7 */ /* 0x0009e2000800003f */
[----:B---3--:R-:W-:-:S04]  /*8e20*/  LOP3.LUT R10, R10, 0x1f, RZ, 0xc0, !PT ;  /* 0x0000001f0a0a7812 */ /* 0x008fc800078ec0ff */
[----:B------:R-:W-:-:S13]  /*8e30*/  ISETP.NE.AND P1, PT, R10, RZ, PT ;  /* 0x000000ff0a00720c */ /* 0x000fda0003f25270 */
[----:B----4-:R-:W-:Y:S05]  /*8e40*/  @!P1 BRA `(.L_x_59) ;  /* 0x0000000000049947 */ /* 0x010fea0003800000 */
[----:B------:R-:W-:Y:S01]  /*8e50*/  BPT.TRAP 0x1 ;  /* 0x000000040000795c */ /* 0x000fe20000300000 */
.L_x_59:
[----:B------:R-:W3:Y:S01]  /*8e60*/  LDL R10, [R1+0x10] ;  /* 0x00001000010a7983 */ /* 0x000ee20000100800 */
[----:B--2---:R-:W-:Y:S01]  /*8e70*/  MOV R5, 0x400 ;  /* 0x0000040000057802 */ /* 0x004fe20000000f00 */
[----:B------:R-:W2:Y:S01]  /*8e80*/  S2R R11, SR_CgaCtaId ;  /* 0x00000000000b7919 */ /* 0x000ea20000008800 */
[----:B------:R-:W-:Y:S01]  /*8e90*/  R2UR UR9, R8 ;  /* 0x00000000080972ca */ /* 0x000fe200000e0000 */
[----:B------:R-:W-:Y:S01]  /*8ea0*/  UIADD3 UR4, UP0, UR40, 0x470, URZ ;  /* 0x0000047028047890 */ /* 0x000fe2000ff1e03f */
[----:B------:R-:W-:Y:S02]  /*8eb0*/  R2UR UR12, R0 ;  /* 0x00000000000c72ca */ /* 0x000fe400000e0000 */
[----:B------:R-:W-:Y:S01]  /*8ec0*/  R2UR UR13, R4 ;  /* 0x00000000040d72ca */ /* 0x000fe200000e0000 */
[----:B------:R-:W-:Y:S01]  /*8ed0*/  UIADD3.X UR5, URZ, UR41, URZ, UP0, !UPT ;  /* 0x000000293f057290 */ /* 0x000fe200087fe43f */
[----:B--2---:R-:W-:-:S05]  /*8ee0*/  LEA R5, R11, R5, 0x18 ;  /* 0x000000050b057211 */ /* 0x004fca00078ec0ff */
[----:B------:R-:W-:-:S05]  /*8ef0*/  IMAD R5, R16, 0x10000, R5 ;  /* 0x0001000010057824 */ /* 0x000fca00078e0205 */
[----:B------:R-:W-:Y:S01]  /*8f00*/  R2UR UR14, R5 ;  /* 0x00000000050e72ca */ /* 0x000fe200000e0000 */
[----:B------:R-:W-:Y:S01]  /*8f10*/  UIADD3 UR9, UR9, 0x28c50, URZ ;  /* 0x00028c5009097890 */ /* 0x000fe2000fffe03f */
[----:B------:R-:W-:Y:S01]  /*8f20*/  UMOV UR10, URZ ;  /* 0x0000003f000a7c82 */ /* 0x000fe20008000000 */
[----:B------:R-:W-:Y:S01]  /*8f30*/  UMOV UR6, 0x0 ;  /* 0x0000000000067882 */ /* 0x000fe20000000000 */
[----:B------:R-:W-:-:S09]  /*8f40*/  UMOV UR7, 0x14f00000 ;  /* 0x14f0000000077882 */ /* 0x000fd20000000000 */
[----:B------:R-:W-:Y:S02]  /*8f50*/  UIADD3 UR8, UR14, 0x400, URZ ;  /* 0x000004000e087890 */ /* 0x000fe4000fffe03f */
[----:B------:R-:W-:Y:S02]  /*8f60*/  UIADD3 UR15, UR14, 0x2400, URZ ;  /* 0x000024000e0f7890 */ /* 0x000fe4000fffe03f */
[----:B------:R-:W-:Y:S01]  /*8f70*/  UIADD3 UR17, UR14, 0x4400, URZ ;  /* 0x000044000e117890 */ /* 0x000fe2000fffe03f */
[----:B------:R-:W-:Y:S01]  /*8f80*/  UMOV UR16, 0x40 ;  /* 0x0000004000107882 */ /* 0x000fe20000000000 */
[----:B------:R-:W-:Y:S01]  /*8f90*/  UIADD3 UR19, UR14, 0x6400, URZ ;  /* 0x000064000e137890 */ /* 0x000fe2000fffe03f */
[----:B------:R-:W-:Y:S01]  /*8fa0*/  UMOV UR18, 0x80 ;  /* 0x0000008000127882 */ /* 0x000fe20000000000 */
[----:B------:R-:W-:Y:S01]  /*8fb0*/  UMOV UR20, 0xc0 ;  /* 0x000000c000147882 */ /* 0x000fe20000000000 */
[----:B------:R-:W-:Y:S01]  /*8fc0*/  UMOV UR21, 0x100 ;  /* 0x0000010000157882 */ /* 0x000fe20000000000 */
[----:B------:R-:W-:Y:S01]  /*8fd0*/  UMOV UR22, 0x140 ;  /* 0x0000014000167882 */ /* 0x000fe20000000000 */
[----:B---3--:R-:W-:-:S13]  /*8fe0*/  R2UR UR11, R10 ;  /* 0x000000000a0b72ca */ /* 0x008fda00000e0000 */
[----:B------:R-:W-:-:S09]  /*8ff0*/  USHF.L.U32 UR11, UR11, 0x6, URZ ;  /* 0x000000060b0b7899 */ /* 0x000fd2000800063f */
[----:B------:R2:W-:Y:S02]  /*9000*/  UTMALDG.4D [UR8], [UR4], desc[UR6] ;  /* 0x00000608040075b4 */ /* 0x0005e40008019000 */
[----:B--2---:R-:W-:Y:S01]  /*9010*/  UMOV UR8, UR15 ;  /* 0x0000000f00087c82 */ /* 0x004fe20008000000 */
[----:B------:R-:W-:Y:S01]  /*9020*/  UMOV UR10, UR16 ;  /* 0x00000010000a7c82 */ /* 0x000fe20008000000 */
[----:B------:R-:W-:Y:S01]  /*9030*/  UIADD3 UR15, UR14, 0x8400, URZ ;  /* 0x000084000e0f7890 */ /* 0x000fe2000fffe03f */
[----:B------:R2:W-:Y:S01]  /*9040*/  UTMALDG.4D [UR8], [UR4], desc[UR6] ;  /* 0x00000608040075b4 */ /* 0x0005e20008019000 */
[----:B------:R-:W-:Y:S01]  /*9050*/  UIADD3 UR16, UR14, 0xa400, URZ ;  /* 0x0000a4000e107890 */ /* 0x000fe2000fffe03f */
[----:B--2---:R-:W-:Y:S01]  /*9060*/  UMOV UR8, UR17 ;  /* 0x0000001100087c82 */ /* 0x004fe20008000000 */
[----:B------:R-:W-:Y:S02]  /*9070*/  UMOV UR10, UR18 ;  /* 0x00000012000a7c82 */ /* 0x000fe40008000000 */
[----:B------:R2:W-:Y:S01]  /*9080*/  UTMALDG.4D [UR8], [UR4], desc[UR6] ;  /* 0x00000608040075b4 */ /* 0x0005e20008019000 */
[----:B------:R-:W-:Y:S01]  /*9090*/  UIADD3 UR17, UR14, 0xc400, URZ ;  /* 0x0000c4000e117890 */ /* 0x000fe2000fffe03f */
[----:B--2---:R-:W-:Y:S01]  /*90a0*/  UMOV UR8, UR19 ;  /* 0x0000001300087c82 */ /* 0x004fe20008000000 */
[----:B------:R-:W-:-:S02]  /*90b0*/  UMOV UR10, UR20 ;  /* 0x00000014000a7c82 */ /* 0x000fc40008000000 */
[----:B------:R2:W-:Y:S02]  /*90c0*/  UTMALDG.4D [UR8], [UR4], desc[UR6] ;  /* 0x00000608040075b4 */ /* 0x0005e40008019000 */
[----:B--2---:R-:W-:Y:S01]  /*90d0*/  UMOV UR8, UR15 ;  /* 0x0000000f00087c82 */ /* 0x004fe20008000000 */
[----:B------:R-:W-:Y:S01]  /*90e0*/  UMOV UR10, UR21 ;  /* 0x00000015000a7c82 */ /* 0x000fe20008000000 */
[----:B------:R-:W-:Y:S01]  /*90f0*/  UIADD3 UR15, UR14, 0xe400, URZ ;  /* 0x0000e4000e0f7890 */ /* 0x000fe2000fffe03f */
[----:B------:R2:W-:Y:S02]  /*9100*/  UTMALDG.4D [UR8], [UR4], desc[UR6] ;  /* 0x00000608040075b4 */ /* 0x0005e40008019000 */
[----:B------:R-:W-:Y:S01]  /*9110*/  UMOV UR14, 0x180 ;  /* 0x00000180000e7882 */ /* 0x000fe20000000000 */
[----:B--2---:R-:W-:Y:S01]  /*9120*/  UMOV UR8, UR16 ;  /* 0x0000001000087c82 */ /* 0x004fe20008000000 */
[----:B------:R-:W-:Y:S02]  /*9130*/  UMOV UR10, UR22 ;  /* 0x00000016000a7c82 */ /* 0x000fe40008000000 */
[----:B------:R2:W-:Y:S02]  /*9140*/  UTMALDG.4D [UR8], [UR4], desc[UR6] ;  /* 0x00000608040075b4 */ /* 0x0005e40008019000 */
[----:B--2---:R-:W-:Y:S01]  /*9150*/  UMOV UR8, UR17 ;  /* 0x0000001100087c82 */ /* 0x004fe20008000000 */
[----:B------:R-:W-:Y:S01]  /*9160*/  UMOV UR10, UR14 ;  /* 0x0000000e000a7c82 */ /* 0x000fe20008000000 */
[----:B------:R-:W-:Y:S01]  /*9170*/  UMOV UR14, 0x1c0 ;  /* 0x000001c0000e7882 */ /* 0x000fe20000000000 */
[----:B------:R2:W-:Y:S02]  /*9180*/  UTMALDG.4D [UR8], [UR4], desc[UR6] ;  /* 0x00000608040075b4 */ /* 0x0005e40008019000 */
[----:B--2---:R-:W-:Y:S01]  /*9190*/  UMOV UR8, UR15 ;  /* 0x0000000f00087c82 */ /* 0x004fe20008000000 */
[----:B------:R-:W-:-:S02]  /*91a0*/  UMOV UR10, UR14 ;  /* 0x0000000e000a7c82 */ /* 0x000fc40008000000 */
[----:B------:R3:W-:Y:S02]  /*91b0*/  UTMALDG.4D [UR8], [UR4], desc[UR6] ;  /* 0x00000608040075b4 */ /* 0x0007e40008019000 */
[----:B---3--:R-:W-:Y:S01]  /*91c0*/  NOP ;  /* 0x0000000000007918 */ /* 0x008fe20000000000 */
.L_x_57:
[----:B------:R-:W-:Y:S05]  /*91d0*/  BSYNC B0 ;  /* 0x0000000000007941 */ /* 0x000fea0003800000 */
.L_x_56:
[----:B--2---:R-:W2:Y:S01]  /*91e0*/  LDL.LU R5, [R1+0x14] ;  /* 0x0000140001057983 */ /* 0x004ea20000300800 */
[----:B------:R-:W-:-:S04]  /*91f0*/  IADD3 R16, R16, 0x1, RZ ;  /* 0x0000000110107810 */ /* 0x000fc80007ffe0ff */
[----:B------:R-:W-:-:S04]  /*9200*/  ISETP.NE.AND P1, PT, R16, 0x2, PT ;  /* 0x000000021000780c */ /* 0x000fc80003f25270 */
[----:B------:R-:W-:Y:S02]  /*9210*/  SEL R8, RZ, 0x1, P1 ;  /* 0x00000001ff087807 */ /* 0x000fe40000800000 */
[----:B------:R-:W-:Y:S02]  /*9220*/  SEL R16, R16, RZ, P1 ;  /* 0x000000ff10107207 */ /* 0x000fe40000800000 */
[----:B------:R-:W-:Y:S02]  /*9230*/  LOP3.LUT R17, R17, R8, RZ, 0x3c, !PT ;  /* 0x0000000811117212 */ /* 0x000fe400078e3cff */
[----:B--2---:R-:W-:-:S13]  /*9240*/  ISETP.GE.AND P2, PT, R5, 0x41, PT ;  /* 0x000000410500780c */ /* 0x004fda0003f46270 */
[----:B------:R-:W-:Y:S05]  /*9250*/  @!P2 BRA `(.L_x_60) ;  /* 0x000000180038a947 */ /* 0x000fea0003800000 */
[----:B------:R-:W2:Y:S01]  /*9260*/  LDL R11, [R1+0x8] ;  /* 0x00000800010b7983 */ /* 0x000ea20000100800 */
[----:B------:R-:W-:Y:S02]  /*9270*/  MOV R5, 0x1 ;  /* 0x0000000100057802 */ /* 0x000fe40000000f00 */
[C---:B--2---:R-:W-:Y:S01]  /*9280*/  IADD3 R10, -R11.reuse, RZ, RZ ;  /* 0x000000ff0b0a7210 */ /* 0x044fe20007ffe1ff */
[----:B------:R-:W-:-:S03]  /*9290*/  VIADD R8, R11, 0xfffffffe ;  /* 0xfffffffe0b087836 */ /* 0x000fc60000000000 */
[----:B------:R-:W-:-:S04]  /*92a0*/  VIADDMNMX R10, R10, R5, 0xffffffff, !PT ;  /* 0xffffffff0a0a7446 */ /* 0x000fc80007800105 */
[----:B------:R-:W-:-:S04]  /*92b0*/  IADD3 R5, R11, R10, RZ ;  /* 0x0000000a0b057210 */ /* 0x000fc80007ffe0ff */
[----:B------:R-:W-:-:S04]  /*92c0*/  LOP3.LUT R5, R5, 0x1, RZ, 0xc0, !PT ;  /* 0x0000000105057812 */ /* 0x000fc800078ec0ff */
[----:B------:R-:W-:-:S13]  /*92d0*/  ISETP.NE.U32.AND P1, PT, R5, 0x1, PT ;  /* 0x000000010500780c */ /* 0x000fda0003f25070 */
[----:B------:R-:W-:Y:S05]  /*92e0*/  @P1 BRA `(.L_x_61) ;  /* 0x0000000400fc1947 */ /* 0x000fea0003800000 */
[----:B------:R-:W-:Y:S04]  /*92f0*/  BSSY B0, `(.L_x_62) ;  /* 0x0000077000007945 */ /* 0x000fe80003800000 */
[----:B------:R-:W-:Y:S05]  /*9300*/  @!P6 BRA `(.L_x_63) ;  /* 0x0000000400d4e947 */ /* 0x000fea0003800000 */
[----:B------:R-:W-:Y:S05]  /*9310*/  @!P0 BRA `(.L_x_64) ;  /* 0x0000000000448947 */ /* 0x000fea0003800000 */
[----:B------:R-:W2:Y:S01]  /*9320*/  LDC R11, c[0x0][0x41c] ;  /* 0x00010700ff0b7b82 */ /* 0x000ea20000000800 */
[----:B------:R-:W-:Y:S01]  /*9330*/  ULDC.64 UR4, c[0x0][0x408] ;  /* 0x0001020000047ab9 */ /* 0x000fe20000000a00 */
[----:B--2---:R-:W-:-:S13]  /*9340*/  ISETP.NE.AND P1, PT, R11, 0x1, PT ;  /* 0x000000010b00780c */ /* 0x004fda0003f25270 */
[----:B------:R-:W2:Y:S02]  /*9350*/  @P1 LDC.64 R4, c[0x0][0x420] ;  /* 0x00010800ff041b82 */ /* 0x000ea40000000a00 */
[----:B--2---:R-:W-:Y:S01]  /*9360*/  @P1 IMAD.HI.U32 R12, R8, R4, RZ ;  /* 0x00000004080c1227 */ /* 0x004fe200078e00ff */
[----:B------:R-:W-:-:S04]  /*9370*/  MOV R4, R8 ;  /* 0x0000000800047202 */ /* 0x000fc80000000f00 */
[----:B------:R-:W-:-:S04]  /*9380*/  @P1 SHF.R.U32.HI R4, RZ, R5, R12 ;  /* 0x00000005ff041219 */ /* 0x000fc8000001160c */
[----:B------:R-:W-:-:S05]  /*9390*/  IADD3 R5, -R4, RZ, RZ ;  /* 0x000000ff04057210 */ /* 0x000fca0007ffe1ff */
[----:B------:R-:W-:Y:S01]  /*93a0*/  IMAD R8, R11, R5, R8 ;  /* 0x000000050b087224 */ /* 0x000fe200078e0208 */
[--C-:B------:R-:W-:Y:S01]  /*93b0*/  SHF.R.S32.HI R5, RZ, 0x1f, R4.reuse ;  /* 0x0000001fff057819 */ /* 0x100fe20000011404 */
[----:B------:R-:W-:Y:S02]  /*93c0*/  IMAD R11, R7, UR4, RZ ;  /* 0x00000004070b7c24 */ /* 0x000fe4000f8e02ff */
[----:B------:R-:W-:-:S04]  /*93d0*/  IMAD.WIDE.U32 R4, R6, UR4, R4 ;  /* 0x0000000406047c25 */ /* 0x000fc8000f8e0004 */
[----:B------:R-:W-:Y:S01]  /*93e0*/  IMAD R11, R6, UR5, R11 ;  /* 0x00000005060b7c24 */ /* 0x000fe2000f8e020b */
[----:B------:R-:W-:-:S04]  /*93f0*/  LEA R2, P1, R4, R2, 0x2 ;  /* 0x0000000204027211 */ /* 0x000fc800078210ff */
[----:B------:R-:W-:-:S04]  /*9400*/  IADD3 R11, R11, R5, RZ ;  /* 0x000000050b0b7210 */ /* 0x000fc80007ffe0ff */
[----:B------:R-:W-:-:S05]  /*9410*/  LEA.HI.X R3, R4, R3, R11, 0x2, P1 ;  /* 0x0000000304037211 */ /* 0x000fca00008f140b */
[----:B------:R2:W5:Y:S02]  /*9420*/  LDG.E R4, desc[UR48][R2.64] ;  /* 0x0000003002047981 */ /* 0x000564000c1e1900 */
.L_x_64:
[----:B--2---:R-:W2:Y:S01]  /*9430*/  S2R R3, SR_CgaCtaId ;  /* 0x0000000000037919 */ /* 0x004ea20000008800 */
[----:B------:R-:W-:Y:S01]  /*9440*/  MOV R2, 0x400 ;  /* 0x0000040000027802 */ /* 0x000fe20000000f00 */
[----:B------:R-:W3:Y:S03]  /*9450*/  S2R R5, SR_TID.X ;  /* 0x0000000000057919 */ /* 0x000ee60000002100 */
[----:B--2---:R-:W-:Y:S02]  /*9460*/  LEA R2, R3, R2, 0x18 ;  /* 0x0000000203027211 */ /* 0x004fe400078ec0ff */
[----:B------:R-:W-:Y:S02]  /*9470*/  SHF.L.U32 R3, R17, 0x1f, RZ ;  /* 0x0000001f11037819 */ /* 0x000fe400000006ff */
[----:B------:R-:W-:Y:S02]  /*9480*/  LEA R2, R16, R2, 0x3 ;  /* 0x0000000210027211 */ /* 0x000fe400078e18ff */
[----:B---3--:R-:W-:-:S02]  /*9490*/  LOP3.LUT R5, R5, 0x7f, RZ, 0xc0, !PT ;  /* 0x0000007f05057812 */ /* 0x008fc400078ec0ff */
[----:B------:R-:W2:Y:S02]  /*94a0*/  SYNCS.PHASECHK.TRANS64.TRYWAIT P2, [R2+URZ+0x28c40], R3 ;  /* 0x028c4003020075a7 */ /* 0x000ea4000804017f */
[----:B------:R-:W-:Y:S01]  /*94b0*/  ISETP.NE.AND P1, PT, R5, RZ, PT ;  /* 0x000000ff0500720c */ /* 0x000fe20003f25270 */
[----:B--2---:R-:W-:-:S12]  /*94c0*/  @!P2 BRA `(.L_x_65) ;  /* 0x0000001c00d0a947 */ /* 0x004fd80003800000 */
.L_x_109:
[----:B------:R-:W-:Y:S05]  /*94d0*/  @P1 BRA `(.L_x_66) ;  /* 0x00000000001c1947 */ /* 0x000fea0003800000 */
[----:B------:R-:W3:Y:S01]  /*94e0*/  S2R R11, SR_TID.X ;  /* 0x00000000000b7919 */ /* 0x000ee20000002100 */
[----:B------:R-:W-:-:S04]  /*94f0*/  IMAD.MOV.U32 R5, RZ, RZ, 0x2000 ;  /* 0x00002000ff057424 */ /* 0x000fc800078e00ff */
[----:B------:R4:W-:Y:S01]  /*9500*/  SYNCS.ARRIVE.TRANS64 RZ, [R2+URZ+0x28c30], R5 ;  /* 0x028c300502ff79a7 */ /* 0x0009e2000800003f */
[----:B---3--:R-:W-:-:S04]  /*9510*/  LOP3.LUT R11, R11, 0x1f, RZ, 0xc0, !PT ;  /* 0x0000001f0b0b7812 */ /* 0x008fc800078ec0ff */
[----:B------:R-:W-:-:S13]  /*9520*/  ISETP.NE.AND P2, PT, R11, RZ, PT ;  /* 0x000000ff0b00720c */ /* 0x000fda0003f45270 */
[----:B----4-:R-:W-:Y:S05]  /*9530*/  @!P2 BRA `(.L_x_66) ;  /* 0x000000000004a947 */ /* 0x010fea0003800000 */
[----:B------:R-:W-:Y:S01]  /*9540*/  BPT.TRAP 0x1 ;  /* 0x000000040000795c */ /* 0x000fe20000300000 */
.L_x_66:
[----:B------:R-:W3:Y:S01]  /*9550*/  S2R R11, SR_CgaCtaId ;  /* 0x00000000000b7919 */ /* 0x000ee20000008800 */
[----:B------:R-:W-:Y:S01]  /*9560*/  MOV R5, 0x400 ;  /* 0x0000040000057802 */ /* 0x000fe20000000f00 */
[----:B------:R-:W-:Y:S01]  /*9570*/  UIADD3 UR4, UP0, UR40, 0x370, URZ ;  /* 0x0000037028047890 */ /* 0x000fe2000ff1e03f */
[----:B------:R-:W-:Y:S01]  /*9580*/  R2UR UR9, R2 ;  /* 0x00000000020972ca */ /* 0x000fe200000e0000 */
[----:B------:R-:W-:Y:S01]  /*9590*/  UMOV UR6, 0x0 ;  /* 0x0000000000067882 */ /* 0x000fe20000000000 */
[----:B------:R-:W-:Y:S01]  /*95a0*/  SHF.L.U32 R8, R8, 0x6, RZ ;  /* 0x0000000608087819 */ /* 0x000fe200000006ff */
[----:B------:R-:W-:Y:S01]  /*95b0*/  UIADD3.X UR5, URZ, UR41, URZ, UP0, !UPT ;  /* 0x000000293f057290 */ /* 0x000fe200087fe43f */
[----:B------:R-:W-:Y:S01]  /*95c0*/  R2UR UR12, R0 ;  /* 0x00000000000c72ca */ /* 0x000fe200000e0000 */
[----:B------:R-:W-:Y:S01]  /*95d0*/  UMOV UR7, 0x14f00000 ;  /* 0x14f0000000077882 */ /* 0x000fe20000000000 */
[----:B-----5:R-:W-:Y:S01]  /*95e0*/  R2UR UR13, R4 ;  /* 0x00000000040d72ca */ /* 0x020fe200000e0000 */
[----:B------:R-:W-:Y:S01]  /*95f0*/  UMOV UR10, URZ ;  /* 0x0000003f000a7c82 */ /* 0x000fe20008000000 */
[----:B------:R-:W-:-:S05]  /*9600*/  R2UR UR11, R8 ;  /* 0x00000000080b72ca */ /* 0x000fca00000e0000 */
[----:B------:R-:W-:Y:S01]  /*9610*/  UIADD3 UR9, UR9, 0x28c30, URZ ;  /* 0x00028c3009097890 */ /* 0x000fe2000fffe03f */
[----:B---3--:R-:W-:-:S04]  /*9620*/  LEA R5, R11, R5, 0x18 ;  /* 0x000000050b057211 */ /* 0x008fc800078ec0ff */
[----:B------:R-:W-:-:S04]  /*9630*/  LEA R5, R16, R5, 0xd ;  /* 0x0000000510057211 */ /* 0x000fc800078e68ff */
[----:B------:R-:W-:-:S13]  /*9640*/  R2UR UR8, R5 ;  /* 0x00000000050872ca */ /* 0x000fda00000e0000 */
[----:B------:R-:W-:-:S09]  /*9650*/  UIADD3 UR8, UR8, 0x22400, URZ ;  /* 0x0002240008087890 */ /* 0x000fd2000fffe03f */
[----:B------:R3:W-:Y:S01]  /*9660*/  UTMALDG.4D [UR8], [UR4], desc[UR6] ;  /* 0x00000608040075b4 */ /* 0x0007e20008019000 */
[----:B------:R-:W4:Y:S02]  /*9670*/  SYNCS.PHASECHK.TRANS64.TRYWAIT P2, [R2+URZ+0x28c60], R3 ;  /* 0x028c6003020075a7 */ /* 0x000f24000804017f */
[----:B---34-:R-:W-:Y:S05]  /*9680*/  @!P2 BRA `(.L_x_67) ;  /* 0x0000001c0074a947 */ /* 0x018fea0003800000 */
.L_x_110:
[----:B------:R-:W-:Y:S05]  /*9690*/  @P1 BRA `(.L_x_68) ;  /* 0x00000000001c1947 */ /* 0x000fea0003800000 */
[----:B------:R-:W4:Y:S01]  /*96a0*/  S2R R5, SR_TID.X ;  /* 0x0000000000057919 */ /* 0x000f220000002100 */
[----:B--23--:R-:W-:-:S04]  /*96b0*/  MOV R3, 0x10000 ;  /* 0x0001000000037802 */ /* 0x00cfc80000000f00 */
[----:B------:R2:W-:Y:S01]  /*96c0*/  SYNCS.ARRIVE.TRANS64 RZ, [R2+URZ+0x28c50], R3 ;  /* 0x028c500302ff79a7 */ /* 0x0005e2000800003f */
[----:B----4-:R-:W-:-:S04]  /*96d0*/  LOP3.LUT R5, R5, 0x1f, RZ, 0xc0, !PT ;  /* 0x0000001f05057812 */ /* 0x010fc800078ec0ff */
[----:B------:R-:W-:-:S13]  /*96e0*/  ISETP.NE.AND P1, PT, R5, RZ, PT ;  /* 0x000000ff0500720c */ /* 0x000fda0003f25270 */
[----:B--2---:R-:W-:Y:S05]  /*96f0*/  @!P1 BRA `(.L_x_68) ;  /* 0x0000000000049947 */ /* 0x004fea0003800000 */
[----:B------:R-:W-:Y:S01]  /*9700*/  BPT.TRAP 0x1 ;  /* 0x000000040000795c */ /* 0x000fe20000300000 */
.L_x_68:
[----:B------:R-:W4:Y:S01]  /*9710*/  S2R R5, SR_CgaCtaId ;  /* 0x0000000000057919 */ /* 0x000f220000008800 */
[----:B--23--:R-:W-:Y:S01]  /*9720*/  MOV R3, 0x400 ;  /* 0x0000040000037802 */ /* 0x00cfe20000000f00 */
[----:B------:R-:W-:Y:S01]  /*9730*/  UIADD3 UR4, UP0, UR40, 0x470, URZ ;  /* 0x0000047028047890 */ /* 0x000fe2000ff1e03f */
[----:B------:R-:W-:Y:S01]  /*9740*/  R2UR UR9, R2 ;  /* 0x00000000020972ca */ /* 0x000fe200000e0000 */
[----:B------:R-:W-:Y:S01]  /*9750*/  UMOV UR10, URZ ;  /* 0x0000003f000a7c82 */ /* 0x000fe20008000000 */
[----:B------:R-:W-:Y:S01]  /*9760*/  R2UR UR11, R8 ;  /* 0x00000000080b72ca */ /* 0x000fe200000e0000 */
[----:B------:R-:W-:Y:S01]  /*9770*/  UIADD3.X UR5, URZ, UR41, URZ, UP0, !UPT ;  /* 0x000000293f057290 */ /* 0x000fe200087fe43f */
[----:B------:R-:W-:Y:S01]  /*9780*/  R2UR UR12, R0 ;  /* 0x00000000000c72ca */ /* 0x000fe200000e0000 */
[----:B------:R-:W-:Y:S01]  /*9790*/  UMOV UR6, 0x0 ;  /* 0x0000000000067882 */ /* 0x000fe20000000000 */
[----:B------:R-:W-:Y:S01]  /*97a0*/  R2UR UR13, R4 ;  /* 0x00000000040d72ca */ /* 0x000fe200000e0000 */
[----:B------:R-:W-:Y:S01]  /*97b0*/  UMOV UR7, 0x14f00000 ;  /* 0x14f0000000077882 */ /* 0x000fe20000000000 */
[----:B------:R-:W-:Y:S01]  /*97c0*/  UMOV UR18, 0x40 ;  /* 0x0000004000127882 */ /* 0x000fe20000000000 */
[----:B------:R-:W-:Y:S01]  /*97d0*/  UMOV UR19, 0x80 ;  /* 0x0000008000137882 */ /* 0x000fe20000000000 */
[----:B------:R-:W-:Y:S01]  /*97e0*/  UMOV UR20, 0xc0 ;  /* 0x000000c000147882 */ /* 0x000fe20000000000 */
[----:B------:R-:W-:Y:S01]  /*97f0*/  UMOV UR21, 0x100 ;  /* 0x0000010000157882 */ /* 0x000fe20000000000 */
[----:B------:R-:W-:Y:S01]  /*9800*/  UMOV UR22, 0x140 ;  /* 0x0000014000167882 */ /* 0x000fe20000000000 */
[----:B------:R-:W-:Y:S01]  /*9810*/  UIADD3 UR9, UR9, 0x28c50, URZ ;  /* 0x00028c5009097890 */ /* 0x000fe2000fffe03f */
[----:B----4-:R-:W-:-:S04]  /*9820*/  LEA R3, R5, R3, 0x18 ;  /* 0x0000000305037211 */ /* 0x010fc800078ec0ff */
[----:B------:R-:W-:-:S04]  /*9830*/  LEA R2, R16, R3, 0x10 ;  /* 0x0000000310027211 */ /* 0x000fc800078e80ff */
[----:B------:R-:W-:-:S13]  /*9840*/  R2UR UR14, R2 ;  /* 0x00000000020e72ca */ /* 0x000fda00000e0000 */
[----:B------:R-:W-:Y:S02]  /*9850*/  UIADD3 UR8, UR14, 0x400, URZ ;  /* 0x000004000e087890 */ /* 0x000fe4000fffe03f */
[----:B------:R-:W-:Y:S02]  /*9860*/  UIADD3 UR15, UR14, 0x2400, URZ ;  /* 0x000024000e0f7890 */ /* 0x000fe4000fffe03f */
[----:B------:R-:W-:Y:S02]  /*9870*/  UIADD3 UR16, UR14, 0x4400, URZ ;  /* 0x000044000e107890 */ /* 0x000fe4000fffe03f */
[----:B------:R-:W-:-:S03]  /*9880*/  UIADD3 UR17, UR14, 0x6400, URZ ;  /* 0x000064000e117890 */ /* 0x000fc6000fffe03f */
[----:B------:R2:W-:Y:S02]  /*9890*/  UTMALDG.4D [UR8], [UR4], desc[UR6] ;  /* 0x00000608040075b4 */ /* 0x0005e40008019000 */
[----:B--2---:R-:W-:Y:S01]  /*98a0*/  UMOV UR8, UR15 ;  /* 0x0000000f00087c82 */ /* 0x004fe20008000000 */
[----:B------:R-:W-:Y:S01]  /*98b0*/  UMOV UR10, UR18 ;  /* 0x00000012000a7c82 */ /* 0x000fe20008000000 */
[----:B------:R-:W-:Y:S01]  /*98c0*/  UIADD3 UR15, UR14, 0x8400, URZ ;  /* 0x000084000e0f7890 */ /* 0x000fe2000fffe03f */
        /* <DEDUP_REMOVED lines=8> */
[----:B------:R2:W-:Y:S01]  /*9950*/  UTMALDG.4D [UR8], [UR4], desc[UR6] ;  /* 0x00000608040075b4 */ /* 0x0005e20008019000 */
[----:B------:R-:W-:Y:S01]  /*9960*/  UIADD3 UR14, UR14, 0xe400, URZ ;  /* 0x0000e4000e0e7890 */ /* 0x000fe2000fffe03f */
[----:B--2---:R-:W-:Y:S01]  /*9970*/  UMOV UR8, UR15 ;  /* 0x0000000f00087c82 */ /* 0x004fe20008000000 */
[----:B------:R-:W-:Y:S01]  /*9980*/  UMOV UR10, UR21 ;  /* 0x00000015000a7c82 */ /* 0x000fe20008000000 */
[----:B------:R-:W-:Y:S01]  /*9990*/  UMOV UR15, 0x180 ;  /* 0x00000180000f7882 */ /* 0x000fe20000000000 */
[----:B------:R2:W-:Y:S02]  /*99a0*/  UTMALDG.4D [UR8], [UR4], desc[UR6] ;  /* 0x00000608040075b4 */ /* 0x0005e40008019000 */
[----:B--2---:R-:W-:Y:S01]  /*99b0*/  UMOV UR8, UR16 ;  /* 0x0000001000087c82 */ /* 0x004fe20008000000 */
[----:B------:R-:W-:-:S02]  /*99c0*/  UMOV UR10, UR22 ;  /* 0x00000016000a7c82 */ /* 0x000fc40008000000 */
[----:B------:R2:W-:Y:S02]  /*99d0*/  UTMALDG.4D [UR8], [UR4], desc[UR6] ;  /* 0x00000608040075b4 */ /* 0x0005e40008019000 */
[----:B--2---:R-:W-:Y:S01]  /*99e0*/  UMOV UR8, UR17 ;  /* 0x0000001100087c82 */ /* 0x004fe20008000000 */
[----:B------:R-:W-:Y:S01]  /*99f0*/  UMOV UR10, UR15 ;  /* 0x0000000f000a7c82 */ /* 0x000fe20008000000 */
[----:B------:R-:W-:Y:S01]  /*9a00*/  UMOV UR15, 0x1c0 ;  /* 0x000001c0000f7882 */ /* 0x000fe20000000000 */
[----:B------:R2:W-:Y:S02]  /*9a10*/  UTMALDG.4D [UR8], [UR4], desc[UR6] ;  /* 0x00000608040075b4 */ /* 0x0005e40008019000 */
[----:B--2---:R-:W-:Y:S01]  /*9a20*/  UMOV UR8, UR14 ;  /* 0x0000000e00087c82 */ /* 0x004fe20008000000 */
[----:B------:R-:W-:Y:S02]  /*9a30*/  UMOV UR10, UR15 ;  /* 0x0000000f000a7c82 */ /* 0x000fe40008000000 */
[----:B------:R2:W-:Y:S02]  /*9a40*/  UTMALDG.4D [UR8], [UR4], desc[UR6] ;  /* 0x00000608040075b4 */ /* 0x0005e40008019000 */
[----:B--2---:R-:W-:Y:S01]  /*9a50*/  NOP ;  /* 0x0000000000007918 */ /* 0x004fe20000000000 */
.L_x_63:
[----:B------:R-:W-:Y:S05]  /*9a60*/  BSYNC B0 ;  /* 0x0000000000007941 */ /* 0x000fea0003800000 */
.L_x_62:
[----:B------:R-:W2:Y:S01]  /*9a70*/  LDL.LU R3, [R1+0x8] ;  /* 0x0000080001037983 */ /* 0x000ea20000300800 */
[----:B------:R-:W-:-:S05]  /*9a80*/  VIADD R16, R16, 0x1 ;  /* 0x0000000110107836 */ /* 0x000fca0000000000 */
[----:B------:R-:W-:-:S04]  /*9a90*/  ISETP.NE.AND P1, PT, R16, 0x2, PT ;  /* 0x000000021000780c */ /* 0x000fc80003f25270 */
[----:B------:R-:W-:Y:S02]  /*9aa0*/  SEL R2, RZ, 0x1, P1 ;  /* 0x00000001ff027807 */ /* 0x000fe40000800000 */
[----:B------:R-:W-:Y:S02]  /*9ab0*/  SEL R16, R16, RZ, P1 ;  /* 0x000000ff10107207 */ /* 0x000fe40000800000 */
[----:B------:R-:W-:Y:S02]  /*9ac0*/  LOP3.LUT R17, R17, R2, RZ, 0x3c, !PT ;  /* 0x0000000211117212 */ /* 0x000fe400078e3cff */
[----:B--2---:R-:W-:-:S07]  /*9ad0*/  IADD3 R8, R3, -0x3, RZ ;  /* 0xfffffffd03087810 */ /* 0x004fce0007ffe0ff */
.L_x_61:
[----:B------:R-:W-:Y:S01]  /*9ae0*/  IADD3 R10, -R10, RZ, RZ ;  /* 0x000000ff0a0a7210 */ /* 0x000fe20007ffe1ff */
[----:B------:R-:W-:Y:S03]  /*9af0*/  BSSY B0, `(.L_x_60) ;  /* 0x0000104000007945 */ /* 0x000fe60003800000 */
[----:B------:R-:W-:-:S13]  /*9b00*/  ISETP.NE.AND P1, PT, R9, R10, PT ;  /* 0x0000000a0900720c */ /* 0x000fda0003f25270 */
[----:B------:R-:W-:Y:S05]  /*9b10*/  @!P1 BRA `(.L_x_69) ;  /* 0x0000001000049947 */ /* 0x000fea0003800000 */
.L_x_84:
[----:B------:R-:W-:Y:S04]  /*9b20*/  BSSY B1, `(.L_x_70) ;  /* 0x0000079000017945 */ /* 0x000fe80003800000 */
[----:B------:R-:W-:Y:S05]  /*9b30*/  @!P6 BRA `(.L_x_71) ;  /* 0x0000000400dce947 */ /* 0x000fea0003800000 */
[----:B-1----:R-:W-:Y:S01]  /*9b40*/  MOV R9, R8 ;  /* 0x0000000800097202 */ /* 0x002fe20000000f00 */
[----:B------:R-:W-:Y:S06]  /*9b50*/  @!P0 BRA `(.L_x_72) ;  /* 0x0000000000488947 */ /* 0x000fec0003800000 */
[----:B------:R-:W1:Y:S01]  /*9b60*/  LDC R10, c[0x0][0x41c] ;  /* 0x00010700ff0a7b82 */ /* 0x000e620000000800 */
[----:B------:R-:W-:Y:S02]  /*9b70*/  ULDC.64 UR4, c[0x0][0x408] ;  /* 0x0001020000047ab9 */ /* 0x000fe40000000a00 */
[----:B------:R-:W-:-:S04]  /*9b80*/  IMAD R11, R7, UR4, RZ ;  /* 0x00000004070b7c24 */ /* 0x000fc8000f8e02ff */
[----:B------:R-:W-:Y:S01]  /*9b90*/  IMAD R11, R6, UR5, R11 ;  /* 0x00000005060b7c24 */ /* 0x000fe2000f8e020b */
[----:B-1----:R-:W-:-:S13]  /*9ba0*/  ISETP.NE.AND P1, PT, R10, 0x1, PT ;  /* 0x000000010a00780c */ /* 0x002fda0003f25270 */
[----:B------:R-:W1:Y:S02]  /*9bb0*/  @P1 LDC.64 R2, c[0x0][0x420] ;  /* 0x00010800ff021b82 */ /* 0x000e640000000a00 */
[----:B-1----:R-:W-:Y:S01]  /*9bc0*/  @P1 IMAD.HI.U32 R4, R8, R2, RZ ;  /* 0x0000000208041227 */ /* 0x002fe200078e00ff */
[----:B------:R-:W-:-:S04]  /*9bd0*/  MOV R2, R8 ;  /* 0x0000000800027202 */ /* 0x000fc80000000f00 */
[----:B------:R-:W-:Y:S02]  /*9be0*/  @P1 SHF.R.U32.HI R2, RZ, R3, R4 ;  /* 0x00000003ff021219 */ /* 0x000fe40000011604 */
[----:B------:R-:W1:Y:S02]  /*9bf0*/  LDC.64 R4, c[0x0][0x3f8] ;  /* 0x0000fe00ff047b82 */ /* 0x000e640000000a00 */
[--C-:B------:R-:W-:Y:S01]  /*9c00*/  SHF.R.S32.HI R3, RZ, 0x1f, R2.reuse ;  /* 0x0000001fff037819 */ /* 0x100fe20000011402 */
[--C-:B------:R-:W-:Y:S02]  /*9c10*/  IMAD.MOV R9, RZ, RZ, -R2.reuse ;  /* 0x000000ffff097224 */ /* 0x100fe400078e0a02 */
[----:B------:R-:W-:-:S04]  /*9c20*/  IMAD.WIDE.U32 R2, R6, UR4, R2 ;  /* 0x0000000406027c25 */ /* 0x000fc8000f8e0002 */
[----:B------:R-:W-:Y:S01]  /*9c30*/  IMAD R9, R10, R9, R8 ;  /* 0x000000090a097224 */ /* 0x000fe200078e0208 */
[----:B------:R-:W-:Y:S02]  /*9c40*/  IADD3 R11, R11, R3, RZ ;  /* 0x000000030b0b7210 */ /* 0x000fe40007ffe0ff */
[----:B-1----:R-:W-:-:S04]  /*9c50*/  LEA R4, P1, R2, R4, 0x2 ;  /* 0x0000000402047211 */ /* 0x002fc800078210ff */
[----:B------:R-:W-:-:S05]  /*9c60*/  LEA.HI.X R5, R2, R5, R11, 0x2, P1 ;  /* 0x0000000502057211 */ /* 0x000fca00008f140b */
[----:B------:R1:W5:Y:S04]  /*9c70*/  LDG.E R4, desc[UR48][R4.64] ;  /* 0x0000003004047981 */ /* 0x000368000c1e1900 */
.L_x_72:
[----:B------:R-:W2:Y:S01]  /*9c80*/  S2R R3, SR_CgaCtaId ;  /* 0x0000000000037919 */ /* 0x000ea20000008800 */
[----:B------:R-:W-:Y:S01]  /*9c90*/  MOV R2, 0x400 ;  /* 0x0000040000027802 */ /* 0x000fe20000000f00 */
[----:B-1----:R-:W1:Y:S03]  /*9ca0*/  S2R R5, SR_TID.X ;  /* 0x0000000000057919 */ /* 0x002e660000002100 */
[----:B--2---:R-:W-:-:S04]  /*9cb0*/  LEA R2, R3, R2, 0x18 ;  /* 0x0000000203027211 */ /* 0x004fc800078ec0ff */
[----:B------:R-:W-:Y:S02]  /*9cc0*/  LEA R3, R16, R2, 0x3 ;  /* 0x0000000210037211 */ /* 0x000fe400078e18ff */
[----:B------:R-:W-:Y:S02]  /*9cd0*/  SHF.L.U32 R2, R17, 0x1f, RZ ;  /* 0x0000001f11027819 */ /* 0x000fe400000006ff */
[----:B-1----:R-:W-:Y:S02]  /*9ce0*/  LOP3.LUT R5, R5, 0x7f, RZ, 0xc0, !PT ;  /* 0x0000007f05057812 */ /* 0x002fe400078ec0ff */
[----:B------:R-:W1:Y:S02]  /*9cf0*/  SYNCS.PHASECHK.TRANS64.TRYWAIT P2, [R3+URZ+0x28c40], R2 ;  /* 0x028c4002030075a7 */ /* 0x000e64000804017f */
[----:B------:R-:W-:Y:S01]  /*9d00*/  ISETP.NE.AND P1, PT, R5, RZ, PT ;  /* 0x000000ff0500720c */ /* 0x000fe20003f25270 */
[----:B-1----:R-:W-:-:S12]  /*9d10*/  @!P2 BRA `(.L_x_73) ;  /* 0x0000001400e4a947 */ /* 0x002fd80003800000 */
.L_x_111:
[----:B------:R-:W-:Y:S05]  /*9d20*/  @P1 BRA `(.L_x_74) ;  /* 0x00000000001c1947 */ /* 0x000fea0003800000 */
[----:B------:R-:W2:Y:S01]  /*9d30*/  S2R R5, SR_TID.X ;  /* 0x0000000000057919 */ /* 0x000ea20000002100 */
[----:B------:R-:W-:-:S04]  /*9d40*/  MOV R10, 0x2000 ;  /* 0x00002000000a7802 */ /* 0x000fc80000000f00 */
[----:B------:R3:W-:Y:S01]  /*9d50*/  SYNCS.ARRIVE.TRANS64 RZ, [R3+URZ+0x28c30], R10 ;  /* 0x028c300a03ff79a7 */ /* 0x0007e2000800003f */
[----:B--2---:R-:W-:-:S04]  /*9d60*/  LOP3.LUT R5, R5, 0x1f, RZ, 0xc0, !PT ;  /* 0x0000001f05057812 */ /* 0x004fc800078ec0ff */
[----:B------:R-:W-:-:S13]  /*9d70*/  ISETP.NE.AND P2, PT, R5, RZ, PT ;  /* 0x000000ff0500720c */ /* 0x000fda0003f45270 */
[----:B---3--:R-:W-:Y:S05]  /*9d80*/  @!P2 BRA `(.L_x_74) ;  /* 0x000000000004a947 */ /* 0x008fea0003800000 */
[----:B------:R-:W-:Y:S01]  /*9d90*/  BPT.TRAP 0x1 ;  /* 0x000000040000795c */ /* 0x000fe20000300000 */
.L_x_74:
[----:B------:R-:W2:Y:S01]  /*9da0*/  S2R R10, SR_CgaCtaId ;  /* 0x00000000000a7919 */ /* 0x000ea20000008800 */
[----:B------:R-:W-:Y:S01]  /*9db0*/  MOV R5, 0x400 ;  /* 0x0000040000057802 */ /* 0x000fe20000000f00 */
[----:B------:R-:W-:Y:S01]  /*9dc0*/  UIADD3 UR4, UP0, UR40, 0x370, URZ ;  /* 0x0000037028047890 */ /* 0x000fe2000ff1e03f */
[----:B------:R-:W-:Y:S01]  /*9dd0*/  R2UR UR9, R3 ;  /* 0x00000000030972ca */ /* 0x000fe200000e0000 */
[----:B------:R-:W-:Y:S01]  /*9de0*/  UMOV UR6, 0x0 ;  /* 0x0000000000067882 */ /* 0x000fe20000000000 */
[----:B------:R-:W-:Y:S01]  /*9df0*/  R2UR UR12, R0 ;  /* 0x00000000000c72ca */ /* 0x000fe200000e0000 */
[----:B------:R-:W-:Y:S01]  /*9e00*/  UIADD3.X UR5, URZ, UR41, URZ, UP0, !UPT ;  /* 0x000000293f057290 */ /* 0x000fe200087fe43f */
[----:B-----5:R-:W-:Y:S01]  /*9e10*/  R2UR UR13, R4 ;  /* 0x00000000040d72ca */ /* 0x020fe200000e0000 */
[----:B------:R-:W-:Y:S01]  /*9e20*/  UMOV UR7, 0x14f00000 ;  /* 0x14f0000000077882 */ /* 0x000fe20000000000 */
[----:B------:R-:W-:-:S07]  /*9e30*/  UMOV UR10, URZ ;  /* 0x0000003f000a7c82 */ /* 0x000fce0008000000 */
[----:B------:R-:W-:Y:S01]  /*9e40*/  UIADD3 UR9, UR9, 0x28c30, URZ ;  /* 0x00028c3009097890 */ /* 0x000fe2000fffe03f */
[----:B--2---:R-:W-:-:S04]  /*9e50*/  LEA R5, R10, R5, 0x18 ;  /* 0x000000050a057211 */ /* 0x004fc800078ec0ff */
[----:B------:R-:W-:-:S04]  /*9e60*/  LEA R5, R16, R5, 0xd ;  /* 0x0000000510057211 */ /* 0x000fc800078e68ff */
[----:B------:R-:W-:Y:S01]  /*9e70*/  R2UR UR8, R5 ;  /* 0x00000000050872ca */ /* 0x000fe200000e0000 */
[----:B------:R-:W-:-:S05]  /*9e80*/  IMAD.SHL.U32 R5, R9, 0x40, RZ ;  /* 0x0000004009057824 */ /* 0x000fca00078e00ff */
[----:B------:R-:W-:-:S07]  /*9e90*/  R2UR UR11, R5 ;  /* 0x00000000050b72ca */ /* 0x000fce00000e0000 */
[----:B------:R-:W-:-:S09]  /*9ea0*/  UIADD3 UR8, UR8, 0x22400, URZ ;  /* 0x0002240008087890 */ /* 0x000fd2000fffe03f */
[----:B------:R2:W-:Y:S01]  /*9eb0*/  UTMALDG.4D [UR8], [UR4], desc[UR6] ;  /* 0x00000608040075b4 */ /* 0x0005e20008019000 */
[----:B------:R-:W3:Y:S02]  /*9ec0*/  SYNCS.PHASECHK.TRANS64.TRYWAIT P2, [R3+URZ+0x28c60], R2 ;  /* 0x028c6002030075a7 */ /* 0x000ee4000804017f */
[----:B--23--:R-:W-:Y:S05]  /*9ed0*/  @!P2 BRA `(.L_x_75) ;  /* 0x000000140088a947 */ /* 0x00cfea0003800000 */
.L_x_112:
[----:B------:R-:W-:Y:S05]  /*9ee0*/  @P1 BRA `(.L_x_76) ;  /* 0x00000000001c1947 */ /* 0x000fea0003800000 */
[----:B------:R-:W3:Y:S01]  /*9ef0*/  S2R R9, SR_TID.X ;  /* 0x0000000000097919 */ /* 0x000ee20000002100 */
[----:B-12---:R-:W-:-:S04]  /*9f00*/  MOV R2, 0x10000 ;  /* 0x0001000000027802 */ /* 0x006fc80000000f00 */
[----:B------:R4:W-:Y:S01]  /*9f10*/  SYNCS.ARRIVE.TRANS64 RZ, [R3+URZ+0x28c50], R2 ;  /* 0x028c500203ff79a7 */ /* 0x0009e2000800003f */
[----:B---3--:R-:W-:-:S04]  /*9f20*/  LOP3.LUT R9, R9, 0x1f, RZ, 0xc0, !PT ;  /* 0x0000001f09097812 */ /* 0x008fc800078ec0ff */
[----:B------:R-:W-:-:S13]  /*9f30*/  ISETP.NE.AND P1, PT, R9, RZ, PT ;  /* 0x000000ff0900720c */ /* 0x000fda0003f25270 */
[----:B----4-:R-:W-:Y:S05]  /*9f40*/  @!P1 BRA `(.L_x_76) ;  /* 0x0000000000049947 */ /* 0x010fea0003800000 */
[----:B------:R-:W-:Y:S01]  /*9f50*/  BPT.TRAP 0x1 ;  /* 0x000000040000795c */ /* 0x000fe20000300000 */
.L_x_76:
[----:B------:R-:W3:Y:S01]  /*9f60*/  S2R R9, SR_CgaCtaId ;  /* 0x0000000000097919 */ /* 0x000ee20000008800 */
[----:B-12---:R-:W-:Y:S01]  /*9f70*/  MOV R2, 0x400 ;  /* 0x0000040000027802 */ /* 0x006fe20000000f00 */
        /* <DEDUP_REMOVED lines=15> */
[----:B---3--:R-:W-:-:S04]  /*a070*/  LEA R2, R9, R2, 0x18 ;  /* 0x0000000209027211 */ /* 0x008fc800078ec0ff */
[----:B------:R-:W-:-:S04]  /*a080*/  LEA R2, R16, R2, 0x10 ;  /* 0x0000000210027211 */ /* 0x000fc800078e80ff */
[----:B------:R-:W-:-:S13]  /*a090*/  R2UR UR14, R2 ;  /* 0x00000000020e72ca */ /* 0x000fda00000e0000 */
[----:B------:R-:W-:Y:S02]  /*a0a0*/  UIADD3 UR8, UR14, 0x400, URZ ;  /* 0x000004000e087890 */ /* 0x000fe4000fffe03f */
[----:B------:R-:W-:Y:S02]  /*a0b0*/  UIADD3 UR15, UR14, 0x2400, URZ ;  /* 0x000024000e0f7890 */ /* 0x000fe4000fffe03f */
[----:B------:R-:W-:Y:S02]  /*a0c0*/  UIADD3 UR16, UR14, 0x4400, URZ ;  /* 0x000044000e107890 */ /* 0x000fe4000fffe03f */
[----:B------:R-:W-:-:S03]  /*a0d0*/  UIADD3 UR17, UR14, 0x6400, URZ ;  /* 0x000064000e117890 */ /* 0x000fc6000fffe03f */
[----:B------:R1:W-:Y:S02]  /*a0e0*/  UTMALDG.4D [UR8], [UR4], desc[UR6] ;  /* 0x00000608040075b4 */ /* 0x0003e40008019000 */
[----:B-1----:R-:W-:Y:S01]  /*a0f0*/  UMOV UR8, UR15 ;  /* 0x0000000f00087c82 */ /* 0x002fe20008000000 */
[----:B------:R-:W-:Y:S01]  /*a100*/  UMOV UR10, UR18 ;  /* 0x00000012000a7c82 */ /* 0x000fe20008000000 */
[----:B------:R-:W-:Y:S01]  /*a110*/  UIADD3 UR15, UR14, 0x8400, URZ ;  /* 0x000084000e0f7890 */ /* 0x000fe2000fffe03f */
        /* <DEDUP_REMOVED lines=8> */
[----:B------:R1:W-:Y:S01]  /*a1a0*/  UTMALDG.4D [UR8], [UR4], desc[UR6] ;  /* 0x00000608040075b4 */ /* 0x0003e20008019000 */
[----:B------:R-:W-:Y:S01]  /*a1b0*/  UIADD3 UR14, UR14, 0xe400, URZ ;  /* 0x0000e4000e0e7890 */ /* 0x000fe2000fffe03f */
[----:B-1----:R-:W-:Y:S01]  /*a1c0*/  UMOV UR8, UR15 ;  /* 0x0000000f00087c82 */ /* 0x002fe20008000000 */
[----:B------:R-:W-:Y:S01]  /*a1d0*/  UMOV UR10, UR21 ;  /* 0x00000015000a7c82 */ /* 0x000fe20008000000 */
[----:B------:R-:W-:Y:S01]  /*a1e0*/  UMOV UR15, 0x180 ;  /* 0x00000180000f7882 */ /* 0x000fe20000000000 */
[----:B------:R1:W-:Y:S02]  /*a1f0*/  UTMALDG.4D [UR8], [UR4], desc[UR6] ;  /* 0x00000608040075b4 */ /* 0x0003e40008019000 */
[----:B-1----:R-:W-:Y:S01]  /*a200*/  UMOV UR8, UR16 ;  /* 0x0000001000087c82 */ /* 0x002fe20008000000 */
[----:B------:R-:W-:-:S02]  /*a210*/  UMOV UR10, UR22 ;  /* 0x00000016000a7c82 */ /* 0x000fc40008000000 */
[----:B------:R1:W-:Y:S02]  /*a220*/  UTMALDG.4D [UR8], [UR4], desc[UR6] ;  /* 0x00000608040075b4 */ /* 0x0003e40008019000 */
[----:B-1----:R-:W-:Y:S01]  /*a230*/  UMOV UR8, UR17 ;  /* 0x0000001100087c82 */ /* 0x002fe20008000000 */
[----:B------:R-:W-:Y:S01]  /*a240*/  UMOV UR10, UR15 ;  /* 0x0000000f000a7c82 */ /* 0x000fe20008000000 */
[----:B------:R-:W-:Y:S01]  /*a250*/  UMOV UR15, 0x1c0 ;  /* 0x000001c0000f7882 */ /* 0x000fe20000000000 */
[----:B------:R1:W-:Y:S02]  /*a260*/  UTMALDG.4D [UR8], [UR4], desc[UR6] ;  /* 0x00000608040075b4 */ /* 0x0003e40008019000 */
[----:B-1----:R-:W-:Y:S01]  /*a270*/  UMOV UR8, UR14 ;  /* 0x0000000e00087c82 */ /* 0x002fe20008000000 */
[----:B------:R-:W-:Y:S02]  /*a280*/  UMOV UR10, UR15 ;  /* 0x0000000f000a7c82 */ /* 0x000fe40008000000 */
[----:B------:R2:W-:Y:S02]  /*a290*/  UTMALDG.4D [UR8], [UR4], desc[UR6] ;  /* 0x00000608040075b4 */ /* 0x0005e40008019000 */
[----:B--2---:R-:W-:Y:S01]  /*a2a0*/  NOP ;  /* 0x0000000000007918 */ /* 0x004fe20000000000 */
.L_x_71:
[----:B------:R-:W-:Y:S05]  /*a2b0*/  BSYNC B1 ;  /* 0x0000000000017941 */ /* 0x000fea0003800000 */
.L_x_70:
[----:B-1----:R-:W-:Y:S01]  /*a2c0*/  IADD3 R9, R16, 0x1, RZ ;  /* 0x0000000110097810 */ /* 0x002fe20007ffe0ff */
[----:B------:R-:W-:Y:S03]  /*a2d0*/  BSSY B1, `(.L_x_77) ;  /* 0x000007d000017945 */ /* 0x000fe60003800000 */
[----:B------:R-:W-:-:S04]  /*a2e0*/  ISETP.NE.AND P1, PT, R9, 0x2, PT ;  /* 0x000000020900780c */ /* 0x000fc80003f25270 */
[----:B------:R-:W-:Y:S02]  /*a2f0*/  SEL R2, RZ, 0x1, P1 ;  /* 0x00000001ff027807 */ /* 0x000fe40000800000 */
[----:B------:R-:W-:Y:S02]  /*a300*/  SEL R9, R9, RZ, P1 ;  /* 0x000000ff09097207 */ /* 0x000fe40000800000 */
[----:B------:R-:W-:Y:S01]  /*a310*/  LOP3.LUT R17, R17, R2, RZ, 0x3c, !PT ;  /* 0x0000000211117212 */ /* 0x000fe200078e3cff */
[----:B------:R-:W-:Y:S06]  /*a320*/  @!P6 BRA `(.L_x_78) ;  /* 0x0000000400dce947 */ /* 0x000fec0003800000 */
[----:B------:R-:W-:Y:S01]  /*a330*/  IADD3 R10, R8, -0x1, RZ ;  /* 0xffffffff080a7810 */ /* 0x000fe20007ffe0ff */
[----:B------:R-:W-:Y:S06]  /*a340*/  @!P0 BRA `(.L_x_79) ;  /* 0x0000000000488947 */ /* 0x000fec0003800000 */
[----:B------:R-:W1:Y:S01]  /*a350*/  LDC R5, c[0x0][0x41c] ;  /* 0x00010700ff057b82 */ /* 0x000e620000000800 */
[----:B------:R-:W-:Y:S02]  /*a360*/  ULDC.64 UR4, c[0x0][0x408] ;  /* 0x0001020000047ab9 */ /* 0x000fe40000000a00 */
[----:B------:R-:W-:-:S04]  /*a370*/  IMAD R11, R7, UR4, RZ ;  /* 0x00000004070b7c24 */ /* 0x000fc8000f8e02ff */
[----:B------:R-:W-:Y:S01]  /*a380*/  IMAD R11, R6, UR5, R11 ;  /* 0x00000005060b7c24 */ /* 0x000fe2000f8e020b */
[----:B-1----:R-:W-:-:S13]  /*a390*/  ISETP.NE.AND P1, PT, R5, 0x1, PT ;  /* 0x000000010500780c */ /* 0x002fda0003f25270 */
[----:B------:R-:W1:Y:S02]  /*a3a0*/  @P1 LDC.64 R2, c[0x0][0x420] ;  /* 0x00010800ff021b82 */ /* 0x000e640000000a00 */
[----:B-1----:R-:W-:-:S04]  /*a3b0*/  @P1 IMAD.HI.U32 R4, R10, R2, RZ ;  /* 0x000000020a041227 */ /* 0x002fc800078e00ff */
[----:B------:R-:W-:Y:S01]  /*a3c0*/  IMAD.MOV.U32 R2, RZ, RZ, R10 ;  /* 0x000000ffff027224 */ /* 0x000fe200078e000a */
[----:B------:R-:W-:-:S04]  /*a3d0*/  @P1 SHF.R.U32.HI R2, RZ, R3, R4 ;  /* 0x00000003ff021219 */ /* 0x000fc80000011604 */
[----:B------:R-:W-:-:S05]  /*a3e0*/  IADD3 R3, -R2, RZ, RZ ;  /* 0x000000ff02037210 */ /* 0x000fca0007ffe1ff */
[----:B------:R-:W-:Y:S01]  /*a3f0*/  IMAD R10, R5, R3, R10 ;  /* 0x00000003050a7224 */ /* 0x000fe200078e020a */
[--C-:B------:R-:W-:Y:S01]  /*a400*/  SHF.R.S32.HI R3, RZ, 0x1f, R2.reuse ;  /* 0x0000001fff037819 */ /* 0x100fe20000011402 */
[----:B------:R-:W1:Y:S02]  /*a410*/  LDC.64 R4, c[0x0][0x3f8] ;  /* 0x0000fe00ff047b82 */ /* 0x000e640000000a00 */
[----:B------:R-:W-:-:S05]  /*a420*/  IMAD.WIDE.U32 R2, R6, UR4, R2 ;  /* 0x0000000406027c25 */ /* 0x000fca000f8e0002 */
[----:B------:R-:W-:Y:S02]  /*a430*/  IADD3 R11, R11, R3, RZ ;  /* 0x000000030b0b7210 */ /* 0x000fe40007ffe0ff */
[----:B-1----:R-:W-:-:S04]  /*a440*/  LEA R4, P1, R2, R4, 0x2 ;  /* 0x0000000402047211 */ /* 0x002fc800078210ff */
[----:B------:R-:W-:-:S05]  /*a450*/  LEA.HI.X R5, R2, R5, R11, 0x2, P1 ;  /* 0x0000000502057211 */ /* 0x000fca00008f140b */
[----:B------:R1:W5:Y:S04]  /*a460*/  LDG.E R4, desc[UR48][R4.64] ;  /* 0x0000003004047981 */ /* 0x000368000c1e1900 */
.L_x_79:
        /* <DEDUP_REMOVED lines=10> */
.L_x_113:
        /* <DEDUP_REMOVED lines=8> */
.L_x_81:
[----:B------:R-:W2:Y:S01]  /*a590*/  S2R R11, SR_CgaCtaId ;  /* 0x00000000000b7919 */ /* 0x000ea20000008800 */
        /* <DEDUP_REMOVED lines=12> */
[----:B--2---:R-:W-:-:S05]  /*a660*/  LEA R5, R11, R5, 0x18 ;  /* 0x000000050b057211 */ /* 0x004fca00078ec0ff */
[----:B------:R-:W-:-:S05]  /*a670*/  IMAD R5, R9, 0x2000, R5 ;  /* 0x0000200009057824 */ /* 0x000fca00078e0205 */
[----:B------:R-:W-:-:S13]  /*a680*/  R2UR UR8, R5 ;  /* 0x00000000050872ca */ /* 0x000fda00000e0000 */
[----:B------:R-:W-:-:S09]  /*a690*/  UIADD3 UR8, UR8, 0x22400, URZ ;  /* 0x0002240008087890 */ /* 0x000fd2000fffe03f */
[----:B------:R2:W-:Y:S01]  /*a6a0*/  UTMALDG.4D [UR8], [UR4], desc[UR6] ;  /* 0x00000608040075b4 */ /* 0x0005e20008019000 */
[----:B------:R-:W3:Y:S02]  /*a6b0*/  SYNCS.PHASECHK.TRANS64.TRYWAIT P2, [R3+URZ+0x28c60], R2 ;  /* 0x028c6002030075a7 */ /* 0x000ee4000804017f */
[----:B--23--:R-:W-:Y:S05]  /*a6c0*/  @!P2 BRA `(.L_x_82) ;  /* 0x0000000c00b4a947 */ /* 0x00cfea0003800000 */
.L_x_114:
        /* <DEDUP_REMOVED lines=8> */
.L_x_83:
        /* <DEDUP_REMOVED lines=52> */
[----:B-1----:R-:W-:Y:S01]  /*aa90*/  NOP ;  /* 0x0000000000007918 */ /* 0x002fe20000000000 */
.L_x_78:
[----:B------:R-:W-:Y:S05]  /*aaa0*/  BSYNC B1 ;  /* 0x0000000000017941 */ /* 0x000fea0003800000 */
.L_x_77:
[C---:B------:R-:W-:Y:S01]  /*aab0*/  ISETP.GT.AND P2, PT, R8.reuse, 0x1, PT ;  /* 0x000000010800780c */ /* 0x040fe20003f44270 */
[----:B------:R-:W-:Y:S01]  /*aac0*/  VIADD R8, R8, 0xfffffffe ;  /* 0xfffffffe08087836 */ /* 0x000fe20000000000 */
[----:B------:R-:W-:-:S04]  /*aad0*/  IADD3 R9, R9, 0x1, RZ ;  /* 0x0000000109097810 */ /* 0x000fc80007ffe0ff */
[----:B------:R-:W-:-:S04]  /*aae0*/  ISETP.NE.AND P1, PT, R9, 0x2, PT ;  /* 0x000000020900780c */ /* 0x000fc80003f25270 */
[----:B------:R-:W-:Y:S02]  /*aaf0*/  SEL R2, RZ, 0x1, P1 ;  /* 0x00000001ff027807 */ /* 0x000fe40000800000 */
[----:B------:R-:W-:Y:S02]  /*ab00*/  SEL R16, R9, RZ, P1 ;  /* 0x000000ff09107207 */ /* 0x000fe40000800000 */
[----:B------:R-:W-:Y:S01]  /*ab10*/  LOP3.LUT R17, R17, R2, RZ, 0x3c, !PT ;  /* 0x0000000211117212 */ /* 0x000fe200078e3cff */
[----:B------:R-:W-:Y:S06]  /*ab20*/  @P2 BRA `(.L_x_84) ;  /* 0xffffffec00fc2947 */ /* 0x000fec000383ffff */
.L_x_69:
[----:B------:R-:W-:Y:S05]  /*ab30*/  BSYNC B0 ;  /* 0x0000000000007941 */ /* 0x000fea0003800000 */
.L_x_60:
[----:B------:R-:W2:Y:S01]  /*ab40*/  LDL.LU R2, [R1+0xc] ;  /* 0x00000c0001027983 */ /* 0x000ea20000300800 */
[----:B------:R-:W-:-:S03]  /*ab50*/  ULDC UR4, c[0x0][0xda4] ;  /* 0x0003690000047ab9 */ /* 0x000fc60000000800 */
[----:B------:R-:W3:Y:S01]  /*ab60*/  LDL.LU R0, [R1+0x18] ;  /* 0x0000180001007983 */ /* 0x000ee20000300800 */
[----:B--2---:R-:W-:Y:S02]  /*ab70*/  IADD3 R2, R2, UR36, RZ ;  /* 0x0000002402027c10 */ /* 0x004fe4000fffe0ff */
[----:B---3--:R-:W-:-:S03]  /*ab80*/  IADD3 R0, R0, 0x1, RZ ;  /* 0x0000000100007810 */ /* 0x008fc60007ffe0ff */
[----:B------:R2:W-:Y:S01]  /*ab90*/  STL [R1+0xc], R2 ;  /* 0x00000c0201007387 */ /* 0x0005e20000100800 */
[----:B------:R-:W-:-:S03]  /*aba0*/  ISETP.GE.AND P0, PT, R2, UR4, PT ;  /* 0x0000000402007c0c */ /* 0x000fc6000bf06270 */
[----:B------:R2:W-:Y:S10]  /*abb0*/  STL [R1+0x18], R0 ;  /* 0x0000180001007387 */ /* 0x0005f40000100800 */
[----:B--2---:R-:W-:Y:S05]  /*abc0*/  @!P0 BRA `(.L_x_85) ;  /* 0xffffffd000c48947 */ /* 0x004fea000383ffff */
[----:B------:R-:W-:-:S07]  /*abd0*/  LOP3.LUT R2, R0, 0x1, RZ, 0xc, !PT ;  /* 0x0000000100027812 */ /* 0x000fce00078e0cff */
.L_x_43:
[----:B------:R-:W2:Y:S01]  /*abe0*/  S2R R3, SR_CgaCtaId ;  /* 0x0000000000037919 */ /* 0x000ea20000008800 */
[----:B------:R-:W-:Y:S01]  /*abf0*/  MOV R0, 0x400 ;  /* 0x0000040000007802 */ /* 0x000fe20000000f00 */
[----:B------:R-:W-:Y:S03]  /*ac00*/  BSSY B0, `(.L_x_86) ;  /* 0x0000005000007945 */ /* 0x000fe60003800000 */
[----:B--2---:R-:W-:Y:S02]  /*ac10*/  LEA R0, R3, R0, 0x18 ;  /* 0x0000000003007211 */ /* 0x004fe400078ec0ff */
[----:B------:R-:W-:-:S04]  /*ac20*/  SHF.L.U32 R3, R2, 0x1f, RZ ;  /* 0x0000001f02037819 */ /* 0x000fc800000006ff */
[----:B------:R-:W2:Y:S02]  /*ac30*/  SYNCS.PHASECHK.TRANS64.TRYWAIT P0, [R0+URZ+0x28c20], R3 ;  /* 0x028c2003000075a7 */ /* 0x000ea4000800017f */
[----:B--2---:R-:W-:Y:S05]  /*ac40*/  @!P0 BRA `(.L_x_87) ;  /* 0x0000000800688947 */ /* 0x004fea0003800000 */
.L_x_115:
[----:B------:R-:W-:Y:S05]  /*ac50*/  BSYNC B0 ;  /* 0x0000000000007941 */ /* 0x000fea0003800000 */
.L_x_86:
[----:B------:R-:W-:-:S03]  /*ac60*/  UMOV UR4, 0xffffffff ;  /* 0xffffffff00047882 */ /* 0x000fc60000000000 */
[----:B------:R-:W-:Y:S05]  /*ac70*/  BRA.DIV UR4, `(.L_x_88) ;  /* 0x0000000a04707947 */ /* 0x000fea000b800000 */
[----:B------:R-:W3:Y:S02]  /*ac80*/  S2R R2, SR_TID.X ;  /* 0x0000000000027919 */ /* 0x000ee40000002100 */
[----:B---3--:R-:W-:-:S04]  /*ac90*/  SHF.R.U32.HI R2, RZ, 0x5, R2 ;  /* 0x00000005ff027819 */ /* 0x008fc80000011602 */
[----:B------:R-:W-:-:S05]  /*aca0*/  LOP3.LUT R2, R2, 0x3, RZ, 0xc0, !PT ;  /* 0x0000000302027812 */ /* 0x000fca00078ec0ff */
[----:B------:R3:W4:Y:S02]  /*acb0*/  SHFL.IDX PT, R14, R2, RZ, 0x1f ;  /* 0x00001fff020e7589 */ /* 0x00072400000e0000 */
.L_x_118:
[----:B----4-:R-:W-:Y:S01]  /*acc0*/  ISETP.NE.AND P0, PT, R14, RZ, PT ;  /* 0x000000ff0e00720c */ /* 0x010fe20003f05270 */
[----:B------:R-:W-:-:S12]  /*acd0*/  BSSY B0, `(.L_x_89) ;  /* 0x0000024000007945 */ /* 0x000fd80003800000 */
[----:B------:R-:W-:Y:S05]  /*ace0*/  @P0 BRA `(.L_x_90) ;  /* 0x0000000000880947 */ /* 0x000fea0003800000 */
[----:B------:R-:W-:-:S03]  /*acf0*/  UMOV UR4, 0xffffffff ;  /* 0xffffffff00047882 */ /* 0x000fc60000000000 */
[----:B------:R-:W-:Y:S05]  /*ad00*/  BRA.DIV UR4, `(.L_x_91) ;  /* 0x0000000a04807947 */ /* 0x000fea000b800000 */
[----:B------:R-:W-:-:S13]  /*ad10*/  ELECT P6, URZ, PT ;  /* 0x00000000003f782f */ /* 0x000fda00038c0000 */
.L_x_121:
[----:B------:R-:W-:Y:S05]  /*ad20*/  @!P6 BRA `(.L_x_90) ;  /* 0x000000000078e947 */ /* 0x000fea0003800000 */
[----:B------:R-:W-:-:S06]  /*ad30*/  ULOP3.LUT UR4, UR38, 0x2, URZ, 0xfc, !UPT ;  /* 0x0000000226047892 */ /* 0x000fcc000f8efc3f */
[----:B---3--:R-:W-:-:S04]  /*ad40*/  MOV R2, UR4 ;  /* 0x0000000400027c02 */ /* 0x008fc80008000f00 */
[----:B------:R-:W-:-:S13]  /*ad50*/  ISETP.NE.AND P2, PT, R2, 0x3, PT ;  /* 0x000000030200780c */ /* 0x000fda0003f45270 */
[----:B------:R-:W-:Y:S05]  /*ad60*/  @!P2 BRA `(.L_x_92) ;  /* 0x000000000004a947 */ /* 0x000fea0003800000 */
[----:B------:R-:W-:Y:S01]  /*ad70*/  BPT.TRAP 0x1 ;  /* 0x000000040000795c */ /* 0x000fe20000300000 */
.L_x_92:
[----:B--2---:R-:W-:Y:S02]  /*ad80*/  IADD3 R3, R0, 0x28c40, RZ ;  /* 0x00028c4000037810 */ /* 0x004fe40007ffe0ff */
[----:B------:R-:W-:Y:S02]  /*ad90*/  SHF.L.U32 R5, R17, 0x1f, RZ ;  /* 0x0000001f11057819 */ /* 0x000fe400000006ff */
[C---:B------:R-:W-:Y:S01]  /*ada0*/  IADD3 R2, R16.reuse, 0x1, RZ ;  /* 0x0000000110027810 */ /* 0x040fe20007ffe0ff */
[----:B------:R-:W-:-:S03]  /*adb0*/  IMAD R6, R16, 0x8, R3 ;  /* 0x0000000810067824 */ /* 0x000fc600078e0203 */
[----:B------:R-:W-:Y:S01]  /*adc0*/  ISETP.NE.AND P1, PT, R2, 0x2, PT ;  /* 0x000000020200780c */ /* 0x000fe20003f25270 */
[----:B------:R-:W2:Y:S03]  /*add0*/  SYNCS.PHASECHK.TRANS64.TRYWAIT P0, [R6+URZ], R5 ;  /* 0x00000005060075a7 */ /* 0x000ea6000800017f */
[----:B------:R-:W-:-:S04]  /*ade0*/  SEL R4, RZ, 0x1, P1 ;  /* 0x00000001ff047807 */ /* 0x000fc80000800000 */
[----:B------:R-:W-:Y:S02]  /*adf0*/  LOP3.LUT R17, R17, R4, RZ, 0x3c, !PT ;  /* 0x0000000411117212 */ /* 0x000fe400078e3cff */
[----:B------:R-:W-:Y:S02]  /*ae00*/  SEL R4, R2, RZ, P1 ;  /* 0x000000ff02047207 */ /* 0x000fe40000800000 */
[----:B------:R-:W-:Y:S02]  /*ae10*/  SHF.L.U32 R2, R17, 0x1f, RZ ;  /* 0x0000001f11027819 */ /* 0x000fe400000006ff */
[----:B------:R-:W-:Y:S01]  /*ae20*/  LEA R3, R4, R3, 0x3 ;  /* 0x0000000304037211 */ /* 0x000fe200078e18ff */
[----:B--2---:R-:W-:Y:S06]  /*ae30*/  @!P0 BRA `(.L_x_93) ;  /* 0x0000000800548947 */ /* 0x004fec0003800000 */
.L_x_122:
[----:B------:R-:W3:Y:S02]  /*ae40*/  SYNCS.PHASECHK.TRANS64.TRYWAIT P0, [R3+URZ], R2 ;  /* 0x00000002030075a7 */ /* 0x000ee4000800017f */
[----:B---3--:R-:W-:Y:S05]  /*ae50*/  @!P0 BRA `(.L_x_94) ;  /* 0x0000000800608947 */ /* 0x008fea0003800000 */
.L_x_123:
[----:B------:R-:W-:Y:S05]  /*ae60*/  @!P2 BRA `(.L_x_95) ;  /* 0x000000000004a947 */ /* 0x000fea0003800000 */
[----:B------:R-:W-:Y:S01]  /*ae70*/  BPT.TRAP 0x1 ;  /* 0x000000040000795c */ /* 0x000fe20000300000 */
.L_x_95:
[----:B---3--:R-:W-:-:S04]  /*ae80*/  IADD3 R3, R0, 0x28c60, RZ ;  /* 0x00028c6000037810 */ /* 0x008fc80007ffe0ff */
[----:B------:R-:W-:-:S04]  /*ae90*/  LEA R16, R16, R3, 0x3 ;  /* 0x0000000310107211 */ /* 0x000fc800078e18ff */
[----:B------:R-:W3:Y:S02]  /*aea0*/  SYNCS.PHASECHK.TRANS64.TRYWAIT P0, [R16+URZ], R5 ;  /* 0x00000005100075a7 */ /* 0x000ee4000800017f */
[----:B---3--:R-:W-:Y:S05]  /*aeb0*/  @!P0 BRA `(.L_x_96) ;  /* 0x00000008005c8947 */ /* 0x008fea0003800000 */
.L_x_124:
[----:B------:R-:W-:-:S07]  /*aec0*/  IMAD R3, R4, 0x8, R3 ;  /* 0x0000000804037824 */ /* 0x000fce00078e0203 */
.L_x_97:
[----:B----4-:R4:W1:Y:S02]  /*aed0*/  SYNCS.PHASECHK.TRANS64.TRYWAIT P0, [R3+URZ], R2 ;  /* 0x00000002030075a7 */ /* 0x010864000800017f */
[----:B-1----:R-:W-:Y:S05]  /*aee0*/  @!P0 NANOSLEEP.SYNCS 0x989680 ;  /* 0x009896800000895d */ /* 0x002fea0003900000 */
[----:B------:R-:W1:Y:S02]  /*aef0*/  @!P0 SYNCS.PHASECHK.TRANS64 P0, [R3+URZ], R2 ;  /* 0x00000002030085a7 */ /* 0x000e64000800007f */
[----:B-1----:R-:W-:Y:S05]  /*af00*/  @!P0 BRA `(.L_x_97) ;  /* 0xfffffffc00f08947 */ /* 0x002fea000383ffff */
.L_x_90:
[----:B------:R-:W-:Y:S05]  /*af10*/  BSYNC B0 ;  /* 0x0000000000007941 */ /* 0x000fea0003800000 */
.L_x_89:
[----:B------:R-:W-:Y:S05]  /*af20*/  EXIT ;  /* 0x000000000000794d */ /* 0x000fea0003800000 */
.L_x_11:
[----:B-1----:R-:W-:-:S04]  /*af30*/  MOV R3, UR16 ;  /* 0x0000001000037c02 */ /* 0x002fc80008000f00 */
[----:B------:R1:W2:Y:S03]  /*af40*/  SYNCS.PHASECHK.TRANS64.TRYWAIT P0, [R3+URZ+0x28c50], R0 ;  /* 0x028c5000030075a7 */ /* 0x0002a6000800017f */
[----:B--2---:R-:W-:Y:S05]  /*af50*/  @!P0 NANOSLEEP.SYNCS 0x989680 ;  /* 0x009896800000895d */ /* 0x004fea0003900000 */
[----:B------:R-:W2:Y:S02]  /*af60*/  @!P0 SYNCS.PHASECHK.TRANS64 P0, [R3+URZ+0x28c50], R0 ;  /* 0x028c5000030085a7 */ /* 0x000ea4000800007f */
[----:B--2---:R-:W-:Y:S05]  /*af70*/  @!P0 BRA `(.L_x_11) ;  /* 0xfffffffc00ec8947 */ /* 0x004fea000383ffff */
[----:B------:R-:W-:Y:S05]  /*af80*/  BRA `(.L_x_98) ;  /* 0xffffff6000787947 */ /* 0x000fea000383ffff */
.L_x_16:
[----:B--2---:R-:W-:-:S04]  /*af90*/  MOV R4, UR6 ;  /* 0x0000000600047c02 */ /* 0x004fc80008000f00 */
[----:B------:R2:W3:Y:S03]  /*afa0*/  SYNCS.PHASECHK.TRANS64.TRYWAIT P0, [R4+URZ+0x28c50], R3 ;  /* 0x028c5003040075a7 */ /* 0x0004e6000800017f */
[----:B---3--:R-:W-:Y:S05]  /*afb0*/  @!P0 NANOSLEEP.SYNCS 0x989680 ;  /* 0x009896800000895d */ /* 0x008fea0003900000 */
[----:B------:R-:W3:Y:S02]  /*afc0*/  @!P0 SYNCS.PHASECHK.TRANS64 P0, [R4+URZ+0x28c50], R3 ;  /* 0x028c5003040085a7 */ /* 0x000ee4000800007f */
[----:B---3--:R-:W-:Y:S05]  /*afd0*/  @!P0 BRA `(.L_x_16) ;  /* 0xfffffffc00ec8947 */ /* 0x008fea000383ffff */
[----:B------:R-:W-:Y:S05]  /*afe0*/  BRA `(.L_x_15) ;  /* 0xffffff6c008c7947 */ /* 0x000fea000383ffff */
.L_x_20:
[----:B-1----:R-:W-:-:S04]  /*aff0*/  MOV R3, UR46 ;  /* 0x0000002e00037c02 */ /* 0x002fc80008000f00 */
[----:B------:R1:W2:Y:S03]  /*b000*/  SYNCS.PHASECHK.TRANS64.TRYWAIT P1, [R3+URZ+0x28c00], R0 ;  /* 0x028c0000030075a7 */ /* 0x0002a6000802017f */
[----:B--2---:R-:W-:Y:S05]  /*b010*/  @!P1 NANOSLEEP.SYNCS 0x989680 ;  /* 0x009896800000995d */ /* 0x004fea0003900000 */
[----:B------:R-:W2:Y:S02]  /*b020*/  @!P1 SYNCS.PHASECHK.TRANS64 P1, [R3+URZ+0x28c00], R0 ;  /* 0x028c0000030095a7 */ /* 0x000ea4000802007f */
[----:B--2---:R-:W-:Y:S05]  /*b030*/  @!P1 BRA `(.L_x_20) ;  /* 0xfffffffc00ec9947 */ /* 0x004fea000383ffff */
[----:B------:R-:W-:Y:S05]  /*b040*/  BRA `(.L_x_99) ;  /* 0xffffff7800dc7947 */ /* 0x000fea000383ffff */
.L_x_24:
[----:B---3--:R3:W4:Y:S02]  /*b050*/  SYNCS.PHASECHK.TRANS64.TRYWAIT P1, [R7+URZ+0x28c30], R8 ;  /* 0x028c3008070075a7 */ /* 0x008724000802017f */
[----:B----4-:R-:W-:Y:S05]  /*b060*/  @!P1 NANOSLEEP.SYNCS 0x989680 ;  /* 0x009896800000995d */ /* 0x010fea0003900000 */
[----:B------:R-:W4:Y:S02]  /*b070*/  @!P1 SYNCS.PHASECHK.TRANS64 P1, [R7+URZ+0x28c30], R8 ;  /* 0x028c3008070095a7 */ /* 0x000f24000802007f */
[----:B----4-:R-:W-:Y:S05]  /*b080*/  @!P1 BRA `(.L_x_24) ;  /* 0xfffffffc00f09947 */ /* 0x010fea000383ffff */
[----:B------:R-:W-:Y:S05]  /*b090*/  BRA `(.L_x_23) ;  /* 0xffffff7800f87947 */ /* 0x000fea000383ffff */
.L_x_28:
[----:B----4-:R4:W1:Y:S02]  /*b0a0*/  SYNCS.PHASECHK.TRANS64.TRYWAIT P2, [R7+URZ+0x28c50], R8 ;  /* 0x028c5008070075a7 */ /* 0x010864000804017f */
[----:B-1----:R-:W-:Y:S05]  /*b0b0*/  @!P2 NANOSLEEP.SYNCS 0x989680 ;  /* 0x009896800000a95d */ /* 0x002fea0003900000 */
[----:B------:R-:W1:Y:S02]  /*b0c0*/  @!P2 SYNCS.PHASECHK.TRANS64 P2, [R7+URZ+0x28c50], R8 ;  /* 0x028c50080700a5a7 */ /* 0x000e64000804007f */
[----:B-1----:R-:W-:Y:S05]  /*b0d0*/  @!P2 BRA `(.L_x_28) ;  /* 0xfffffffc00f0a947 */ /* 0x002fea000383ffff */
[----:B------:R-:W-:Y:S05]  /*b0e0*/  BRA `(.L_x_27) ;  /* 0xffffff9000107947 */ /* 0x000fea000383ffff */
.L_x_33:
[----:B---3--:R-:W-:-:S04]  /*b0f0*/  MOV R4, UR23 ;  /* 0x0000001700047c02 */ /* 0x008fc80008000f00 */
[----:B------:R3:W4:Y:S03]  /*b100*/  SYNCS.PHASECHK.TRANS64.TRYWAIT P3, [R4+URZ+0x28c30], R7 ;  /* 0x028c3007040075a7 */ /* 0x000726000806017f */
[----:B----4-:R-:W-:Y:S05]  /*b110*/  @!P3 NANOSLEEP.SYNCS 0x989680 ;  /* 0x009896800000b95d */ /* 0x010fea0003900000 */
[----:B------:R-:W4:Y:S02]  /*b120*/  @!P3 SYNCS.PHASECHK.TRANS64 P3, [R4+URZ+0x28c30], R7 ;  /* 0x028c30070400b5a7 */ /* 0x000f24000806007f */
[----:B----4-:R-:W-:Y:S05]  /*b130*/  @!P3 BRA `(.L_x_33) ;  /* 0xfffffffc00ecb947 */ /* 0x010fea000383ffff */
[----:B------:R-:W-:Y:S05]  /*b140*/  BRA `(.L_x_32) ;  /* 0xffffff9000f47947 */ /* 0x000fea000383ffff */
.L_x_37:
[----:B---3--:R3:W4:Y:S02]  /*b150*/  SYNCS.PHASECHK.TRANS64.TRYWAIT P3, [R168+URZ+0x28c50], R7 ;  /* 0x028c5007a80075a7 */ /* 0x008724000806017f */
[----:B----4-:R-:W-:Y:S05]  /*b160*/  @!P3 NANOSLEEP.SYNCS 0x989680 ;  /* 0x009896800000b95d */ /* 0x010fea0003900000 */
[----:B------:R-:W4:Y:S02]  /*b170*/  @!P3 SYNCS.PHASECHK.TRANS64 P3, [R168+URZ+0x28c50], R7 ;  /* 0x028c5007a800b5a7 */ /* 0x000f24000806007f */
[----:B----4-:R-:W-:Y:S05]  /*b180*/  @!P3 BRA `(.L_x_37) ;  /* 0xfffffffc00f0b947 */ /* 0x010fea000383ffff */
[----:B------:R-:W-:Y:S05]  /*b190*/  BRA `(.L_x_36) ;  /* 0xffffffac00287947 */ /* 0x000fea000383ffff */
.L_x_48:
[----:B------:R-:W1:Y:S01]  /*b1a0*/  S2R R5, SR_TID.X ;  /* 0x0000000000057919 */ /* 0x000e620000002100 */
[----:B------:R-:W-:Y:S01]  /*b1b0*/  BSSY B0, `(.L_x_100) ;  /* 0x000000a000007945 */ /* 0x000fe20003800000 */
[----:B------:R-:W-:Y:S02]  /*b1c0*/  MOV R12, RZ ;  /* 0x000000ff000c7202 */ /* 0x000fe40000000f00 */
[----:B------:R-:W-:Y:S02]  /*b1d0*/  MOV R11, 0x1f ;  /* 0x0000001f000b7802 */ /* 0x000fe40000000f00 */
[----:B------:R-:W-:Y:S02]  /*b1e0*/  MOV R15, 0xffffffff ;  /* 0xffffffff000f7802 */ /* 0x000fe40000000f00 */
[----:B-1----:R-:W-:-:S04]  /*b1f0*/  SHF.R.U32.HI R5, RZ, 0x5, R5 ;  /* 0x00000005ff057819 */ /* 0x002fc80000011605 */
[----:B------:R-:W-:-:S05]  /*b200*/  LOP3.LUT R5, R5, 0x3, RZ, 0xc0, !PT ;  /* 0x0000000305057812 */ /* 0x000fca00078ec0ff */
[----:B------:R-:W-:-:S07]  /*b210*/  IMAD.MOV.U32 R13, RZ, RZ, R5 ;  /* 0x000000ffff0d7224 */ /* 0x000fce00078e0005 */
[----:B------:R-:W-:Y:S05]  /*b220*/  WARPSYNC.COLLECTIVE R15, `(.L_x_101) ;  /* 0x000000000f087348 */ /* 0x000fea0003c00000 */
[----:B------:R1:W2:Y:S02]  /*b230*/  SHFL.IDX P6, R14, R13, R12, R11 ;  /* 0x0000000c0d0e7389 */ /* 0x0002a400000c000b */
[----:B-12---:R-:W-:Y:S01]  /*b240*/  ENDCOLLECTIVE ;  /* 0x000000000000791b */ /* 0x006fe20003800000 */
.L_x_101:
[----:B------:R-:W-:Y:S05]  /*b250*/  BSYNC B0 ;  /* 0x0000000000007941 */ /* 0x000fea0003800000 */
.L_x_100:
[----:B------:R-:W-:Y:S05]  /*b260*/  BRA `(.L_x_102) ;  /* 0xffffffd400387947 */ /* 0x000fea000383ffff */
.L_x_49:
[----:B------:R-:W-:Y:S01]  /*b270*/  BSSY B0, `(.L_x_103) ;  /* 0x0000006000007945 */ /* 0x000fe20003800000 */
[----:B------:R-:W-:-:S07]  /*b280*/  MOV R15, 0xffffffff ;  /* 0xffffffff000f7802 */ /* 0x000fce0000000f00 */
[----:B------:R-:W-:Y:S05]  /*b290*/  WARPSYNC.COLLECTIVE R15, `(.L_x_104) ;  /* 0x000000000f0c7348 */ /* 0x000fea0003c00000 */
[----:B------:R-:W-:Y:S02]  /*b2a0*/  ELECT P6, UR62, PT ;  /* 0x00000000003e782f */ /* 0x000fe400038c0000 */
[----:B------:R-:W-:Y:S01]  /*b2b0*/  MOV R14, UR62 ;  /* 0x0000003e000e7c02 */ /* 0x000fe20008000f00 */
[----:B------:R-:W-:Y:S10]  /*b2c0*/  ENDCOLLECTIVE ;  /* 0x000000000000791b */ /* 0x000ff40003800000 */
.L_x_104:
[----:B------:R-:W-:Y:S05]  /*b2d0*/  BSYNC B0 ;  /* 0x0000000000007941 */ /* 0x000fea0003800000 */
.L_x_103:
[----:B------:R-:W-:Y:S05]  /*b2e0*/  BRA `(.L_x_105) ;  /* 0xffffffd400307947 */ /* 0x000fea000383ffff */
.L_x_52:
[----:B--2---:R2:W3:Y:S02]  /*b2f0*/  SYNCS.PHASECHK.TRANS64.TRYWAIT P1, [R5+URZ+0x28c40], R10 ;  /* 0x028c400a050075a7 */ /* 0x0044e4000802017f */
[----:B---3--:R-:W-:Y:S05]  /*b300*/  @!P1 NANOSLEEP.SYNCS 0x989680 ;  /* 0x009896800000995d */ /* 0x008fea0003900000 */
[----:B------:R-:W3:Y:S02]  /*b310*/  @!P1 SYNCS.PHASECHK.TRANS64 P1, [R5+URZ+0x28c40], R10 ;  /* 0x028c400a050095a7 */ /* 0x000ee4000802007f */
[----:B---3--:R-:W-:Y:S05]  /*b320*/  @!P1 BRA `(.L_x_52) ;  /* 0xfffffffc00f09947 */ /* 0x008fea000383ffff */
[----:B------:R-:W-:Y:S05]  /*b330*/  BRA `(.L_x_106) ;  /* 0xffffffd400907947 */ /* 0x000fea000383ffff */
.L_x_55:
[----:B--2---:R-:W2:Y:S01]  /*b340*/  S2R R10, SR_CgaCtaId ;  /* 0x00000000000a7919 */ /* 0x004ea20000008800 */
[----:B------:R-:W-:-:S04]  /*b350*/  MOV R8, 0x400 ;  /* 0x0000040000087802 */ /* 0x000fc80000000f00 */
[----:B--2---:R-:W-:-:S04]  /*b360*/  LEA R8, R10, R8, 0x18 ;  /* 0x000000080a087211 */ /* 0x004fc800078ec0ff */
[----:B------:R2:W3:Y:S03]  /*b370*/  SYNCS.PHASECHK.TRANS64.TRYWAIT P1, [R8+URZ+0x28c20], R5 ;  /* 0x028c2005080075a7 */ /* 0x0004e6000802017f */
[----:B---3--:R-:W-:Y:S05]  /*b380*/  @!P1 NANOSLEEP.SYNCS 0x989680 ;  /* 0x009896800000995d */ /* 0x008fea0003900000 */
[----:B------:R-:W3:Y:S02]  /*b390*/  @!P1 SYNCS.PHASECHK.TRANS64 P1, [R8+URZ+0x28c20], R5 ;  /* 0x028c2005080095a7 */ /* 0x000ee4000802007f */
[----:B---3--:R-:W-:Y:S05]  /*b3a0*/  @!P1 BRA `(.L_x_55) ;  /* 0xfffffffc00e49947 */ /* 0x008fea000383ffff */
[----:B------:R-:W-:Y:S05]  /*b3b0*/  BRA `(.L_x_107) ;  /* 0xffffffd800547947 */ /* 0x000fea000383ffff */
.L_x_58:
[----:B--2---:R2:W3:Y:S02]  /*b3c0*/  SYNCS.PHASECHK.TRANS64.TRYWAIT P1, [R8+URZ+0x28c60], R5 ;  /* 0x028c6005080075a7 */ /* 0x0044e4000802017f */
[----:B---3--:R-:W-:Y:S05]  /*b3d0*/  @!P1 NANOSLEEP.SYNCS 0x989680 ;  /* 0x009896800000995d */ /* 0x008fea0003900000 */
[----:B------:R-:W3:Y:S02]  /*b3e0*/  @!P1 SYNCS.PHASECHK.TRANS64 P1, [R8+URZ+0x28c60], R5 ;  /* 0x028c6005080095a7 */ /* 0x000ee4000802007f */
[----:B---3--:R-:W-:Y:S05]  /*b3f0*/  @!P1 BRA `(.L_x_58) ;  /* 0xfffffffc00f09947 */ /* 0x008fea000383ffff */
[----:B------:R-:W-:Y:S05]  /*b400*/  BRA `(.L_x_108) ;  /* 0xffffffd800747947 */ /* 0x000fea000383ffff */
.L_x_65:
[----:B--2---:R2:W3:Y:S02]  /*b410*/  SYNCS.PHASECHK.TRANS64.TRYWAIT P2, [R2+URZ+0x28c40], R3 ;  /* 0x028c4003020075a7 */ /* 0x0044e4000804017f */
[----:B---3--:R-:W-:Y:S05]  /*b420*/  @!P2 NANOSLEEP.SYNCS 0x989680 ;  /* 0x009896800000a95d */ /* 0x008fea0003900000 */
[----:B------:R-:W3:Y:S02]  /*b430*/  @!P2 SYNCS.PHASECHK.TRANS64 P2, [R2+URZ+0x28c40], R3 ;  /* 0x028c40030200a5a7 */ /* 0x000ee4000804007f */
[----:B---3--:R-:W-:Y:S05]  /*b440*/  @!P2 BRA `(.L_x_65) ;  /* 0xfffffffc00f0a947 */ /* 0x008fea000383ffff */
[----:B------:R-:W-:Y:S05]  /*b450*/  BRA `(.L_x_109) ;  /* 0xffffffe0001c7947 */ /* 0x000fea000383ffff */
.L_x_67:
[----:B---3--:R3:W4:Y:S02]  /*b460*/  SYNCS.PHASECHK.TRANS64.TRYWAIT P2, [R2+URZ+0x28c60], R3 ;  /* 0x028c6003020075a7 */ /* 0x008724000804017f */
[----:B----4-:R-:W-:Y:S05]  /*b470*/  @!P2 NANOSLEEP.SYNCS 0x989680 ;  /* 0x009896800000a95d */ /* 0x010fea0003900000 */
[----:B------:R-:W4:Y:S02]  /*b480*/  @!P2 SYNCS.PHASECHK.TRANS64 P2, [R2+URZ+0x28c60], R3 ;  /* 0x028c60030200a5a7 */ /* 0x000f24000804007f */
[----:B----4-:R-:W-:Y:S05]  /*b490*/  @!P2 BRA `(.L_x_67) ;  /* 0xfffffffc00f0a947 */ /* 0x010fea000383ffff */
[----:B------:R-:W-:Y:S05]  /*b4a0*/  BRA `(.L_x_110) ;  /* 0xffffffe000787947 */ /* 0x000fea000383ffff */
.L_x_73:
[----:B-1----:R1:W2:Y:S02]  /*b4b0*/  SYNCS.PHASECHK.TRANS64.TRYWAIT P2, [R3+URZ+0x28c40], R2 ;  /* 0x028c4002030075a7 */ /* 0x0022a4000804017f */
[----:B--2---:R-:W-:Y:S05]  /*b4c0*/  @!P2 NANOSLEEP.SYNCS 0x989680 ;  /* 0x009896800000a95d */ /* 0x004fea0003900000 */
[----:B------:R-:W2:Y:S02]  /*b4d0*/  @!P2 SYNCS.PHASECHK.TRANS64 P2, [R3+URZ+0x28c40], R2 ;  /* 0x028c40020300a5a7 */ /* 0x000ea4000804007f */
[----:B--2---:R-:W-:Y:S05]  /*b4e0*/  @!P2 BRA `(.L_x_73) ;  /* 0xfffffffc00f0a947 */ /* 0x004fea000383ffff */
[----:B------:R-:W-:Y:S05]  /*b4f0*/  BRA `(.L_x_111) ;  /* 0xffffffe800087947 */ /* 0x000fea000383ffff */
.L_x_75:
[----:B--2---:R2:W3:Y:S02]  /*b500*/  SYNCS.PHASECHK.TRANS64.TRYWAIT P2, [R3+URZ+0x28c60], R2 ;  /* 0x028c6002030075a7 */ /* 0x0044e4000804017f */
[----:B---3--:R-:W-:Y:S05]  /*b510*/  @!P2 NANOSLEEP.SYNCS 0x989680 ;  /* 0x009896800000a95d */ /* 0x008fea0003900000 */
[----:B------:R-:W3:Y:S02]  /*b520*/  @!P2 SYNCS.PHASECHK.TRANS64 P2, [R3+URZ+0x28c60], R2 ;  /* 0x028c60020300a5a7 */ /* 0x000ee4000804007f */
[----:B---3--:R-:W-:Y:S05]  /*b530*/  @!P2 BRA `(.L_x_75) ;  /* 0xfffffffc00f0a947 */ /* 0x008fea000383ffff */
[----:B------:R-:W-:Y:S05]  /*b540*/  BRA `(.L_x_112) ;  /* 0xffffffe800647947 */ /* 0x000fea000383ffff */
.L_x_80:
[----:B-1----:R1:W2:Y:S02]  /*b550*/  SYNCS.PHASECHK.TRANS64.TRYWAIT P2, [R3+URZ+0x28c40], R2 ;  /* 0x028c4002030075a7 */ /* 0x0022a4000804017f */
[----:B--2---:R-:W-:Y:S05]  /*b560*/  @!P2 NANOSLEEP.SYNCS 0x989680 ;  /* 0x009896800000a95d */ /* 0x004fea0003900000 */
[----:B------:R-:W2:Y:S02]  /*b570*/  @!P2 SYNCS.PHASECHK.TRANS64 P2, [R3+URZ+0x28c40], R2 ;  /* 0x028c40020300a5a7 */ /* 0x000ea4000804007f */
[----:B--2---:R-:W-:Y:S05]  /*b580*/  @!P2 BRA `(.L_x_80) ;  /* 0xfffffffc00f0a947 */ /* 0x004fea000383ffff */
[----:B------:R-:W-:Y:S05]  /*b590*/  BRA `(.L_x_113) ;  /* 0xffffffec00dc7947 */ /* 0x000fea000383ffff */
.L_x_82:
[----:B--2---:R2:W3:Y:S02]  /*b5a0*/  SYNCS.PHASECHK.TRANS64.TRYWAIT P2, [R3+URZ+0x28c60], R2 ;  /* 0x028c6002030075a7 */ /* 0x0044e4000804017f */
[----:B---3--:R-:W-:Y:S05]  /*b5b0*/  @!P2 NANOSLEEP.SYNCS 0x989680 ;  /* 0x009896800000a95d */ /* 0x008fea0003900000 */
[----:B------:R-:W3:Y:S02]  /*b5c0*/  @!P2 SYNCS.PHASECHK.TRANS64 P2, [R3+URZ+0x28c60], R2 ;  /* 0x028c60020300a5a7 */ /* 0x000ee4000804007f */
[----:B---3--:R-:W-:Y:S05]  /*b5d0*/  @!P2 BRA `(.L_x_82) ;  /* 0xfffffffc00f0a947 */ /* 0x008fea000383ffff */
[----:B------:R-:W-:Y:S05]  /*b5e0*/  BRA `(.L_x_114) ;  /* 0xfffffff000387947 */ /* 0x000fea000383ffff */
.L_x_87:
[----:B--2---:R2:W3:Y:S02]  /*b5f0*/  SYNCS.PHASECHK.TRANS64.TRYWAIT P0, [R0+URZ+0x28c20], R3 ;  /* 0x028c2003000075a7 */ /* 0x0044e4000800017f */
[----:B---3--:R-:W-:Y:S05]  /*b600*/  @!P0 NANOSLEEP.SYNCS 0x989680 ;  /* 0x009896800000895d */ /* 0x008fea0003900000 */
[----:B------:R-:W3:Y:S02]  /*b610*/  @!P0 SYNCS.PHASECHK.TRANS64 P0, [R0+URZ+0x28c20], R3 ;  /* 0x028c2003000085a7 */ /* 0x000ee4000800007f */
[----:B---3--:R-:W-:Y:S05]  /*b620*/  @!P0 BRA `(.L_x_87) ;  /* 0xfffffffc00f08947 */ /* 0x008fea000383ffff */
[----:B------:R-:W-:Y:S05]  /*b630*/  BRA `(.L_x_115) ;  /* 0xfffffff400847947 */ /* 0x000fea000383ffff */
.L_x_88:
[----:B------:R-:W3:Y:S01]  /*b640*/  S2R R2, SR_TID.X ;  /* 0x0000000000027919 */ /* 0x000ee20000002100 */
[----:B------:R-:W-:Y:S01]  /*b650*/  BSSY B0, `(.L_x_116) ;  /* 0x000000a000007945 */ /* 0x000fe20003800000 */
[----:B------:R-:W-:Y:S02]  /*b660*/  MOV R12, RZ ;  /* 0x000000ff000c7202 */ /* 0x000fe40000000f00 */
[----:B------:R-:W-:Y:S02]  /*b670*/  MOV R11, 0x1f ;  /* 0x0000001f000b7802 */ /* 0x000fe40000000f00 */
[----:B------:R-:W-:Y:S02]  /*b680*/  MOV R15, 0xffffffff ;  /* 0xffffffff000f7802 */ /* 0x000fe40000000f00 */
[----:B---3--:R-:W-:-:S04]  /*b690*/  SHF.R.U32.HI R2, RZ, 0x5, R2 ;  /* 0x00000005ff027819 */ /* 0x008fc80000011602 */
[----:B------:R-:W-:-:S05]  /*b6a0*/  LOP3.LUT R2, R2, 0x3, RZ, 0xc0, !PT ;  /* 0x0000000302027812 */ /* 0x000fca00078ec0ff */
[----:B------:R-:W-:-:S07]  /*b6b0*/  IMAD.MOV.U32 R13, RZ, RZ, R2 ;  /* 0x000000ffff0d7224 */ /* 0x000fce00078e0002 */
[----:B-12---:R-:W-:Y:S05]  /*b6c0*/  WARPSYNC.COLLECTIVE R15, `(.L_x_117) ;  /* 0x000000000f087348 */ /* 0x006fea0003c00000 */
[----:B------:R3:W4:Y:S02]  /*b6d0*/  SHFL.IDX P6, R14, R13, R12, R11 ;  /* 0x0000000c0d0e7389 */ /* 0x00072400000c000b */
[----:B-1234-:R-:W-:Y:S01]  /*b6e0*/  ENDCOLLECTIVE ;  /* 0x000000000000791b */ /* 0x01efe20003800000 */
.L_x_117:
[----:B------:R-:W-:Y:S05]  /*b6f0*/  BSYNC B0 ;  /* 0x0000000000007941 */ /* 0x000fea0003800000 */
.L_x_116:
[----:B------:R-:W-:Y:S05]  /*b700*/  BRA `(.L_x_118) ;  /* 0xfffffff4006c7947 */ /* 0x000fea000383ffff */
.L_x_91:
[----:B------:R-:W-:Y:S01]  /*b710*/  BSSY B1, `(.L_x_119) ;  /* 0x0000006000017945 */ /* 0x000fe20003800000 */
[----:B------:R-:W-:-:S07]  /*b720*/  MOV R15, 0xffffffff ;  /* 0xffffffff000f7802 */ /* 0x000fce0000000f00 */
[----:B-123--:R-:W-:Y:S05]  /*b730*/  WARPSYNC.COLLECTIVE R15, `(.L_x_120) ;  /* 0x000000000f0c7348 */ /* 0x00efea0003c00000 */
[----:B------:R-:W-:Y:S02]  /*b740*/  ELECT P6, UR62, PT ;  /* 0x00000000003e782f */ /* 0x000fe400038c0000 */
[----:B------:R-:W-:Y:S01]  /*b750*/  MOV R14, UR62 ;  /* 0x0000003e000e7c02 */ /* 0x000fe20008000f00 */
[----:B-123--:R-:W-:Y:S10]  /*b760*/  ENDCOLLECTIVE ;  /* 0x000000000000791b */ /* 0x00eff40003800000 */
.L_x_120:
[----:B------:R-:W-:Y:S05]  /*b770*/  BSYNC B1 ;  /* 0x0000000000017941 */ /* 0x000fea0003800000 */
.L_x_119:
[----:B------:R-:W-:Y:S05]  /*b780*/  BRA `(.L_x_121) ;  /* 0xfffffff400647947 */ /* 0x000fea000383ffff */
.L_x_93:
[----:B--2---:R2:W3:Y:S02]  /*b790*/  SYNCS.PHASECHK.TRANS64.TRYWAIT P0, [R6+URZ], R5 ;  /* 0x00000005060075a7 */ /* 0x0044e4000800017f */
[----:B---3--:R-:W-:Y:S05]  /*b7a0*/  @!P0 NANOSLEEP.SYNCS 0x989680 ;  /* 0x009896800000895d */ /* 0x008fea0003900000 */
[----:B------:R-:W3:Y:S02]  /*b7b0*/  @!P0 SYNCS.PHASECHK.TRANS64 P0, [R6+URZ], R5 ;  /* 0x00000005060085a7 */ /* 0x000ee4000800007f */
[----:B---3--:R-:W-:Y:S05]  /*b7c0*/  @!P0 BRA `(.L_x_93) ;  /* 0xfffffffc00f08947 */ /* 0x008fea000383ffff */
[----:B------:R-:W-:Y:S05]  /*b7d0*/  BRA `(.L_x_122) ;  /* 0xfffffff400987947 */ /* 0x000fea000383ffff */
.L_x_94:
[----:B---3--:R3:W4:Y:S02]  /*b7e0*/  SYNCS.PHASECHK.TRANS64.TRYWAIT P0, [R3+URZ], R2 ;  /* 0x00000002030075a7 */ /* 0x008724000800017f */
[----:B----4-:R-:W-:Y:S05]  /*b7f0*/  @!P0 NANOSLEEP.SYNCS 0x989680 ;  /* 0x009896800000895d */ /* 0x010fea0003900000 */
[----:B------:R-:W4:Y:S02]  /*b800*/  @!P0 SYNCS.PHASECHK.TRANS64 P0, [R3+URZ], R2 ;  /* 0x00000002030085a7 */ /* 0x000f24000800007f */
[----:B----4-:R-:W-:Y:S05]  /*b810*/  @!P0 BRA `(.L_x_94) ;  /* 0xfffffffc00f08947 */ /* 0x010fea000383ffff */
[----:B------:R-:W-:Y:S05]  /*b820*/  BRA `(.L_x_123) ;  /* 0xfffffff4008c7947 */ /* 0x000fea000383ffff */
.L_x_96:
[----:B---3--:R3:W4:Y:S02]  /*b830*/  SYNCS.PHASECHK.TRANS64.TRYWAIT P0, [R16+URZ], R5 ;  /* 0x00000005100075a7 */ /* 0x008724000800017f */
[----:B----4-:R-:W-:Y:S05]  /*b840*/  @!P0 NANOSLEEP.SYNCS 0x989680 ;  /* 0x009896800000895d */ /* 0x010fea0003900000 */
[----:B------:R-:W4:Y:S02]  /*b850*/  @!P0 SYNCS.PHASECHK.TRANS64 P0, [R16+URZ], R5 ;  /* 0x00000005100085a7 */ /* 0x000f24000800007f */
[----:B----4-:R-:W-:Y:S05]  /*b860*/  @!P0 BRA `(.L_x_96) ;  /* 0xfffffffc00f08947 */ /* 0x010fea000383ffff */
[----:B------:R-:W-:Y:S05]  /*b870*/  BRA `(.L_x_124) ;  /* 0xfffffff400907947 */ /* 0x000fea000383ffff */
.L_x_125:
[----:B------:R-:W-:-:S00]  /*b880*/  BRA `(.L_x_125) ;  /* 0xfffffffc00fc7947 */ /* 0x000fc0000383ffff */
[----:B------:R-:W-:-:S00]  /*b890*/  NOP ;  /* 0x0000000000007918 */ /* 0x000fc00000000000 */
        /* <DEDUP_REMOVED lines=14> */
.L_x_4549:


//--------------------- .text._ZN7cutlass13device_kernelIN5flash11enable_sm90INS1_16FlashAttnFwdSm90INS1_25CollectiveMainloopFwdSm90ILi2EN4cute5tupleIJNS5_1CILi1EEES8_S8_EEENS6_IJNS7_ILi64EEESA_SA_EEELi512ENS_6half_tEfNS_4arch4Sm90ELb0ELb0ELb1ELb0ELb0ELb0ELb1ELb0ELb0ELb0ELb0ELb0EEENS1_21CollectiveEpilogueFwdINS6_IJSA_NS7_ILi512EEESA_EEES9_SC_SE_Li256ELb0ELb0ELb0ELb0EEENS1_29StaticPersistentTileSchedulerILb0EEEEEEEEEvNT_6ParamsE --------------------------
	.section	.text._ZN7cutlass13device_kernelIN5flash11enable_sm90INS1_16FlashAttnFwdSm90INS1_25CollectiveMainloopFwdSm90ILi2EN4cute5tupleIJNS5_1CILi1EEES8_S8_EEENS6_IJNS7_ILi64EEESA_SA_EEELi512ENS_6half_tEfNS_4arch4Sm90ELb0ELb0ELb1ELb0ELb0ELb0ELb1ELb0ELb0ELb0ELb0ELb0EEENS1_21CollectiveEpilogueFwdINS6_IJSA_NS7_ILi512EEESA_EEES9_SC_SE_Li256ELb0ELb0ELb0ELb0EEENS1_29StaticPersistentTileSchedulerILb0EEEEEEEEEvNT_6ParamsE,"ax",@progbits
	.align	128
.text._ZN7cutlass13device_kernelIN5flash11enable_sm90INS1_16FlashAttnFwdSm90INS1_25CollectiveMainloopFwdSm90ILi2EN4cute5tupleIJNS5_1CILi1EEES8_S8_EEENS6_IJNS7_ILi64EEESA_SA_EEELi512ENS_6half_tEfNS_4arch4Sm90ELb0ELb0ELb1ELb0ELb0ELb0ELb1ELb0ELb0ELb0ELb0ELb0EEENS1_21CollectiveEpilogueFwdINS6_IJSA_NS7_ILi512EEESA_EEES9_SC_SE_Li256ELb0ELb0ELb0ELb0EEENS1_29StaticPersistentTileSchedulerILb0EEEEEEEEEvNT_6ParamsE:
        .type           _ZN7cutlass13device_kernelIN5flash11enable_sm90INS1_16FlashAttnFwdSm90INS1_25CollectiveMainloopFwdSm90ILi2EN4cute5tupleIJNS5_1CILi1EEES8_S8_EEENS6_IJNS7_ILi64EEESA_SA_EEELi512ENS_6half_tEfNS_4arch4Sm90ELb0ELb0ELb1ELb0ELb0ELb0ELb1ELb0ELb0ELb0ELb0ELb0EEENS1_21CollectiveEpilogueFwdINS6_IJSA_NS7_ILi512EEESA_EEES9_SC_SE_Li256ELb0ELb0ELb0ELb0EEENS1_29StaticPersistentTileSchedulerILb0EEEEEEEEEvNT_6ParamsE,@function
        .size           _ZN7cutlass13device_kernelIN5flash11enable_sm90INS1_16FlashAttnFwdSm90INS1_25CollectiveMainloopFwdSm90ILi2EN4cute5tupleIJNS5_1CILi1EEES8_S8_EEENS6_IJNS7_ILi64EEESA_SA_EEELi512ENS_6half_tEfNS_4arch4Sm90ELb0ELb0ELb1ELb0ELb0ELb0ELb1ELb0ELb0ELb0ELb0ELb0EEENS1_21CollectiveEpilogueFwdINS6_IJSA_NS7_ILi512EEESA_EEES9_SC_SE_Li256ELb0ELb0ELb0ELb0EEENS1_29StaticPersistentTileSchedulerILb0EEEEEEEEEvNT_6ParamsE,(.L_x_4550 - _ZN7cutlass13device_kernelIN5flash11enable_sm90INS1_16FlashAttnFwdSm90INS1_25CollectiveMainloopFwdSm90ILi2EN4cute5tupleIJNS5_1CILi1EEES8_S8_EEENS6_IJNS7_ILi64EEESA_SA_EEELi512ENS_6half_tEfNS_4arch4Sm90ELb0ELb0ELb1ELb0ELb0ELb0ELb1ELb0ELb0ELb0ELb0ELb0EEENS1_21CollectiveEpilogueFwdINS6_IJSA_NS7_ILi512EEESA_EEES9_SC_SE_Li256ELb0ELb0ELb0ELb0EEENS1_29StaticPersistentTileSchedulerILb0EEEEEEEEEvNT_6ParamsE)
        .other          _ZN7cutlass13device_kernelIN5flash11enable_sm90INS1_16FlashAttnFwdSm90INS1_25CollectiveMainloopFwdSm90ILi2EN4cute5tupleIJNS5_1CILi1EEES8_S8_EEENS6_IJNS7_ILi64EEESA_SA_EEELi512ENS_6half_tEfNS_4arch4Sm90ELb0ELb0ELb1ELb0ELb0ELb0ELb1ELb0ELb0ELb0ELb0ELb0EEENS1_21CollectiveEpilogueFwdINS6_IJSA_NS7_ILi512EEESA_EEES9_SC_SE_Li256ELb0ELb0ELb0ELb0EEENS1_29StaticPersistentTileSchedulerILb0EEEEEEEEEvNT_6ParamsE,@"STO_CUDA_ENTRY STV_DEFAULT"
_ZN7cutlass13device_kernelIN5flash11enable_sm90INS1_16FlashAttnFwdSm90INS1_25CollectiveMainloopFwdSm90ILi2EN4cute5tupleIJNS5_1CILi1EEES8_S8_EEENS6_IJNS7_ILi64EEESA_SA_EEELi512ENS_6half_tEfNS_4arch4Sm90ELb0ELb0ELb1ELb0ELb0ELb0ELb1ELb0ELb0ELb0ELb0ELb0EEENS1_21CollectiveEpilogueFwdINS6_IJSA_NS7_ILi512EEESA_EEES9_SC_SE_Li256ELb0ELb0ELb0ELb0EEENS1_29StaticPersistentTileSchedulerILb0EEEEEEEEEvNT_6ParamsE:
[----:B------:R-:W1:Y:S02]  /*0000*/  LDC R1, c[0x0][0x28] ;  /* 0x00000a00ff017b82 */ /* 0x000e640000000800 */
[----:B-1----:R-:W-:Y:S01]  /*0010*/  VIADD R1, R1, 0xffffffe0 ;  /* 0xffffffe001017836 */ /* 0x002fe20000000000 */
[----:B------:R-:W1:Y:S01]  /*0020*/  S2R R3, SR_TID.X ;  /* 0x0000000000037919 */ /* 0x000e620000002100 */
[----:B------:R-:W-:Y:S01]  /*0030*/  ELECT P0, URZ, PT ;  /* 0x00000000003f782f */ /* 0x000fe20003800000 */
[----:B------:R-:W-:Y:S01]  /*0040*/  BSSY B0, `(.L_x_126) ;  /* 0x0000016000007945 */ /* 0x000fe20003800000 */
[----:B-1----:R-:W-:-:S05]  /*0050*/  SHF.R.U32.HI R0, RZ, 0x5, R3 ;  /* 0x00000005ff007819 */ /* 0x002fca0000011603 */
[----:B------:R-:W1:Y:S02]  /*0060*/  SHFL.IDX PT, R2, R0, RZ, 0x1f ;  /* 0x00001fff00027589 */ /* 0x000e6400000e0000 */
[----:B-1----:R-:W-:-:S13]  /*0070*/  ISETP.EQ.AND P0, PT, R2, RZ, P0 ;  /* 0x000000ff0200720c */ /* 0x002fda0000702270 */
[----:B------:R-:W-:Y:S05]  /*0080*/  @!P0 BRA `(.L_x_127) ;  /* 0x0000000000448947 */ /* 0x000fea0003800000 */
[----:B------:R-:W-:Y:S02]  /*0090*/  ULDC.64 UR4, c[0x0][0x198] ;  /* 0x0000660000047ab9 */ /* 0x000fe40000000a00 */
[----:B------:R-:W-:Y:S02]  /*00a0*/  UIADD3 UR6, UP0, UR4, 0x270, URZ ;  /* 0x0000027004067890 */ /* 0x000fe4000ff1e03f */
[----:B------:R-:W-:Y:S02]  /*00b0*/  UIADD3 UR8, UP1, UR4, 0x770, URZ ;  /* 0x0000077004087890 */ /* 0x000fe4000ff3e03f */
[----:B------:R-:W-:Y:S02]  /*00c0*/  UIADD3 UR10, UP2, UR4, 0x370, URZ ;  /* 0x00000370040a7890 */ /* 0x000fe4000ff5e03f */
[----:B------:R-:W-:Y:S02]  /*00d0*/  UIADD3 UR12, UP3, UR4, 0x470, URZ ;  /* 0x00000470040c7890 */ /* 0x000fe4000ff7e03f */
[----:B------:R-:W-:-:S02]  /*00e0*/  UIADD3 UR4, UP4, UR4, 0xaf0, URZ ;  /* 0x00000af004047890 */ /* 0x000fc4000ff9e03f */
[----:B------:R-:W-:Y:S02]  /*00f0*/  UIADD3.X UR7, URZ, UR5, URZ, UP0, !UPT ;  /* 0x000000053f077290 */ /* 0x000fe400087fe43f */
[----:B------:R-:W-:Y:S02]  /*0100*/  UIADD3.X UR9, URZ, UR5, URZ, UP1, !UPT ;  /* 0x000000053f097290 */ /* 0x000fe40008ffe43f */
[----:B------:R-:W-:Y:S02]  /*0110*/  UIADD3.X UR11, URZ, UR5, URZ, UP2, !UPT ;  /* 0x000000053f0b7290 */ /* 0x000fe400097fe43f */
[----:B------:R-:W-:Y:S02]  /*0120*/  UIADD3.X UR13, URZ, UR5, URZ, UP3, !UPT ;  /* 0x000000053f0d7290 */ /* 0x000fe40009ffe43f */
[----:B------:R-:W-:Y:S01]  /*0130*/  UIADD3.X UR5, URZ, UR5, URZ, UP4, !UPT ;  /* 0x000000053f057290 */ /* 0x000fe2000a7fe43f */
[----:B------:R1:W-:Y:S02]  /*0140*/  UTMACCTL.PF [UR6] ;  /* 0x00000000060079b9 */ /* 0x0003e40008040000 */
[----:B------:R1:W-:Y:S02]  /*0150*/  UTMACCTL.PF [UR8] ;  /* 0x00000000080079b9 */ /* 0x0003e40008040000 */
[----:B------:R1:W-:Y:S02]  /*0160*/  UTMACCTL.PF [UR10] ;  /* 0x000000000a0079b9 */ /* 0x0003e40008040000 */
[----:B------:R1:W-:Y:S02]  /*0170*/  UTMACCTL.PF [UR12] ;  /* 0x000000000c0079b9 */ /* 0x0003e40008040000 */
[----:B------:R1:W-:Y:S02]  /*0180*/  UTMACCTL.PF [UR4] ;  /* 0x00000000040079b9 */ /* 0x0003e40008040000 */
[----:B-1----:R-:W-:Y:S01]  /*0190*/  NOP ;  /* 0x0000000000007918 */ /* 0x002fe20000000000 */
.L_x_127:
[----:B------:R-:W-:Y:S05]  /*01a0*/  BSYNC B0 ;  /* 0x0000000000007941 */ /* 0x000fea0003800000 */
.L_x_126:
[----:B------:R-:W-:Y:S01]  /*01b0*/  VOTEU.ANY UP0, P0 ;  /* 0x00000000003f7886 */ /* 0x000fe20000000100 */
[----:B------:R-:W1:Y:S01]  /*01c0*/  SHFL.IDX PT, R2, R0, RZ, 0x1f ;  /* 0x00001fff00027589 */ /* 0x000e6200000e0000 */
[----:B------:R-:W-:Y:S01]  /*01d0*/  UMOV UR4, 0x1 ;  /* 0x0000000100047882 */ /* 0x000fe20000000000 */
[----:B------:R-:W-:Y:S01]  /*01e0*/  VOTEU.ANY UP1, P0 ;  /* 0x00000000003f7886 */ /* 0x000fe20000020100 */
[----:B------:R-:W-:Y:S01]  /*01f0*/  SHF.R.U32.HI R4, RZ, 0x7, R3 ;  /* 0x00000007ff047819 */ /* 0x000fe20000011603 */
[----:B------:R-:W2:Y:S01]  /*0200*/  @UP0 S2UR UR7, SR_CgaCtaId ;  /* 0x00000000000709c3 */ /* 0x000ea20000008800 */
[----:B------:R-:W-:Y:S01]  /*0210*/  @UP0 UMOV UR6, 0x400 ;  /* 0x0000040000060882 */ /* 0x000fe20000000000 */
[----:B------:R-:W-:-:S04]  /*0220*/  @UP0 UIADD3 UR4, -UR4, 0x100000, URZ ;  /* 0x0010000004040890 */ /* 0x000fc8000fffe13f */
[----:B------:R-:W-:Y:S02]  /*0230*/  @UP0 USHF.L.U32 UR5, UR4, 0xb, URZ ;  /* 0x0000000b04050899 */ /* 0x000fe4000800063f */
[----:B------:R-:W-:Y:S01]  /*0240*/  @UP0 USHF.L.U32 UR4, UR4, 0x1, URZ ;  /* 0x0000000104040899 */ /* 0x000fe2000800063f */
[----:B------:R-:W-:Y:S01]  /*0250*/  VOTEU.ANY UP2, P0 ;  /* 0x00000000003f7886 */ /* 0x000fe20000040100 */
[----:B-1----:R-:W-:Y:S02]  /*0260*/  ISETP.NE.AND P1, PT, R2, RZ, PT ;  /* 0x000000ff0200720c */ /* 0x002fe40003f25270 */
[----:B------:R1:W3:Y:S01]  /*0270*/  SHFL.IDX PT, R2, R4, RZ, 0x1f ;  /* 0x00001fff04027589 */ /* 0x0002e200000e0000 */
[----:B--2---:R-:W-:Y:S01]  /*0280*/  @UP0 ULEA UR6, UR7, UR6, 0x18 ;  /* 0x0000000607060291 */ /* 0x004fe2000f8ec03f */
[----:B------:R-:W-:Y:S02]  /*0290*/  VOTEU.ANY UP0, P0 ;  /* 0x00000000003f7886 */ /* 0x000fe40000000100 */
[----:B------:R-:W2:Y:S09]  /*02a0*/  FENCE.VIEW.ASYNC.S ;  /* 0x00000000000073c6 */ /* 0x000eb20000000000 */
[----:B--2---:R1:W2:Y:S01]  /*02b0*/  @UP0 SYNCS.EXCH.64 URZ, [UR6+0x38800], UR4 ;  /* 0x03880004063f05b2 */ /* 0x0042a20008000100 */
[----:B------:R1:W4:Y:S01]  /*02c0*/  @UP1 SYNCS.EXCH.64 URZ, [UR6+0x38810], UR4 ;  /* 0x03881004063f15b2 */ /* 0x0003220008000100 */
[----:B------:R1:W1:Y:S01]  /*02d0*/  @UP2 SYNCS.EXCH.64 URZ, [UR6+0x38820], UR4 ;  /* 0x03882004063f25b2 */ /* 0x0002620008000100 */
        /* <DEDUP_REMOVED lines=13> */
[----:B------:R1:W1:Y:S01]  /*03b0*/  SYNCS.EXCH.64 URZ, [UR6+0x38848], UR4 ;  /* 0x03884804063f75b2 */ /* 0x0002620008000100 */
[----:B------:R-:W-:Y:S01]  /*03c0*/  NOP ;  /* 0x0000000000007918 */ /* 0x000fe20000000000 */
.L_x_128:
[----:B-1----:R-:W1:Y:S01]  /*03d0*/  SHFL.IDX PT, R4, R0, RZ, 0x1f ;  /* 0x00001fff00047589 */ /* 0x002e6200000e0000 */
[----:B------:R-:W-:Y:S01]  /*03e0*/  NOP ;  /* 0x0000000000007918 */ /* 0x000fe20000000000 */
[----:B-1----:R-:W-:-:S13]  /*03f0*/  ISETP.NE.AND P0, PT, R4, RZ, PT ;  /* 0x000000ff0400720c */ /* 0x002fda0003f05270 */
[----:B------:R-:W-:Y:S05]  /*0400*/  @P0 BRA `(.L_x_129) ;  /* 0x0000000000480947 */ /* 0x000fea0003800000 */
[----:B------:R-:W1:Y:S01]  /*0410*/  S2UR UR5, SR_CgaCtaId ;  /* 0x00000000000579c3 */ /* 0x000e620000008800 */
        /* <DEDUP_REMOVED lines=15> */
[----:B------:R1:W1:Y:S01]  /*0510*/  SYNCS.EXCH.64 URZ, [UR8+0x38868], UR4 ;  /* 0x03886804083f75b2 */ /* 0x0002620008000100 */
[----:B------:R-:W-:Y:S01]  /*0520*/  NOP ;  /* 0x0000000000007918 */ /* 0x000fe20000000000 */
.L_x_129:
[----:B------:R-:W5:Y:S01]  /*0530*/  SHFL.IDX PT, R4, R0, RZ, 0x1f ;  /* 0x00001fff00047589 */ /* 0x000f6200000e0000 */
[----:B------:R-:W-:Y:S01]  /*0540*/  NOP ;  /* 0x0000000000007918 */ /* 0x000fe20000000000 */
[----:B-----5:R-:W-:-:S13]  /*0550*/  ISETP.NE.AND P0, PT, R4, RZ, PT ;  /* 0x000000ff0400720c */ /* 0x020fda0003f05270 */
        /* <DEDUP_REMOVED lines=15> */
.L_x_130:
[----:B------:R-:W5:Y:S01]  /*0650*/  SHFL.IDX PT, R4, R0, RZ, 0x1f ;  /* 0x00001fff00047589 */ /* 0x000f6200000e0000 */
[----:B------:R-:W-:Y:S01]  /*0660*/  NOP ;  /* 0x0000000000007918 */ /* 0x000fe20000000000 */
[----:B-----5:R-:W-:-:S13]  /*0670*/  ISETP.NE.AND P0, PT, R4, RZ, PT ;  /* 0x000000ff0400720c */ /* 0x020fda0003f05270 */
        /* <DEDUP_REMOVED lines=19> */
.L_x_131:
[----:B------:R-:W5:Y:S01]  /*07b0*/  SHFL.IDX PT, R4, R0, RZ, 0x1f ;  /* 0x00001fff00047589 */ /* 0x000f6200000e0000 */
[----:B---3--:R-:W-:Y:S01]  /*07c0*/  R2UR UR43, R2 ;  /* 0x00000000022b72ca */ /* 0x008fe200000e0000 */
        /* <DEDUP_REMOVED lines=20> */
[----:B---3--:R-:W-:Y:S01]  /*0910*/  NOP ;  /* 0x0000000000007918 */ /* 0x008fe20000000000 */
.L_x_132:
[----:B------:R-:W-:Y:S01]  /*0920*/  ISETP.NE.AND P0, PT, RZ, UR43, PT ;  /* 0x0000002bff007c0c */ /* 0x000fe2000bf05270 */
[----:B------:R-:W-:Y:S01]  /*0930*/  NOP ;  /* 0x0000000000007918 */ /* 0x000fe20000000000 */
[----:B------:R-:W-:Y:S01]  /*0940*/  ULDC.64 UR54, c[0x0][0x208] ;  /* 0x0000820000367ab9 */ /* 0x000fe20000000a00 */
[----:B-12-4-:R-:W-:Y:S10]  /*0950*/  BAR.SYNC.DEFER_BLOCKING 0x0 ;  /* 0x0000000000007b1d */ /* 0x016ff40000010000 */
[----:B------:R-:W-:Y:S05]  /*0960*/  @!P0 BRA `(.L_x_133) ;  /* 0x0000009c000c8947 */ /* 0x000fea0003800000 */
.L_x_134:
        /* <DEDUP_REMOVED lines=13> */
[----:B------:R-:W-:Y:S01]  /*0a40*/  VIADD R0, R3, 0xffffff80 ;  /* 0xffffff8003007836 */ /* 0x000fe20000000000 */
[----:B------:R-:W1:Y:S01]  /*0a50*/  S2UR UR4, SR_CgaCtaId ;  /* 0x00000000000479c3 */ /* 0x000e620000008800 */
[----:B------:R-:W-:Y:S01]  /*0a60*/  UMOV UR42, 0x400 ;  /* 0x00000400002a7882 */ /* 0x000fe20000000000 */
[----:B------:R-:W-:Y:S01]  /*0a70*/  IMAD.MOV.U32 R184, RZ, RZ, 0x40 ;  /* 0x00000040ffb87424 */ /* 0x000fe200078e00ff */
[----:B------:R-:W-:Y:S01]  /*0a80*/  ULDC.64 UR46, c[0x0][0x198] ;  /* 0x00006600002e7ab9 */ /* 0x000fe20000000a00 */
[----:B------:R-:W-:Y:S01]  /*0a90*/  SHF.R.S32.HI R3, RZ, 0x1f, R0 ;  /* 0x0000001fff037819 */ /* 0x000fe20000011400 */
[----:B------:R-:W-:Y:S01]  /*0aa0*/  IMAD.MOV.U32 R16, RZ, RZ, RZ ;  /* 0x000000ffff107224 */ /* 0x000fe200078e00ff */
[----:B------:R-:W-:Y:S02]  /*0ab0*/  UMOV UR38, URZ ;  /* 0x0000003f00267c82 */ /* 0x000fe40008000000 */
[CC--:B------:R-:W-:Y:S02]  /*0ac0*/  LEA.HI R2, R3.reuse, R0.reuse, RZ, 0x4 ;  /* 0x0000000003027211 */ /* 0x0c0fe400078f20ff */
[----:B------:R-:W-:-:S02]  /*0ad0*/  LEA.HI R4, R3, R0, RZ, 0x5 ;  /* 0x0000000003047211 */ /* 0x000fc400078f28ff */
[----:B------:R-:W-:Y:S02]  /*0ae0*/  LEA.HI R5, R3, R0, RZ, 0x7 ;  /* 0x0000000003057211 */ /* 0x000fe400078f38ff */
[----:B------:R-:W-:Y:S02]  /*0af0*/  LOP3.LUT R7, R2, 0xfffffff0, RZ, 0xc0, !PT ;  /* 0xfffffff002077812 */ /* 0x000fe400078ec0ff */
[--C-:B------:R-:W-:Y:S02]  /*0b00*/  SHF.R.S32.HI R187, RZ, 0x5, R4.reuse ;  /* 0x00000005ffbb7819 */ /* 0x100fe40000011404 */
[----:B------:R-:W-:Y:S02]  /*0b10*/  LOP3.LUT R3, R5, 0xffffff80, RZ, 0xc0, !PT ;  /* 0xffffff8005037812 */ /* 0x000fe400078ec0ff */
[----:B------:R-:W-:Y:S02]  /*0b20*/  SHF.R.S32.HI R4, RZ, 0x1f, R4 ;  /* 0x0000001fff047819 */ /* 0x000fe40000011404 */
[C---:B------:R-:W-:Y:S01]  /*0b30*/  IADD3 R7, R0.reuse, -R7, RZ ;  /* 0x8000000700077210 */ /* 0x040fe20007ffe0ff */
[----:B------:R-:W-:Y:S01]  /*0b40*/  IMAD.IADD R3, R0, 0x1, -R3 ;  /* 0x0000000100037824 */ /* 0x000fe200078e0a03 */
[----:B------:R-:W-:Y:S01]  /*0b50*/  LEA.HI R4, R4, R187, RZ, 0x2 ;  /* 0x000000bb04047211 */ /* 0x000fe200078f10ff */
[----:B-1----:R-:W-:Y:S01]  /*0b60*/  ULEA UR42, UR4, UR42, 0x18 ;  /* 0x0000002a042a7291 */ /* 0x002fe2000f8ec03f */
[----:B------:R-:W-:-:S02]  /*0b70*/  SHF.R.S32.HI R0, RZ, 0x1f, R7 ;  /* 0x0000001fff007819 */ /* 0x000fc40000011407 */
[----:B------:R-:W-:Y:S02]  /*0b80*/  SHF.R.S32.HI R186, RZ, 0x7, R5 ;  /* 0x00000007ffba7819 */ /* 0x000fe40000011405 */
[----:B------:R-:W-:Y:S02]  /*0b90*/  LOP3.LUT R4, R4, 0x3ffffc, RZ, 0xc0, !PT ;  /* 0x003ffffc04047812 */ /* 0x000fe400078ec0ff */
[----:B------:R-:W-:Y:S02]  /*0ba0*/  SHF.R.S32.HI R9, RZ, 0x4, R2 ;  /* 0x00000004ff097819 */ /* 0x000fe40000011402 */
[-C--:B------:R-:W-:Y:S01]  /*0bb0*/  LEA.HI R6, R0, R7.reuse, RZ, 0x3 ;  /* 0x0000000700067211 */ /* 0x080fe200078f18ff */
[----:B------:R-:W-:Y:S01]  /*0bc0*/  IMAD.IADD R8, R187, 0x1, -R4 ;  /* 0x00000001bb087824 */ /* 0x000fe200078e0a04 */
[----:B------:R-:W-:Y:S02]  /*0bd0*/  LEA R11, R186, R7, 0x8 ;  /* 0x00000007ba0b7211 */ /* 0x000fe400078e40ff */
[----:B------:R-:W-:-:S02]  /*0be0*/  LEA.HI R2, R2, R9, RZ, 0x1 ;  /* 0x0000000902027211 */ /* 0x000fc400078f08ff */
[----:B------:R-:W-:Y:S01]  /*0bf0*/  LOP3.LUT R4, R6, 0xfffffff8, RZ, 0xc0, !PT ;  /* 0xfffffff806047812 */ /* 0x000fe200078ec0ff */
[----:B------:R-:W-:Y:S01]  /*0c00*/  IMAD R188, R8, 0x10, R11 ;  /* 0x0000001008bc7824 */ /* 0x000fe200078e020b */
[----:B------:R-:W-:Y:S02]  /*0c10*/  LOP3.LUT R2, R2, 0x1ffffffe, RZ, 0xc0, !PT ;  /* 0x1ffffffe02027812 */ /* 0x000fe400078ec0ff */
[----:B------:R-:W-:Y:S02]  /*0c20*/  IADD3 R8, R7, -R4, RZ ;  /* 0x8000000407087210 */ /* 0x000fe40007ffe0ff */
[----:B------:R-:W-:Y:S01]  /*0c30*/  SHF.L.U32 R6, R6, 0x6, RZ ;  /* 0x0000000606067819 */ /* 0x000fe200000006ff */
[----:B------:R-:W-:Y:S01]  /*0c40*/  IMAD.IADD R9, R9, 0x1, -R2 ;  /* 0x0000000109097824 */ /* 0x000fe200078e0a02 */
[----:B------:R-:W-:Y:S01]  /*0c50*/  SHF.R.S32.HI R0, RZ, 0x1f, R3 ;  /* 0x0000001fff007819 */ /* 0x000fe20000011403 */
[----:B------:R-:W-:Y:S01]  /*0c60*/  IMAD.SHL.U32 R10, R8, 0x40, RZ ;  /* 0x00000040080a7824 */ /* 0x000fe200078e00ff */
[----:B------:R-:W-:Y:S01]  /*0c70*/  LOP3.LUT R6, R6, 0x7ffffe00, RZ, 0xc0, !PT ;  /* 0x7ffffe0006067812 */ /* 0x000fe200078ec0ff */
[----:B------:R-:W-:Y:S01]  /*0c80*/  IMAD.SHL.U32 R9, R9, 0x8, RZ ;  /* 0x0000000809097824 */ /* 0x000fe200078e00ff */
[----:B------:R-:W-:-:S02]  /*0c90*/  LEA.HI R2, R0, R3, RZ, 0x2 ;  /* 0x0000000300027211 */ /* 0x000fc400078f10ff */
[----:B------:R-:W-:Y:S01]  /*0ca0*/  LOP3.LUT R10, R10, 0x1c0, RZ, 0xc0, !PT ;  /* 0x000001c00a0a7812 */ /* 0x000fe200078ec0ff */
[--C-:B------:R-:W-:Y:S01]  /*0cb0*/  IMAD.U32 R188, R188, 0x40, R9.reuse ;  /* 0x00000040bcbc7824 */ /* 0x100fe200078e0009 */
[----:B------:R-:W-:Y:S01]  /*0cc0*/  LEA.HI R4, R0, R3, RZ, 0x5 ;  /* 0x0000000300047211 */ /* 0x000fe200078f28ff */
[----:B------:R-:W-:Y:S01]  /*0cd0*/  IMAD R6, R187, 0x400, R6 ;  /* 0x00000400bb067824 */ /* 0x000fe200078e0206 */
[----:B------:R-:W-:Y:S02]  /*0ce0*/  LOP3.LUT R9, R10, 0x8, R9, 0xf8, !PT ;  /* 0x000000080a097812 */ /* 0x000fe400078ef809 */
[----:B------:R-:W-:Y:S02]  /*0cf0*/  SHF.R.U32.HI R10, RZ, 0x3, R10 ;  /* 0x00000003ff0a7819 */ /* 0x000fe4000001160a */
[----:B------:R-:W-:Y:S02]  /*0d00*/  R2P PR, R8, 0x6 ;  /* 0x0000000608007804 */ /* 0x000fe40000000000 */
[----:B------:R-:W-:-:S02]  /*0d10*/  LOP3.LUT R9, R9, R10, RZ, 0x3c, !PT ;  /* 0x0000000a09097212 */ /* 0x000fc400078e3cff */
[--C-:B------:R-:W-:Y:S02]  /*0d20*/  SHF.R.S32.HI R0, RZ, 0x2, R2.reuse ;  /* 0x00000002ff007819 */ /* 0x100fe40000011402 */
[----:B------:R-:W-:Y:S01]  /*0d30*/  SHF.R.S32.HI R7, RZ, 0x1f, R2 ;  /* 0x0000001fff077819 */ /* 0x000fe20000011402 */
[----:B------:R-:W-:Y:S01]  /*0d40*/  IMAD.IADD R6, R6, 0x1, R9 ;  /* 0x0000000106067824 */ /* 0x000fe200078e0209 */
[----:B------:R-:W-:Y:S02]  /*0d50*/  LEA.HI R5, R5, R186, RZ, 0x1 ;  /* 0x000000ba05057211 */ /* 0x000fe400078f08ff */
[----:B------:R-:W-:Y:S02]  /*0d60*/  LEA.HI R7, R7, R0, RZ, 0x3 ;  /* 0x0000000007077211 */ /* 0x000fe400078f18ff */
[----:B------:R-:W-:Y:S02]  /*0d70*/  LEA R23, R6, UR42, 0x1 ;  /* 0x0000002a06177c11 */ /* 0x000fe4000f8e08ff */
[----:B------:R-:W-:-:S02]  /*0d80*/  LOP3.LUT R2, R2, 0x7ffffffc, RZ, 0xc0, !PT ;  /* 0x7ffffffc02027812 */ /* 0x000fc400078ec0ff */
[----:B------:R-:W-:Y:S01]  /*0d90*/  LOP3.LUT R5, R5, 0xfffffe, RZ, 0xc0, !PT ;  /* 0x00fffffe05057812 */ /* 0x000fe200078ec0ff */
[C---:B------:R-:W-:Y:S01]  /*0da0*/  VIADD R22, R23.reuse, 0x36420 ;  /* 0x0003642017167836 */ /* 0x040fe20000000000 */
[----:B------:R-:W-:Y:S01]  /*0db0*/  IADD3 R185, R23, 0x36400, RZ ;  /* 0x0003640017b97810 */ /* 0x000fe20007ffe0ff */
[----:B------:R-:W-:Y:S01]  /*0dc0*/  IMAD.IADD R18, R3, 0x1, -R2 ;  /* 0x0000000103127824 */ /* 0x000fe200078e0a02 */
[----:B------:R-:W-:Y:S01]  /*0dd0*/  LOP3.LUT R7, R7, 0xfffffff8, RZ, 0xc0, !PT ;  /* 0xfffffff807077812 */ /* 0x000fe200078ec0ff */
[----:B------:R-:W-:Y:S01]  /*0de0*/  IMAD.IADD R5, R186, 0x1, -R5 ;  /* 0x00000001ba057824 */ /* 0x000fe200078e0a05 */
[----:B------:R-:W-:Y:S01]  /*0df0*/  SEL R184, R184, 0xffffffc0, !P2 ;  /* 0xffffffc0b8b87807 */ /* 0x000fe20005000000 */
[----:B------:R-:W-:Y:S01]  /*0e00*/  @P1 VIADD R22, R185, 0xffffffe0 ;  /* 0xffffffe0b9161836 */ /* 0x000fe20000000000 */
[----:B------:R-:W-:Y:S01]  /*0e10*/  IADD3 R7, R0, -R7, RZ ;  /* 0x8000000700077210 */ /* 0x000fe20007ffe0ff */
[----:B------:R-:W-:Y:S01]  /*0e20*/  IMAD.SHL.U32 R19, R5, 0x100, RZ ;  /* 0x0000010005137824 */ /* 0x000fe200078e00ff */
[----:B------:R-:W-:Y:S01]  /*0e30*/  SHF.R.S32.HI R4, RZ, 0x5, R4 ;  /* 0x00000005ff047819 */ /* 0x000fe20000011404 */
[----:B------:R-:W-:Y:S01]  /*0e40*/  IMAD.IADD R185, R185, 0x1, R184 ;  /* 0x00000001b9b97824 */ /* 0x000fe200078e02b8 */
[----:B------:R-:W-:Y:S01]  /*0e50*/  MOV R2, RZ ;  /* 0x000000ff00027202 */ /* 0x000fe20000000f00 */
[----:B------:R-:W-:Y:S01]  /*0e60*/  IMAD.IADD R184, R184, 0x1, R22 ;  /* 0x00000001b8b87824 */ /* 0x000fe200078e0216 */
[----:B------:R-:W-:-:S02]  /*0e70*/  LEA R17, R4, R7, 0x4 ;  /* 0x0000000704117211 */ /* 0x000fc400078e20ff */
[----:B------:R-:W-:-:S07]  /*0e80*/  SHF.L.U32 R18, R18, 0x1, RZ ;  /* 0x0000000112127819 */ /* 0x000fce00000006ff */
.L_x_163:
[----:B------:R-:W-:Y:S01]  /*0e90*/  ULDC UR4, c[0x0][0xea8] ;  /* 0x0003aa0000047ab9 */ /* 0x000fe20000000800 */
[----:B------:R-:W-:Y:S01]  /*0ea0*/  ULDC.64 UR6, c[0x0][0x3f8] ;  /* 0x0000fe0000067ab9 */ /* 0x000fe20000000a00 */
[----:B------:R-:W-:Y:S02]  /*0eb0*/  UISETP.NE.AND UP1, UPT, UR4, 0x1, UPT ;  /* 0x000000010400788c */ /* 0x000fe4000bf25270 */
[----:B------:R-:W-:Y:S01]  /*0ec0*/  UISETP.NE.U32.AND UP0, UPT, UR6, URZ, UPT ;  /* 0x0000003f0600728c */ /* 0x000fe2000bf05070 */
[----:B------:R-:W-:Y:S01]  /*0ed0*/  ULDC UR4, c[0x0][0xeb4] ;  /* 0x0003ad0000047ab9 */ /* 0x000fe20000000800 */
[----:B------:R-:W-:Y:S01]  /*0ee0*/  UMOV UR40, UR41 ;  /* 0x0000002900287c82 */ /* 0x000fe20008000000 */
[----:B------:R-:W-:Y:S02]  /*0ef0*/  UISETP.NE.AND UP2, UPT, UR4, 0x1, UPT ;  /* 0x000000010400788c */ /* 0x000fe4000bf45270 */
[----:B------:R-:W-:Y:S01]  /*0f00*/  UISETP.NE.AND.EX UP0, UPT, UR7, URZ, UPT, UP0 ;  /* 0x0000003f0700728c */ /* 0x000fe2000bf05300 */
[----:B------:R-:W-:-:S03]  /*0f10*/  ULDC UR44, c[0x0][0x404] ;  /* 0x00010100002c7ab9 */ /* 0x000fc60000000800 */
[----:B------:R-:W-:Y:S01]  /*0f20*/  @UP1 ULDC UR4, c[0x0][0xeac] ;  /* 0x0003ab0000041ab9 */ /* 0x000fe20000000800 */
[----:B------:R-:W-:Y:S01]  /*0f30*/  @UP1 ULDC UR6, c[0x0][0xeb0] ;  /* 0x0003ac0000061ab9 */ /* 0x000fe20000000800 */
[----:B------:R-:W-:Y:S02]  /*0f40*/  UIMAD.WIDE.U32 UR4, UR41, UR4, URZ ;  /* 0x00000004290472a5 */ /* 0x000fe4000f8e003f */
[----:B------:R-:W-:Y:S02]  /*0f50*/  USEL UR44, UR44, 0x1, UP0 ;  /* 0x000000012c2c7887 */ /* 0x000fe40008000000 */
[----:B------:R-:W-:Y:S02]  /*0f60*/  @UP1 USHF.R.U32.HI UR40, URZ, UR6, UR5 ;  /* 0x000000063f281299 */ /* 0x000fe40008011605 */
[----:B------:R-:W-:Y:S01]  /*0f70*/  UISETP.NE.AND UP1, UPT, UR43, 0x1, UPT ;  /* 0x000000012b00788c */ /* 0x000fe2000bf25270 */
[----:B------:R-:W-:Y:S01]  /*0f80*/  @UP2 ULDC.64 UR6, c[0x0][0xeb8] ;  /* 0x0003ae0000062ab9 */ /* 0x000fe20000000a00 */
[----:B------:R-:W-:Y:S01]  /*0f90*/  UMOV UR39, UR41 ;  /* 0x0000002900277c82 */ /* 0x000fe20008000000 */
[----:B------:R-:W-:-:S03]  /*0fa0*/  UIMAD.WIDE.U32 UR4, UR40, UR6, URZ ;  /* 0x00000006280472a5 */ /* 0x000fc6000f8e003f */
[----:B------:R-:W-:Y:S01]  /*0fb0*/  PLOP3.LUT P0, PT, PT, PT, UP1, 0x80, 0x0 ;  /* 0x000000000000781c */ /* 0x000fe20003f0f018 */
[----:B------:R-:W-:Y:S01]  /*0fc0*/  ULDC UR6, c[0x0][0x2e0] ;  /* 0x0000b80000067ab9 */ /* 0x000fe20000000800 */
[----:B------:R-:W-:Y:S01]  /*0fd0*/  UMOV UR36, UR40 ;  /* 0x0000002800247c82 */ /* 0x000fe20008000000 */
[----:B------:R-:W-:Y:S02]  /*0fe0*/  UIMAD UR44, UR44, UR6, URZ ;  /* 0x000000062c2c72a4 */ /* 0x000fe4000f8e023f */
[----:B------:R-:W-:-:S08]  /*0ff0*/  @UP2 USHF.R.U32.HI UR36, URZ, UR7, UR5 ;  /* 0x000000073f242299 */ /* 0x000fd00008011605 */
[----:B-1----:R-:W-:Y:S05]  /*1000*/  @!P0 BRA `(.L_x_135) ;  /* 0x0000001400e08947 */ /* 0x002fea0003800000 */
[----:B------:R-:W1:Y:S01]  /*1010*/  SHFL.IDX PT, R0, R186, RZ, 0x1f ;  /* 0x00001fffba007589 */ /* 0x000e6200000e0000 */
[----:B------:R-:W-:Y:S01]  /*1020*/  UIADD3 UR4, UR42, 0x36400, URZ ;  /* 0x000364002a047890 */ /* 0x000fe2000fffe03f */
[----:B------:R-:W-:Y:S01]  /*1030*/  UMOV UR17, 0x40000040 ;  /* 0x4000004000117882 */ /* 0x000fe20000000000 */
[----:B------:R-:W-:Y:S02]  /*1040*/  BAR.SYNC.DEFER_BLOCKING 0xe, 0x100 ;  /* 0x0384000000007b1d */ /* 0x000fe40000010000 */
[----:B------:R-:W-:Y:S02]  /*1050*/  USHF.R.U32.HI UR4, URZ, 0x4, UR4 ;  /* 0x000000043f047899 */ /* 0x000fe40008011604 */
[----:B------:R-:W-:Y:S02]  /*1060*/  UISETP.GE.AND UP0, UPT, UR44, 0x41, UPT ;  /* 0x000000412c00788c */ /* 0x000fe4000bf06270 */
[----:B------:R-:W-:Y:S01]  /*1070*/  ULOP3.LUT UR4, UR4, 0x3fff, URZ, 0xc0, !UPT ;  /* 0x00003fff04047892 */ /* 0x000fe2000f8ec03f */
[----:B------:R-:W-:Y:S01]  /*1080*/  UMOV UR19, 0x40000040 ;  /* 0x4000004000137882 */ /* 0x000fe20000000000 */
[----:B------:R-:W-:-:S02]  /*1090*/  UMOV UR5, 0x40000040 ;  /* 0x4000004000057882 */ /* 0x000fc40000000000 */
[----:B------:R-:W-:Y:S01]  /*10a0*/  ULOP3.LUT UR16, UR4, 0x10000, URZ, 0xfc, !UPT ;  /* 0x0001000004107892 */ /* 0x000fe2000f8efc3f */
[----:B------:R-:W2:Y:S01]  /*10b0*/  S2R R4, SR_TID.X ;  /* 0x0000000000047919 */ /* 0x000ea20000002100 */
[----:B------:R-:W-:Y:S01]  /*10c0*/  UMOV UR7, 0x40000040 ;  /* 0x4000004000077882 */ /* 0x000fe20000000000 */
[----:B------:R-:W-:Y:S01]  /*10d0*/  UMOV UR9, 0x40000040 ;  /* 0x4000004000097882 */ /* 0x000fe20000000000 */
[----:B------:R-:W-:Y:S01]  /*10e0*/  UIADD3 UR4, UR16, 0x2, URZ ;  /* 0x0000000210047890 */ /* 0x000fe2000fffe03f */
[----:B------:R-:W-:Y:S01]  /*10f0*/  PLOP3.LUT P0, PT, PT, PT, UP0, 0x80, 0x0 ;  /* 0x000000000000781c */ /* 0x000fe20003f0f008 */
[----:B------:R-:W-:Y:S01]  /*1100*/  UIADD3 UR8, UR16, 0x4, URZ ;  /* 0x0000000410087890 */ /* 0x000fe2000fffe03f */
[----:B------:R-:W-:Y:S01]  /*1110*/  UMOV UR11, 0x40000040 ;  /* 0x40000040000b7882 */ /* 0x000fe20000000000 */
[----:B------:R-:W-:Y:S01]  /*1120*/  UIADD3 UR12, UR16, 0x6, URZ ;  /* 0x00000006100c7890 */ /* 0x000fe2000fffe03f */
[----:B-1----:R-:W-:Y:S01]  /*1130*/  LEA.HI R3, R0, R0, RZ, 0x1 ;  /* 0x0000000000037211 */ /* 0x002fe200078f08ff */
[----:B------:R-:W-:Y:S01]  /*1140*/  UMOV UR13, 0x40000040 ;  /* 0x40000040000d7882 */ /* 0x000fe20000000000 */
[----:B------:R-:W-:-:S02]  /*1150*/  UMOV UR15, 0x40000040 ;  /* 0x40000040000f7882 */ /* 0x000fc40000000000 */
[----:B------:R-:W-:Y:S01]  /*1160*/  LOP3.LUT R3, R3, 0x1fffe, RZ, 0xc0, !PT ;  /* 0x0001fffe03037812 */ /* 0x000fe200078ec0ff */
[----:B------:R-:W-:-:S03]  /*1170*/  WARPGROUP.ARRIVE ;  /* 0x00000000000079c5 */ /* 0x000fc60000000000 */
[----:B------:R-:W-:-:S04]  /*1180*/  IADD3 R3, R0, -R3, RZ ;  /* 0x8000000300037210 */ /* 0x000fc80007ffe0ff */
[----:B------:R-:W-:-:S05]  /*1190*/  LEA R3, R3, UR42, 0xf ;  /* 0x0000002a03037c11 */ /* 0x000fca000f8e78ff */
[----:B------:R-:W-:-:S05]  /*11a0*/  VIADD R3, R3, 0x400 ;  /* 0x0000040003037836 */ /* 0x000fca0000000000 */
[----:B------:R-:W-:Y:S02]  /*11b0*/  SHF.R.U32.HI R3, RZ, 0x4, R3 ;  /* 0x00000004ff037819 */ /* 0x000fe40000011603 */
[----:B--2---:R-:W-:Y:S02]  /*11c0*/  LOP3.LUT R4, R4, 0x7f, RZ, 0xc0, !PT ;  /* 0x0000007f04047812 */ /* 0x004fe400078ec0ff */
[----:B------:R-:W-:Y:S02]  /*11d0*/  LOP3.LUT R3, R3, 0x3fff, RZ, 0xc0, !PT ;  /* 0x00003fff03037812 */ /* 0x000fe400078ec0ff */
[----:B------:R-:W-:Y:S02]  /*11e0*/  ISETP.NE.AND P1, PT, R4, RZ, PT ;  /* 0x000000ff0400720c */ /* 0x000fe40003f25270 */
[----:B------:R-:W-:-:S05]  /*11f0*/  LOP3.LUT R7, R3, 0x2000000, RZ, 0xfc, !PT ;  /* 0x0200000003077812 */ /* 0x000fca00078efcff */
[----:B------:R-:W-:-:S05]  /*1200*/  IMAD R0, R2, 0x1000, R7 ;  /* 0x0000100002007824 */ /* 0x000fca00078e0207 */
[C---:B------:R-:W-:Y:S02]  /*1210*/  R2UR UR18, R0.reuse ;  /* 0x00000000001272ca */ /* 0x040fe400000e0000 */
[----:B------:R-:W-:-:S04]  /*1220*/  IADD3 R3, R0, 0x80, RZ ;  /* 0x0000008000037810 */ /* 0x000fc80007ffe0ff */
[----:B------:R-:W-:Y:S01]  /*1230*/  R2UR UR6, R3 ;  /* 0x00000000030672ca */ /* 0x000fe200000e0000 */
[C---:B------:R-:W-:Y:S02]  /*1240*/  VIADD R3, R0.reuse, 0x100 ;  /* 0x0000010000037836 */ /* 0x040fe40000000000 */
[----:B------:R-:W-:-:S03]  /*1250*/  VIADD R0, R0, 0x180 ;  /* 0x0000018000007836 */ /* 0x000fc60000000000 */
[----:B------:R-:W-:Y:S01]  /*1260*/  R2UR UR10, R3 ;  /* 0x00000000030a72ca */ /* 0x000fe200000e0000 */
[----:B------:R-:W-:Y:S01]  /*1270*/  HGMMA.64x256x16.F32 R24, gdesc[UR16].tnspB, RZ, !UPT, gsb0 ;  /* 0x43e00000101879f0 */ /* 0x000fe2000c0008ff */
[----:B------:R-:W-:Y:S02]  /*1280*/  R2UR UR14, R0 ;  /* 0x00000000000e72ca */ /* 0x000fe400000e0000 */
[----:B------:R-:W-:-:S04]  /*1290*/  @!P1 LEA R0, R2, UR42, 0x3 ;  /* 0x0000002a02009c11 */ /* 0x000fc8000f8e18ff */
[----:B------:R-:W-:-:S04]  /*12a0*/  @!P1 IADD3 R0, R0, 0x38860, RZ ;  /* 0x0003886000009810 */ /* 0x000fc80007ffe0ff */
[----:B------:R-:W-:Y:S01]  /*12b0*/  @!P1 PRMT R0, RZ, 0x654, R0 ;  /* 0x00000654ff009816 */ /* 0x000fe20000000000 */
[----:B------:R-:W-:Y:S02]  /*12c0*/  WARPGROUP.DEPBAR.LE gsb0, 0x0 ;  /* 0x00008000000079c5 */ /* 0x000fe40000010000 */
[----:B------:R-:W-:-:S14]  /*12d0*/  WARPGROUP.ARRIVE ;  /* 0x00000000000079c5 */ /* 0x000fdc0000000000 */
        /* <DEDUP_REMOVED lines=12> */
[----:B------:R-:W-:Y:S05]  /*13a0*/  @!P0 BRA `(.L_x_136) ;  /* 0x0000000800c48947 */ /* 0x000fea0003800000 */
[----:B------:R-:W-:-:S04]  /*13b0*/  UIADD3 UR44, UR44, 0x3f, URZ ;  /* 0x0000003f2c2c7890 */ /* 0x000fc8000fffe03f */
[----:B------:R-:W-:-:S04]  /*13c0*/  USHF.R.S32.HI UR6, URZ, 0x1f, UR44 ;  /* 0x0000001f3f067899 */ /* 0x000fc8000801142c */
[----:B------:R-:W-:-:S04]  /*13d0*/  ULEA.HI UR6, UR6, UR44, URZ, 0x6 ;  /* 0x0000002c06067291 */ /* 0x000fc8000f8f303f */
[----:B------:R-:W-:-:S06]  /*13e0*/  ULEA.HI.SX32 UR6, UR6, 0xfffffffe, 0x1a ;  /* 0xfffffffe06067891 */ /* 0x000fcc000f8fd23f */
[----:B-1----:R-:W-:-:S07]  /*13f0*/  IMAD.U32 R0, RZ, RZ, UR6 ;  /* 0x00000006ff007e24 */ /* 0x002fce000f8e00ff */
.L_x_137:
[----:B------:R-:W-:Y:S01]  /*1400*/  BAR.SYNC.DEFER_BLOCKING 0xe, 0x100 ;  /* 0x0384000000007b1d */ /* 0x000fe20000010000 */
[C---:B------:R-:W-:Y:S01]  /*1410*/  IMAD R3, R2.reuse, 0x40, R17 ;  /* 0x0000004002037824 */ /* 0x040fe200078e0211 */
[----:B------:R-:W-:Y:S02]  /*1420*/  IADD3 R2, R2, 0x1, RZ ;  /* 0x0000000102027810 */ /* 0x000fe40007ffe0ff */
[----:B------:R-:W-:Y:S02]  /*1430*/  ISETP.GT.AND P2, PT, R0, RZ, PT ;  /* 0x000000ff0000720c */ /* 0x000fe40003f44270 */
[----:B------:R-:W-:Y:S01]  /*1440*/  LEA R3, R3, UR42, 0x2 ;  /* 0x0000002a03037c11 */ /* 0x000fe2000f8e10ff */
[----:B------:R-:W-:Y:S01]  /*1450*/  UMOV UR19, 0x40000040 ;  /* 0x4000004000137882 */ /* 0x000fe20000000000 */
[C---:B------:R-:W-:Y:S01]  /*1460*/  ISETP.NE.AND P0, PT, R2.reuse, 0x2, PT ;  /* 0x000000020200780c */ /* 0x040fe20003f05270 */
[----:B------:R-:W-:Y:S01]  /*1470*/  UMOV UR7, 0x40000040 ;  /* 0x4000004000077882 */ /* 0x000fe20000000000 */
[----:B------:R-:W-:Y:S01]  /*1480*/  UMOV UR11, 0x40000040 ;  /* 0x40000040000b7882 */ /* 0x000fe20000000000 */
[----:B------:R-:W-:Y:S01]  /*1490*/  UMOV UR15, 0x40000040 ;  /* 0x40000040000f7882 */ /* 0x000fe20000000000 */
[----:B------:R-:W-:-:S02]  /*14a0*/  SEL R2, R2, RZ, P0 ;  /* 0x000000ff02027207 */ /* 0x000fc40000000000 */
[----:B------:R-:W-:Y:S01]  /*14b0*/  IADD3 R0, R0, -0x1, RZ ;  /* 0xffffffff00007810 */ /* 0x000fe20007ffe0ff */
[----:B------:R-:W1:Y:S04]  /*14c0*/  LDS R4, [R3+0x38400] ;  /* 0x0384000003047984 */ /* 0x000e680000000800 */
[----:B------:R2:W3:Y:S02]  /*14d0*/  LDS R5, [R3+0x38420] ;  /* 0x0384200003057984 */ /* 0x0004e40000000800 */
[----:B--2---:R-:W-:-:S05]  /*14e0*/  IMAD R3, R2, 0x1000, R7 ;  /* 0x0000100002037824 */ /* 0x004fca00078e0207 */
[----:B------:R-:W-:Y:S01]  /*14f0*/  R2UR UR18, R3 ;  /* 0x00000000031272ca */ /* 0x000fe200000e0000 */
        /* <DEDUP_REMOVED lines=128> */
[----:B------:R-:W-:-:S05]  /*1d00*/  VIADD R4, R3, 0x80 ;  /* 0x0000008003047836 */ /* 0x000fca0000000000 */
[----:B------:R-:W-:Y:S01]  /*1d10*/  WARPGROUP.ARRIVE ;  /* 0x00000000000079c5 */ /* 0x000fe20000000000 */
[----:B------:R-:W-:Y:S02]  /*1d20*/  R2UR UR6, R4 ;  /* 0x00000000040672ca */ /* 0x000fe400000e0000 */
[C---:B------:R-:W-:Y:S01]  /*1d30*/  IADD3 R4, R3.reuse, 0x100, RZ ;  /* 0x0000010003047810 */ /* 0x040fe20007ffe0ff */
[----:B------:R-:W-:Y:S02]  /*1d40*/  VIADD R3, R3, 0x180 ;  /* 0x0000018003037836 */ /* 0x000fe40000000000 */
[----:B------:R-:W-:Y:S01]  /*1d50*/  HGMMA.64x256x16.F32 R24, gdesc[UR16].tnspB, R24, gsb0 ;  /* 0x43e00000101879f0 */ /* 0x000fe20008000818 */
[----:B------:R-:W-:Y:S02]  /*1d60*/  R2UR UR10, R4 ;  /* 0x00000000040a72ca */ /* 0x000fe400000e0000 */
[----:B------:R-:W-:Y:S02]  /*1d70*/  R2UR UR14, R3 ;  /* 0x00000000030e72ca */ /* 0x000fe400000e0000 */
[----:B------:R-:W-:-:S05]  /*1d80*/  @!P1 LEA R3, R2, UR42, 0x3 ;  /* 0x0000002a02039c11 */ /* 0x000fca000f8e18ff */
[----:B------:R-:W-:-:S05]  /*1d90*/  @!P1 VIADD R3, R3, 0x38860 ;  /* 0x0003886003039836 */ /* 0x000fca0000000000 */
[----:B------:R-:W-:Y:S01]  /*1da0*/  @!P1 PRMT R3, RZ, 0x654, R3 ;  /* 0x00000654ff039816 */ /* 0x000fe20000000003 */
[----:B------:R-:W-:Y:S02]  /*1db0*/  WARPGROUP.DEPBAR.LE gsb0, 0x0 ;  /* 0x00008000000079c5 */ /* 0x000fe40000010000 */
[----:B------:R-:W-:-:S10]  /*1dc0*/  WARPGROUP.ARRIVE ;  /* 0x00000000000079c5 */ /* 0x000fd40000000000 */
        /* <DEDUP_REMOVED lines=11> */
[----:B------:R1:W-:Y:S02]  /*1e80*/  @!P1 SYNCS.ARRIVE.TRANS64.RED.A1T0 RZ, [R3+URZ], RZ ;  /* 0x000000ff03ff99a7 */ /* 0x0003e4000810043f */
[----:B-1----:R-:W-:-:S04]  /*1e90*/  SEL R3, RZ, 0x1, P0 ;  /* 0x00000001ff037807 */ /* 0x002fc80000000000 */
[----:B------:R-:W-:Y:S01]  /*1ea0*/  LOP3.LUT R16, R16, R3, RZ, 0x3c, !PT ;  /* 0x0000000310107212 */ /* 0x000fe200078e3cff */
[----:B------:R-:W-:Y:S06]  /*1eb0*/  @P2 BRA `(.L_x_137) ;  /* 0xfffffff400502947 */ /* 0x000fec000383ffff */
.L_x_136:
[----:B------:R-:W-:Y:S01]  /*1ec0*/  BAR.SYNC.DEFER_BLOCKING 0xe, 0x100 ;  /* 0x0384000000007b1d */ /* 0x000fe20000010000 */
[C---:B-1----:R-:W-:Y:S01]  /*1ed0*/  IMAD R0, R2.reuse, 0x40, R17 ;  /* 0x0000004002007824 */ /* 0x042fe200078e0211 */
[----:B------:R-:W-:Y:S01]  /*1ee0*/  CS2R R156, SRZ ;  /* 0x00000000009c7805 */ /* 0x000fe2000001ff00 */
[----:B------:R-:W-:-:S03]  /*1ef0*/  VIADD R2, R2, 0x1 ;  /* 0x0000000102027836 */ /* 0x000fc60000000000 */
[----:B------:R-:W-:Y:S02]  /*1f00*/  LEA R4, R0, UR42, 0x2 ;  /* 0x0000002a00047c11 */ /* 0x000fe4000f8e10ff */
[----:B------:R-:W-:-:S04]  /*1f10*/  ISETP.NE.AND P0, PT, R2, 0x2, PT ;  /* 0x000000020200780c */ /* 0x000fc80003f05270 */
[----:B------:R-:W-:Y:S02]  /*1f20*/  SEL R5, RZ, 0x1, P0 ;  /* 0x00000001ff057807 */ /* 0x000fe40000000000 */
[----:B------:R-:W-:Y:S02]  /*1f30*/  SEL R2, R2, RZ, P0 ;  /* 0x000000ff02027207 */ /* 0x000fe40000000000 */
[----:B------:R-:W-:Y:S01]  /*1f40*/  LOP3.LUT R16, R16, R5, RZ, 0x3c, !PT ;  /* 0x0000000510107212 */ /* 0x000fe200078e3cff */
        /* <DEDUP_REMOVED lines=132> */
.L_x_135:
[----:B------:R-:W1:Y:S01]  /*2790*/  SHFL.IDX PT, R0, R186, RZ, 0x1f ;  /* 0x00001fffba007589 */ /* 0x000e6200000e0000 */
[----:B------:R-:W-:Y:S02]  /*27a0*/  UIADD3 UR6, UR42, 0x36400, URZ ;  /* 0x000364002a067890 */ /* 0x000fe4000fffe03f */
[----:B------:R-:W-:Y:S02]  /*27b0*/  UIADD3 UR4, UR44, 0x3f, URZ ;  /* 0x0000003f2c047890 */ /* 0x000fe4000fffe03f */
[----:B------:R-:W-:Y:S02]  /*27c0*/  ULOP3.LUT UP0, URZ, UR6, 0x3ff, URZ, 0xc0, !UPT ;  /* 0x000003ff063f7892 */ /* 0x000fe4000f80c03f */
[----:B------:R-:W-:-:S04]  /*27d0*/  USHF.R.S32.HI UR5, URZ, 0x1f, UR4 ;  /* 0x0000001f3f057899 */ /* 0x000fc80008011404 */
[----:B------:R-:W-:Y:S01]  /*27e0*/  PLOP3.LUT P0, PT, PT, PT, UP0, 0x80, 0x0 ;  /* 0x000000000000781c */ /* 0x000fe20003f0f008 */
[----:B------:R-:W-:-:S04]  /*27f0*/  ULEA.HI UR5, UR5, UR4, URZ, 0x6 ;  /* 0x0000000405057291 */ /* 0x000fc8000f8f303f */
[----:B------:R-:W-:Y:S01]  /*2800*/  USHF.R.S32.HI UR37, URZ, 0x6, UR5 ;  /* 0x000000063f257899 */ /* 0x000fe20008011405 */
[----:B-1----:R-:W-:-:S04]  /*2810*/  LEA.HI R3, R0, R0, RZ, 0x1 ;  /* 0x0000000000037211 */ /* 0x002fc800078f08ff */
[----:B------:R-:W-:-:S04]  /*2820*/  LOP3.LUT R3, R3, 0x1fffe, RZ, 0xc0, !PT ;  /* 0x0001fffe03037812 */ /* 0x000fc800078ec0ff */
[----:B------:R-:W-:-:S04]  /*2830*/  IADD3 R3, R0, -R3, RZ ;  /* 0x8000000300037210 */ /* 0x000fc80007ffe0ff */
[----:B------:R-:W-:-:S05]  /*2840*/  LEA R3, R3, UR42, 0xf ;  /* 0x0000002a03037c11 */ /* 0x000fca000f8e78ff */
[----:B------:R-:W-:-:S05]  /*2850*/  VIADD R3, R3, 0x400 ;  /* 0x0000040003037836 */ /* 0x000fca0000000000 */
[----:B------:R-:W-:-:S04]  /*2860*/  SHF.R.U32.HI R3, RZ, 0x4, R3 ;  /* 0x00000004ff037819 */ /* 0x000fc80000011603 */
[----:B------:R-:W-:Y:S01]  /*2870*/  LOP3.LUT R56, R3, 0x3fff, RZ, 0xc0, !PT ;  /* 0x00003fff03387812 */ /* 0x000fe200078ec0ff */
[----:B------:R-:W-:Y:S06]  /*2880*/  @!P0 BRA `(.L_x_139) ;  /* 0x0000000000408947 */ /* 0x000fec0003800000 */
        /* <DEDUP_REMOVED lines=9> */
[----:B------:R-:W-:Y:S01]  /*2920*/  MOV R12, 0x1 ;  /* 0x00000001000c7802 */ /* 0x000fe20000000f00 */
[----:B------:R-:W-:-:S02]  /*2930*/  IMAD.U32 R7, RZ, RZ, UR5 ;  /* 0x00000005ff077e24 */ /* 0x000fc4000f8e00ff */
[----:B------:R-:W-:Y:S02]  /*2940*/  IMAD.U32 R11, RZ, RZ, UR7 ;  /* 0x00000007ff0b7e24 */ /* 0x000fe4000f8e00ff */
[----:B------:R-:W-:Y:S02]  /*2950*/  IMAD.MOV.U32 R8, RZ, RZ, 0x70 ;  /* 0x00000070ff087424 */ /* 0x000fe400078e00ff */
[----:B-1----:R-:W-:-:S07]  /*2960*/  IMAD.MOV.U32 R13, RZ, RZ, RZ ;  /* 0x000000ffff0d7224 */ /* 0x002fce00078e00ff */
[----:B------:R-:W-:-:S07]  /*2970*/  LEPC R20, `(.L_x_139) ;  /* 0x000000001014794e */ /* 0x000fce0000000000 */
[----:B--2---:R-:W-:Y:S05]  /*2980*/  CALL.ABS.NOINC R14 ;  /* 0x000000000e007343 */ /* 0x004fea0003c00000 */
.L_x_139:
[----:B------:R-:W-:Y:S01]  /*2990*/  ULEA.HI UR4, UR38, UR38, URZ, 0x1 ;  /* 0x0000002626047291 */ /* 0x000fe2000f8f083f */
[----:B------:R-:W-:-:S03]  /*29a0*/  ISETP.NE.AND P0, PT, RZ, UR43, PT ;  /* 0x0000002bff007c0c */ /* 0x000fc6000bf05270 */
[----:B------:R-:W-:-:S04]  /*29b0*/  ULOP3.LUT UR4, UR4, 0xfffffffe, URZ, 0xc0, !UPT ;  /* 0xfffffffe04047892 */ /* 0x000fc8000f8ec03f */
[----:B------:R-:W-:-:S06]  /*29c0*/  UIADD3 UR4, UR38, -UR4, URZ ;  /* 0x8000000426047290 */ /* 0x000fcc000fffe03f */
[----:B------:R-:W-:-:S05]  /*29d0*/  IMAD.U32 R0, RZ, RZ, UR4 ;  /* 0x00000004ff007e24 */ /* 0x000fca000f8e00ff */
[----:B------:R-:W-:-:S04]  /*29e0*/  SHF.L.U32 R0, R0, 0x1f, RZ ;  /* 0x0000001f00007819 */ /* 0x000fc800000006ff */
[----:B------:R-:W1:Y:S02]  /*29f0*/  SYNCS.PHASECHK.TRANS64.TRYWAIT P1, [UR42+0x38800], R0 ;  /* 0x03880000ff0075a7 */ /* 0x000e64000802016a */
[----:B-1----:R-:W-:Y:S05]  /*2a00*/  @!P1 BRA `(.L_x_140) ;  /* 0x000000b000309947 */ /* 0x002fea0003800000 */
.L_x_219:
[----:B------:R-:W-:Y:S05]  /*2a10*/  @P0 BRA `(.L_x_141) ;  /* 0x0000000000040947 */ /* 0x000fea0003800000 */
[----:B------:R-:W-:Y:S01]  /*2a20*/  BPT.TRAP 0x1 ;  /* 0x000000040000795c */ /* 0x000fe20000300000 */
.L_x_141:
[----:B------:R-:W-:Y:S02]  /*2a30*/  LEA R8, R2, UR42, 0x3 ;  /* 0x0000002a02087c11 */ /* 0x000fe4000f8e18ff */
[----:B------:R-:W-:-:S04]  /*2a40*/  SHF.L.U32 R9, R16, 0x1f, RZ ;  /* 0x0000001f10097819 */ /* 0x000fc800000006ff */
[----:B------:R2:W3:Y:S01]  /*2a50*/  SYNCS.PHASECHK.TRANS64.TRYWAIT P1, [R8+URZ+0x38830], R9 ;  /* 0x03883009080075a7 */ /* 0x0004e2000802017f */
[----:B------:R-:W-:Y:S05]  /*2a60*/  @P0 BRA `(.L_x_142) ;  /* 0x0000000000040947 */ /* 0x000fea0003800000 */
[----:B------:R-:W-:Y:S01]  /*2a70*/  BPT.TRAP 0x1 ;  /* 0x000000040000795c */ /* 0x000fe20000300000 */
.L_x_142:
[----:B---3--:R-:W-:Y:S05]  /*2a80*/  @P1 BRA `(.L_x_143) ;  /* 0x0000000000081947 */ /* 0x008fea0003800000 */
[----:B------:R-:W3:Y:S02]  /*2a90*/  SYNCS.PHASECHK.TRANS64.TRYWAIT P1, [R8+URZ+0x38830], R9 ;  /* 0x03883009080075a7 */ /* 0x000ee4000802017f */
[----:B---3--:R-:W-:Y:S05]  /*2aa0*/  @!P1 BRA `(.L_x_144) ;  /* 0x000000b000209947 */ /* 0x008fea0003800000 */
.L_x_143:
[----:B------:R-:W-:-:S04]  /*2ab0*/  UIADD3 UR4, UR42, 0x22400, URZ ;  /* 0x000224002a047890 */ /* 0x000fc8000fffe03f */
[----:B------:R-:W-:-:S04]  /*2ac0*/  USHF.R.U32.HI UR4, URZ, 0x4, UR4 ;  /* 0x000000043f047899 */ /* 0x000fc80008011604 */
[----:B------:R-:W-:-:S06]  /*2ad0*/  ULOP3.LUT UR4, UR4, 0x3fff, URZ, 0xc0, !UPT ;  /* 0x00003fff04047892 */ /* 0x000fcc000f8ec03f */
[----:B------:R-:W-:Y:S01]  /*2ae0*/  MOV R4, UR4 ;  /* 0x0000000400047c02 */ /* 0x000fe20008000f00 */
[----:B------:R-:W-:Y:S05]  /*2af0*/  WARPSYNC.ALL ;  /* 0x0000000000007948 */ /* 0x000fea0003800000 */
[----:B------:R-:W-:Y:S01]  /*2b00*/  LOP3.LUT R4, R4, 0x10000, RZ, 0xfc, !PT ;  /* 0x0001000004047812 */ /* 0x000fe200078efcff */
[----:B------:R-:W-:-:S04]  /*2b10*/  UIADD3 UR4, UR42, 0x20400, URZ ;  /* 0x000204002a047890 */ /* 0x000fc8000fffe03f */
[----:B-1----:R-:W-:Y:S01]  /*2b20*/  IMAD R3, R2, 0x200, R4 ;  /* 0x0000020002037824 */ /* 0x002fe200078e0204 */
[----:B------:R-:W-:Y:S01]  /*2b30*/  WARPGROUP.ARRIVE ;  /* 0x00000000000079c5 */ /* 0x000fe20000000000 */
[----:B------:R-:W-:Y:S01]  /*2b40*/  UMOV UR7, 0x40000040 ;  /* 0x4000004000077882 */ /* 0x000fe20000000000 */
[----:B------:R-:W-:Y:S02]  /*2b50*/  USHF.R.U32.HI UR4, URZ, 0x4, UR4 ;  /* 0x000000043f047899 */ /* 0x000fe40008011604 */
[----:B------:R-:W-:Y:S01]  /*2b60*/  R2UR UR6, R3 ;  /* 0x00000000030672ca */ /* 0x000fe200000e0000 */
[----:B------:R-:W-:Y:S01]  /*2b70*/  UMOV UR5, 0x40000040 ;  /* 0x4000004000057882 */ /* 0x000fe20000000000 */
[----:B------:R-:W-:Y:S01]  /*2b80*/  ULOP3.LUT UR4, UR4, 0x3fff, URZ, 0xc0, !UPT ;  /* 0x00003fff04047892 */ /* 0x000fe2000f8ec03f */
[----:B------:R-:W-:Y:S01]  /*2b90*/  UMOV UR11, 0x40000040 ;  /* 0x40000040000b7882 */ /* 0x000fe20000000000 */
[----:B------:R-:W-:Y:S02]  /*2ba0*/  UMOV UR9, 0x40000040 ;  /* 0x4000004000097882 */ /* 0x000fe40000000000 */
[----:B------:R-:W-:Y:S01]  /*2bb0*/  ULOP3.LUT UR4, UR4, 0x10000, URZ, 0xfc, !UPT ;  /* 0x0001000004047892 */ /* 0x000fe2000f8efc3f */
[----:B------:R-:W-:Y:S01]  /*2bc0*/  UMOV UR15, 0x40000040 ;  /* 0x40000040000f7882 */ /* 0x000fe20000000000 */
[----:B------:R-:W-:-:S02]  /*2bd0*/  UMOV UR13, 0x40000040 ;  /* 0x40000040000d7882 */ /* 0x000fc40000000000 */
[----:B------:R-:W-:Y:S02]  /*2be0*/  UIADD3 UR8, UR4, 0x2, URZ ;  /* 0x0000000204087890 */ /* 0x000fe4000fffe03f */
[----:B------:R-:W-:Y:S02]  /*2bf0*/  UIADD3 UR12, UR4, 0x4, URZ ;  /* 0x00000004040c7890 */ /* 0x000fe4000fffe03f */
[----:B------:R-:W-:Y:S02]  /*2c00*/  UIADD3 UR10, UR6, 0x2, URZ ;  /* 0x00000002060a7890 */ /* 0x000fe4000fffe03f */
[----:B------:R-:W-:Y:S01]  /*2c10*/  HGMMA.64x64x16.F32 R24, gdesc[UR4], RZ, !UPT, gsb0 ;  /* 0x00e00000041879f0 */ /* 0x000fe2000c0008ff */
[----:B------:R-:W-:Y:S02]  /*2c20*/  UIADD3 UR14, UR6, 0x4, URZ ;  /* 0x00000004060e7890 */ /* 0x000fe4000fffe03f */
[----:B------:R-:W-:Y:S02]  /*2c30*/  UIADD3 UR18, UR6, 0x6, URZ ;  /* 0x0000000606127890 */ /* 0x000fe4000fffe03f */
[----:B------:R-:W-:Y:S01]  /*2c40*/  UIADD3 UR16, UR4, 0x6, URZ ;  /* 0x0000000604107890 */ /* 0x000fe2000fffe03f */
[----:B------:R-:W-:Y:S01]  /*2c50*/  UMOV UR19, 0x40000040 ;  /* 0x4000004000137882 */ /* 0x000fe20000000000 */
[----:B------:R-:W-:Y:S01]  /*2c60*/  UMOV UR17, 0x40000040 ;  /* 0x4000004000117882 */ /* 0x000fe20000000000 */
[----:B------:R-:W-:-:S02]  /*2c70*/  WARPGROUP.DEPBAR.LE gsb0, 0x0 ;  /* 0x00008000000079c5 */ /* 0x000fc40000010000 */
        /* <DEDUP_REMOVED lines=9> */
[----:B------:R-:W1:Y:S02]  /*2d10*/  SYNCS.PHASECHK.TRANS64.TRYWAIT P1, [UR42+0x38810], R0 ;  /* 0x03881000ff0075a7 */ /* 0x000e64000802016a */
[----:B-1----:R-:W-:Y:S05]  /*2d20*/  @!P1 BRA `(.L_x_145) ;  /* 0x000000ac00949947 */ /* 0x002fea0003800000 */
.L_x_220:
[----:B------:R-:W-:Y:S05]  /*2d30*/  @P0 BRA `(.L_x_146) ;  /* 0x0000000000040947 */ /* 0x000fea0003800000 */
[----:B------:R-:W-:Y:S01]  /*2d40*/  BPT.TRAP 0x1 ;  /* 0x000000040000795c */ /* 0x000fe20000300000 */
.L_x_146:
[----:B------:R4:W1:Y:S01]  /*2d50*/  SYNCS.PHASECHK.TRANS64.TRYWAIT P1, [R8+URZ+0x38850], R9 ;  /* 0x03885009080075a7 */ /* 0x000862000802017f */
[----:B------:R-:W-:Y:S05]  /*2d60*/  @P0 BRA `(.L_x_147) ;  /* 0x0000000000040947 */ /* 0x000fea0003800000 */
[----:B------:R-:W-:Y:S01]  /*2d70*/  BPT.TRAP 0x1 ;  /* 0x000000040000795c */ /* 0x000fe20000300000 */
.L_x_147:
[----:B------:R-:W-:-:S04]  /*2d80*/  IMAD.U32 R5, RZ, RZ, UR42 ;  /* 0x0000002aff057e24 */ /* 0x000fc8000f8e00ff */
[C---:B-1----:R-:W-:Y:S01]  /*2d90*/  VIADD R3, R5.reuse, 0x26400 ;  /* 0x0002640005037836 */ /* 0x042fe20000000000 */
[----:B------:R-:W-:-:S04]  /*2da0*/  IADD3 R0, R5, 0x400, RZ ;  /* 0x0000040005007810 */ /* 0x000fc80007ffe0ff */
[----:B------:R-:W-:Y:S02]  /*2db0*/  SHF.R.U32.HI R0, RZ, 0x4, R0 ;  /* 0x00000004ff007819 */ /* 0x000fe40000011600 */
[----:B------:R-:W-:Y:S02]  /*2dc0*/  SHF.R.U32.HI R3, RZ, 0x4, R3 ;  /* 0x00000004ff037819 */ /* 0x000fe40000011603 */
[----:B------:R-:W-:Y:S02]  /*2dd0*/  LOP3.LUT R0, R0, 0x3fff, RZ, 0xc0, !PT ;  /* 0x00003fff00007812 */ /* 0x000fe400078ec0ff */
[----:B------:R-:W-:Y:S02]  /*2de0*/  LOP3.LUT R3, R3, 0x3fff, RZ, 0xc0, !PT ;  /* 0x00003fff03037812 */ /* 0x000fe400078ec0ff */
[----:B------:R-:W-:Y:S02]  /*2df0*/  LOP3.LUT R6, R0, 0x10000, RZ, 0xfc, !PT ;  /* 0x0001000000067812 */ /* 0x000fe400078efcff */
[----:B------:R-:W-:-:S03]  /*2e00*/  LOP3.LUT R7, R3, 0x10000, RZ, 0xfc, !PT ;  /* 0x0001000003077812 */ /* 0x000fc600078efcff */
[----:B------:R-:W-:Y:S01]  /*2e10*/  IMAD R0, R2, 0x1000, R6 ;  /* 0x0000100002007824 */ /* 0x000fe200078e0206 */
[----:B------:R-:W-:Y:S06]  /*2e20*/  @P1 BRA `(.L_x_148) ;  /* 0x0000000000081947 */ /* 0x000fec0003800000 */
[----:B------:R-:W1:Y:S02]  /*2e30*/  SYNCS.PHASECHK.TRANS64.TRYWAIT P1, [R8+URZ+0x38850], R9 ;  /* 0x03885009080075a7 */ /* 0x000e64000802017f */
[----:B-1----:R-:W-:Y:S05]  /*2e40*/  @!P1 BRA `(.L_x_149) ;  /* 0x000000ac00649947 */ /* 0x002fea0003800000 */
.L_x_148:
[C---:B------:R-:W-:Y:S01]  /*2e50*/  R2UR UR4, R7.reuse ;  /* 0x00000000070472ca */ /* 0x040fe200000e0000 */
[----:B------:R-:W-:Y:S01]  /*2e60*/  WARPGROUP.ARRIVE ;  /* 0x00000000000079c5 */ /* 0x000fe20000000000 */
[C---:B------:R-:W-:Y:S01]  /*2e70*/  R2UR UR6, R0.reuse ;  /* 0x00000000000672ca */ /* 0x040fe200000e0000 */
[----:B------:R-:W-:Y:S01]  /*2e80*/  UMOV UR5, 0x40000040 ;  /* 0x4000004000057882 */ /* 0x000fe20000000000 */
[----:B------:R-:W-:Y:S01]  /*2e90*/  UMOV UR7, 0x40000040 ;  /* 0x4000004000077882 */ /* 0x000fe20000000000 */
[C---:B------:R-:W-:Y:S01]  /*2ea0*/  VIADD R3, R0.reuse, 0x2 ;  /* 0x0000000200037836 */ /* 0x040fe20000000000 */
[----:B--234-:R-:W-:Y:S01]  /*2eb0*/  IADD3 R9, R7, 0x2, RZ ;  /* 0x0000000207097810 */ /* 0x01cfe20007ffe0ff */
[----:B------:R-:W1:Y:S01]  /*2ec0*/  S2R R10, SR_TID.X ;  /* 0x00000000000a7919 */ /* 0x000e620000002100 */
[C---:B------:R-:W-:Y:S01]  /*2ed0*/  VIADD R12, R0.reuse, 0x800 ;  /* 0x00000800000c7836 */ /* 0x040fe20000000000 */
[----:B------:R-:W-:Y:S01]  /*2ee0*/  UISETP.GE.AND UP0, UPT, UR44, 0x41, UPT ;  /* 0x000000412c00788c */ /* 0x000fe2000bf06270 */
[----:B------:R-:W2:Y:S05]  /*2ef0*/  S2R R57, SR_TID.X ;  /* 0x0000000000397919 */ /* 0x000eaa0000002100 */
[----:B------:R-:W-:Y:S01]  /*2f00*/  HGMMA.64x64x16.F32 R24, gdesc[UR4], R24, gsb0 ;  /* 0x00e00000041879f0 */ /* 0x000fe20008000818 */
[----:B------:R-:W-:Y:S01]  /*2f10*/  R2UR UR4, R9 ;  /* 0x00000000090472ca */ /* 0x000fe200000e0000 */
[----:B------:R-:W-:Y:S01]  /*2f20*/  UMOV UR5, 0x40000040 ;  /* 0x4000004000057882 */ /* 0x000fe20000000000 */
[----:B------:R-:W-:Y:S01]  /*2f30*/  R2UR UR6, R3 ;  /* 0x00000000030672ca */ /* 0x000fe200000e0000 */
[----:B------:R-:W-:Y:S01]  /*2f40*/  UMOV UR7, 0x40000040 ;  /* 0x4000004000077882 */ /* 0x000fe20000000000 */
[----:B------:R-:W-:Y:S01]  /*2f50*/  VIADD R9, R7, 0x4 ;  /* 0x0000000407097836 */ /* 0x000fe20000000000 */
[----:B------:R-:W-:-:S02]  /*2f60*/  IADD3 R3, R0, 0x4, RZ ;  /* 0x0000000400037810 */ /* 0x000fc40007ffe0ff */
[----:B-1----:R-:W-:Y:S02]  /*2f70*/  SHF.R.U32.HI R10, RZ, 0x7, R10 ;  /* 0x00000007ff0a7819 */ /* 0x002fe4000001160a */
[----:B--2---:R-:W-:Y:S01]  /*2f80*/  LOP3.LUT R57, R57, 0x7f, RZ, 0xc0, !PT ;  /* 0x0000007f39397812 */ /* 0x004fe200078ec0ff */
[----:B------:R-:W-:Y:S02]  /*2f90*/  WARPGROUP.DEPBAR.LE gsb0, 0x0 ;  /* 0x00008000000079c5 */ /* 0x000fe40000010000 */
[----:B------:R-:W-:-:S06]  /*2fa0*/  WARPGROUP.ARRIVE ;  /* 0x00000000000079c5 */ /* 0x000fcc0000000000 */
[----:B------:R-:W-:Y:S01]  /*2fb0*/  HGMMA.64x64x16.F32 R24, gdesc[UR4], R24, gsb0 ;  /* 0x00e00000041879f0 */ /* 0x000fe20008000818 */
[----:B------:R-:W-:Y:S01]  /*2fc0*/  R2UR UR4, R9 ;  /* 0x00000000090472ca */ /* 0x000fe200000e0000 */
[----:B------:R-:W-:Y:S01]  /*2fd0*/  UMOV UR5, 0x40000040 ;  /* 0x4000004000057882 */ /* 0x000fe20000000000 */
[----:B------:R-:W-:Y:S01]  /*2fe0*/  R2UR UR6, R3 ;  /* 0x00000000030672ca */ /* 0x000fe200000e0000 */
[----:B------:R-:W-:Y:S01]  /*2ff0*/  UMOV UR7, 0x40000040 ;  /* 0x4000004000077882 */ /* 0x000fe20000000000 */
[----:B------:R-:W-:Y:S02]  /*3000*/  VIADD R9, R7, 0x6 ;  /* 0x0000000607097836 */ /* 0x000fe40000000000 */
[----:B------:R-:W-:Y:S01]  /*3010*/  VIADD R3, R0, 0x6 ;  /* 0x0000000600037836 */ /* 0x000fe20000000000 */
[----:B------:R-:W-:Y:S02]  /*3020*/  WARPGROUP.DEPBAR.LE gsb0, 0x0 ;  /* 0x00008000000079c5 */ /* 0x000fe40000010000 */
[----:B------:R-:W-:-:S06]  /*3030*/  WARPGROUP.ARRIVE ;  /* 0x00000000000079c5 */ /* 0x000fcc0000000000 */
[----:B------:R-:W-:Y:S01]  /*3040*/  HGMMA.64x64x16.F32 R24, gdesc[UR4], R24, gsb0 ;  /* 0x00e00000041879f0 */ /* 0x000fe20008000818 */
[----:B------:R-:W-:Y:S01]  /*3050*/  R2UR UR4, R9 ;  /* 0x00000000090472ca */ /* 0x000fe200000e0000 */
[----:B------:R-:W-:Y:S01]  /*3060*/  UMOV UR5, 0x40000040 ;  /* 0x4000004000057882 */ /* 0x000fe20000000000 */
[----:B------:R-:W-:Y:S01]  /*3070*/  R2UR UR6, R3 ;  /* 0x00000000030672ca */ /* 0x000fe200000e0000 */
[----:B------:R-:W-:Y:S01]  /*3080*/  UMOV UR7, 0x40000040 ;  /* 0x4000004000077882 */ /* 0x000fe20000000000 */
[----:B------:R-:W-:Y:S01]  /*3090*/  VIADD R3, R0, 0x200 ;  /* 0x0000020000037836 */ /* 0x000fe20000000000 */
[----:B------:R-:W-:Y:S01]  /*30a0*/  IADD3 R9, R7, 0x200, RZ ;  /* 0x0000020007097810 */ /* 0x000fe20007ffe0ff */
[----:B------:R-:W-:Y:S02]  /*30b0*/  WARPGROUP.DEPBAR.LE gsb0, 0x0 ;  /* 0x00008000000079c5 */ /* 0x000fe40000010000 */
[----:B------:R-:W-:-:S07]  /*30c0*/  WARPGROUP.ARRIVE ;  /* 0x00000000000079c5 */ /* 0x000fce0000000000 */
        /* <DEDUP_REMOVED lines=104> */
[----:B------:R1:W2:Y:S02]  /*3750*/  SHFL.IDX PT, R3, R10, RZ, 0x1f ;  /* 0x00001fff0a037589 */ /* 0x0002a400000e0000 */
[----:B-1----:R-:W-:Y:S02]  /*3760*/  IADD3 R10, R7, 0x800, RZ ;  /* 0x00000800070a7810 */ /* 0x002fe40007ffe0ff */
[----:B--2---:R-:W-:-:S04]  /*3770*/  ISETP.GT.AND P1, PT, R3, 0x7f, PT ;  /* 0x0000007f0300780c */ /* 0x004fc80003f24270 */
[----:B------:R-:W-:-:S04]  /*3780*/  SEL R3, RZ, 0x2, !P1 ;  /* 0x00000002ff037807 */ /* 0x000fc80004800000 */
[C---:B------:R-:W-:Y:S01]  /*3790*/  IADD3 R11, R3.reuse, R12, RZ ;  /* 0x0000000c030b7210 */ /* 0x040fe20007ffe0ff */
[----:B------:R-:W-:Y:S01]  /*37a0*/  IMAD.IADD R9, R3, 0x1, R10 ;  /* 0x0000000103097824 */ /* 0x000fe200078e020a */
[----:B------:R-:W-:Y:S02]  /*37b0*/  WARPGROUP.DEPBAR.LE gsb0, 0x0 ;  /* 0x00008000000079c5 */ /* 0x000fe40000010000 */
[----:B------:R-:W-:-:S06]  /*37c0*/  WARPGROUP.ARRIVE ;  /* 0x00000000000079c5 */ /* 0x000fcc0000000000 */
[----:B------:R-:W-:Y:S01]  /*37d0*/  HGMMA.64x64x16.F32 R24, gdesc[UR4], R24, gsb0 ;  /* 0x00e00000041879f0 */ /* 0x000fe20008000818 */
[----:B------:R-:W-:Y:S01]  /*37e0*/  R2UR UR4, R9 ;  /* 0x00000000090472ca */ /* 0x000fe200000e0000 */
[----:B------:R-:W-:Y:S01]  /*37f0*/  UMOV UR5, 0x40000040 ;  /* 0x4000004000057882 */ /* 0x000fe20000000000 */
[----:B------:R-:W-:Y:S01]  /*3800*/  R2UR UR6, R11 ;  /* 0x000000000b0672ca */ /* 0x000fe200000e0000 */
[----:B------:R-:W-:Y:S01]  /*3810*/  UMOV UR7, 0x40000040 ;  /* 0x4000004000077882 */ /* 0x000fe20000000000 */
[----:B------:R-:W-:-:S05]  /*3820*/  IMAD.MOV.U32 R11, RZ, RZ, 0x4 ;  /* 0x00000004ff0b7424 */ /* 0x000fca00078e00ff */
[C---:B------:R-:W-:Y:S02]  /*3830*/  SEL R9, R11.reuse, 0x2, P1 ;  /* 0x000000020b097807 */ /* 0x040fe40000800000 */
[----:B------:R-:W-:Y:S02]  /*3840*/  SEL R11, R11, 0x6, !P1 ;  /* 0x000000060b0b7807 */ /* 0x000fe40004800000 */
[----:B------:R-:W-:Y:S01]  /*3850*/  IADD3 R14, R12, R9, RZ ;  /* 0x000000090c0e7210 */ /* 0x000fe20007ffe0ff */
[C---:B------:R-:W-:Y:S02]  /*3860*/  IMAD.IADD R13, R10.reuse, 0x1, R9 ;  /* 0x000000010a0d7824 */ /* 0x040fe400078e0209 */
[--C-:B------:R-:W-:Y:S02]  /*3870*/  IMAD.IADD R10, R10, 0x1, R11.reuse ;  /* 0x000000010a0a7824 */ /* 0x100fe400078e020b */
[----:B------:R-:W-:Y:S01]  /*3880*/  IMAD.IADD R12, R12, 0x1, R11 ;  /* 0x000000010c0c7824 */ /* 0x000fe200078e020b */
[----:B------:R-:W-:-:S02]  /*3890*/  WARPGROUP.DEPBAR.LE gsb0, 0x0 ;  /* 0x00008000000079c5 */ /* 0x000fc40000010000 */
[----:B------:R-:W-:-:S06]  /*38a0*/  WARPGROUP.ARRIVE ;  /* 0x00000000000079c5 */ /* 0x000fcc0000000000 */
[----:B------:R-:W-:Y:S01]  /*38b0*/  HGMMA.64x64x16.F32 R24, gdesc[UR4], R24, gsb0 ;  /* 0x00e00000041879f0 */ /* 0x000fe20008000818 */
[----:B------:R-:W-:Y:S01]  /*38c0*/  R2UR UR4, R13 ;  /* 0x000000000d0472ca */ /* 0x000fe200000e0000 */
[----:B------:R-:W-:Y:S01]  /*38d0*/  UMOV UR5, 0x40000040 ;  /* 0x4000004000057882 */ /* 0x000fe20000000000 */
[----:B------:R-:W-:Y:S01]  /*38e0*/  R2UR UR6, R14 ;  /* 0x000000000e0672ca */ /* 0x000fe200000e0000 */
[----:B------:R-:W-:Y:S01]  /*38f0*/  UMOV UR7, 0x40000040 ;  /* 0x4000004000077882 */ /* 0x000fe20000000000 */
[----:B------:R-:W-:Y:S02]  /*3900*/  WARPGROUP.DEPBAR.LE gsb0, 0x0 ;  /* 0x00008000000079c5 */ /* 0x000fe40000010000 */
[----:B------:R-:W-:-:S09]  /*3910*/  WARPGROUP.ARRIVE ;  /* 0x00000000000079c5 */ /* 0x000fd20000000000 */
[----:B------:R-:W-:Y:S01]  /*3920*/  HGMMA.64x64x16.F32 R24, gdesc[UR4], R24, gsb0 ;  /* 0x00e00000041879f0 */ /* 0x000fe20008000818 */
[----:B------:R-:W-:Y:S01]  /*3930*/  R2UR UR4, R10 ;  /* 0x000000000a0472ca */ /* 0x000fe200000e0000 */
[----:B------:R-:W-:Y:S01]  /*3940*/  UMOV UR5, 0x40000040 ;  /* 0x4000004000057882 */ /* 0x000fe20000000000 */
[----:B------:R-:W-:Y:S01]  /*3950*/  R2UR UR6, R12 ;  /* 0x000000000c0672ca */ /* 0x000fe200000e0000 */
[----:B------:R-:W-:Y:S01]  /*3960*/  UMOV UR7, 0x40000040 ;  /* 0x4000004000077882 */ /* 0x000fe20000000000 */
[----:B------:R-:W-:Y:S01]  /*3970*/  IMAD.MOV.U32 R12, RZ, RZ, 0xa00 ;  /* 0x00000a00ff0c7424 */ /* 0x000fe200078e00ff */
[----:B------:R-:W-:-:S04]  /*3980*/  MOV R10, 0x28 ;  /* 0x00000028000a7802 */ /* 0x000fc80000000f00 */
[----:B------:R-:W-:Y:S02]  /*3990*/  SEL R10, R10, 0x26, P1 ;  /* 0x000000260a0a7807 */ /* 0x000fe40000800000 */
[----:B------:R-:W-:Y:S02]  /*39a0*/  SEL R12, R12, 0x980, P1 ;  /* 0x000009800c0c7807 */ /* 0x000fe40000800000 */
[----:B------:R-:W-:Y:S02]  /*39b0*/  LOP3.LUT R10, R10, 0x6, RZ, 0xc0, !PT ;  /* 0x000000060a0a7812 */ /* 0x000fe400078ec0ff */
[----:B------:R-:W-:-:S04]  /*39c0*/  LOP3.LUT R13, R12, 0xa00, RZ, 0xc0, !PT ;  /* 0x00000a000c0d7812 */ /* 0x000fc800078ec0ff */
[CC--:B------:R-:W-:Y:S02]  /*39d0*/  IADD3 R12, R10.reuse, R13.reuse, R7 ;  /* 0x0000000d0a0c7210 */ /* 0x0c0fe40007ffe007 */
[----:B------:R-:W-:Y:S01]  /*39e0*/  IADD3 R10, R10, R13, R0 ;  /* 0x0000000d0a0a7210 */ /* 0x000fe20007ffe000 */
[----:B------:R-:W-:Y:S02]  /*39f0*/  WARPGROUP.DEPBAR.LE gsb0, 0x0 ;  /* 0x00008000000079c5 */ /* 0x000fe40000010000 */
[----:B------:R-:W-:-:S06]  /*3a00*/  WARPGROUP.ARRIVE ;  /* 0x00000000000079c5 */ /* 0x000fcc0000000000 */
[----:B------:R-:W-:Y:S01]  /*3a10*/  HGMMA.64x64x16.F32 R24, gdesc[UR4], R24, gsb0 ;  /* 0x00e00000041879f0 */ /* 0x000fe20008000818 */
[----:B------:R-:W-:Y:S01]  /*3a20*/  R2UR UR4, R12 ;  /* 0x000000000c0472ca */ /* 0x000fe200000e0000 */
[----:B------:R-:W-:Y:S01]  /*3a30*/  UMOV UR5, 0x40000040 ;  /* 0x4000004000057882 */ /* 0x000fe20000000000 */
[----:B------:R-:W-:Y:S01]  /*3a40*/  R2UR UR6, R10 ;  /* 0x000000000a0672ca */ /* 0x000fe200000e0000 */
[----:B------:R-:W-:Y:S01]  /*3a50*/  UMOV UR7, 0x40000040 ;  /* 0x4000004000077882 */ /* 0x000fe20000000000 */
[----:B------:R-:W-:Y:S01]  /*3a60*/  IADD3 R12, R0, 0xa00, RZ ;  /* 0x00000a00000c7810 */ /* 0x000fe20007ffe0ff */
[----:B------:R-:W-:-:S04]  /*3a70*/  VIADD R10, R7, 0xa00 ;  /* 0x00000a00070a7836 */ /* 0x000fc80000000000 */
[C---:B------:R-:W-:Y:S02]  /*3a80*/  IMAD.IADD R13, R3.reuse, 0x1, R10 ;  /* 0x00000001030d7824 */ /* 0x040fe400078e020a */
        /* <DEDUP_REMOVED lines=8> */
[C---:B------:R-:W-:Y:S01]  /*3b10*/  IMAD.IADD R14, R9.reuse, 0x1, R12 ;  /* 0x00000001090e7824 */ /* 0x040fe200078e020c */
[----:B------:R-:W-:Y:S01]  /*3b20*/  IADD3 R13, R9, R10, RZ ;  /* 0x0000000a090d7210 */ /* 0x000fe20007ffe0ff */
[C---:B------:R-:W-:Y:S01]  /*3b30*/  IMAD.IADD R10, R11.reuse, 0x1, R10 ;  /* 0x000000010b0a7824 */ /* 0x040fe200078e020a */
[----:B------:R-:W-:Y:S01]  /*3b40*/  IADD3 R12, R11, R12, RZ ;  /* 0x0000000c0b0c7210 */ /* 0x000fe20007ffe0ff */
[----:B------:R-:W-:Y:S02]  /*3b50*/  WARPGROUP.DEPBAR.LE gsb0, 0x0 ;  /* 0x00008000000079c5 */ /* 0x000fe40000010000 */
        /* <DEDUP_REMOVED lines=13> */
[----:B------:R-:W-:Y:S02]  /*3c30*/  IMAD.MOV.U32 R10, RZ, RZ, 0x30 ;  /* 0x00000030ff0a7424 */ /* 0x000fe400078e00ff */
[----:B------:R-:W-:-:S03]  /*3c40*/  IMAD.MOV.U32 R12, RZ, RZ, 0xc00 ;  /* 0x00000c00ff0c7424 */ /* 0x000fc600078e00ff */
        /* <DEDUP_REMOVED lines=24> */
[----:B------:R-:W-:Y:S01]  /*3dd0*/  IMAD.IADD R13, R9, 0x1, R10 ;  /* 0x00000001090d7824 */ /* 0x000fe200078e020a */
[----:B------:R-:W-:Y:S01]  /*3de0*/  IADD3 R10, R11, R10, RZ ;  /* 0x0000000a0b0a7210 */ /* 0x000fe20007ffe0ff */
        /* <DEDUP_REMOVED lines=32> */
[----:B------:R-:W-:-:S03]  /*3ff0*/  VIADD R12, R0, 0xe00 ;  /* 0x00000e00000c7836 */ /* 0x000fc60000000000 */
        /* <DEDUP_REMOVED lines=9> */
[C-C-:B------:R-:W-:Y:S01]  /*4090*/  IMAD.IADD R3, R9.reuse, 0x1, R10.reuse ;  /* 0x0000000109037824 */ /* 0x140fe200078e020a */
[----:B------:R-:W-:Y:S01]  /*40a0*/  IADD3 R9, R9, R12, RZ ;  /* 0x0000000c09097210 */ /* 0x000fe20007ffe0ff */
[C---:B------:R-:W-:Y:S02]  /*40b0*/  IMAD.IADD R10, R11.reuse, 0x1, R10 ;  /* 0x000000010b0a7824 */ /* 0x040fe400078e020a */
        /* <DEDUP_REMOVED lines=12> */
[----:B------:R-:W-:Y:S01]  /*4180*/  LOP3.LUT R3, R3, 0x6, RZ, 0xc0, !PT ;  /* 0x0000000603037812 */ /* 0x000fe200078ec0ff */
[----:B------:R-:W-:Y:S02]  /*4190*/  WARPGROUP.DEPBAR.LE gsb0, 0x0 ;  /* 0x00008000000079c5 */ /* 0x000fe40000010000 */
[----:B------:R-:W-:-:S06]  /*41a0*/  WARPGROUP.ARRIVE ;  /* 0x00000000000079c5 */ /* 0x000fcc0000000000 */
[----:B------:R-:W-:Y:S01]  /*41b0*/  HGMMA.64x64x16.F32 R24, gdesc[UR4], R24, gsb0 ;  /* 0x00e00000041879f0 */ /* 0x000fe20008000818 */
[----:B------:R-:W-:Y:S01]  /*41c0*/  R2UR UR4, R10 ;  /* 0x000000000a0472ca */ /* 0x000fe200000e0000 */
[----:B------:R-:W-:Y:S01]  /*41d0*/  UMOV UR5, 0x40000040 ;  /* 0x4000004000057882 */ /* 0x000fe20000000000 */
[----:B------:R-:W-:Y:S01]  /*41e0*/  R2UR UR6, R11 ;  /* 0x000000000b0672ca */ /* 0x000fe200000e0000 */
[----:B------:R-:W-:Y:S01]  /*41f0*/  UMOV UR7, 0x40000040 ;  /* 0x4000004000077882 */ /* 0x000fe20000000000 */
        /* <DEDUP_REMOVED lines=13> */
[----:B------:R-:W-:Y:S01]  /*42d0*/  ULDC UR5, c[0x0][0xad0] ;  /* 0x0002b40000057ab9 */ /* 0x000fe20000000800 */
[----:B------:R-:W-:Y:S01]  /*42e0*/  UIMAD UR4, UR37, -0x40, UR44 ;  /* 0xffffffc0250478a4 */ /* 0x000fe2000f8e022c */
[----:B------:R-:W-:-:S05]  /*42f0*/  UMOV UR7, 0x40000040 ;  /* 0x4000004000077882 */ /* 0x000fca0000000000 */
[----:B------:R-:W-:Y:S01]  /*4300*/  IMAD.U32 R3, RZ, RZ, UR4 ;  /* 0x00000004ff037e24 */ /* 0x000fe2000f8e00ff */
[----:B------:R-:W-:-:S04]  /*4310*/  ULDC UR4, c[0x0][0xa80] ;  /* 0x0002a00000047ab9 */ /* 0x000fc80000000800 */
[----:B------:R-:W-:-:S04]  /*4320*/  IADD3 R0, -R18, 0x40, R3 ;  /* 0x0000004012007810 */ /* 0x000fc80007ffe103 */
[C---:B------:R-:W-:Y:S02]  /*4330*/  ISETP.GT.AND P1, PT, R0.reuse, RZ, PT ;  /* 0x000000ff0000720c */ /* 0x040fe40003f24270 */
[C---:B------:R-:W-:Y:S02]  /*4340*/  ISETP.GT.AND P2, PT, R0.reuse, 0x1, PT ;  /* 0x000000010000780c */ /* 0x040fe40003f44270 */
[C---:B------:R-:W-:Y:S02]  /*4350*/  ISETP.GT.AND P3, PT, R0.reuse, 0x8, PT ;  /* 0x000000080000780c */ /* 0x040fe40003f64270 */
[C---:B------:R-:W-:Y:S02]  /*4360*/  ISETP.GT.AND P4, PT, R0.reuse, 0x9, PT ;  /* 0x000000090000780c */ /* 0x040fe40003f84270 */
[C---:B------:R-:W-:Y:S02]  /*4370*/  ISETP.GT.AND P5, PT, R0.reuse, 0x10, PT ;  /* 0x000000100000780c */ /* 0x040fe40003fa4270 */
[----:B------:R-:W-:Y:S01]  /*4380*/  ISETP.GT.AND P6, PT, R0, 0x11, PT ;  /* 0x000000110000780c */ /* 0x000fe20003fc4270 */
[----:B------:R-:W-:-:S02]  /*4390*/  WARPGROUP.DEPBAR.LE gsb0, 0x0 ;  /* 0x00008000000079c5 */ /* 0x000fc40000010000 */
        /* <DEDUP_REMOVED lines=14> */
[----:B------:R-:W2:Y:S01]  /*4480*/  MUFU.TANH R25, R25 ;  /* 0x0000001900197308 */ /* 0x000ea20000002400 */
        /* <DEDUP_REMOVED lines=16> */
[----:B--2---:R-:W-:Y:S01]  /*4590*/  FSEL R25, R25, -INF , P2 ;  /* 0xff80000019197808 */ /* 0x004fe20001000000 */
[----:B------:R-:W-:Y:S01]  /*45a0*/  FMUL.FTZ R46, R46, UR5 ;  /* 0x000000052e2e7c20 */ /* 0x000fe20008410000 */
[----:B------:R-:W-:Y:S01]  /*45b0*/  FMUL.FTZ R47, R47, UR5 ;  /* 0x000000052f2f7c20 */ /* 0x000fe20008410000 */
[----:B------:R-:W-:Y:S01]  /*45c0*/  FMUL.FTZ R50, R50, UR5 ;  /* 0x0000000532327c20 */ /* 0x000fe20008410000 */
[----:B------:R-:W-:Y:S01]  /*45d0*/  FMNMX.FTZ R3, R24, R25, !PT ;  /* 0x0000001918037209 */ /* 0x000fe20007810000 */
[----:B------:R-:W-:Y:S01]  /*45e0*/  FMUL.FTZ R51, R51, UR5 ;  /* 0x0000000533337c20 */ /* 0x000fe20008410000 */
[----:B------:R-:W-:Y:S01]  /*45f0*/  FMUL.FTZ R54, R54, UR5 ;  /* 0x0000000536367c20 */ /* 0x000fe20008410000 */
[----:B------:R-:W2:Y:S01]  /*4600*/  MUFU.TANH R32, R32 ;  /* 0x0000002000207308 */ /* 0x000ea20000002400 */
[----:B---3--:R-:W-:Y:S01]  /*4610*/  FSEL R28, R28, -INF , P3 ;  /* 0xff8000001c1c7808 */ /* 0x008fe20001800000 */
[----:B------:R-:W-:-:S03]  /*4620*/  FMUL.FTZ R55, R55, UR5 ;  /* 0x0000000537377c20 */ /* 0x000fc60008410000 */
[----:B------:R-:W-:-:S03]  /*4630*/  FMNMX.FTZ R10, R28, R3, !PT ;  /* 0x000000031c0a7209 */ /* 0x000fc60007810000 */
[----:B------:R-:W3:Y:S01]  /*4640*/  MUFU.TANH R26, R26 ;  /* 0x0000001a001a7308 */ /* 0x000ee20000002400 */
[----:B-1----:R-:W-:-:S04]  /*4650*/  FSEL R29, R29, -INF , P4 ;  /* 0xff8000001d1d7808 */ /* 0x002fc80002000000 */
[----:B------:R-:W-:-:S03]  /*4660*/  FMNMX.FTZ R3, R29, R10, !PT ;  /* 0x0000000a1d037209 */ /* 0x000fc60007810000 */
[----:B------:R-:W1:Y:S01]  /*4670*/  MUFU.TANH R33, R33 ;  /* 0x0000002100217308 */ /* 0x000e620000002400 */
[----:B--2---:R-:W-:-:S04]  /*4680*/  FSEL R32, R32, -INF , P5 ;  /* 0xff80000020207808 */ /* 0x004fc80002800000 */
[----:B------:R-:W-:-:S03]  /*4690*/  FMNMX.FTZ R10, R32, R3, !PT ;  /* 0x00000003200a7209 */ /* 0x000fc60007810000 */
[----:B------:R-:W2:Y:S01]  /*46a0*/  MUFU.TANH R27, R27 ;  /* 0x0000001b001b7308 */ /* 0x000ea20000002400 */
[----:B---3--:R-:W-:Y:S02]  /*46b0*/  FSEL R26, R26, -INF , P1 ;  /* 0xff8000001a1a7808 */ /* 0x008fe40000800000 */
[----:B------:R-:W-:-:S05]  /*46c0*/  ISETP.GT.AND P1, PT, R0, 0x18, PT ;  /* 0x000000180000780c */ /* 0x000fca0003f24270 */
[----:B------:R-:W3:Y:S01]  /*46d0*/  MUFU.TANH R36, R36 ;  /* 0x0000002400247308 */ /* 0x000ee20000002400 */
[----:B-1----:R-:W-:-:S04]  /*46e0*/  FSEL R33, R33, -INF , P6 ;  /* 0xff80000021217808 */ /* 0x002fc80003000000 */
[----:B------:R-:W-:-:S03]  /*46f0*/  FMNMX.FTZ R3, R33, R10, !PT ;  /* 0x0000000a21037209 */ /* 0x000fc60007810000 */
[----:B------:R-:W1:Y:S01]  /*4700*/  MUFU.TANH R30, R30 ;  /* 0x0000001e001e7308 */ /* 0x000e620000002400 */
[----:B--2---:R-:W-:Y:S02]  /*4710*/  FSEL R27, R27, -INF , P2 ;  /* 0xff8000001b1b7808 */ /* 0x004fe40001000000 */
[----:B------:R-:W-:-:S05]  /*4720*/  ISETP.GT.AND P2, PT, R0, 0x19, PT ;  /* 0x000000190000780c */ /* 0x000fca0003f44270 */
[----:B------:R-:W2:Y:S01]  /*4730*/  MUFU.TANH R37, R37 ;  /* 0x0000002500257308 */ /* 0x000ea20000002400 */
[----:B---3--:R-:W-:-:S04]  /*4740*/  FSEL R36, R36, -INF , P1 ;  /* 0xff80000024247808 */ /* 0x008fc80000800000 */
[----:B------:R-:W-:-:S03]  /*4750*/  FMNMX.FTZ R10, R36, R3, !PT ;  /* 0x00000003240a7209 */ /* 0x000fc60007810000 */
[----:B------:R-:W3:Y:S01]  /*4760*/  MUFU.TANH R31, R31 ;  /* 0x0000001f001f7308 */ /* 0x000ee20000002400 */
[----:B-1----:R-:W-:Y:S02]  /*4770*/  FSEL R30, R30, -INF , P3 ;  /* 0xff8000001e1e7808 */ /* 0x002fe40001800000 */
[----:B------:R-:W-:-:S05]  /*4780*/  ISETP.GT.AND P3, PT, R0, 0x20, PT ;  /* 0x000000200000780c */ /* 0x000fca0003f64270 */
        /* <DEDUP_REMOVED lines=44> */
[----:B------:R-:W-:Y:S02]  /*4a50*/  FMNMX.FTZ R0, R52, R3, !PT ;  /* 0x0000000334007209 */ /* 0x000fe40007810000 */
[----:B------:R-:W-:Y:S01]  /*4a60*/  FMNMX.FTZ R3, R26, R27, !PT ;  /* 0x0000001b1a037209 */ /* 0x000fe20007810000 */
[----:B------:R-:W1:Y:S01]  /*4a70*/  MUFU.TANH R47, R47 ;  /* 0x0000002f002f7308 */ /* 0x000e620000002400 */
[----:B--2---:R-:W-:-:S04]  /*4a80*/  FSEL R53, R53, -INF , P4 ;  /* 0xff80000035357808 */ /* 0x004fc80002000000 */
[----:B------:R-:W-:-:S03]  /*4a90*/  FMNMX.FTZ R9, R53, R0, !PT ;  /* 0x0000000035097209 */ /* 0x000fc60007810000 */
[----:B------:R-:W2:Y:S01]  /*4aa0*/  MUFU.TANH R50, R50 ;  /* 0x0000003200327308 */ /* 0x000ea20000002400 */
[----:B---3--:R-:W-:Y:S01]  /*4ab0*/  FSEL R46, R46, -INF , P5 ;  /* 0xff8000002e2e7808 */ /* 0x008fe20002800000 */
[----:B------:R-:W3:Y:S06]  /*4ac0*/  SHFL.BFLY PT, R0, R9, 0x2, 0x1f ;  /* 0x0c401f0009007f89 */ /* 0x000eec00000e0000 */
[----:B------:R-:W4:Y:S01]  /*4ad0*/  MUFU.TANH R51, R51 ;  /* 0x0000003300337308 */ /* 0x000f220000002400 */
[----:B-1----:R-:W-:-:S07]  /*4ae0*/  FSEL R47, R47, -INF , P6 ;  /* 0xff8000002f2f7808 */ /* 0x002fce0003000000 */
[----:B------:R-:W1:Y:S01]  /*4af0*/  MUFU.TANH R54, R54 ;  /* 0x0000003600367308 */ /* 0x000e620000002400 */
[----:B--2---:R-:W-:-:S07]  /*4b00*/  FSEL R50, R50, -INF , P1 ;  /* 0xff80000032327808 */ /* 0x004fce0000800000 */
[----:B------:R-:W2:Y:S01]  /*4b10*/  MUFU.TANH R55, R55 ;  /* 0x0000003700377308 */ /* 0x000ea20000002400 */
[----:B----4-:R-:W-:Y:S02]  /*4b20*/  FSEL R51, R51, -INF , P2 ;  /* 0xff80000033337808 */ /* 0x010fe40001000000 */
[----:B---3--:R-:W-:Y:S02]  /*4b30*/  FMNMX.FTZ R11, R9, R0, !PT ;  /* 0x00000000090b7209 */ /* 0x008fe40007810000 */
[----:B------:R-:W-:Y:S02]  /*4b40*/  FMNMX.FTZ R0, R30, R3, !PT ;  /* 0x000000031e007209 */ /* 0x000fe40007810000 */
[----:B------:R-:W-:Y:S01]  /*4b50*/  PLOP3.LUT P2, PT, PT, PT, UP0, 0x80, 0x0 ;  /* 0x000000000000781c */ /* 0x000fe20003f4f008 */
[----:B------:R-:W3:Y:S01]  /*4b60*/  SHFL.BFLY PT, R12, R11, 0x1, 0x1f ;  /* 0x0c201f000b0c7f89 */ /* 0x000ee200000e0000 */
[----:B------:R-:W-:Y:S02]  /*4b70*/  FMNMX.FTZ R3, R31, R0, !PT ;  /* 0x000000001f037209 */ /* 0x000fe40007810000 */
[----:B-1----:R-:W-:-:S02]  /*4b80*/  FSEL R54, R54, -INF , P3 ;  /* 0xff80000036367808 */ /* 0x002fc40001800000 */
[----:B------:R-:W-:-:S04]  /*4b90*/  FMNMX.FTZ R0, R34, R3, !PT ;  /* 0x0000000322007209 */ /* 0x000fc80007810000 */
[----:B------:R-:W-:Y:S02]  /*4ba0*/  FMNMX.FTZ R3, R35, R0, !PT ;  /* 0x0000000023037209 */ /* 0x000fe40007810000 */
[----:B--2---:R-:W-:Y:S02]  /*4bb0*/  FSEL R55, R55, -INF , P4 ;  /* 0xff80000037377808 */ /* 0x004fe40002000000 */
[----:B------:R-:W-:-:S04]  /*4bc0*/  FMNMX.FTZ R10, R38, R3, !PT ;  /* 0x00000003260a7209 */ /* 0x000fc80007810000 */
[----:B------:R-:W-:-:S04]  /*4bd0*/  FMNMX.FTZ R3, R39, R10, !PT ;  /* 0x0000000a27037209 */ /* 0x000fc80007810000 */
[----:B------:R-:W-:Y:S02]  /*4be0*/  FMNMX.FTZ R10, R42, R3, !PT ;  /* 0x000000032a0a7209 */ /* 0x000fe40007810000 */
[----:B---3--:R-:W-:Y:S02]  /*4bf0*/  FMNMX.FTZ R0, R11, R12, !PT ;  /* 0x0000000c0b007209 */ /* 0x008fe40007810000 */
        /* <DEDUP_REMOVED lines=11> */
[----:B------:R1:W-:Y:S01]  /*4cb0*/  MUFU.EX2 R10, R24 ;  /* 0x00000018000a7308 */ /* 0x0003e20000000800 */
[----:B------:R-:W-:Y:S01]  /*4cc0*/  FMNMX.FTZ R12, R54, R3, !PT ;  /* 0x00000003360c7209 */ /* 0x000fe20007810000 */
[--C-:B------:R-:W-:Y:S01]  /*4cd0*/  FFMA.FTZ R14, R32, UR4, -R9.reuse ;  /* 0x00000004200e7c23 */ /* 0x100fe20008010809 */
[--C-:B------:R-:W-:Y:S01]  /*4ce0*/  FFMA.FTZ R15, R33, UR4, -R9.reuse ;  /* 0x00000004210f7c23 */ /* 0x100fe20008010809 */
[--C-:B------:R-:W-:Y:S01]  /*4cf0*/  FFMA.FTZ R20, R36, UR4, -R9.reuse ;  /* 0x0000000424147c23 */ /* 0x100fe20008010809 */
[----:B------:R-:W-:Y:S01]  /*4d00*/  FMNMX.FTZ R3, R55, R12, !PT ;  /* 0x0000000c37037209 */ /* 0x000fe20007810000 */
[--C-:B------:R-:W-:Y:S01]  /*4d10*/  FFMA.FTZ R21, R37, UR4, -R9.reuse ;  /* 0x0000000425157c23 */ /* 0x100fe20008010809 */
[--C-:B------:R-:W-:Y:S01]  /*4d20*/  FFMA.FTZ R28, R28, UR4, -R9.reuse ;  /* 0x000000041c1c7c23 */ /* 0x100fe20008010809 */
[--C-:B------:R-:W-:Y:S01]  /*4d30*/  FFMA.FTZ R168, R40, UR4, -R9.reuse ;  /* 0x0000000428a87c23 */ /* 0x100fe20008010809 */
[--C-:B------:R-:W-:Y:S01]  /*4d40*/  FFMA.FTZ R169, R41, UR4, -R9.reuse ;  /* 0x0000000429a97c23 */ /* 0x100fe20008010809 */
[----:B-1----:R-:W1:Y:S01]  /*4d50*/  SHFL.BFLY PT, R24, R3, 0x2, 0x1f ;  /* 0x0c401f0003187f89 */ /* 0x002e6200000e0000 */
[--C-:B------:R-:W-:Y:S01]  /*4d60*/  FFMA.FTZ R170, R44, UR4, -R9.reuse ;  /* 0x000000042caa7c23 */ /* 0x100fe20008010809 */
[--C-:B------:R-:W-:Y:S01]  /*4d70*/  FFMA.FTZ R171, R45, UR4, -R9.reuse ;  /* 0x000000042dab7c23 */ /* 0x100fe20008010809 */
[--C-:B------:R-:W-:Y:S01]  /*4d80*/  FFMA.FTZ R172, R48, UR4, -R9.reuse ;  /* 0x0000000430ac7c23 */ /* 0x100fe20008010809 */
[--C-:B------:R-:W-:Y:S01]  /*4d90*/  FFMA.FTZ R173, R49, UR4, -R9.reuse ;  /* 0x0000000431ad7c23 */ /* 0x100fe20008010809 */
[--C-:B------:R-:W-:Y:S01]  /*4da0*/  FFMA.FTZ R174, R52, UR4, -R9.reuse ;  /* 0x0000000434ae7c23 */ /* 0x100fe20008010809 */
[----:B------:R-:W-:Y:S01]  /*4db0*/  FFMA.FTZ R175, R53, UR4, -R9 ;  /* 0x0000000435af7c23 */ /* 0x000fe20008010809 */
[----:B------:R-:W2:Y:S01]  /*4dc0*/  MUFU.EX2 R11, R11 ;  /* 0x0000000b000b7308 */ /* 0x000ea20000000800 */
[----:B------:R-:W-:-:S04]  /*4dd0*/  LOP3.LUT R9, R56, 0x2000000, RZ, 0xfc, !PT ;  /* 0x0200000038097812 */ /* 0x000fc800078efcff */
[----:B------:R-:W-:-:S03]  /*4de0*/  LEA R197, R2, R9, 0xc ;  /* 0x0000000902c57211 */ /* 0x000fc600078e60ff */
[----:B------:R-:W-:Y:S01]  /*4df0*/  MUFU.EX2 R12, R28 ;  /* 0x0000001c000c7308 */ /* 0x000fe20000000800 */
[C---:B------:R-:W-:Y:S01]  /*4e00*/  R2UR UR6, R197.reuse ;  /* 0x00000000c50672ca */ /* 0x040fe200000e0000 */
[----:B------:R-:W-:-:S06]  /*4e10*/  VIADD R198, R197, 0x80 ;  /* 0x00000080c5c67836 */ /* 0x000fcc0000000000 */
[----:B------:R-:W3:Y:S01]  /*4e20*/  MUFU.EX2 R13, R13 ;  /* 0x0000000d000d7308 */ /* 0x000ee20000000800 */
[----:B-1----:R-:W-:Y:S02]  /*4e30*/  FMNMX.FTZ R24, R3, R24, !PT ;  /* 0x0000001803187209 */ /* 0x002fe40007810000 */
[----:B--2---:R-:W-:Y:S01]  /*4e40*/  F2FP.F16.F32.PACK_AB R152, R11, R10 ;  /* 0x0000000a0b98723e */ /* 0x004fe200000000ff */
[----:B------:R-:W-:Y:S02]  /*4e50*/  FADD.FTZ R11, R10, R11 ;  /* 0x0000000b0a0b7221 */ /* 0x000fe40000010000 */
[----:B------:R-:W1:Y:S02]  /*4e60*/  SHFL.BFLY PT, R3, R24, 0x1, 0x1f ;  /* 0x0c201f0018037f89 */ /* 0x000e6400000e0000 */
[----:B------:R-:W-:Y:S08]  /*4e70*/  MUFU.EX2 R14, R14 ;  /* 0x0000000e000e7308 */ /* 0x000ff00000000800 */
[----:B------:R-:W2:Y:S01]  /*4e80*/  MUFU.EX2 R15, R15 ;  /* 0x0000000f000f7308 */ /* 0x000ea20000000800 */
[----:B---3--:R-:W-:Y:S01]  /*4e90*/  F2FP.F16.F32.PACK_AB R154, R13, R12 ;  /* 0x0000000c0d9a723e */ /* 0x008fe200000000ff */
[----:B------:R-:W-:-:S04]  /*4ea0*/  FADD.FTZ R12, R12, R11 ;  /* 0x0000000b0c0c7221 */ /* 0x000fc80000010000 */
[----:B------:R-:W-:Y:S02]  /*4eb0*/  FADD.FTZ R13, R13, R12 ;  /* 0x0000000c0d0d7221 */ /* 0x000fe40000010000 */
[----:B------:R-:W-:Y:S01]  /*4ec0*/  MUFU.EX2 R20, R20 ;  /* 0x0000001400147308 */ /* 0x000fe20000000800 */
[----:B-1----:R-:W-:-:S07]  /*4ed0*/  FMNMX.FTZ R3, R24, R3, !PT ;  /* 0x0000000318037209 */ /* 0x002fce0007810000 */
[----:B------:R-:W1:Y:S01]  /*4ee0*/  MUFU.EX2 R21, R21 ;  /* 0x0000001500157308 */ /* 0x000e620000000800 */
[----:B--2---:R-:W-:Y:S01]  /*4ef0*/  F2FP.F16.F32.PACK_AB R156, R15, R14 ;  /* 0x0000000e0f9c723e */ /* 0x004fe200000000ff */
[----:B------:R-:W-:Y:S01]  /*4f00*/  FADD.FTZ R14, R14, R13 ;  /* 0x0000000d0e0e7221 */ /* 0x000fe20000010000 */
[C---:B------:R-:W-:Y:S01]  /*4f10*/  FMUL.FTZ R24, R3.reuse, UR4 ;  /* 0x0000000403187c20 */ /* 0x040fe20008410000 */
[----:B------:R-:W-:Y:S02]  /*4f20*/  FSETP.NEU.FTZ.AND P1, PT, R3, -INF , PT ;  /* 0xff8000000300780b */ /* 0x000fe40003f3d000 */
[----:B------:R-:W-:Y:S02]  /*4f30*/  FADD.FTZ R15, R15, R14 ;  /* 0x0000000e0f0f7221 */ /* 0x000fe40000010000 */
[----:B------:R-:W-:Y:S01]  /*4f40*/  FSEL R25, R24, RZ, P1 ;  /* 0x000000ff18197208 */ /* 0x000fe20000800000 */
[----:B------:R-:W-:Y:S01]  /*4f50*/  MUFU.EX2 R168, R168 ;  /* 0x000000a800a87308 */ /* 0x000fe20000000800 */
[----:B------:R-:W-:-:S03]  /*4f60*/  ISETP.NE.AND P1, PT, R57, RZ, PT ;  /* 0x000000ff3900720c */ /* 0x000fc60003f25270 */
[--C-:B------:R-:W-:Y:S01]  /*4f70*/  FFMA.FTZ R26, R26, UR4, -R25.reuse ;  /* 0x000000041a1a7c23 */ /* 0x100fe20008010819 */
        /* <DEDUP_REMOVED lines=8> */
[----:B------:R-:W-:Y:S01]  /*5000*/  FFMA.FTZ R43, R43, UR4, -R25 ;  /* 0x000000042b2b7c23 */ /* 0x000fe20008010819 */
[----:B------:R-:W-:-:S02]  /*5010*/  @!P1 VIADD R24, R8, 0x38840 ;  /* 0x0003884008189836 */ /* 0x000fc40000000000 */
[--C-:B------:R-:W-:Y:S01]  /*5020*/  FFMA.FTZ R46, R46, UR4, -R25.reuse ;  /* 0x000000042e2e7c23 */ /* 0x100fe20008010819 */
[--C-:B------:R-:W-:Y:S01]  /*5030*/  FFMA.FTZ R47, R47, UR4, -R25.reuse ;  /* 0x000000042f2f7c23 */ /* 0x100fe20008010819 */
[--C-:B------:R-:W-:Y:S01]  /*5040*/  FFMA.FTZ R50, R50, UR4, -R25.reuse ;  /* 0x0000000432327c23 */ /* 0x100fe20008010819 */
[--C-:B------:R-:W-:Y:S01]  /*5050*/  FFMA.FTZ R51, R51, UR4, -R25.reuse ;  /* 0x0000000433337c23 */ /* 0x100fe20008010819 */
[----:B------:R-:W-:Y:S01]  /*5060*/  @!P1 PRMT R24, RZ, 0x654, R24 ;  /* 0x00000654ff189816 */ /* 0x000fe20000000018 */
[--C-:B------:R-:W-:Y:S01]  /*5070*/  FFMA.FTZ R54, R54, UR4, -R25.reuse ;  /* 0x0000000436367c23 */ /* 0x100fe20008010819 */
[----:B------:R-:W-:Y:S01]  /*5080*/  FFMA.FTZ R25, R55, UR4, -R25 ;  /* 0x0000000437197c23 */ /* 0x000fe20008010819 */
[----:B------:R-:W-:Y:S01]  /*5090*/  MUFU.EX2 R176, R26 ;  /* 0x0000001a00b07308 */ /* 0x000fe20000000800 */
[----:B------:R2:W-:Y:S01]  /*50a0*/  @!P1 SYNCS.ARRIVE.TRANS64.RED.A1T0 RZ, [R24+URZ], RZ ;  /* 0x000000ff18ff99a7 */ /* 0x0005e2000810043f */
[----:B-1----:R-:W-:Y:S01]  /*50b0*/  F2FP.F16.F32.PACK_AB R158, R21, R20 ;  /* 0x00000014159e723e */ /* 0x002fe200000000ff */
[----:B------:R-:W-:Y:S01]  /*50c0*/  FADD.FTZ R20, R20, R15 ;  /* 0x0000000f14147221 */ /* 0x000fe20000010000 */
[----:B------:R-:W-:-:S03]  /*50d0*/  @!P1 VIADD R8, R8, 0x38860 ;  /* 0x0003886008089836 */ /* 0x000fc60000000000 */
[----:B------:R-:W-:Y:S01]  /*50e0*/  FADD.FTZ R21, R21, R20 ;  /* 0x0000001415157221 */ /* 0x000fe20000010000 */
[----:B------:R-:W1:Y:S01]  /*50f0*/  MUFU.EX2 R177, R27 ;  /* 0x0000001b00b17308 */ /* 0x000e620000000800 */
[----:B------:R-:W-:-:S07]  /*5100*/  @!P1 PRMT R8, RZ, 0x654, R8 ;  /* 0x00000654ff089816 */ /* 0x000fce0000000008 */
[----:B------:R-:W-:Y:S08]  /*5110*/  MUFU.EX2 R178, R30 ;  /* 0x0000001e00b27308 */ /* 0x000ff00000000800 */
[----:B------:R-:W3:Y:S01]  /*5120*/  MUFU.EX2 R179, R31 ;  /* 0x0000001f00b37308 */ /* 0x000ee20000000800 */
[----:B-1----:R-:W-:Y:S01]  /*5130*/  F2FP.F16.F32.PACK_AB R153, R177, R176 ;  /* 0x000000b0b199723e */ /* 0x002fe200000000ff */
[----:B------:R-:W-:-:S06]  /*5140*/  FADD.FTZ R177, R176, R177 ;  /* 0x000000b1b0b17221 */ /* 0x000fcc0000010000 */
[----:B------:R-:W-:Y:S08]  /*5150*/  MUFU.EX2 R180, R34 ;  /* 0x0000002200b47308 */ /* 0x000ff00000000800 */
[----:B------:R-:W1:Y:S01]  /*5160*/  MUFU.EX2 R181, R35 ;  /* 0x0000002300b57308 */ /* 0x000e620000000800 */
[----:B---3--:R-:W-:Y:S01]  /*5170*/  F2FP.F16.F32.PACK_AB R155, R179, R178 ;  /* 0x000000b2b39b723e */ /* 0x008fe200000000ff */
[----:B------:R-:W-:Y:S01]  /*5180*/  BAR.SYNC.DEFER_BLOCKING 0xf, 0x100 ;  /* 0x03c4000000007b1d */ /* 0x000fe20000010000 */
[----:B------:R-:W-:-:S04]  /*5190*/  FADD.FTZ R178, R178, R177 ;  /* 0x000000b1b2b27221 */ /* 0x000fc80000010000 */
[----:B------:R-:W-:Y:S01]  /*51a0*/  FADD.FTZ R179, R179, R178 ;  /* 0x000000b2b3b37221 */ /* 0x000fe20000010000 */
[----:B------:R-:W-:Y:S08]  /*51b0*/  MUFU.EX2 R182, R38 ;  /* 0x0000002600b67308 */ /* 0x000ff00000000800 */
[----:B------:R-:W3:Y:S01]  /*51c0*/  MUFU.EX2 R183, R39 ;  /* 0x0000002700b77308 */ /* 0x000ee20000000800 */
[----:B-1----:R-:W-:Y:S01]  /*51d0*/  F2FP.F16.F32.PACK_AB R157, R181, R180 ;  /* 0x000000b4b59d723e */ /* 0x002fe200000000ff */
[----:B------:R-:W-:-:S04]  /*51e0*/  FADD.FTZ R180, R180, R179 ;  /* 0x000000b3b4b47221 */ /* 0x000fc80000010000 */
[----:B------:R-:W-:Y:S02]  /*51f0*/  FADD.FTZ R181, R181, R180 ;  /* 0x000000b4b5b57221 */ /* 0x000fe40000010000 */
[----:B------:R-:W1:Y:S01]  /*5200*/  MUFU.EX2 R169, R169 ;  /* 0x000000a900a97308 */ /* 0x000e620000000800 */
[----:B------:R4:W-:Y:S07]  /*5210*/  STSM.16.M88.4 [R23+0x36400], R152 ;  /* 0x0364009817007844 */ /* 0x0009ee0000000200 */
[----:B------:R-:W-:Y:S01]  /*5220*/  MUFU.EX2 R170, R170 ;  /* 0x000000aa00aa7308 */ /* 0x000fe20000000800 */
[----:B---3--:R-:W-:Y:S01]  /*5230*/  F2FP.F16.F32.PACK_AB R159, R183, R182 ;  /* 0x000000b6b79f723e */ /* 0x008fe200000000ff */
[----:B------:R-:W-:-:S04]  /*5240*/  FADD.FTZ R182, R182, R181 ;  /* 0x000000b5b6b67221 */ /* 0x000fc80000010000 */
[----:B------:R4:W-:Y:S01]  /*5250*/  STSM.16.M88.4 [R22], R156 ;  /* 0x0000009c16007844 */ /* 0x0009e20000000200 */
[----:B------:R-:W-:Y:S01]  /*5260*/  FADD.FTZ R182, R183, R182 ;  /* 0x000000b6b7b67221 */ /* 0x000fe20000010000 */
[----:B------:R-:W3:Y:S01]  /*5270*/  MUFU.EX2 R171, R171 ;  /* 0x000000ab00ab7308 */ /* 0x000ee20000000800 */
[----:B-1----:R-:W-:Y:S01]  /*5280*/  F2FP.F16.F32.PACK_AB R160, R169, R168 ;  /* 0x000000a8a9a0723e */ /* 0x002fe200000000ff */
[----:B------:R-:W-:-:S04]  /*5290*/  FADD.FTZ R168, R168, R21 ;  /* 0x00000015a8a87221 */ /* 0x000fc80000010000 */
[----:B------:R-:W-:Y:S02]  /*52a0*/  FADD.FTZ R169, R169, R168 ;  /* 0x000000a8a9a97221 */ /* 0x000fe40000010000 */
[----:B------:R-:W-:Y:S08]  /*52b0*/  MUFU.EX2 R189, R42 ;  /* 0x0000002a00bd7308 */ /* 0x000ff00000000800 */
[----:B------:R-:W1:Y:S01]  /*52c0*/  MUFU.EX2 R190, R43 ;  /* 0x0000002b00be7308 */ /* 0x000e620000000800 */
[----:B---3--:R-:W-:Y:S01]  /*52d0*/  F2FP.F16.F32.PACK_AB R162, R171, R170 ;  /* 0x000000aaaba2723e */ /* 0x008fe200000000ff */
[----:B------:R-:W-:-:S04]  /*52e0*/  FADD.FTZ R170, R170, R169 ;  /* 0x000000a9aaaa7221 */ /* 0x000fc80000010000 */
[----:B------:R-:W-:Y:S02]  /*52f0*/  FADD.FTZ R171, R171, R170 ;  /* 0x000000aaabab7221 */ /* 0x000fe40000010000 */
[----:B------:R-:W-:Y:S08]  /*5300*/  MUFU.EX2 R191, R46 ;  /* 0x0000002e00bf7308 */ /* 0x000ff00000000800 */
        /* <DEDUP_REMOVED lines=8> */
[----:B------:R4:W-:Y:S01]  /*5390*/  STSM.16.M88.4 [R185], R160 ;  /* 0x000000a0b9007844 */ /* 0x0009e20000000200 */
[----:B------:R-:W-:Y:S01]  /*53a0*/  FADD.FTZ R192, R192, R191 ;  /* 0x000000bfc0c07221 */ /* 0x000fe20000010000 */
[----:B------:R-:W-:Y:S08]  /*53b0*/  MUFU.EX2 R174, R174 ;  /* 0x000000ae00ae7308 */ /* 0x000ff00000000800 */
[----:B------:R-:W3:Y:S01]  /*53c0*/  MUFU.EX2 R175, R175 ;  /* 0x000000af00af7308 */ /* 0x000ee20000000800 */
[----:B-1----:R-:W-:Y:S01]  /*53d0*/  F2FP.F16.F32.PACK_AB R164, R173, R172 ;  /* 0x000000acada4723e */ /* 0x002fe200000000ff */
[----:B------:R-:W-:-:S04]  /*53e0*/  FADD.FTZ R172, R172, R171 ;  /* 0x000000abacac7221 */ /* 0x000fc80000010000 */
[----:B------:R-:W-:Y:S02]  /*53f0*/  FADD.FTZ R173, R173, R172 ;  /* 0x000000acadad7221 */ /* 0x000fe40000010000 */
[----:B------:R-:W-:Y:S08]  /*5400*/  MUFU.EX2 R193, R50 ;  /* 0x0000003200c17308 */ /* 0x000ff00000000800 */
[----:B------:R-:W1:Y:S01]  /*5410*/  MUFU.EX2 R194, R51 ;  /* 0x0000003300c27308 */ /* 0x000e620000000800 */
[----:B---3--:R-:W-:-:S07]  /*5420*/  F2FP.F16.F32.PACK_AB R166, R175, R174 ;  /* 0x000000aeafa6723e */ /* 0x008fce00000000ff */
[----:B------:R-:W-:Y:S08]  /*5430*/  MUFU.EX2 R195, R54 ;  /* 0x0000003600c37308 */ /* 0x000ff00000000800 */
[----:B------:R-:W3:Y:S01]  /*5440*/  MUFU.EX2 R196, R25 ;  /* 0x0000001900c47308 */ /* 0x000ee20000000800 */
[----:B-1----:R-:W-:Y:S01]  /*5450*/  F2FP.F16.F32.PACK_AB R165, R194, R193 ;  /* 0x000000c1c2a5723e */ /* 0x002fe200000000ff */
[----:B------:R-:W-:-:S04]  /*5460*/  FADD.FTZ R193, R193, R192 ;  /* 0x000000c0c1c17221 */ /* 0x000fc80000010000 */
[----:B------:R-:W-:Y:S01]  /*5470*/  FADD.FTZ R194, R194, R193 ;  /* 0x000000c1c2c27221 */ /* 0x000fe20000010000 */
[----:B---3--:R-:W-:-:S03]  /*5480*/  F2FP.F16.F32.PACK_AB R167, R196, R195 ;  /* 0x000000c3c4a7723e */ /* 0x008fc600000000ff */
[----:B------:R-:W-:Y:S02]  /*5490*/  FADD.FTZ R195, R195, R194 ;  /* 0x000000c2c3c37221 */ /* 0x000fe40000010000 */
[----:B------:R4:W-:Y:S01]  /*54a0*/  STSM.16.M88.4 [R184], R164 ;  /* 0x000000a4b8007844 */ /* 0x0009e20000000200 */
[----:B--2---:R-:W-:Y:S01]  /*54b0*/  WARPGROUP.ARRIVE ;  /* 0x00000000000079c5 */ /* 0x004fe20000000000 */
[----:B------:R-:W-:-:S05]  /*54c0*/  FADD.FTZ R10, R196, R195 ;  /* 0x000000c3c40a7221 */ /* 0x000fca0000010000 */
[----:B------:R-:W-:Y:S01]  /*54d0*/  HGMMA.64x256x16.F32 R24, R152, gdesc[UR4].tnspB, RZ, !UPT, gsb0 ;  /* 0x43e0000498187df0 */ /* 0x000fe2000c0008ff */
[----:B------:R-:W-:Y:S01]  /*54e0*/  R2UR UR6, R198 ;  /* 0x00000000c60672ca */ /* 0x000fe200000e0000 */
[----:B------:R-:W-:Y:S01]  /*54f0*/  UMOV UR7, 0x40000040 ;  /* 0x4000004000077882 */ /* 0x000fe20000000000 */
[C---:B------:R-:W-:Y:S01]  /*5500*/  IADD3 R198, R197.reuse, 0x100, RZ ;  /* 0x00000100c5c67810 */ /* 0x040fe20007ffe0ff */
[----:B------:R-:W-:Y:S01]  /*5510*/  VIADD R197, R197, 0x180 ;  /* 0x00000180c5c57836 */ /* 0x000fe20000000000 */
[----:B------:R-:W-:Y:S02]  /*5520*/  WARPGROUP.DEPBAR.LE gsb0, 0x0 ;  /* 0x00008000000079c5 */ /* 0x000fe40000010000 */
[----:B------:R-:W-:-:S15]  /*5530*/  WARPGROUP.ARRIVE ;  /* 0x00000000000079c5 */ /* 0x000fde0000000000 */
[----:B------:R-:W-:-:S06]  /*5540*/  NOP ;  /* 0x0000000000007918 */ /* 0x000fcc0000000000 */
[----:B------:R-:W-:Y:S01]  /*5550*/  HGMMA.64x256x16.F32 R24, R156, gdesc[UR4].tnspB, R24, gsb0 ;  /* 0x43e000049c187df0 */ /* 0x000fe20008000818 */
[----:B------:R-:W-:Y:S01]  /*5560*/  R2UR UR6, R198 ;  /* 0x00000000c60672ca */ /* 0x000fe200000e0000 */
[----:B------:R-:W-:Y:S01]  /*5570*/  UMOV UR7, 0x40000040 ;  /* 0x4000004000077882 */ /* 0x000fe20000000000 */
[----:B------:R-:W-:Y:S02]  /*5580*/  WARPGROUP.DEPBAR.LE gsb0, 0x0 ;  /* 0x00008000000079c5 */ /* 0x000fe40000010000 */
[----:B------:R-:W-:-:S15]  /*5590*/  WARPGROUP.ARRIVE ;  /* 0x00000000000079c5 */ /* 0x000fde0000000000 */
[----:B------:R-:W-:-:S08]  /*55a0*/  NOP ;  /* 0x0000000000007918 */ /* 0x000fd00000000000 */
[----:B------:R-:W-:Y:S01]  /*55b0*/  HGMMA.64x256x16.F32 R24, R160, gdesc[UR4].tnspB, R24, gsb0 ;  /* 0x43e00004a0187df0 */ /* 0x000fe20008000818 */
[----:B------:R-:W-:Y:S01]  /*55c0*/  R2UR UR6, R197 ;  /* 0x00000000c50672ca */ /* 0x000fe200000e0000 */
        /* <DEDUP_REMOVED lines=11> */
[----:B-1----:R-:W1:Y:S02]  /*5680*/  FENCE.VIEW.ASYNC.S ;  /* 0x00000000000073c6 */ /* 0x002e640000000000 */
[----:B-1----:R-:W-:Y:S01]  /*5690*/  NOP ;  /* 0x0000000000007918 */ /* 0x002fe20000000000 */
[----:B------:R-:W-:Y:S06]  /*56a0*/  BAR.ARV 0xe, 0x100 ;  /* 0x0384000000007b1d */ /* 0x000fec0000002000 */
[----:B------:R1:W-:Y:S02]  /*56b0*/  @!P1 SYNCS.ARRIVE.TRANS64.RED.A1T0 RZ, [R8+URZ], RZ ;  /* 0x000000ff08ff99a7 */ /* 0x0003e4000810043f */
[----:B-1----:R-:W-:-:S04]  /*56c0*/  FADD.FTZ R8, R174, R173 ;  /* 0x000000adae087221 */ /* 0x002fc80000010000 */
[----:B------:R-:W-:Y:S01]  /*56d0*/  FADD.FTZ R8, R175, R8 ;  /* 0x00000008af087221 */ /* 0x000fe20000010000 */
[----:B----4-:R-:W-:Y:S06]  /*56e0*/  @!P2 BRA `(.L_x_150) ;  /* 0x000000300074a947 */ /* 0x010fec0003800000 */
[----:B------:R-:W-:Y:S01]  /*56f0*/  MOV R14, R3 ;  /* 0x00000003000e7202 */ /* 0x000fe20000000f00 */
[----:B------:R-:W-:Y:S01]  /*5700*/  IMAD.MOV.U32 R13, RZ, RZ, R0 ;  /* 0x000000ffff0d7224 */ /* 0x000fe200078e0000 */
[----:B------:R-:W-:Y:S01]  /*5710*/  UIADD3 UR5, UR37, -0x2, URZ ;  /* 0xfffffffe25057890 */ /* 0x000fe2000fffe03f */
[----:B------:R-:W-:Y:S01]  /*5720*/  IMAD.MOV.U32 R12, RZ, RZ, R2 ;  /* 0x000000ffff0c7224 */ /* 0x000fe200078e0002 */
[----:B------:R-:W-:Y:S01]  /*5730*/  ULDC UR6, c[0x0][0xad0] ;  /* 0x0002b40000067ab9 */ /* 0x000fe20000000800 */
[----:B------:R-:W-:-:S09]  /*5740*/  ULDC UR4, c[0x0][0xa80] ;  /* 0x0002a00000047ab9 */ /* 0x000fd20000000800 */
.L_x_159:
[----:B------:R-:W-:Y:S01]  /*5750*/  IADD3 R2, R12, 0x1, RZ ;  /* 0x000000010c027810 */ /* 0x000fe20007ffe0ff */
[----:B------:R-:W-:Y:S01]  /*5760*/  IMAD.U32 R0, RZ, RZ, UR5 ;  /* 0x00000005ff007e24 */ /* 0x000fe2000f8e00ff */
[----:B------:R-:W-:Y:S02]  /*5770*/  UIADD3 UR5, UR5, -0x1, URZ ;  /* 0xffffffff05057890 */ /* 0x000fe4000fffe03f */
[----:B------:R-:W-:Y:S02]  /*5780*/  ISETP.NE.AND P3, PT, R2, 0x2, PT ;  /* 0x000000020200780c */ /* 0x000fe40003f65270 */
[----:B------:R-:W-:Y:S02]  /*5790*/  ISETP.GT.AND P2, PT, R0, RZ, PT ;  /* 0x000000ff0000720c */ /* 0x000fe40003f44270 */
[----:B------:R-:W-:Y:S02]  /*57a0*/  SEL R3, RZ, 0x1, P3 ;  /* 0x00000001ff037807 */ /* 0x000fe40001800000 */
[----:B------:R-:W-:-:S02]  /*57b0*/  SEL R2, R2, RZ, P3 ;  /* 0x000000ff02027207 */ /* 0x000fc40001800000 */
[----:B------:R-:W-:Y:S01]  /*57c0*/  LOP3.LUT R16, R16, R3, RZ, 0x3c, !PT ;  /* 0x0000000310107212 */ /* 0x000fe200078e3cff */
[----:B--2---:R-:W-:Y:S06]  /*57d0*/  @P0 BRA `(.L_x_151) ;  /* 0x0000000000040947 */ /* 0x004fec0003800000 */
[----:B------:R-:W-:Y:S01]  /*57e0*/  BPT.TRAP 0x1 ;  /* 0x000000040000795c */ /* 0x000fe20000300000 */
.L_x_151:
[----:B------:R-:W-:Y:S02]  /*57f0*/  LEA R11, R2, UR42, 0x3 ;  /* 0x0000002a020b7c11 */ /* 0x000fe4000f8e18ff */
[----:B------:R-:W-:-:S04]  /*5800*/  SHF.L.U32 R0, R16, 0x1f, RZ ;  /* 0x0000001f10007819 */ /* 0x000fc800000006ff */
[----:B------:R1:W2:Y:S01]  /*5810*/  SYNCS.PHASECHK.TRANS64.TRYWAIT P3, [R11+URZ+0x38830], R0 ;  /* 0x038830000b0075a7 */ /* 0x0002a2000806017f */
[----:B------:R-:W-:Y:S05]  /*5820*/  @P0 BRA `(.L_x_152) ;  /* 0x0000000000040947 */ /* 0x000fea0003800000 */
[----:B------:R-:W-:Y:S01]  /*5830*/  BPT.TRAP 0x1 ;  /* 0x000000040000795c */ /* 0x000fe20000300000 */
.L_x_152:
[----:B------:R-:W-:Y:S01]  /*5840*/  IMAD R3, R2, 0x200, R4 ;  /* 0x0000020002037824 */ /* 0x000fe200078e0204 */
[----:B--2---:R-:W-:Y:S06]  /*5850*/  @P3 BRA `(.L_x_153) ;  /* 0x0000000000083947 */ /* 0x004fec0003800000 */
[----:B------:R-:W2:Y:S02]  /*5860*/  SYNCS.PHASECHK.TRANS64.TRYWAIT P3, [R11+URZ+0x38830], R0 ;  /* 0x038830000b0075a7 */ /* 0x000ea4000806017f */
[----:B--2---:R-:W-:Y:S05]  /*5870*/  @!P3 BRA `(.L_x_154) ;  /* 0x0000008000ecb947 */ /* 0x004fea0003800000 */
.L_x_153:
[----:B------:R-:W-:Y:S01]  /*5880*/  UIADD3 UR7, UR42, 0x20400, URZ ;  /* 0x000204002a077890 */ /* 0x000fe2000fffe03f */
[----:B------:R-:W-:Y:S01]  /*5890*/  R2UR UR22, R3 ;  /* 0x00000000031672ca */ /* 0x000fe200000e0000 */
[----:B------:R-:W-:Y:S01]  /*58a0*/  WARPGROUP.ARRIVE ;  /* 0x00000000000079c5 */ /* 0x000fe20000000000 */
[----:B------:R-:W-:Y:S01]  /*58b0*/  UMOV UR23, 0x40000040 ;  /* 0x4000004000177882 */ /* 0x000fe20000000000 */
[----:B------:R-:W-:Y:S01]  /*58c0*/  USHF.R.U32.HI UR7, URZ, 0x4, UR7 ;  /* 0x000000043f077899 */ /* 0x000fe20008011607 */
[----:B------:R-:W-:Y:S01]  /*58d0*/  UMOV UR21, 0x40000040 ;  /* 0x4000004000157882 */ /* 0x000fe20000000000 */
[----:B------:R-:W-:Y:S02]  /*58e0*/  UMOV UR11, 0x40000040 ;  /* 0x40000040000b7882 */ /* 0x000fe40000000000 */
[----:B------:R-:W-:Y:S01]  /*58f0*/  ULOP3.LUT UR7, UR7, 0x3fff, URZ, 0xc0, !UPT ;  /* 0x00003fff07077892 */ /* 0x000fe2000f8ec03f */
[----:B------:R-:W-:Y:S01]  /*5900*/  UMOV UR15, 0x40000040 ;  /* 0x40000040000f7882 */ /* 0x000fe20000000000 */
[----:B------:R-:W-:-:S02]  /*5910*/  UMOV UR19, 0x40000040 ;  /* 0x4000004000137882 */ /* 0x000fc40000000000 */
        /* <DEDUP_REMOVED lines=15> */
[----:B------:R-:W-:Y:S05]  /*5a10*/  @P0 BRA `(.L_x_155) ;  /* 0x0000000000040947 */ /* 0x000fea0003800000 */
[----:B------:R-:W-:Y:S01]  /*5a20*/  BPT.TRAP 0x1 ;  /* 0x000000040000795c */ /* 0x000fe20000300000 */
.L_x_155:
[----:B------:R3:W4:Y:S01]  /*5a30*/  SYNCS.PHASECHK.TRANS64.TRYWAIT P3, [R11+URZ+0x38850], R0 ;  /* 0x038850000b0075a7 */ /* 0x000722000806017f */
[----:B------:R-:W-:Y:S05]  /*5a40*/  @P0 BRA `(.L_x_156) ;  /* 0x0000000000040947 */ /* 0x000fea0003800000 */
[----:B------:R-:W-:Y:S01]  /*5a50*/  BPT.TRAP 0x1 ;  /* 0x000000040000795c */ /* 0x000fe20000300000 */
.L_x_156:
[----:B----4-:R-:W-:Y:S05]  /*5a60*/  @P3 BRA `(.L_x_157) ;  /* 0x0000000000083947 */ /* 0x010fea0003800000 */
[----:B------:R-:W4:Y:S02]  /*5a70*/  SYNCS.PHASECHK.TRANS64.TRYWAIT P3, [R11+URZ+0x38850], R0 ;  /* 0x038850000b0075a7 */ /* 0x000f24000806017f */
[----:B----4-:R-:W-:Y:S05]  /*5a80*/  @!P3 BRA `(.L_x_158) ;  /* 0x00000080007cb947 */ /* 0x010fea0003800000 */
.L_x_157:
[----:B-1234-:R-:W-:Y:S01]  /*5a90*/  IADD3 R0, R5, 0x26400, RZ ;  /* 0x0002640005007810 */ /* 0x01efe20007ffe0ff */
[C---:B------:R-:W-:Y:S01]  /*5aa0*/  VIADD R20, R7.reuse, 0x4 ;  /* 0x0000000407147836 */ /* 0x040fe20000000000 */
[----:B------:R-:W-:Y:S01]  /*5ab0*/  WARPGROUP.ARRIVE ;  /* 0x00000000000079c5 */ /* 0x000fe20000000000 */
[----:B------:R-:W-:Y:S01]  /*5ac0*/  VIADD R3, R7, 0x6 ;  /* 0x0000000607037836 */ /* 0x000fe20000000000 */
[----:B------:R-:W-:Y:S01]  /*5ad0*/  SHF.R.U32.HI R0, RZ, 0x4, R0 ;  /* 0x00000004ff007819 */ /* 0x000fe20000011600 */
[----:B------:R-:W-:Y:S01]  /*5ae0*/  UMOV UR23, 0x40000040 ;  /* 0x4000004000177882 */ /* 0x000fe20000000000 */
[----:B------:R-:W-:Y:S02]  /*5af0*/  UMOV UR21, 0x40000040 ;  /* 0x4000004000157882 */ /* 0x000fe40000000000 */
[----:B------:R-:W1:Y:S01]  /*5b00*/  S2R R189, SR_TID.X ;  /* 0x0000000000bd7919 */ /* 0x000e620000002100 */
[----:B------:R-:W-:Y:S01]  /*5b10*/  LOP3.LUT R15, R0, 0x3fff, RZ, 0xc0, !PT ;  /* 0x00003fff000f7812 */ /* 0x000fe200078ec0ff */
[C---:B------:R-:W-:Y:S01]  /*5b20*/  IMAD R202, R2.reuse, 0x1000, R9 ;  /* 0x0000100002ca7824 */ /* 0x040fe200078e0209 */
[----:B------:R-:W-:Y:S01]  /*5b30*/  LEA R0, R2, R6, 0xc ;  /* 0x0000000602007211 */ /* 0x000fe200078e60ff */
[----:B------:R-:W-:Y:S01]  /*5b40*/  UMOV UR11, 0x40000040 ;  /* 0x40000040000b7882 */ /* 0x000fe20000000000 */
[----:B------:R-:W-:-:S02]  /*5b50*/  LOP3.LUT R7, R15, 0x10000, RZ, 0xfc, !PT ;  /* 0x000100000f077812 */ /* 0x000fc400078efcff */
[C---:B------:R-:W-:Y:S01]  /*5b60*/  R2UR UR22, R0.reuse ;  /* 0x00000000001672ca */ /* 0x040fe200000e0000 */
[C---:B------:R-:W-:Y:S01]  /*5b70*/  VIADD R15, R0.reuse, 0x2 ;  /* 0x00000002000f7836 */ /* 0x040fe20000000000 */
[C---:B------:R-:W-:Y:S01]  /*5b80*/  R2UR UR20, R7.reuse ;  /* 0x00000000071472ca */ /* 0x040fe200000e0000 */
[C---:B------:R-:W-:Y:S01]  /*5b90*/  VIADD R21, R7.reuse, 0x2 ;  /* 0x0000000207157836 */ /* 0x040fe20000000000 */
[----:B------:R-:W-:Y:S01]  /*5ba0*/  IADD3 R192, R7, 0x800, RZ ;  /* 0x0000080007c07810 */ /* 0x000fe20007ffe0ff */
[----:B------:R-:W-:Y:S01]  /*5bb0*/  VIADD R190, R0, 0x800 ;  /* 0x0000080000be7836 */ /* 0x000fe20000000000 */
[----:B------:R-:W-:-:S09]  /*5bc0*/  R2UR UR10, R202 ;  /* 0x00000000ca0a72ca */ /* 0x000fd200000e0000 */
[----:B------:R-:W-:Y:S01]  /*5bd0*/  HGMMA.64x64x16.F32 R152, gdesc[UR20], R152, gsb0 ;  /* 0x00e00000149879f0 */ /* 0x000fe20008000898 */
[----:B------:R-:W-:Y:S01]  /*5be0*/  R2UR UR22, R15 ;  /* 0x000000000f1672ca */ /* 0x000fe200000e0000 */
[----:B------:R-:W-:Y:S01]  /*5bf0*/  UMOV UR23, 0x40000040 ;  /* 0x4000004000177882 */ /* 0x000fe20000000000 */
[----:B------:R-:W-:Y:S01]  /*5c00*/  R2UR UR20, R21 ;  /* 0x00000000151472ca */ /* 0x000fe200000e0000 */
[----:B------:R-:W-:Y:S01]  /*5c10*/  UMOV UR21, 0x40000040 ;  /* 0x4000004000157882 */ /* 0x000fe20000000000 */
[----:B------:R-:W-:Y:S02]  /*5c20*/  IADD3 R15, R0, 0x4, RZ ;  /* 0x00000004000f7810 */ /* 0x000fe40007ffe0ff */
[----:B-1----:R-:W-:Y:S01]  /*5c30*/  SHF.R.U32.HI R189, RZ, 0x7, R189 ;  /* 0x00000007ffbd7819 */ /* 0x002fe200000116bd */
        /* <DEDUP_REMOVED lines=8> */
[----:B------:R-:W-:Y:S02]  /*5cc0*/  WARPGROUP.DEPBAR.LE gsb0, 0x0 ;  /* 0x00008000000079c5 */ /* 0x000fe40000010000 */
[----:B------:R-:W-:-:S08]  /*5cd0*/  WARPGROUP.ARRIVE ;  /* 0x00000000000079c5 */ /* 0x000fd00000000000 */
        /* <DEDUP_REMOVED lines=113> */
[----:B------:R-:W1:Y:S02]  /*63f0*/  SHFL.IDX PT, R3, R189, RZ, 0x1f ;  /* 0x00001fffbd037589 */ /* 0x000e6400000e0000 */
[----:B-1----:R-:W-:-:S04]  /*6400*/  ISETP.GT.AND P3, PT, R3, 0x7f, PT ;  /* 0x0000007f0300780c */ /* 0x002fc80003f64270 */
[----:B------:R-:W-:-:S05]  /*6410*/  SEL R3, RZ, 0x2, !P3 ;  /* 0x00000002ff037807 */ /* 0x000fca0005800000 */
[----:B------:R-:W-:Y:S02]  /*6420*/  IMAD.IADD R20, R3, 0x1, R190 ;  /* 0x0000000103147824 */ /* 0x000fe400078e02be */
        /* <DEDUP_REMOVED lines=8> */
[----:B------:R-:W-:-:S04]  /*64b0*/  MOV R20, 0x4 ;  /* 0x0000000400147802 */ /* 0x000fc80000000f00 */
[C---:B------:R-:W-:Y:S02]  /*64c0*/  SEL R15, R20.reuse, 0x2, P3 ;  /* 0x00000002140f7807 */ /* 0x040fe40001800000 */
[----:B------:R-:W-:-:S03]  /*64d0*/  SEL R20, R20, 0x6, !P3 ;  /* 0x0000000614147807 */ /* 0x000fc60005800000 */
[C-C-:B------:R-:W-:Y:S01]  /*64e0*/  IMAD.IADD R189, R190.reuse, 0x1, R15.reuse ;  /* 0x00000001bebd7824 */ /* 0x140fe200078e020f */
[----:B------:R-:W-:Y:S01]  /*64f0*/  IADD3 R190, R190, R20, RZ ;  /* 0x00000014bebe7210 */ /* 0x000fe20007ffe0ff */
        /* <DEDUP_REMOVED lines=9> */
[----:B------:R-:W-:Y:S01]  /*6590*/  MOV R189, 0xa00 ;  /* 0x00000a0000bd7802 */ /* 0x000fe20000000f00 */
[----:B------:R-:W-:-:S03]  /*65a0*/  VIADD R192, R7, 0xa00 ;  /* 0x00000a0007c07836 */ /* 0x000fc60000000000 */
[----:B------:R-:W-:Y:S01]  /*65b0*/  SEL R189, R189, 0x980, P3 ;  /* 0x00000980bdbd7807 */ /* 0x000fe20001800000 */
[----:B------:R-:W-:Y:S02]  /*65c0*/  WARPGROUP.DEPBAR.LE gsb0, 0x0 ;  /* 0x00008000000079c5 */ /* 0x000fe40000010000 */
[----:B------:R-:W-:-:S06]  /*65d0*/  WARPGROUP.ARRIVE ;  /* 0x00000000000079c5 */ /* 0x000fcc0000000000 */
[----:B------:R-:W-:Y:S01]  /*65e0*/  HGMMA.64x64x16.F32 R152, gdesc[UR20], R152, gsb0 ;  /* 0x00e00000149879f0 */ /* 0x000fe20008000898 */
[----:B------:R-:W-:Y:S01]  /*65f0*/  R2UR UR22, R190 ;  /* 0x00000000be1672ca */ /* 0x000fe200000e0000 */
[----:B------:R-:W-:Y:S01]  /*6600*/  UMOV UR23, 0x40000040 ;  /* 0x4000004000177882 */ /* 0x000fe20000000000 */
[----:B------:R-:W-:Y:S01]  /*6610*/  R2UR UR20, R21 ;  /* 0x00000000151472ca */ /* 0x000fe200000e0000 */
[----:B------:R-:W-:Y:S01]  /*6620*/  UMOV UR21, 0x40000040 ;  /* 0x4000004000157882 */ /* 0x000fe20000000000 */
[----:B------:R-:W-:Y:S01]  /*6630*/  IMAD.MOV.U32 R21, RZ, RZ, 0x28 ;  /* 0x00000028ff157424 */ /* 0x000fe200078e00ff */
[----:B------:R-:W-:-:S04]  /*6640*/  LOP3.LUT R190, R189, 0xa00, RZ, 0xc0, !PT ;  /* 0x00000a00bdbe7812 */ /* 0x000fc800078ec0ff */
[----:B------:R-:W-:-:S04]  /*6650*/  SEL R21, R21, 0x26, P3 ;  /* 0x0000002615157807 */ /* 0x000fc80001800000 */
[----:B------:R-:W-:-:S04]  /*6660*/  LOP3.LUT R21, R21, 0x6, RZ, 0xc0, !PT ;  /* 0x0000000615157812 */ /* 0x000fc800078ec0ff */
[CC--:B------:R-:W-:Y:S02]  /*6670*/  IADD3 R189, R21.reuse, R190.reuse, R7 ;  /* 0x000000be15bd7210 */ /* 0x0c0fe40007ffe007 */
[----:B------:R-:W-:Y:S01]  /*6680*/  IADD3 R21, R21, R190, R0 ;  /* 0x000000be15157210 */ /* 0x000fe20007ffe000 */
        /* <DEDUP_REMOVED lines=10> */
[----:B------:R-:W-:Y:S02]  /*6730*/  WARPGROUP.DEPBAR.LE gsb0, 0x0 ;  /* 0x00008000000079c5 */ /* 0x000fe40000010000 */
[----:B------:R-:W-:-:S07]  /*6740*/  WARPGROUP.ARRIVE ;  /* 0x00000000000079c5 */ /* 0x000fce0000000000 */
[----:B------:R-:W-:Y:S01]  /*6750*/  HGMMA.64x64x16.F32 R152, gdesc[UR20], R152, gsb0 ;  /* 0x00e00000149879f0 */ /* 0x000fe20008000898 */
[----:B------:R-:W-:Y:S01]  /*6760*/  R2UR UR22, R189 ;  /* 0x00000000bd1672ca */ /* 0x000fe200000e0000 */
[----:B------:R-:W-:Y:S01]  /*6770*/  UMOV UR23, 0x40000040 ;  /* 0x4000004000177882 */ /* 0x000fe20000000000 */
[----:B------:R-:W-:Y:S01]  /*6780*/  R2UR UR20, R21 ;  /* 0x00000000151472ca */ /* 0x000fe200000e0000 */
[----:B------:R-:W-:Y:S01]  /*6790*/  UMOV UR21, 0x40000040 ;  /* 0x4000004000157882 */ /* 0x000fe20000000000 */
[--C-:B------:R-:W-:Y:S01]  /*67a0*/  IMAD.IADD R189, R15, 0x1, R190.reuse ;  /* 0x000000010fbd7824 */ /* 0x100fe200078e02be */
        /* <DEDUP_REMOVED lines=10> */
[----:B------:R-:W-:Y:S01]  /*6850*/  IADD3 R192, R7, 0xc00, RZ ;  /* 0x00000c0007c07810 */ /* 0x000fe20007ffe0ff */
[----:B------:R-:W-:-:S05]  /*6860*/  IMAD.MOV.U32 R189, RZ, RZ, 0xc00 ;  /* 0x00000c00ffbd7424 */ /* 0x000fca00078e00ff */
        /* <DEDUP_REMOVED lines=8> */
[----:B------:R-:W-:Y:S02]  /*68f0*/  MOV R21, 0x30 ;  /* 0x0000003000157802 */ /* 0x000fe40000000f00 */
[----:B------:R-:W-:Y:S02]  /*6900*/  LOP3.LUT R190, R189, 0xe00, RZ, 0xc0, !PT ;  /* 0x00000e00bdbe7812 */ /* 0x000fe400078ec0ff */
        /* <DEDUP_REMOVED lines=31> */
[----:B------:R-:W-:Y:S01]  /*6b00*/  IADD3 R21, R192, R20, RZ ;  /* 0x00000014c0157210 */ /* 0x000fe20007ffe0ff */
[----:B------:R-:W-:Y:S02]  /*6b10*/  IMAD.MOV.U32 R189, RZ, RZ, 0xe00 ;  /* 0x00000e00ffbd7424 */ /* 0x000fe400078e00ff */
        /* <DEDUP_REMOVED lines=14> */
[----:B------:R-:W-:Y:S02]  /*6c00*/  IADD3 R21, R21, R190, R0 ;  /* 0x000000be15157210 */ /* 0x000fe40007ffe000 */
[----:B------:R-:W-:Y:S01]  /*6c10*/  IADD3 R190, R0, 0xe00, RZ ;  /* 0x00000e0000be7810 */ /* 0x000fe20007ffe0ff */
        /* <DEDUP_REMOVED lines=16> */
[----:B------:R-:W-:Y:S01]  /*6d20*/  IMAD.IADD R3, R15, 0x1, R190 ;  /* 0x000000010f037824 */ /* 0x000fe200078e02be */
        /* <DEDUP_REMOVED lines=67> */
[----:B--2---:R-:W-:Y:S01]  /*7160*/  FMNMX.FTZ R169, R3, R0, !PT ;  /* 0x0000000003a97209 */ /* 0x004fe20007810000 */
[----:B------:R-:W-:Y:S01]  /*7170*/  FMUL.FTZ R179, R179, UR6 ;  /* 0x00000006b3b37c20 */ /* 0x000fe20008410000 */
[----:B------:R-:W-:Y:S01]  /*7180*/  FMUL.FTZ R180, R182, UR6 ;  /* 0x00000006b6b47c20 */ /* 0x000fe20008410000 */
[----:B------:R-:W-:-:S04]  /*7190*/  FMUL.FTZ R183, R183, UR6 ;  /* 0x00000006b7b77c20 */ /* 0x000fc80008410000 */
[----:B------:R-:W2:Y:S01]  /*71a0*/  MUFU.TANH R156, R156 ;  /* 0x0000009c009c7308 */ /* 0x000ea20000002400 */
[----:B---3--:R-:W-:-:S07]  /*71b0*/  FMNMX.FTZ R0, R154, R169, !PT ;  /* 0x000000a99a007209 */ /* 0x008fce0007810000 */
[----:B------:R-:W3:Y:S01]  /*71c0*/  MUFU.TANH R157, R157 ;  /* 0x0000009d009d7308 */ /* 0x000ee20000002400 */
[----:B-1----:R-:W-:-:S07]  /*71d0*/  FMNMX.FTZ R169, R155, R0, !PT ;  /* 0x000000009ba97209 */ /* 0x002fce0007810000 */
[----:B------:R-:W1:Y:S01]  /*71e0*/  MUFU.TANH R158, R158 ;  /* 0x0000009e009e7308 */ /* 0x000e620000002400 */
[----:B--2---:R-:W-:Y:S01]  /*71f0*/  FMNMX.FTZ R0, R156, R169, !PT ;  /* 0x000000a99c007209 */ /* 0x004fe20007810000 */
[----:B------:R-:W-:-:S06]  /*7200*/  FMUL.FTZ R169, R177, UR6 ;  /* 0x00000006b1a97c20 */ /* 0x000fcc0008410000 */
[----:B------:R-:W2:Y:S01]  /*7210*/  MUFU.TANH R159, R159 ;  /* 0x0000009f009f7308 */ /* 0x000ea20000002400 */
[----:B---3--:R-:W-:-:S07]  /*7220*/  FMNMX.FTZ R173, R157, R0, !PT ;  /* 0x000000009dad7209 */ /* 0x008fce0007810000 */
[----:B------:R-:W3:Y:S01]  /*7230*/  MUFU.TANH R160, R160 ;  /* 0x000000a000a07308 */ /* 0x000ee20000002400 */
[----:B-1----:R-:W-:-:S07]  /*7240*/  FMNMX.FTZ R0, R158, R173, !PT ;  /* 0x000000ad9e007209 */ /* 0x002fce0007810000 */
[----:B------:R-:W1:Y:S01]  /*7250*/  MUFU.TANH R161, R161 ;  /* 0x000000a100a17308 */ /* 0x000e620000002400 */
[----:B--2---:R-:W-:-:S07]  /*7260*/  FMNMX.FTZ R173, R159, R0, !PT ;  /* 0x000000009fad7209 */ /* 0x004fce0007810000 */
[----:B------:R-:W2:Y:S01]  /*7270*/  MUFU.TANH R164, R164 ;  /* 0x000000a400a47308 */ /* 0x000ea20000002400 */
[----:B---3--:R-:W-:Y:S01]  /*7280*/  FMNMX.FTZ R0, R160, R173, !PT ;  /* 0x000000ada0007209 */ /* 0x008fe20007810000 */
[----:B------:R-:W-:-:S06]  /*7290*/  FMUL.FTZ R173, R181, UR6 ;  /* 0x00000006b5ad7c20 */ /* 0x000fcc0008410000 */
[----:B------:R-:W3:Y:S01]  /*72a0*/  MUFU.TANH R165, R165 ;  /* 0x000000a500a57308 */ /* 0x000ee20000002400 */
[----:B-1----:R-:W-:-:S07]  /*72b0*/  FMNMX.FTZ R177, R161, R0, !PT ;  /* 0x00000000a1b17209 */ /* 0x002fce0007810000 */
[----:B------:R-:W1:Y:S01]  /*72c0*/  MUFU.TANH R168, R168 ;  /* 0x000000a800a87308 */ /* 0x000e620000002400 */
[----:B--2---:R-:W-:-:S07]  /*72d0*/  FMNMX.FTZ R0, R164, R177, !PT ;  /* 0x000000b1a4007209 */ /* 0x004fce0007810000 */
[----:B------:R-:W2:Y:S01]  /*72e0*/  MUFU.TANH R169, R169 ;  /* 0x000000a900a97308 */ /* 0x000ea20000002400 */
[----:B---3--:R-:W-:-:S07]  /*72f0*/  FMNMX.FTZ R177, R165, R0, !PT ;  /* 0x00000000a5b17209 */ /* 0x008fce0007810000 */
[----:B------:R-:W3:Y:S01]  /*7300*/  MUFU.TANH R172, R172 ;  /* 0x000000ac00ac7308 */ /* 0x000ee20000002400 */
[----:B-1----:R-:W-:-:S07]  /*7310*/  FMNMX.FTZ R0, R168, R177, !PT ;  /* 0x000000b1a8007209 */ /* 0x002fce0007810000 */
[----:B------:R-:W1:Y:S01]  /*7320*/  MUFU.TANH R173, R173 ;  /* 0x000000ad00ad7308 */ /* 0x000e620000002400 */
[----:B--2---:R-:W-:-:S07]  /*7330*/  FMNMX.FTZ R177, R169, R0, !PT ;  /* 0x00000000a9b17209 */ /* 0x004fce0007810000 */
[----:B------:R-:W2:Y:S01]  /*7340*/  MUFU.TANH R15, R15 ;  /* 0x0000000f000f7308 */ /* 0x000ea20000002400 */
[----:B---3--:R-:W-:-:S07]  /*7350*/  FMNMX.FTZ R0, R172, R177, !PT ;  /* 0x000000b1ac007209 */ /* 0x008fce0007810000 */
[----:B------:R-:W3:Y:S01]  /*7360*/  MUFU.TANH R21, R21 ;  /* 0x0000001500157308 */ /* 0x000ee20000002400 */
[----:B-1----:R-:W-:-:S05]  /*7370*/  FMNMX.FTZ R0, R173, R0, !PT ;  /* 0x00000000ad007209 */ /* 0x002fca0007810000 */
[----:B------:R-:W1:Y:S02]  /*7380*/  SHFL.BFLY PT, R177, R0, 0x2, 0x1f ;  /* 0x0c401f0000b17f89 */ /* 0x000e6400000e0000 */
[----:B------:R-:W4:Y:S08]  /*7390*/  MUFU.TANH R152, R152 ;  /* 0x0000009800987308 */ /* 0x000f300000002400 */
[----:B------:R-:W5:Y:S08]  /*73a0*/  MUFU.TANH R153, R153 ;  /* 0x0000009900997308 */ /* 0x000f700000002400 */
[----:B------:R-:W5:Y:S01]  /*73b0*/  MUFU.TANH R162, R162 ;  /* 0x000000a200a27308 */ /* 0x000f620000002400 */
[----:B-1----:R-:W-:Y:S01]  /*73c0*/  FMNMX.FTZ R181, R0, R177, !PT ;  /* 0x000000b100b57209 */ /* 0x002fe20007810000 */
[----:B------:R-:W-:Y:S01]  /*73d0*/  FMUL.FTZ R177, R178, UR6 ;  /* 0x00000006b2b17c20 */ /* 0x000fe20008410000 */
[----:B--2---:R-:W-:-:S05]  /*73e0*/  FMNMX.FTZ R0, R15, R14, !PT ;  /* 0x0000000e0f007209 */ /* 0x004fca0007810000 */
[----:B------:R-:W1:Y:S01]  /*73f0*/  MUFU.TANH R163, R163 ;  /* 0x000000a300a37308 */ /* 0x000e620000002400 */
[----:B------:R-:W2:Y:S01]  /*7400*/  SHFL.BFLY PT, R190, R181, 0x1, 0x1f ;  /* 0x0c201f00b5be7f89 */ /* 0x000ea200000e0000 */
[----:B---3--:R-:W-:-:S04]  /*7410*/  FMNMX.FTZ R175, R21, R0, !PT ;  /* 0x0000000015af7209 */ /* 0x008fc80007810000 */
[----:B----4-:R-:W-:Y:S02]  /*7420*/  FMNMX.FTZ R0, R152, R175, !PT ;  /* 0x000000af98007209 */ /* 0x010fe40007810000 */
[----:B------:R-:W3:Y:S02]  /*7430*/  MUFU.TANH R166, R166 ;  /* 0x000000a600a67308 */ /* 0x000ee40000002400 */
[----:B-----5:R-:W-:-:S04]  /*7440*/  FMNMX.FTZ R175, R153, R0, !PT ;  /* 0x0000000099af7209 */ /* 0x020fc80007810000 */
[----:B------:R-:W-:Y:S02]  /*7450*/  FMNMX.FTZ R178, R162, R175, !PT ;  /* 0x000000afa2b27209 */ /* 0x000fe40007810000 */
[----:B------:R-:W4:Y:S02]  /*7460*/  MUFU.TANH R167, R167 ;  /* 0x000000a700a77308 */ /* 0x000f240000002400 */
[----:B-1----:R-:W-:-:S06]  /*7470*/  FMNMX.FTZ R175, R163, R178, !PT ;  /* 0x000000b2a3af7209 */ /* 0x002fcc0007810000 */
[----:B------:R-:W1:Y:S01]  /*7480*/  MUFU.TANH R170, R170 ;  /* 0x000000aa00aa7308 */ /* 0x000e620000002400 */
[----:B---3--:R-:W-:Y:S02]  /*7490*/  FMNMX.FTZ R178, R166, R175, !PT ;  /* 0x000000afa6b27209 */ /* 0x008fe40007810000 */
[----:B--2---:R-:W-:-:S05]  /*74a0*/  FMNMX.FTZ R0, R181, R190, !PT ;  /* 0x000000beb5007209 */ /* 0x004fca0007810000 */
[----:B------:R-:W2:Y:S01]  /*74b0*/  MUFU.TANH R171, R171 ;  /* 0x000000ab00ab7308 */ /* 0x000ea20000002400 */
[----:B----4-:R-:W-:Y:S01]  /*74c0*/  FMNMX.FTZ R175, R167, R178, !PT ;  /* 0x000000b2a7af7209 */ /* 0x010fe20007810000 */
[C---:B------:R-:W-:Y:S01]  /*74d0*/  FMUL.FTZ R196, R0.reuse, UR4 ;  /* 0x0000000400c47c20 */ /* 0x040fe20008410000 */
[----:B------:R-:W-:-:S03]  /*74e0*/  FADD.FTZ R13, -R0, R13 ;  /* 0x0000000d000d7221 */ /* 0x000fc60000010100 */
[--C-:B------:R-:W-:Y:S01]  /*74f0*/  FFMA.FTZ R182, R3, UR4, -R196.reuse ;  /* 0x0000000403b67c23 */ /* 0x100fe200080108c4 */
[--C-:B------:R-:W-:Y:S01]  /*7500*/  FFMA.FTZ R190, R154, UR4, -R196.reuse ;  /* 0x000000049abe7c23 */ /* 0x100fe200080108c4 */
[----:B------:R-:W3:Y:S01]  /*7510*/  MUFU.TANH R174, R174 ;  /* 0x000000ae00ae7308 */ /* 0x000ee20000002400 */
[----:B-1----:R-:W-:Y:S01]  /*7520*/  FMNMX.FTZ R178, R170, R175, !PT ;  /* 0x000000afaab27209 */ /* 0x002fe20007810000 */
[--C-:B------:R-:W-:Y:S01]  /*7530*/  FFMA.FTZ R181, R155, UR4, -R196.reuse ;  /* 0x000000049bb57c23 */ /* 0x100fe200080108c4 */
[--C-:B------:R-:W-:Y:S01]  /*7540*/  FFMA.FTZ R156, R156, UR4, -R196.reuse ;  /* 0x000000049c9c7c23 */ /* 0x100fe200080108c4 */
[--C-:B------:R-:W-:Y:S01]  /*7550*/  FFMA.FTZ R20, R20, UR4, -R196.reuse ;  /* 0x0000000414147c23 */ /* 0x100fe200080108c4 */
[--C-:B------:R-:W-:Y:S01]  /*7560*/  FFMA.FTZ R189, R157, UR4, -R196.reuse ;  /* 0x000000049dbd7c23 */ /* 0x100fe200080108c4 */
[--C-:B------:R-:W-:Y:S01]  /*7570*/  FFMA.FTZ R158, R158, UR4, -R196.reuse ;  /* 0x000000049e9e7c23 */ /* 0x100fe200080108c4 */
[--C-:B------:R-:W-:Y:S01]  /*7580*/  FFMA.FTZ R191, R159, UR4, -R196.reuse ;  /* 0x000000049fbf7c23 */ /* 0x100fe200080108c4 */
[----:B------:R-:W1:Y:S01]  /*7590*/  MUFU.TANH R176, R176 ;  /* 0x000000b000b07308 */ /* 0x000e620000002400 */
[----:B--2---:R-:W-:Y:S01]  /*75a0*/  FMNMX.FTZ R175, R171, R178, !PT ;  /* 0x000000b2abaf7209 */ /* 0x004fe20007810000 */
[--C-:B------:R-:W-:Y:S01]  /*75b0*/  FFMA.FTZ R192, R160, UR4, -R196.reuse ;  /* 0x00000004a0c07c23 */ /* 0x100fe200080108c4 */
[--C-:B------:R-:W-:Y:S01]  /*75c0*/  FFMA.FTZ R193, R161, UR4, -R196.reuse ;  /* 0x00000004a1c17c23 */ /* 0x100fe200080108c4 */
[--C-:B------:R-:W-:Y:S01]  /*75d0*/  FFMA.FTZ R194, R164, UR4, -R196.reuse ;  /* 0x00000004a4c27c23 */ /* 0x100fe200080108c4 */
[--C-:B------:R-:W-:Y:S01]  /*75e0*/  FFMA.FTZ R195, R165, UR4, -R196.reuse ;  /* 0x00000004a5c37c23 */ /* 0x100fe200080108c4 */
[--C-:B------:R-:W-:Y:S01]  /*75f0*/  FFMA.FTZ R168, R168, UR4, -R196.reuse ;  /* 0x00000004a8a87c23 */ /* 0x100fe200080108c4 */
[--C-:B------:R-:W-:Y:S01]  /*7600*/  FFMA.FTZ R169, R169, UR4, -R196.reuse ;  /* 0x00000004a9a97c23 */ /* 0x100fe200080108c4 */
[----:B------:R-:W2:Y:S01]  /*7610*/  MUFU.TANH R177, R177 ;  /* 0x000000b100b17308 */ /* 0x000ea20000002400 */
[----:B---3--:R-:W-:Y:S01]  /*7620*/  FMNMX.FTZ R175, R174, R175, !PT ;  /* 0x000000afaeaf7209 */ /* 0x008fe20007810000 */
[--C-:B------:R-:W-:Y:S01]  /*7630*/  FFMA.FTZ R172, R172, UR4, -R196.reuse ;  /* 0x00000004acac7c23 */ /* 0x100fe200080108c4 */
[----:B------:R-:W-:Y:S01]  /*7640*/  FFMA.FTZ R173, R173, UR4, -R196 ;  /* 0x00000004adad7c23 */ /* 0x000fe200080108c4 */
[----:B------:R-:W-:-:S04]  /*7650*/  FMUL.FTZ R13, R13, UR4 ;  /* 0x000000040d0d7c20 */ /* 0x000fc80008410000 */
[----:B------:R-:W3:Y:S01]  /*7660*/  MUFU.TANH R179, R179 ;  /* 0x000000b300b37308 */ /* 0x000ee20000002400 */
[----:B-1----:R-:W-:-:S07]  /*7670*/  FMNMX.FTZ R178, R176, R175, !PT ;  /* 0x000000afb0b27209 */ /* 0x002fce0007810000 */
[----:B------:R-:W1:Y:S01]  /*7680*/  MUFU.TANH R180, R180 ;  /* 0x000000b400b47308 */ /* 0x000e620000002400 */
[----:B--2---:R-:W-:-:S07]  /*7690*/  FMNMX.FTZ R178, R177, R178, !PT ;  /* 0x000000b2b1b27209 */ /* 0x004fce0007810000 */
[----:B------:R-:W2:Y:S01]  /*76a0*/  MUFU.TANH R183, R183 ;  /* 0x000000b700b77308 */ /* 0x000ea20000002400 */
[----:B---3--:R-:W-:-:S07]  /*76b0*/  FMNMX.FTZ R3, R179, R178, !PT ;  /* 0x000000b2b3037209 */ /* 0x008fce0007810000 */
[----:B------:R-:W-:Y:S01]  /*76c0*/  MUFU.EX2 R175, R182 ;  /* 0x000000b600af7308 */ /* 0x000fe20000000800 */
[----:B-1----:R-:W-:-:S07]  /*76d0*/  FMNMX.FTZ R154, R180, R3, !PT ;  /* 0x00000003b49a7209 */ /* 0x002fce0007810000 */
[----:B------:R-:W-:Y:S01]  /*76e0*/  MUFU.EX2 R182, R156 ;  /* 0x0000009c00b67308 */ /* 0x000fe20000000800 */
[----:B--2---:R-:W-:-:S05]  /*76f0*/  FMNMX.FTZ R154, R183, R154, !PT ;  /* 0x0000009ab79a7209 */ /* 0x004fca0007810000 */
[----:B------:R-:W1:Y:S02]  /*7700*/  SHFL.BFLY PT, R3, R154, 0x2, 0x1f ;  /* 0x0c401f009a037f89 */ /* 0x000e6400000e0000 */
[----:B------:R-:W2:Y:S08]  /*7710*/  MUFU.EX2 R13, R13 ;  /* 0x0000000d000d7308 */ /* 0x000eb00000000800 */
[----:B------:R-:W-:Y:S08]  /*7720*/  MUFU.EX2 R20, R20 ;  /* 0x0000001400147308 */ /* 0x000ff00000000800 */
[----:B------:R-:W-:Y:S01]  /*7730*/  MUFU.EX2 R178, R190 ;  /* 0x000000be00b27308 */ /* 0x000fe20000000800 */
[-C--:B--2---:R-:W-:Y:S01]  /*7740*/  FMUL.FTZ R24, R24, R13.reuse ;  /* 0x0000000d18187220 */ /* 0x084fe20000410000 */
[-C--:B------:R-:W-:Y:S01]  /*7750*/  FMUL.FTZ R25, R25, R13.reuse ;  /* 0x0000000d19197220 */ /* 0x080fe20000410000 */
[-C--:B------:R-:W-:Y:S01]  /*7760*/  FMUL.FTZ R28, R28, R13.reuse ;  /* 0x0000000d1c1c7220 */ /* 0x080fe20000410000 */
[-C--:B------:R-:W-:Y:S01]  /*7770*/  FMUL.FTZ R29, R29, R13.reuse ;  /* 0x0000000d1d1d7220 */ /* 0x080fe20000410000 */
[----:B------:R-:W-:Y:S01]  /*7780*/  FMUL.FTZ R32, R32, R13 ;  /* 0x0000000d20207220 */ /* 0x000fe20000410000 */
[----:B-1----:R-:W-:Y:S01]  /*7790*/  FMNMX.FTZ R155, R154, R3, !PT ;  /* 0x000000039a9b7209 */ /* 0x002fe20007810000 */
        /* <DEDUP_REMOVED lines=28> */
[----:B-1----:R-:W-:Y:S01]  /*7960*/  FMNMX.FTZ R3, R155, R154, !PT ;  /* 0x0000009a9b037209 */ /* 0x002fe20007810000 */
[-C--:B------:R-:W-:Y:S01]  /*7970*/  FMUL.FTZ R80, R80, R13.reuse ;  /* 0x0000000d50507220 */ /* 0x080fe20000410000 */
[-C--:B------:R-:W-:Y:S01]  /*7980*/  FMUL.FTZ R81, R81, R13.reuse ;  /* 0x0000000d51517220 */ /* 0x080fe20000410000 */
[-C--:B------:R-:W-:Y:S01]  /*7990*/  FMUL.FTZ R84, R84, R13.reuse ;  /* 0x0000000d54547220 */ /* 0x080fe20000410000 */
[-C--:B------:R-:W-:Y:S01]  /*79a0*/  FMUL.FTZ R85, R85, R13.reuse ;  /* 0x0000000d55557220 */ /* 0x080fe20000410000 */
[C---:B------:R-:W-:Y:S01]  /*79b0*/  FMUL.FTZ R156, R3.reuse, UR4 ;  /* 0x00000004039c7c20 */ /* 0x040fe20008410000 */
[----:B------:R-:W-:Y:S01]  /*79c0*/  FADD.FTZ R14, -R3, R14 ;  /* 0x0000000e030e7221 */ /* 0x000fe20000010100 */
[----:B------:R-:W-:Y:S01]  /*79d0*/  MUFU.EX2 R192, R192 ;  /* 0x000000c000c07308 */ /* 0x000fe20000000800 */
[----:B------:R-:W-:Y:S01]  /*79e0*/  FMUL.FTZ R88, R88, R13 ;  /* 0x0000000d58587220 */ /* 0x000fe20000410000 */
[----:B------:R-:W-:Y:S01]  /*79f0*/  FFMA.FTZ R196, R153, UR4, -R156 ;  /* 0x0000000499c47c23 */ /* 0x000fe2000801089c */
[----:B------:R-:W-:-:S02]  /*7a00*/  IMAD.MOV R153, RZ, RZ, -R19 ;  /* 0x000000ffff997224 */ /* 0x000fc400078e0a13 */
[----:B------:R-:W-:Y:S01]  /*7a10*/  FMUL.FTZ R197, R14, UR4 ;  /* 0x000000040ec57c20 */ /* 0x000fe20008410000 */
[--C-:B------:R-:W-:Y:S01]  /*7a20*/  FFMA.FTZ R14, R15, UR4, -R156.reuse ;  /* 0x000000040f0e7c23 */ /* 0x100fe2000801089c */
[--C-:B------:R-:W-:Y:S01]  /*7a30*/  FFMA.FTZ R15, R21, UR4, -R156.reuse ;  /* 0x00000004150f7c23 */ /* 0x100fe2000801089c */
[--C-:B------:R-:W-:Y:S01]  /*7a40*/  FFMA.FTZ R21, R152, UR4, -R156.reuse ;  /* 0x0000000498157c23 */ /* 0x100fe2000801089c */
[----:B------:R-:W-:Y:S01]  /*7a50*/  ISETP.NE.AND P3, PT, R18, R153, PT ;  /* 0x000000991200720c */ /* 0x000fe20003f65270 */
[--C-:B------:R-:W-:Y:S01]  /*7a60*/  FFMA.FTZ R203, R176, UR4, -R156.reuse ;  /* 0x00000004b0cb7c23 */ /* 0x100fe2000801089c */
[----:B------:R-:W1:Y:S01]  /*7a70*/  MUFU.EX2 R197, R197 ;  /* 0x000000c500c57308 */ /* 0x000e620000000800 */
[----:B------:R-:W-:Y:S01]  /*7a80*/  @!P1 IADD3 R152, R11, 0x38840, RZ ;  /* 0x000388400b989810 */ /* 0x000fe20007ffe0ff */
[--C-:B------:R-:W-:Y:S01]  /*7a90*/  FFMA.FTZ R198, R162, UR4, -R156.reuse ;  /* 0x00000004a2c67c23 */ /* 0x100fe2000801089c */
[--C-:B------:R-:W-:Y:S01]  /*7aa0*/  FFMA.FTZ R199, R163, UR4, -R156.reuse ;  /* 0x00000004a3c77c23 */ /* 0x100fe2000801089c */
[----:B------:R-:W-:Y:S01]  /*7ab0*/  FFMA.FTZ R200, R166, UR4, -R156 ;  /* 0x00000004a6c87c23 */ /* 0x000fe2000801089c */
[----:B------:R-:W-:Y:S01]  /*7ac0*/  @!P1 PRMT R152, RZ, 0x654, R152 ;  /* 0x00000654ff989816 */ /* 0x000fe20000000098 */
[--C-:B------:R-:W-:Y:S01]  /*7ad0*/  FFMA.FTZ R201, R167, UR4, -R156.reuse ;  /* 0x00000004a7c97c23 */ /* 0x100fe2000801089c */
[--C-:B------:R-:W-:Y:S01]  /*7ae0*/  FFMA.FTZ R176, R177, UR4, -R156.reuse ;  /* 0x00000004b1b07c23 */ /* 0x100fe2000801089c */
[--C-:B------:R-:W-:Y:S01]  /*7af0*/  FFMA.FTZ R170, R170, UR4, -R156.reuse ;  /* 0x00000004aaaa7c23 */ /* 0x100fe2000801089c */
[--C-:B------:R-:W-:Y:S01]  /*7b00*/  FFMA.FTZ R171, R171, UR4, -R156.reuse ;  /* 0x00000004abab7c23 */ /* 0x100fe2000801089c */
[----:B------:R-:W-:Y:S01]  /*7b10*/  FFMA.FTZ R174, R174, UR4, -R156 ;  /* 0x00000004aeae7c23 */ /* 0x000fe2000801089c */
[----:B------:R-:W-:-:S02]  /*7b20*/  @!P3 IMAD R12, R12, 0x40, R17 ;  /* 0x000000400c0cb824 */ /* 0x000fc400078e0211 */
[--C-:B------:R-:W-:Y:S01]  /*7b30*/  FFMA.FTZ R177, R179, UR4, -R156.reuse ;  /* 0x00000004b3b17c23 */ /* 0x100fe2000801089c */
[----:B------:R3:W-:Y:S01]  /*7b40*/  @!P1 SYNCS.ARRIVE.TRANS64.RED.A1T0 RZ, [R152+URZ], RZ ;  /* 0x000000ff98ff99a7 */ /* 0x0007e2000810043f */
[--C-:B------:R-:W-:Y:S01]  /*7b50*/  FFMA.FTZ R179, R183, UR4, -R156.reuse ;  /* 0x00000004b7b37c23 */ /* 0x100fe2000801089c */
[----:B------:R-:W-:Y:S01]  /*7b60*/  FFMA.FTZ R180, R180, UR4, -R156 ;  /* 0x00000004b4b47c23 */ /* 0x000fe2000801089c */
[----:B------:R-:W-:Y:S01]  /*7b70*/  @!P3 LEA R154, R12, UR42, 0x2 ;  /* 0x0000002a0c9abc11 */ /* 0x000fe2000f8e10ff */
[----:B------:R-:W-:Y:S01]  /*7b80*/  MUFU.EX2 R14, R14 ;  /* 0x0000000e000e7308 */ /* 0x000fe20000000800 */
[----:B--2---:R-:W-:Y:S01]  /*7b90*/  F2FP.F16.F32.PACK_AB R156, R189, R182 ;  /* 0x000000b6bd9c723e */ /* 0x004fe200000000ff */
[-C--:B-1----:R-:W-:Y:S01]  /*7ba0*/  FMUL.FTZ R26, R26, R197.reuse ;  /* 0x000000c51a1a7220 */ /* 0x082fe20000410000 */
[----:B------:R-:W-:Y:S01]  /*7bb0*/  F2FP.F16.F32.PACK_AB R158, R191, R190 ;  /* 0x000000bebf9e723e */ /* 0x000fe200000000ff */
[----:B------:R-:W-:Y:S01]  /*7bc0*/  @!P3 STS [R154+0x38400], R13 ;  /* 0x0384000d9a00b388 */ /* 0x000fe20000000800 */
[----:B---3--:R-:W-:Y:S01]  /*7bd0*/  F2FP.F16.F32.PACK_AB R152, R175, R20 ;  /* 0x00000014af98723e */ /* 0x008fe200000000ff */
[-C--:B------:R-:W-:Y:S01]  /*7be0*/  FMUL.FTZ R27, R27, R197.reuse ;  /* 0x000000c51b1b7220 */ /* 0x080fe20000410000 */
[-C--:B------:R-:W-:Y:S01]  /*7bf0*/  FMUL.FTZ R30, R30, R197.reuse ;  /* 0x000000c51e1e7220 */ /* 0x080fe20000410000 */
[----:B------:R1:W-:Y:S01]  /*7c00*/  @!P3 STS [R154+0x38420], R197 ;  /* 0x038420c59a00b388 */ /* 0x0003e20000000800 */
        /* <DEDUP_REMOVED lines=9> */
[----:B-1----:R-:W-:Y:S01]  /*7ca0*/  F2FP.F16.F32.PACK_AB R154, R181, R178 ;  /* 0x000000b2b59a723e */ /* 0x002fe200000000ff */
[-C--:B------:R-:W-:Y:S01]  /*7cb0*/  FMUL.FTZ R46, R46, R197.reuse ;  /* 0x000000c52e2e7220 */ /* 0x080fe20000410000 */
[-C--:B------:R-:W-:Y:S01]  /*7cc0*/  FMUL.FTZ R47, R47, R197.reuse ;  /* 0x000000c52f2f7220 */ /* 0x080fe20000410000 */
[-C--:B------:R-:W-:Y:S01]  /*7cd0*/  FMUL.FTZ R50, R50, R197.reuse ;  /* 0x000000c532327220 */ /* 0x080fe20000410000 */
[-C--:B------:R-:W-:Y:S01]  /*7ce0*/  FMUL.FTZ R51, R51, R197.reuse ;  /* 0x000000c533337220 */ /* 0x080fe20000410000 */
[-C--:B------:R-:W-:Y:S01]  /*7cf0*/  FMUL.FTZ R54, R54, R197.reuse ;  /* 0x000000c536367220 */ /* 0x080fe20000410000 */
[-C--:B------:R-:W-:Y:S01]  /*7d00*/  FMUL.FTZ R55, R55, R197.reuse ;  /* 0x000000c537377220 */ /* 0x080fe20000410000 */
[----:B------:R-:W1:Y:S01]  /*7d10*/  MUFU.EX2 R196, R196 ;  /* 0x000000c400c47308 */ /* 0x000e620000000800 */
[----:B--2---:R-:W-:Y:S01]  /*7d20*/  F2FP.F16.F32.PACK_AB R153, R15, R14 ;  /* 0x0000000e0f99723e */ /* 0x004fe200000000ff */
        /* <DEDUP_REMOVED lines=14> */
[----:B------:R-:W2:Y:S01]  /*7e10*/  MUFU.EX2 R199, R199 ;  /* 0x000000c700c77308 */ /* 0x000ea20000000800 */
[----:B-1----:R-:W-:Y:S01]  /*7e20*/  F2FP.F16.F32.PACK_AB R155, R196, R21 ;  /* 0x00000015c49b723e */ /* 0x002fe200000000ff */
[----:B------:R-:W-:Y:S01]  /*7e30*/  BAR.SYNC.DEFER_BLOCKING 0xf, 0x100 ;  /* 0x03c4000000007b1d */ /* 0x000fe20000010000 */
[-C--:B------:R-:W-:Y:S01]  /*7e40*/  FMUL.FTZ R83, R83, R197.reuse ;  /* 0x000000c553537220 */ /* 0x080fe20000410000 */
[-C--:B------:R-:W-:Y:S01]  /*7e50*/  FMUL.FTZ R86, R86, R197.reuse ;  /* 0x000000c556567220 */ /* 0x080fe20000410000 */
[----:B------:R-:W-:Y:S01]  /*7e60*/  FMUL.FTZ R87, R87, R197 ;  /* 0x000000c557577220 */ /* 0x000fe20000410000 */
[----:B------:R-:W-:Y:S01]  /*7e70*/  FMUL.FTZ R89, R89, R13 ;  /* 0x0000000d59597220 */ /* 0x000fe20000410000 */
[-C--:B------:R-:W-:Y:S01]  /*7e80*/  FMUL.FTZ R90, R90, R197.reuse ;  /* 0x000000c55a5a7220 */ /* 0x080fe20000410000 */
[----:B------:R-:W-:Y:S01]  /*7e90*/  MUFU.EX2 R200, R200 ;  /* 0x000000c800c87308 */ /* 0x000fe20000000800 */
[----:B------:R-:W-:Y:S01]  /*7ea0*/  FMUL.FTZ R91, R91, R197 ;  /* 0x000000c55b5b7220 */ /* 0x000fe20000410000 */
[-C--:B------:R-:W-:Y:S01]  /*7eb0*/  FMUL.FTZ R92, R92, R13.reuse ;  /* 0x0000000d5c5c7220 */ /* 0x080fe20000410000 */
[----:B------:R-:W-:Y:S01]  /*7ec0*/  FMUL.FTZ R93, R93, R13 ;  /* 0x0000000d5d5d7220 */ /* 0x000fe20000410000 */
[-C--:B------:R-:W-:Y:S01]  /*7ed0*/  FMUL.FTZ R94, R94, R197.reuse ;  /* 0x000000c55e5e7220 */ /* 0x080fe20000410000 */
[----:B------:R-:W-:Y:S01]  /*7ee0*/  FMUL.FTZ R95, R95, R197 ;  /* 0x000000c55f5f7220 */ /* 0x000fe20000410000 */
[-C--:B------:R-:W-:Y:S01]  /*7ef0*/  FMUL.FTZ R96, R96, R13.reuse ;  /* 0x0000000d60607220 */ /* 0x080fe20000410000 */
[----:B------:R-:W-:Y:S01]  /*7f00*/  FMUL.FTZ R97, R97, R13 ;  /* 0x0000000d61617220 */ /* 0x000fe20000410000 */
[----:B------:R-:W1:Y:S01]  /*7f10*/  MUFU.EX2 R201, R201 ;  /* 0x000000c900c97308 */ /* 0x000e620000000800 */
[----:B--2---:R-:W-:Y:S01]  /*7f20*/  F2FP.F16.F32.PACK_AB R157, R199, R198 ;  /* 0x000000c6c79d723e */ /* 0x004fe200000000ff */
[-C--:B------:R-:W-:Y:S01]  /*7f30*/  FMUL.FTZ R98, R98, R197.reuse ;  /* 0x000000c562627220 */ /* 0x080fe20000410000 */
[----:B------:R-:W-:Y:S01]  /*7f40*/  FMUL.FTZ R99, R99, R197 ;  /* 0x000000c563637220 */ /* 0x000fe20000410000 */
[-C--:B------:R-:W-:Y:S01]  /*7f50*/  FMUL.FTZ R100, R100, R13.reuse ;  /* 0x0000000d64647220 */ /* 0x080fe20000410000 */
[----:B------:R-:W-:Y:S01]  /*7f60*/  FMUL.FTZ R101, R101, R13 ;  /* 0x0000000d65657220 */ /* 0x000fe20000410000 */
[-C--:B------:R-:W-:Y:S01]  /*7f70*/  FMUL.FTZ R102, R102, R197.reuse ;  /* 0x000000c566667220 */ /* 0x080fe20000410000 */
[----:B------:R-:W-:Y:S01]  /*7f80*/  FMUL.FTZ R103, R103, R197 ;  /* 0x000000c567677220 */ /* 0x000fe20000410000 */
[----:B------:R-:W2:Y:S01]  /*7f90*/  MUFU.EX2 R193, R193 ;  /* 0x000000c100c17308 */ /* 0x000ea20000000800 */
[-C--:B------:R-:W-:Y:S01]  /*7fa0*/  FMUL.FTZ R104, R104, R13.reuse ;  /* 0x0000000d68687220 */ /* 0x080fe20000410000 */
[----:B------:R-:W-:Y:S01]  /*7fb0*/  FMUL.FTZ R105, R105, R13 ;  /* 0x0000000d69697220 */ /* 0x000fe20000410000 */
[-C--:B------:R-:W-:Y:S01]  /*7fc0*/  FMUL.FTZ R106, R106, R197.reuse ;  /* 0x000000c56a6a7220 */ /* 0x080fe20000410000 */
[----:B------:R-:W-:Y:S01]  /*7fd0*/  FMUL.FTZ R107, R107, R197 ;  /* 0x000000c56b6b7220 */ /* 0x000fe20000410000 */
[-C--:B------:R-:W-:Y:S01]  /*7fe0*/  FMUL.FTZ R108, R108, R13.reuse ;  /* 0x0000000d6c6c7220 */ /* 0x080fe20000410000 */
[----:B------:R-:W-:Y:S01]  /*7ff0*/  FMUL.FTZ R109, R109, R13 ;  /* 0x0000000d6d6d7220 */ /* 0x000fe20000410000 */
[-C--:B------:R-:W-:Y:S01]  /*8000*/  FMUL.FTZ R110, R110, R197.reuse ;  /* 0x000000c56e6e7220 */ /* 0x080fe20000410000 */
[----:B------:R-:W-:Y:S01]  /*8010*/  MUFU.EX2 R194, R194 ;  /* 0x000000c200c27308 */ /* 0x000fe20000000800 */
[----:B-1----:R-:W-:Y:S01]  /*8020*/  F2FP.F16.F32.PACK_AB R159, R201, R200 ;  /* 0x000000c8c99f723e */ /* 0x002fe200000000ff */
[----:B------:R-:W-:Y:S01]  /*8030*/  FMUL.FTZ R111, R111, R197 ;  /* 0x000000c56f6f7220 */ /* 0x000fe20000410000 */
[-C--:B------:R-:W-:Y:S01]  /*8040*/  FMUL.FTZ R112, R112, R13.reuse ;  /* 0x0000000d70707220 */ /* 0x080fe20000410000 */
[----:B------:R-:W-:Y:S01]  /*8050*/  FMUL.FTZ R113, R113, R13 ;  /* 0x0000000d71717220 */ /* 0x000fe20000410000 */
[-C--:B------:R-:W-:Y:S01]  /*8060*/  FMUL.FTZ R114, R114, R197.reuse ;  /* 0x000000c572727220 */ /* 0x080fe20000410000 */
[----:B------:R-:W-:Y:S01]  /*8070*/  FMUL.FTZ R115, R115, R197 ;  /* 0x000000c573737220 */ /* 0x000fe20000410000 */
[-C--:B------:R-:W-:Y:S01]  /*8080*/  FMUL.FTZ R116, R116, R13.reuse ;  /* 0x0000000d74747220 */ /* 0x080fe20000410000 */
[----:B------:R-:W1:Y:S01]  /*8090*/  MUFU.EX2 R195, R195 ;  /* 0x000000c300c37308 */ /* 0x000e620000000800 */
[----:B--2---:R-:W-:Y:S01]  /*80a0*/  F2FP.F16.F32.PACK_AB R160, R193, R192 ;  /* 0x000000c0c1a0723e */ /* 0x004fe200000000ff */
[----:B------:R-:W-:Y:S01]  /*80b0*/  FMUL.FTZ R117, R117, R13 ;  /* 0x0000000d75757220 */ /* 0x000fe20000410000 */
[-C--:B------:R-:W-:Y:S01]  /*80c0*/  FMUL.FTZ R118, R118, R197.reuse ;  /* 0x000000c576767220 */ /* 0x080fe20000410000 */
[----:B------:R-:W-:Y:S01]  /*80d0*/  FMUL.FTZ R119, R119, R197 ;  /* 0x000000c577777220 */ /* 0x000fe20000410000 */
[-C--:B------:R-:W-:Y:S01]  /*80e0*/  FMUL.FTZ R120, R120, R13.reuse ;  /* 0x0000000d78787220 */ /* 0x080fe20000410000 */
        /* <DEDUP_REMOVED lines=10> */
[----:B------:R-:W2:Y:S01]  /*8190*/  MUFU.EX2 R171, R171 ;  /* 0x000000ab00ab7308 */ /* 0x000ea20000000800 */
[----:B-1----:R-:W-:Y:S01]  /*81a0*/  F2FP.F16.F32.PACK_AB R162, R195, R194 ;  /* 0x000000c2c3a2723e */ /* 0x002fe200000000ff */
[-C--:B------:R-:W-:Y:S01]  /*81b0*/  FMUL.FTZ R130, R130, R197.reuse ;  /* 0x000000c582827220 */ /* 0x080fe20000410000 */
[----:B------:R-:W-:Y:S01]  /*81c0*/  FMUL.FTZ R131, R131, R197 ;  /* 0x000000c583837220 */ /* 0x000fe20000410000 */
[-C--:B------:R-:W-:Y:S01]  /*81d0*/  FMUL.FTZ R132, R132, R13.reuse ;  /* 0x0000000d84847220 */ /* 0x080fe20000410000 */
[----:B------:R-:W-:Y:S01]  /*81e0*/  FMUL.FTZ R133, R133, R13 ;  /* 0x0000000d85857220 */ /* 0x000fe20000410000 */
[-C--:B------:R-:W-:Y:S01]  /*81f0*/  FMUL.FTZ R134, R134, R197.reuse ;  /* 0x000000c586867220 */ /* 0x080fe20000410000 */
[----:B------:R-:W-:Y:S01]  /*8200*/  FMUL.FTZ R135, R135, R197 ;  /* 0x000000c587877220 */ /* 0x000fe20000410000 */
[----:B------:R-:W-:Y:S01]  /*8210*/  MUFU.EX2 R174, R174 ;  /* 0x000000ae00ae7308 */ /* 0x000fe20000000800 */
[-C--:B------:R-:W-:Y:S01]  /*8220*/  FMUL.FTZ R136, R136, R13.reuse ;  /* 0x0000000d88887220 */ /* 0x080fe20000410000 */
        /* <DEDUP_REMOVED lines=18> */
[----:B------:R2:W-:Y:S01]  /*8350*/  STSM.16.M88.4 [R23+0x36400], R152 ;  /* 0x0364009817007844 */ /* 0x0005e20000000200 */
[----:B------:R-:W-:Y:S01]  /*8360*/  FFMA.FTZ R8, R13, R8, R20 ;  /* 0x000000080d087223 */ /* 0x000fe20000010014 */
[----:B------:R-:W-:Y:S01]  /*8370*/  FFMA.FTZ R10, R197, R10, R14 ;  /* 0x0000000ac50a7223 */ /* 0x000fe2000001000e */
[----:B------:R-:W-:Y:S01]  /*8380*/  @!P1 VIADD R11, R11, 0x38860 ;  /* 0x000388600b0b9836 */ /* 0x000fe20000000000 */
[----:B------:R-:W3:Y:S01]  /*8390*/  MUFU.EX2 R169, R169 ;  /* 0x000000a900a97308 */ /* 0x000ee20000000800 */
[----:B-1----:R-:W-:Y:S01]  /*83a0*/  F2FP.F16.F32.PACK_AB R163, R203, R174 ;  /* 0x000000aecba3723e */ /* 0x002fe200000000ff */
[----:B------:R2:W-:Y:S01]  /*83b0*/  STSM.16.M88.4 [R22], R156 ;  /* 0x0000009c16007844 */ /* 0x0005e20000000200 */
[----:B------:R-:W-:Y:S01]  /*83c0*/  FADD.FTZ R175, R175, R8 ;  /* 0x00000008afaf7221 */ /* 0x000fe20000010000 */
[----:B------:R-:W-:Y:S01]  /*83d0*/  FADD.FTZ R10, R15, R10 ;  /* 0x0000000a0f0a7221 */ /* 0x000fe20000010000 */
[----:B------:R-:W-:Y:S01]  /*83e0*/  @!P1 PRMT R11, RZ, 0x654, R11 ;  /* 0x00000654ff0b9816 */ /* 0x000fe2000000000b */
[----:B------:R2:W-:Y:S01]  /*83f0*/  STSM.16.M88.4 [R185], R160 ;  /* 0x000000a0b9007844 */ /* 0x0005e20000000200 */
[----:B------:R-:W-:Y:S01]  /*8400*/  FADD.FTZ R178, R178, R175 ;  /* 0x000000afb2b27221 */ /* 0x000fe20000010000 */
[----:B------:R-:W-:Y:S01]  /*8410*/  MUFU.EX2 R172, R172 ;  /* 0x000000ac00ac7308 */ /* 0x000fe20000000800 */
[----:B------:R-:W-:Y:S01]  /*8420*/  FADD.FTZ R21, R21, R10 ;  /* 0x0000000a15157221 */ /* 0x000fe20000010000 */
[----:B------:R-:W-:-:S02]  /*8430*/  IMAD.MOV.U32 R14, RZ, RZ, R3 ;  /* 0x000000ffff0e7224 */ /* 0x000fc400078e0003 */
[----:B------:R-:W-:Y:S01]  /*8440*/  FADD.FTZ R181, R181, R178 ;  /* 0x000000b2b5b57221 */ /* 0x000fe20000010000 */
[----:B------:R-:W-:Y:S02]  /*8450*/  IMAD.MOV.U32 R13, RZ, RZ, R0 ;  /* 0x000000ffff0d7224 */ /* 0x000fe400078e0000 */
[----:B------:R-:W-:Y:S01]  /*8460*/  FADD.FTZ R21, R196, R21 ;  /* 0x00000015c4157221 */ /* 0x000fe20000010000 */
[----:B------:R-:W-:Y:S01]  /*8470*/  FADD.FTZ R182, R182, R181 ;  /* 0x000000b5b6b67221 */ /* 0x000fe20000010000 */
[----:B------:R-:W1:Y:S01]  /*8480*/  MUFU.EX2 R173, R173 ;  /* 0x000000ad00ad7308 */ /* 0x000e620000000800 */
[----:B---3--:R-:W-:Y:S01]  /*8490*/  F2FP.F16.F32.PACK_AB R164, R169, R168 ;  /* 0x000000a8a9a4723e */ /* 0x008fe200000000ff */
[----:B------:R-:W-:Y:S01]  /*84a0*/  FADD.FTZ R198, R198, R21 ;  /* 0x00000015c6c67221 */ /* 0x000fe20000010000 */
[----:B------:R-:W-:-:S03]  /*84b0*/  FADD.FTZ R189, R189, R182 ;  /* 0x000000b6bdbd7221 */ /* 0x000fc60000010000 */
[----:B------:R-:W-:Y:S01]  /*84c0*/  FADD.FTZ R199, R199, R198 ;  /* 0x000000c6c7c77221 */ /* 0x000fe20000010000 */
[----:B------:R-:W-:Y:S01]  /*84d0*/  FADD.FTZ R190, R190, R189 ;  /* 0x000000bdbebe7221 */ /* 0x000fe20000010000 */
[----:B------:R-:W-:Y:S02]  /*84e0*/  MUFU.EX2 R176, R176 ;  /* 0x000000b000b07308 */ /* 0x000fe40000000800 */
[----:B------:R-:W-:Y:S01]  /*84f0*/  FADD.FTZ R200, R200, R199 ;  /* 0x000000c7c8c87221 */ /* 0x000fe20000010000 */
[----:B------:R-:W-:-:S03]  /*8500*/  FADD.FTZ R191, R191, R190 ;  /* 0x000000bebfbf7221 */ /* 0x000fc60000010000 */
[----:B------:R-:W-:Y:S01]  /*8510*/  FADD.FTZ R201, R201, R200 ;  /* 0x000000c8c9c97221 */ /* 0x000fe20000010000 */
[----:B------:R-:W-:Y:S01]  /*8520*/  FADD.FTZ R192, R192, R191 ;  /* 0x000000bfc0c07221 */ /* 0x000fe20000010000 */
[----:B------:R-:W3:Y:S01]  /*8530*/  MUFU.EX2 R177, R177 ;  /* 0x000000b100b17308 */ /* 0x000ee20000000800 */
[----:B-1----:R-:W-:Y:S01]  /*8540*/  F2FP.F16.F32.PACK_AB R166, R173, R172 ;  /* 0x000000acada6723e */ /* 0x002fe200000000ff */
[----:B------:R-:W-:Y:S01]  /*8550*/  FADD.FTZ R170, R170, R201 ;  /* 0x000000c9aaaa7221 */ /* 0x000fe20000010000 */
[----:B------:R-:W-:-:S03]  /*8560*/  FADD.FTZ R193, R193, R192 ;  /* 0x000000c0c1c17221 */ /* 0x000fc60000010000 */
[----:B------:R-:W-:Y:S01]  /*8570*/  FADD.FTZ R171, R171, R170 ;  /* 0x000000aaabab7221 */ /* 0x000fe20000010000 */
[----:B------:R-:W-:Y:S01]  /*8580*/  FADD.FTZ R194, R194, R193 ;  /* 0x000000c1c2c27221 */ /* 0x000fe20000010000 */
[----:B------:R1:W4:Y:S02]  /*8590*/  MUFU.EX2 R12, R180 ;  /* 0x000000b4000c7308 */ /* 0x0003240000000800 */
[----:B------:R-:W-:Y:S01]  /*85a0*/  FADD.FTZ R174, R174, R171 ;  /* 0x000000abaeae7221 */ /* 0x000fe20000010000 */
[----:B------:R-:W-:-:S03]  /*85b0*/  FADD.FTZ R195, R195, R194 ;  /* 0x000000c2c3c37221 */ /* 0x000fc60000010000 */
[----:B------:R-:W-:Y:S01]  /*85c0*/  FADD.FTZ R203, R203, R174 ;  /* 0x000000aecbcb7221 */ /* 0x000fe20000010000 */
[----:B------:R-:W-:Y:S01]  /*85d0*/  FADD.FTZ R168, R168, R195 ;  /* 0x000000c3a8a87221 */ /* 0x000fe20000010000 */
[----:B------:R-:W5:Y:S01]  /*85e0*/  MUFU.EX2 R179, R179 ;  /* 0x000000b300b37308 */ /* 0x000f620000000800 */
[----:B---3--:R-:W-:Y:S01]  /*85f0*/  F2FP.F16.F32.PACK_AB R165, R177, R176 ;  /* 0x000000b0b1a5723e */ /* 0x008fe200000000ff */
[----:B-1----:R-:W-:Y:S02]  /*8600*/  VIADD R180, R202, 0x80 ;  /* 0x00000080cab47836 */ /* 0x002fe40000000000 */
[----:B------:R-:W-:Y:S01]  /*8610*/  FADD.FTZ R176, R176, R203 ;  /* 0x000000cbb0b07221 */ /* 0x000fe20000010000 */
[----:B------:R-:W-:-:S03]  /*8620*/  FADD.FTZ R169, R169, R168 ;  /* 0x000000a8a9a97221 */ /* 0x000fc60000010000 */
[----:B------:R-:W-:Y:S01]  /*8630*/  FADD.FTZ R177, R177, R176 ;  /* 0x000000b0b1b17221 */ /* 0x000fe20000010000 */
[----:B------:R-:W-:-:S03]  /*8640*/  FADD.FTZ R8, R172, R169 ;  /* 0x000000a9ac087221 */ /* 0x000fc60000010000 */
[----:B----4-:R-:W-:Y:S01]  /*8650*/  FADD.FTZ R10, R12, R177 ;  /* 0x000000b10c0a7221 */ /* 0x010fe20000010000 */
[----:B------:R-:W-:Y:S01]  /*8660*/  FADD.FTZ R8, R173, R8 ;  /* 0x00000008ad087221 */ /* 0x000fe20000010000 */
[C---:B-----5:R-:W-:Y:S02]  /*8670*/  F2FP.F16.F32.PACK_AB R167, R179.reuse, R12 ;  /* 0x0000000cb3a7723e */ /* 0x060fe400000000ff */
[----:B------:R-:W-:Y:S01]  /*8680*/  FADD.FTZ R10, R179, R10 ;  /* 0x0000000ab30a7221 */ /* 0x000fe20000010000 */
[----:B------:R-:W-:Y:S02]  /*8690*/  MOV R12, R2 ;  /* 0x00000002000c7202 */ /* 0x000fe40000000f00 */
[----:B------:R2:W-:Y:S01]  /*86a0*/  STSM.16.M88.4 [R184], R164 ;  /* 0x000000a4b8007844 */ /* 0x0005e20000000200 */
[----:B------:R-:W-:-:S06]  /*86b0*/  WARPGROUP.ARRIVE ;  /* 0x00000000000079c5 */ /* 0x000fcc0000000000 */
[----:B------:R-:W-:Y:S01]  /*86c0*/  HGMMA.64x256x16.F32 R24, R152, gdesc[UR8].tnspB, R24, gsb0 ;  /* 0x43e0000898187df0 */ /* 0x000fe20008000818 */
        /* <DEDUP_REMOVED lines=29> */
[----:B------:R2:W-:Y:S01]  /*88a0*/  @!P1 SYNCS.ARRIVE.TRANS64.RED.A1T0 RZ, [R11+URZ], RZ ;  /* 0x000000ff0bff99a7 */ /* 0x0005e2000810043f */
[----:B------:R-:W-:Y:S05]  /*88b0*/  @P2 BRA `(.L_x_159) ;  /* 0xffffffcc00a42947 */ /* 0x000fea000383ffff */
.L_x_150:
[----:B------:R-:W1:Y:S01]  /*88c0*/  SHFL.BFLY PT, R5, R8, 0x2, 0x1f ;  /* 0x0c401f0008057f89 */ /* 0x000e6200000e0000 */
[----:B------:R-:W-:Y:S01]  /*88d0*/  IADD3 R9, -R19, RZ, RZ ;  /* 0x000000ff13097210 */ /* 0x000fe20007ffe1ff */
[----:B--2---:R-:W-:Y:S01]  /*88e0*/  IMAD.MOV.U32 R157, RZ, RZ, -0x800000 ;  /* 0xff800000ff9d7424 */ /* 0x004fe200078e00ff */
[----:B------:R-:W-:Y:S01]  /*88f0*/  MOV R13, UR4 ;  /* 0x00000004000d7c02 */ /* 0x000fe20008000f00 */
[----:B------:R-:W2:Y:S01]  /*8900*/  SHFL.BFLY PT, R7, R10, 0x2, 0x1f ;  /* 0x0c401f000a077f89 */ /* 0x000ea200000e0000 */
[----:B------:R-:W-:Y:S08]  /*8910*/  BAR.ARV 0x8, 0xa0 ;  /* 0x0202800000007b1d */ /* 0x000ff00000002000 */
[----:B------:R-:W-:Y:S01]  /*8920*/  BAR.SYNC.DEFER_BLOCKING 0xf, 0x100 ;  /* 0x03c4000000007b1d */ /* 0x000fe20000010000 */
[----:B------:R-:W-:Y:S01]  /*8930*/  ISETP.NE.AND P3, PT, R18, R9, PT ;  /* 0x000000091200720c */ /* 0x000fe20003f65270 */
[----:B------:R-:W-:Y:S01]  /*8940*/  IMAD.MOV.U32 R156, RZ, RZ, -0x800000 ;  /* 0xff800000ff9c7424 */ /* 0x000fe200078e00ff */
[----:B------:R-:W-:Y:S01]  /*8950*/  UIADD3 UR38, UR38, 0x1, URZ ;  /* 0x0000000126267890 */ /* 0x000fe2000fffe03f */
[----:B-1----:R-:W-:Y:S01]  /*8960*/  FADD.FTZ R5, R5, R8 ;  /* 0x0000000805057221 */ /* 0x002fe20000010000 */
[----:B------:R-:W-:-:S02]  /*8970*/  IMAD.MOV.U32 R8, RZ, RZ, RZ ;  /* 0x000000ffff087224 */ /* 0x000fc400078e00ff */
[----:B--2---:R-:W-:Y:S02]  /*8980*/  FADD.FTZ R7, R7, R10 ;  /* 0x0000000a07077221 */ /* 0x004fe40000010000 */
[----:B------:R-:W1:Y:S04]  /*8990*/  SHFL.BFLY PT, R4, R5, 0x1, 0x1f ;  /* 0x0c201f0005047f89 */ /* 0x000e6800000e0000 */
[----:B------:R-:W2:Y:S01]  /*89a0*/  SHFL.BFLY PT, R6, R7, 0x1, 0x1f ;  /* 0x0c201f0007067f89 */ /* 0x000ea200000e0000 */
[----:B-1----:R-:W-:Y:S01]  /*89b0*/  FADD.FTZ R11, R5, R4 ;  /* 0x00000004050b7221 */ /* 0x002fe20000010000 */
[C---:B------:R-:W-:Y:S02]  /*89c0*/  VIADD R4, R2.reuse, 0x1 ;  /* 0x0000000102047836 */ /* 0x040fe40000000000 */
[----:B------:R-:W-:-:S02]  /*89d0*/  @!P3 IMAD R2, R2, 0x40, R17 ;  /* 0x000000400202b824 */ /* 0x000fc400078e0211 */
[----:B--2---:R-:W-:Y:S01]  /*89e0*/  FADD.FTZ R6, R7, R6 ;  /* 0x0000000607067221 */ /* 0x004fe20000010000 */
[----:B------:R-:W-:Y:S01]  /*89f0*/  FSETP.NE.FTZ.AND P1, PT, R11, RZ, PT ;  /* 0x000000ff0b00720b */ /* 0x000fe20003f35000 */
[----:B------:R-:W-:Y:S01]  /*8a00*/  IMAD.U32 R7, RZ, RZ, UR4 ;  /* 0x00000004ff077e24 */ /* 0x000fe2000f8e00ff */
[----:B------:R-:W-:Y:S02]  /*8a10*/  ISETP.NE.AND P0, PT, R4, 0x2, PT ;  /* 0x000000020400780c */ /* 0x000fe40003f05270 */
[----:B------:R-:W-:Y:S02]  /*8a20*/  FSETP.NE.FTZ.AND P2, PT, R6, RZ, PT ;  /* 0x000000ff0600720b */ /* 0x000fe40003f55000 */
[----:B------:R-:W-:Y:S02]  /*8a30*/  SEL R5, RZ, 0x1, P0 ;  /* 0x00000001ff057807 */ /* 0x000fe40000000000 */
[----:B------:R-:W-:Y:S02]  /*8a40*/  @!P3 LEA R9, R2, UR42, 0x2 ;  /* 0x0000002a0209bc11 */ /* 0x000fe4000f8e10ff */
[----:B------:R-:W-:-:S02]  /*8a50*/  LOP3.LUT R16, R16, R5, RZ, 0x3c, !PT ;  /* 0x0000000510107212 */ /* 0x000fc400078e3cff */
[----:B------:R-:W-:Y:S01]  /*8a60*/  MOV R5, RZ ;  /* 0x000000ff00057202 */ /* 0x000fe20000000f00 */
[----:B------:R-:W1:Y:S01]  /*8a70*/  @P1 MUFU.RCP R8, R11 ;  /* 0x0000000b00081308 */ /* 0x000e620000001000 */
[----:B------:R-:W-:-:S03]  /*8a80*/  @P1 FMUL.FTZ R7, R7, 0.69314718246459960938 ;  /* 0x3f31721807071820 */ /* 0x000fc60000410000 */
[----:B------:R-:W-:-:S04]  /*8a90*/  @P2 FMUL.FTZ R13, R13, 0.69314718246459960938 ;  /* 0x3f3172180d0d2820 */ /* 0x000fc80000410000 */
[----:B------:R-:W2:Y:S08]  /*8aa0*/  @P2 MUFU.RCP R5, R6 ;  /* 0x0000000600052308 */ /* 0x000eb00000001000 */
[----:B------:R-:W3:Y:S01]  /*8ab0*/  @P1 MUFU.LG2 R2, R11 ;  /* 0x0000000b00021308 */ /* 0x000ee20000000c00 */
[----:B-1----:R1:W-:Y:S01]  /*8ac0*/  @!P3 STS [R9+0x38400], R8 ;  /* 0x038400080900b388 */ /* 0x0023e20000000800 */
[-C--:B------:R-:W-:Y:S01]  /*8ad0*/  FMUL.FTZ R24, R24, R8.reuse ;  /* 0x0000000818187220 */ /* 0x080fe20000410000 */
[-C--:B------:R-:W-:Y:S01]  /*8ae0*/  FMUL.FTZ R25, R25, R8.reuse ;  /* 0x0000000819197220 */ /* 0x080fe20000410000 */
[-C--:B------:R-:W-:Y:S01]  /*8af0*/  FMUL.FTZ R28, R28, R8.reuse ;  /* 0x000000081c1c7220 */ /* 0x080fe20000410000 */
[-C--:B------:R-:W-:Y:S01]  /*8b00*/  FMUL.FTZ R29, R29, R8.reuse ;  /* 0x000000081d1d7220 */ /* 0x080fe20000410000 */
[-C--:B------:R-:W-:Y:S01]  /*8b10*/  FMUL.FTZ R32, R32, R8.reuse ;  /* 0x0000000820207220 */ /* 0x080fe20000410000 */
[-C--:B------:R-:W-:Y:S01]  /*8b20*/  FMUL.FTZ R33, R33, R8.reuse ;  /* 0x0000000821217220 */ /* 0x080fe20000410000 */
[----:B------:R-:W4:Y:S01]  /*8b30*/  @P2 MUFU.LG2 R6, R6 ;  /* 0x0000000600062308 */ /* 0x000f220000000c00 */
        /* <DEDUP_REMOVED lines=8> */
[----:B---3--:R-:W-:Y:S01]  /*8bc0*/  @P1 FMUL.FTZ R2, R2, 0.69314718246459960938 ;  /* 0x3f31721802021820 */ /* 0x008fe20000410000 */
[-C--:B------:R-:W-:Y:S01]  /*8bd0*/  FMUL.FTZ R49, R49, R8.reuse ;  /* 0x0000000831317220 */ /* 0x080fe20000410000 */
[-C--:B------:R-:W-:Y:S01]  /*8be0*/  FMUL.FTZ R52, R52, R8.reuse ;  /* 0x0000000834347220 */ /* 0x080fe20000410000 */
[----:B------:R-:W-:Y:S01]  /*8bf0*/  FMUL.FTZ R53, R53, R8 ;  /* 0x0000000835357220 */ /* 0x000fe20000410000 */
[----:B------:R-:W-:Y:S01]  /*8c00*/  @P1 FFMA.FTZ R157, R7, R0, R2 ;  /* 0x00000000079d1223 */ /* 0x000fe20000010002 */
[-C--:B------:R-:W-:Y:S01]  /*8c10*/  FMUL.FTZ R56, R56, R8.reuse ;  /* 0x0000000838387220 */ /* 0x080fe20000410000 */
[-C--:B------:R-:W-:Y:S01]  /*8c20*/  FMUL.FTZ R57, R57, R8.reuse ;  /* 0x0000000839397220 */ /* 0x080fe20000410000 */
[-C--:B------:R-:W-:Y:S01]  /*8c30*/  FMUL.FTZ R60, R60, R8.reuse ;  /* 0x000000083c3c7220 */ /* 0x080fe20000410000 */
[----:B----4-:R-:W-:Y:S01]  /*8c40*/  @P2 FMUL.FTZ R6, R6, 0.69314718246459960938 ;  /* 0x3f31721806062820 */ /* 0x010fe20000410000 */
        /* <DEDUP_REMOVED lines=110> */
[----:B------:R-:W-:Y:S01]  /*9330*/  SEL R2, R4, RZ, P0 ;  /* 0x000000ff04027207 */ /* 0x000fe20000000000 */
[----:B-1----:R-:W-:Y:S06]  /*9340*/  BAR.ARV 0xe, 0x100 ;  /* 0x0384000000007b1d */ /* 0x002fec0000002000 */
.L_x_138:
        /* <DEDUP_REMOVED lines=16> */
[----:B--2---:R-:W-:Y:S01]  /*9450*/  ISETP.NE.AND P0, PT, R0, RZ, PT ;  /* 0x000000ff0000720c */ /* 0x004fe20003f05270 */
[----:B------:R-:W-:Y:S01]  /*9460*/  IMAD.U32 R115, RZ, RZ, UR5 ;  /* 0x00000005ff737e24 */ /* 0x000fe2000f8e00ff */
[----:B------:R-:W-:Y:S02]  /*9470*/  MOV R114, UR4 ;  /* 0x0000000400727c02 */ /* 0x000fe40008000f00 */
[----:B------:R-:W-:-:S02]  /*9480*/  F2FP.F16.F32.PACK_AB R43, R47, R46 ;  /* 0x0000002e2f2b723e */ /* 0x000fc400000000ff */
[----:B------:R-:W-:Y:S01]  /*9490*/  F2FP.F16.F32.PACK_AB R49, R51, R50 ;  /* 0x000000323331723e */ /* 0x000fe200000000ff */
[----:B------:R-:W-:Y:S01]  /*94a0*/  IMAD.WIDE R114, R188, 0x2, R114 ;  /* 0x00000002bc727825 */ /* 0x000fe200078e0272 */
[----:B------:R-:W-:Y:S02]  /*94b0*/  F2FP.F16.F32.PACK_AB R56, R57, R56 ;  /* 0x000000383938723e */ /* 0x000fe400000000ff */
[----:B------:R-:W-:Y:S02]  /*94c0*/  F2FP.F16.F32.PACK_AB R50, R53, R52 ;  /* 0x000000343532723e */ /* 0x000fe400000000ff */
[C---:B------:R-:W-:Y:S02]  /*94d0*/  IADD3 R173, P2, R114.reuse, 0x20, RZ ;  /* 0x0000002072ad7810 */ /* 0x040fe40007f5e0ff */
[C---:B------:R-:W-:Y:S02]  /*94e0*/  IADD3 R175, P4, R114.reuse, 0x60, RZ ;  /* 0x0000006072af7810 */ /* 0x040fe40007f9e0ff */
[C---:B------:R-:W-:Y:S01]  /*94f0*/  IADD3 R6, P3, R114.reuse, 0x40, RZ ;  /* 0x0000004072067810 */ /* 0x040fe20007f7e0ff */
[--C-:B------:R-:W-:Y:S01]  /*9500*/  IMAD.X R5, RZ, RZ, R115.reuse, P2 ;  /* 0x000000ffff057224 */ /* 0x100fe200010e0673 */
[C---:B------:R-:W-:Y:S01]  /*9510*/  LOP3.LUT R3, R114.reuse, 0x380, RZ, 0xc0, !PT ;  /* 0x0000038072037812 */ /* 0x040fe200078ec0ff */
[----:B------:R-:W-:Y:S01]  /*9520*/  IMAD.X R9, RZ, RZ, R115, P4 ;  /* 0x000000ffff097224 */ /* 0x000fe200020e0673 */
[----:B------:R-:W-:-:S02]  /*9530*/  IADD3 R177, P5, R114, 0x2000, RZ ;  /* 0x0000200072b17810 */ /* 0x000fc40007fbe0ff */
[C---:B------:R-:W-:Y:S02]  /*9540*/  IADD3 R14, P1, R114.reuse, 0x2040, RZ ;  /* 0x00002040720e7810 */ /* 0x040fe40007f3e0ff */
[C---:B------:R-:W-:Y:S01]  /*9550*/  IADD3 R181, P2, R114.reuse, 0x2060, RZ ;  /* 0x0000206072b57810 */ /* 0x040fe20007f5e0ff */
[--C-:B------:R-:W-:Y:S01]  /*9560*/  IMAD.X R11, RZ, RZ, R115.reuse, P5 ;  /* 0x000000ffff0b7224 */ /* 0x100fe200028e0673 */
[----:B------:R-:W-:Y:S01]  /*9570*/  IADD3.X R7, RZ, R115, RZ, P3, !PT ;  /* 0x00000073ff077210 */ /* 0x000fe20001ffe4ff */
[--C-:B------:R-:W-:Y:S01]  /*9580*/  IMAD.X R15, RZ, RZ, R115.reuse, P1 ;  /* 0x000000ffff0f7224 */ /* 0x100fe200008e0673 */
[C---:B------:R-:W-:Y:S01]  /*9590*/  IADD3 R189, P4, R114.reuse, 0x4020, RZ ;  /* 0x0000402072bd7810 */ /* 0x040fe20007f9e0ff */
[--C-:B------:R-:W-:Y:S01]  /*95a0*/  IMAD.X R21, RZ, RZ, R115.reuse, P2 ;  /* 0x000000ffff157224 */ /* 0x100fe200010e0673 */
[C---:B------:R-:W-:Y:S02]  /*95b0*/  IADD3 R179, P6, R114.reuse, 0x2020, RZ ;  /* 0x0000202072b37810 */ /* 0x040fe40007fde0ff */
[----:B------:R-:W-:Y:S01]  /*95c0*/  IADD3 R183, P3, R114, 0x4000, RZ ;  /* 0x0000400072b77810 */ /* 0x000fe20007f7e0ff */
[----:B------:R-:W-:Y:S01]  /*95d0*/  IMAD.X R87, RZ, RZ, R115, P4 ;  /* 0x000000ffff577224 */ /* 0x000fe200020e0673 */
[----:B------:R-:W-:-:S02]  /*95e0*/  SHF.R.U64 R3, R3, 0x3, RZ ;  /* 0x0000000303037819 */ /* 0x000fc400000012ff */
[-C--:B------:R-:W-:Y:S02]  /*95f0*/  IADD3.X R13, RZ, R115.reuse, RZ, P6, !PT ;  /* 0x00000073ff0d7210 */ /* 0x080fe400037fe4ff */
[----:B------:R-:W-:Y:S02]  /*9600*/  IADD3.X R83, RZ, R115, RZ, P3, !PT ;  /* 0x00000073ff537210 */ /* 0x000fe40001ffe4ff */
[C---:B------:R-:W-:Y:S02]  /*9610*/  IADD3 R90, P5, R114.reuse, 0x4040, RZ ;  /* 0x00004040725a7810 */ /* 0x040fe40007fbe0ff */
[C---:B------:R-:W-:Y:S02]  /*9620*/  IADD3 R191, P6, R114.reuse, 0x4060, RZ ;  /* 0x0000406072bf7810 */ /* 0x040fe40007fde0ff */
[C---:B------:R-:W-:Y:S01]  /*9630*/  IADD3 R193, P1, R114.reuse, 0x6000, RZ ;  /* 0x0000600072c17810 */ /* 0x040fe20007f3e0ff */
[----:B------:R-:W-:Y:S01]  /*9640*/  IMAD.X R91, RZ, RZ, R115, P5 ;  /* 0x000000ffff5b7224 */ /* 0x000fe200028e0673 */
[----:B------:R-:W-:-:S02]  /*9650*/  IADD3 R195, P2, R114, 0x6020, RZ ;  /* 0x0000602072c37810 */ /* 0x000fc40007f5e0ff */
[C---:B------:R-:W-:Y:S01]  /*9660*/  IADD3 R106, P3, R114.reuse, 0x6040, RZ ;  /* 0x00006040726a7810 */ /* 0x040fe20007f7e0ff */
[--C-:B------:R-:W-:Y:S01]  /*9670*/  IMAD.X R99, RZ, RZ, R115.reuse, P1 ;  /* 0x000000ffff637224 */ /* 0x100fe200008e0673 */
[----:B------:R-:W-:Y:S01]  /*9680*/  IADD3 R197, P4, R114, 0x6060, RZ ;  /* 0x0000606072c57810 */ /* 0x000fe20007f9e0ff */
[--C-:B------:R-:W-:Y:S01]  /*9690*/  IMAD.X R103, RZ, RZ, R115.reuse, P2 ;  /* 0x000000ffff677224 */ /* 0x100fe200010e0673 */
[----:B------:R-:W-:Y:S02]  /*96a0*/  LOP3.LUT R114, R3, R114, RZ, 0x3c, !PT ;  /* 0x0000007203727212 */ /* 0x000fe400078e3cff */
[----:B------:R-:W-:Y:S01]  /*96b0*/  LOP3.LUT R3, R6, 0x380, RZ, 0xc0, !PT ;  /* 0x0000038006037812 */ /* 0x000fe200078ec0ff */
[----:B------:R-:W-:Y:S01]  /*96c0*/  IMAD.X R111, RZ, RZ, R115, P4 ;  /* 0x000000ffff6f7224 */ /* 0x000fe200020e0673 */
[----:B------:R-:W-:Y:S02]  /*96d0*/  LOP3.LUT R0, R173, 0x380, RZ, 0xc0, !PT ;  /* 0x00000380ad007812 */ /* 0x000fe400078ec0ff */
[----:B------:R-:W-:-:S02]  /*96e0*/  SHF.R.U64 R3, R3, 0x3, RZ ;  /* 0x0000000303037819 */ /* 0x000fc400000012ff */
[----:B------:R-:W-:Y:S02]  /*96f0*/  SHF.R.U64 R0, R0, 0x3, RZ ;  /* 0x0000000300007819 */ /* 0x000fe400000012ff */
[----:B------:R-:W-:Y:S02]  /*9700*/  LOP3.LUT R6, R3, R6, RZ, 0x3c, !PT ;  /* 0x0000000603067212 */ /* 0x000fe400078e3cff */
[----:B------:R-:W-:Y:S02]  /*9710*/  LOP3.LUT R3, R14, 0x380, RZ, 0xc0, !PT ;  /* 0x000003800e037812 */ /* 0x000fe400078ec0ff */
[----:B------:R-:W-:Y:S02]  /*9720*/  LOP3.LUT R4, R0, R173, RZ, 0x3c, !PT ;  /* 0x000000ad00047212 */ /* 0x000fe400078e3cff */
[----:B------:R-:W-:Y:S02]  /*9730*/  LOP3.LUT R0, R179, 0x380, RZ, 0xc0, !PT ;  /* 0x00000380b3007812 */ /* 0x000fe400078ec0ff */
[----:B------:R-:W-:-:S02]  /*9740*/  SHF.R.U64 R3, R3, 0x3, RZ ;  /* 0x0000000303037819 */ /* 0x000fc400000012ff */
[----:B------:R-:W-:Y:S02]  /*9750*/  SHF.R.U64 R0, R0, 0x3, RZ ;  /* 0x0000000300007819 */ /* 0x000fe400000012ff */
[----:B------:R-:W-:Y:S02]  /*9760*/  LOP3.LUT R14, R3, R14, RZ, 0x3c, !PT ;  /* 0x0000000e030e7212 */ /* 0x000fe400078e3cff */
[----:B------:R-:W-:Y:S02]  /*9770*/  LOP3.LUT R3, R90, 0x380, RZ, 0xc0, !PT ;  /* 0x000003805a037812 */ /* 0x000fe400078ec0ff */
[----:B------:R-:W-:Y:S02]  /*9780*/  LOP3.LUT R12, R0, R179, RZ, 0x3c, !PT ;  /* 0x000000b3000c7212 */ /* 0x000fe400078e3cff */
[----:B------:R-:W-:Y:S02]  /*9790*/  LOP3.LUT R8, R175, 0x380, RZ, 0xc0, !PT ;  /* 0x00000380af087812 */ /* 0x000fe400078ec0ff */
[----:B------:R-:W-:-:S02]  /*97a0*/  LOP3.LUT R0, R189, 0x380, RZ, 0xc0, !PT ;  /* 0x00000380bd007812 */ /* 0x000fc400078ec0ff */
[----:B------:R-:W-:Y:S02]  /*97b0*/  LOP3.LUT R10, R177, 0x380, RZ, 0xc0, !PT ;  /* 0x00000380b10a7812 */ /* 0x000fe400078ec0ff */
[----:B------:R-:W-:Y:S02]  /*97c0*/  SHF.R.U64 R3, R3, 0x3, RZ ;  /* 0x0000000303037819 */ /* 0x000fe400000012ff */
[----:B------:R-:W-:Y:S02]  /*97d0*/  LOP3.LUT R27, R197, 0x380, RZ, 0xc0, !PT ;  /* 0x00000380c51b7812 */ /* 0x000fe400078ec0ff */
[----:B------:R-:W-:Y:S02]  /*97e0*/  LOP3.LUT R82, R183, 0x380, RZ, 0xc0, !PT ;  /* 0x00000380b7527812 */ /* 0x000fe400078ec0ff */
[----:B------:R-:W-:Y:S02]  /*97f0*/  SHF.R.U64 R8, R8, 0x3, RZ ;  /* 0x0000000308087819 */ /* 0x000fe400000012ff */
[----:B------:R-:W-:-:S02]  /*9800*/  LOP3.LUT R20, R181, 0x380, RZ, 0xc0, !PT ;  /* 0x00000380b5147812 */ /* 0x000fc400078ec0ff */
[----:B------:R-:W-:Y:S02]  /*9810*/  SHF.R.U64 R0, R0, 0x3, RZ ;  /* 0x0000000300007819 */ /* 0x000fe400000012ff */
[----:B------:R-:W-:Y:S02]  /*9820*/  SHF.R.U64 R10, R10, 0x3, RZ ;  /* 0x000000030a0a7819 */ /* 0x000fe400000012ff */
[----:B------:R-:W-:Y:S02]  /*9830*/  LOP3.LUT R98, R193, 0x380, RZ, 0xc0, !PT ;  /* 0x00000380c1627812 */ /* 0x000fe400078ec0ff */
[----:B------:R-:W-:Y:S02]  /*9840*/  LOP3.LUT R90, R3, R90, RZ, 0x3c, !PT ;  /* 0x0000005a035a7212 */ /* 0x000fe400078e3cff */
[----:B------:R-:W-:Y:S02]  /*9850*/  SHF.R.U64 R28, R27, 0x3, RZ ;  /* 0x000000031b1c7819 */ /* 0x000fe400000012ff */
[----:B------:R-:W-:-:S02]  /*9860*/  LOP3.LUT R3, R106, 0x380, RZ, 0xc0, !PT ;  /* 0x000003806a037812 */ /* 0x000fc400078ec0ff */
[----:B------:R-:W-:Y:S02]  /*9870*/  SHF.R.U64 R82, R82, 0x3, RZ ;  /* 0x0000000352527819 */ /* 0x000fe400000012ff */
[----:B------:R-:W-:Y:S02]  /*9880*/  LOP3.LUT R8, R8, R175, RZ, 0x3c, !PT ;  /* 0x000000af08087212 */ /* 0x000fe400078e3cff */
[----:B------:R-:W-:Y:S02]  /*9890*/  SHF.R.U64 R20, R20, 0x3, RZ ;  /* 0x0000000314147819 */ /* 0x000fe400000012ff */
[----:B------:R-:W-:Y:S02]  /*98a0*/  LOP3.LUT R94, R191, 0x380, RZ, 0xc0, !PT ;  /* 0x00000380bf5e7812 */ /* 0x000fe400078ec0ff */
[----:B------:R-:W-:Y:S02]  /*98b0*/  LOP3.LUT R86, R0, R189, RZ, 0x3c, !PT ;  /* 0x000000bd00567212 */ /* 0x000fe400078e3cff */
[----:B------:R-:W-:-:S02]  /*98c0*/  LOP3.LUT R10, R10, R177, RZ, 0x3c, !PT ;  /* 0x000000b10a0a7212 */ /* 0x000fc400078e3cff */
[----:B------:R-:W-:Y:S02]  /*98d0*/  SHF.R.U64 R98, R98, 0x3, RZ ;  /* 0x0000000362627819 */ /* 0x000fe400000012ff */
[----:B------:R-:W-:Y:S02]  /*98e0*/  MOV R114, R114 ;  /* 0x0000007200727202 */ /* 0x000fe40000000f00 */
[----:B------:R-:W-:Y:S02]  /*98f0*/  LOP3.LUT R0, R195, 0x380, RZ, 0xc0, !PT ;  /* 0x00000380c3007812 */ /* 0x000fe400078ec0ff */
[----:B------:R-:W-:Y:S02]  /*9900*/  F2FP.F16.F32.PACK_AB R27, R31, R30 ;  /* 0x0000001e1f1b723e */ /* 0x000fe400000000ff */
[----:B------:R-:W-:Y:S02]  /*9910*/  LOP3.LUT R110, R28, R197, RZ, 0x3c, !PT ;  /* 0x000000c51c6e7212 */ /* 0x000fe400078e3cff */
[----:B------:R-:W-:Y:S01]  /*9920*/  SHF.R.U64 R3, R3, 0x3, RZ ;  /* 0x0000000303037819 */ /* 0x000fe200000012ff */
[----:B------:R1:W-:Y:S01]  /*9930*/  STSM.16.M88.4 [R114], R24 ;  /* 0x0000001872007844 */ /* 0x0003e20000000200 */
[----:B------:R-:W-:-:S02]  /*9940*/  MOV R28, R4 ;  /* 0x00000004001c7202 */ /* 0x000fc40000000f00 */
[----:B------:R-:W-:Y:S02]  /*9950*/  LOP3.LUT R82, R82, R183, RZ, 0x3c, !PT ;  /* 0x000000b752527212 */ /* 0x000fe400078e3cff */
[----:B------:R-:W-:Y:S01]  /*9960*/  MOV R6, R6 ;  /* 0x0000000600067202 */ /* 0x000fe20000000f00 */
[----:B------:R2:W-:Y:S01]  /*9970*/  STSM.16.M88.4 [R28], R32 ;  /* 0x000000201c007844 */ /* 0x0005e20000000200 */
[----:B------:R-:W-:Y:S02]  /*9980*/  LOP3.LUT R20, R20, R181, RZ, 0x3c, !PT ;  /* 0x000000b514147212 */ /* 0x000fe400078e3cff */
[----:B------:R-:W-:Y:S01]  /*9990*/  SHF.R.U64 R94, R94, 0x3, RZ ;  /* 0x000000035e5e7819 */ /* 0x000fe200000012ff */
[----:B------:R2:W-:Y:S01]  /*99a0*/  STSM.16.M88.4 [R6], R40 ;  /* 0x0000002806007844 */ /* 0x0005e20000000200 */
[----:B------:R-:W-:Y:S02]  /*99b0*/  MOV R8, R8 ;  /* 0x0000000800087202 */ /* 0x000fe40000000f00 */
[----:B------:R-:W-:-:S02]  /*99c0*/  F2FP.F16.F32.PACK_AB R51, R55, R54 ;  /* 0x000000363733723e */ /* 0x000fc400000000ff */
[----:B------:R-:W-:Y:S02]  /*99d0*/  F2FP.F16.F32.PACK_AB R57, R59, R58 ;  /* 0x0000003a3b39723e */ /* 0x000fe400000000ff */
[----:B------:R-:W-:Y:S01]  /*99e0*/  F2FP.F16.F32.PACK_AB R64, R65, R64 ;  /* 0x000000404140723e */ /* 0x000fe200000000ff */
[----:B------:R2:W-:Y:S01]  /*99f0*/  STSM.16.M88.4 [R8], R48 ;  /* 0x0000003008007844 */ /* 0x0005e20000000200 */
[----:B------:R-:W-:Y:S02]  /*9a00*/  LOP3.LUT R98, R98, R193, RZ, 0x3c, !PT ;  /* 0x000000c162627212 */ /* 0x000fe400078e3cff */
[----:B------:R-:W-:Y:S02]  /*9a10*/  SHF.R.U64 R0, R0, 0x3, RZ ;  /* 0x0000000300007819 */ /* 0x000fe400000012ff */
[----:B------:R-:W-:Y:S02]  /*9a20*/  MOV R10, R10 ;  /* 0x0000000a000a7202 */ /* 0x000fe40000000f00 */
[----:B------:R-:W-:-:S02]  /*9a30*/  F2FP.F16.F32.PACK_AB R58, R61, R60 ;  /* 0x0000003c3d3a723e */ /* 0x000fc400000000ff */
[----:B------:R-:W-:Y:S02]  /*9a40*/  F2FP.F16.F32.PACK_AB R59, R63, R62 ;  /* 0x0000003e3f3b723e */ /* 0x000fe400000000ff */
[----:B------:R-:W-:Y:S02]  /*9a50*/  F2FP.F16.F32.PACK_AB R65, R67, R66 ;  /* 0x000000424341723e */ /* 0x000fe400000000ff */
[----:B------:R-:W-:Y:S01]  /*9a60*/  F2FP.F16.F32.PACK_AB R72, R73, R72 ;  /* 0x000000484948723e */ /* 0x000fe200000000ff */
[----:B------:R2:W-:Y:S01]  /*9a70*/  STSM.16.M88.4 [R10], R56 ;  /* 0x000000380a007844 */ /* 0x0005e20000000200 */
[----:B------:R-:W-:Y:S02]  /*9a80*/  IADD3.X R107, RZ, R115, RZ, P3, !PT ;  /* 0x00000073ff6b7210 */ /* 0x000fe40001ffe4ff */
[----:B------:R-:W-:Y:S02]  /*9a90*/  LOP3.LUT R106, R3, R106, RZ, 0x3c, !PT ;  /* 0x0000006a036a7212 */ /* 0x000fe400078e3cff */
[----:B------:R-:W-:-:S02]  /*9aa0*/  MOV R12, R12 ;  /* 0x0000000c000c7202 */ /* 0x000fc40000000f00 */
[----:B------:R-:W-:Y:S02]  /*9ab0*/  F2FP.F16.F32.PACK_AB R66, R69, R68 ;  /* 0x000000444542723e */ /* 0x000fe400000000ff */
[----:B------:R-:W-:Y:S02]  /*9ac0*/  F2FP.F16.F32.PACK_AB R67, R71, R70 ;  /* 0x000000464743723e */ /* 0x000fe400000000ff */
[----:B------:R-:W-:Y:S02]  /*9ad0*/  F2FP.F16.F32.PACK_AB R73, R75, R74 ;  /* 0x0000004a4b49723e */ /* 0x000fe400000000ff */
[----:B------:R-:W-:Y:S01]  /*9ae0*/  MOV R14, R14 ;  /* 0x0000000e000e7202 */ /* 0x000fe20000000f00 */
[----:B------:R2:W-:Y:S01]  /*9af0*/  STSM.16.M88.4 [R12], R64 ;  /* 0x000000400c007844 */ /* 0x0005e20000000200 */
[----:B------:R-:W-:Y:S02]  /*9b00*/  MOV R5, R82 ;  /* 0x0000005200057202 */ /* 0x000fe40000000f00 */
[----:B------:R-:W-:-:S02]  /*9b10*/  F2FP.F16.F32.PACK_AB R74, R77, R76 ;  /* 0x0000004c4d4a723e */ /* 0x000fc400000000ff */
[----:B------:R-:W-:Y:S02]  /*9b20*/  F2FP.F16.F32.PACK_AB R75, R79, R78 ;  /* 0x0000004e4f4b723e */ /* 0x000fe400000000ff */
[----:B------:R-:W-:Y:S02]  /*9b30*/  F2FP.F16.F32.PACK_AB R80, R81, R80 ;  /* 0x000000505150723e */ /* 0x000fe400000000ff */
[----:B------:R-:W-:Y:S01]  /*9b40*/  IADD3.X R95, RZ, R115, RZ, P6, !PT ;  /* 0x00000073ff5f7210 */ /* 0x000fe200037fe4ff */
[----:B------:R2:W-:Y:S01]  /*9b50*/  STSM.16.M88.4 [R14], R72 ;  /* 0x000000480e007844 */ /* 0x0005e20000000200 */
[----:B------:R-:W-:Y:S02]  /*9b60*/  LOP3.LUT R94, R94, R191, RZ, 0x3c, !PT ;  /* 0x000000bf5e5e7212 */ /* 0x000fe400078e3cff */
[----:B------:R-:W-:Y:S02]  /*9b70*/  MOV R20, R20 ;  /* 0x0000001400147202 */ /* 0x000fe40000000f00 */
[----:B------:R-:W-:-:S02]  /*9b80*/  MOV R4, R90 ;  /* 0x0000005a00047202 */ /* 0x000fc40000000f00 */
[----:B------:R-:W-:Y:S02]  /*9b90*/  F2FP.F16.F32.PACK_AB R81, R153, R152 ;  /* 0x000000989951723e */ /* 0x000fe400000000ff */
[----:B------:R-:W-:Y:S02]  /*9ba0*/  F2FP.F16.F32.PACK_AB R82, R85, R84 ;  /* 0x000000545552723e */ /* 0x000fe400000000ff */
[----:B------:R-:W-:Y:S02]  /*9bb0*/  F2FP.F16.F32.PACK_AB R83, R155, R154 ;  /* 0x0000009a9b53723e */ /* 0x000fe400000000ff */
[----:B------:R-:W-:Y:S02]  /*9bc0*/  F2FP.F16.F32.PACK_AB R88, R89, R88 ;  /* 0x000000585958723e */ /* 0x000fe400000000ff */
[----:B------:R-:W-:Y:S01]  /*9bd0*/  LOP3.LUT R102, R0, R195, RZ, 0x3c, !PT ;  /* 0x000000c300667212 */ /* 0x000fe200078e3cff */
[----:B------:R2:W-:Y:S01]  /*9be0*/  STSM.16.M88.4 [R20], R80 ;  /* 0x0000005014007844 */ /* 0x0005e20000000200 */
[----:B------:R-:W-:-:S02]  /*9bf0*/  MOV R3, R98 ;  /* 0x0000006200037202 */ /* 0x000fc40000000f00 */
[----:B------:R-:W-:Y:S02]  /*9c00*/  F2FP.F16.F32.PACK_AB R89, R159, R158 ;  /* 0x0000009e9f59723e */ /* 0x000fe400000000ff */
[----:B------:R-:W-:Y:S02]  /*9c10*/  F2FP.F16.F32.PACK_AB R90, R93, R92 ;  /* 0x0000005c5d5a723e */ /* 0x000fe400000000ff */
[----:B------:R-:W-:Y:S02]  /*9c20*/  F2FP.F16.F32.PACK_AB R91, R161, R160 ;  /* 0x000000a0a15b723e */ /* 0x000fe400000000ff */
[----:B------:R-:W-:Y:S02]  /*9c30*/  F2FP.F16.F32.PACK_AB R96, R97, R96 ;  /* 0x000000606160723e */ /* 0x000fe400000000ff */
[----:B------:R-:W-:Y:S01]  /*9c40*/  MOV R86, R86 ;  /* 0x0000005600567202 */ /* 0x000fe20000000f00 */
[----:B------:R2:W-:Y:S01]  /*9c50*/  STSM.16.M88.4 [R5], R88 ;  /* 0x0000005805007844 */ /* 0x0005e20000000200 */
[----:B------:R-:W-:-:S02]  /*9c60*/  MOV R0, R106 ;  /* 0x0000006a00007202 */ /* 0x000fc40000000f00 */
[----:B------:R-:W-:Y:S02]  /*9c70*/  F2FP.F16.F32.PACK_AB R97, R163, R162 ;  /* 0x000000a2a361723e */ /* 0x000fe400000000ff */
[----:B------:R-:W-:Y:S02]  /*9c80*/  F2FP.F16.F32.PACK_AB R98, R101, R100 ;  /* 0x000000646562723e */ /* 0x000fe400000000ff */
[----:B------:R-:W-:Y:S02]  /*9c90*/  F2FP.F16.F32.PACK_AB R99, R165, R164 ;  /* 0x000000a4a563723e */ /* 0x000fe400000000ff */
[----:B------:R-:W-:Y:S02]  /*9ca0*/  F2FP.F16.F32.PACK_AB R104, R105, R104 ;  /* 0x000000686968723e */ /* 0x000fe400000000ff */
[----:B------:R-:W-:Y:S01]  /*9cb0*/  F2FP.F16.F32.PACK_AB R105, R167, R166 ;  /* 0x000000a6a769723e */ /* 0x000fe200000000ff */
[----:B------:R2:W-:Y:S01]  /*9cc0*/  STSM.16.M88.4 [R86], R96 ;  /* 0x0000006056007844 */ /* 0x0005e20000000200 */
[----:B------:R-:W-:-:S02]  /*9cd0*/  F2FP.F16.F32.PACK_AB R106, R109, R108 ;  /* 0x0000006c6d6a723e */ /* 0x000fc400000000ff */
[----:B------:R-:W-:Y:S02]  /*9ce0*/  F2FP.F16.F32.PACK_AB R107, R169, R168 ;  /* 0x000000a8a96b723e */ /* 0x000fe400000000ff */
[----:B------:R-:W-:Y:S02]  /*9cf0*/  F2FP.F16.F32.PACK_AB R112, R113, R112 ;  /* 0x000000707170723e */ /* 0x000fe400000000ff */
[----:B------:R-:W-:Y:S01]  /*9d00*/  F2FP.F16.F32.PACK_AB R120, R121, R120 ;  /* 0x000000787978723e */ /* 0x000fe200000000ff */
[----:B------:R2:W-:Y:S01]  /*9d10*/  STSM.16.M88.4 [R4], R104 ;  /* 0x0000006804007844 */ /* 0x0005e20000000200 */
[----:B------:R-:W-:Y:S02]  /*9d20*/  MOV R94, R94 ;  /* 0x0000005e005e7202 */ /* 0x000fe40000000f00 */
[----:B------:R-:W-:Y:S02]  /*9d30*/  F2FP.F16.F32.PACK_AB R113, R171, R170 ;  /* 0x000000aaab71723e */ /* 0x000fe400000000ff */
[----:B-1----:R-:W-:-:S02]  /*9d40*/  F2FP.F16.F32.PACK_AB R114, R117, R116 ;  /* 0x000000747572723e */ /* 0x002fc400000000ff */
[----:B------:R-:W-:Y:S02]  /*9d50*/  F2FP.F16.F32.PACK_AB R115, R119, R118 ;  /* 0x000000767773723e */ /* 0x000fe400000000ff */
[----:B------:R-:W-:Y:S02]  /*9d60*/  F2FP.F16.F32.PACK_AB R121, R123, R122 ;  /* 0x0000007a7b79723e */ /* 0x000fe400000000ff */
[----:B------:R-:W-:Y:S01]  /*9d70*/  F2FP.F16.F32.PACK_AB R128, R129, R128 ;  /* 0x000000808180723e */ /* 0x000fe200000000ff */
[----:B------:R2:W-:Y:S01]  /*9d80*/  STSM.16.M88.4 [R94], R112 ;  /* 0x000000705e007844 */ /* 0x0005e20000000200 */
[----:B------:R-:W-:Y:S02]  /*9d90*/  F2FP.F16.F32.PACK_AB R122, R125, R124 ;  /* 0x0000007c7d7a723e */ /* 0x000fe400000000ff */
[----:B------:R-:W-:Y:S02]  /*9da0*/  F2FP.F16.F32.PACK_AB R123, R127, R126 ;  /* 0x0000007e7f7b723e */ /* 0x000fe400000000ff */
[----:B------:R-:W-:-:S02]  /*9db0*/  F2FP.F16.F32.PACK_AB R129, R131, R130 ;  /* 0x000000828381723e */ /* 0x000fc400000000ff */
[----:B------:R-:W-:Y:S01]  /*9dc0*/  F2FP.F16.F32.PACK_AB R136, R137, R136 ;  /* 0x000000888988723e */ /* 0x000fe200000000ff */
[----:B------:R2:W-:Y:S01]  /*9dd0*/  STSM.16.M88.4 [R3], R120 ;  /* 0x0000007803007844 */ /* 0x0005e20000000200 */
[----:B------:R-:W-:Y:S02]  /*9de0*/  MOV R102, R102 ;  /* 0x0000006600667202 */ /* 0x000fe40000000f00 */
        /* <DEDUP_REMOVED lines=36> */
[----:B------:R-:W-:Y:S02]  /*a030*/  IMAD.U32 R5, RZ, RZ, UR5 ;  /* 0x00000005ff057e24 */ /* 0x000fe4000f8e00ff */
[----:B------:R-:W-:Y:S01]  /*a040*/  IMAD.U32 R4, RZ, RZ, UR4 ;  /* 0x00000004ff047e24 */ /* 0x000fe2000f8e00ff */
        /* <DEDUP_REMOVED lines=8> */
[C---:B------:R-:W-:Y:S01]  /*a0d0*/  VIADD R8, R7.reuse, 0x8 ;  /* 0x0000000807087836 */ /* 0x040fe20000000000 */
[----:B------:R-:W-:Y:S01]  /*a0e0*/  IADD3 R0, P2, R7, R4, RZ ;  /* 0x0000000407007210 */ /* 0x000fe20007f5e0ff */
[----:B------:R-:W-:-:S03]  /*a0f0*/  IMAD R6, R9, UR36, R6 ;  /* 0x0000002409067c24 */ /* 0x000fc6000f8e0206 */
[----:B------:R-:W-:Y:S01]  /*a100*/  ISETP.GE.OR P0, PT, R8, UR4, P0 ;  /* 0x0000000408007c0c */ /* 0x000fe20008706670 */
[----:B------:R-:W-:Y:S01]  /*a110*/  ULDC.64 UR4, c[0x0][0xc40] ;  /* 0x0003100000047ab9 */ /* 0x000fe20000000a00 */
[----:B------:R-:W-:Y:S02]  /*a120*/  IADD3.X R3, R3, R5, R6, P2, !PT ;  /* 0x0000000503037210 */ /* 0x000fe400017fe406 */
[----:B------:R-:W-:-:S04]  /*a130*/  LEA R4, P2, R0, UR4, 0x2 ;  /* 0x0000000400047c11 */ /* 0x000fc8000f8410ff */
[----:B------:R-:W-:-:S05]  /*a140*/  LEA.HI.X R5, R0, UR5, R3, 0x2, P2 ;  /* 0x0000000500057c11 */ /* 0x000fca00090f1403 */
[----:B------:R1:W-:Y:S04]  /*a150*/  @!P1 STG.E desc[UR54][R4.64], R157 ;  /* 0x0000009d04009986 */ /* 0x0003e8000c101936 */
[----:B------:R1:W-:Y:S02]  /*a160*/  @!P0 STG.E desc[UR54][R4.64+0x20], R156 ;  /* 0x0000209c04008986 */ /* 0x0003e4000c101936 */
.L_x_160:
[----:B--2---:R-:W2:Y:S01]  /*a170*/  SHFL.IDX PT, R0, R187, RZ, 0x1f ;  /* 0x00001fffbb007589 */ /* 0x004ea200000e0000 */
[----:B------:R-:W-:Y:S02]  /*a180*/  ULDC UR4, c[0x0][0xc] ;  /* 0x0000030000047ab9 */ /* 0x000fe40000000800 */
[----:B------:R-:W-:Y:S01]  /*a190*/  UIADD3 UR41, UR4, UR41, URZ ;  /* 0x0000002904297290 */ /* 0x000fe2000fffe03f */
[----:B--2---:R-:W-:-:S13]  /*a1a0*/  ISETP.NE.AND P0, PT, R0, 0x7, PT ;  /* 0x000000070000780c */ /* 0x004fda0003f05270 */
        /* <DEDUP_REMOVED lines=26> */
[----:B--2---:R-:W-:Y:S01]  /*a350*/  UMOV UR32, UR6 ;  /* 0x0000000600207c82 */ /* 0x004fe20008000000 */
[----:B------:R-:W-:Y:S01]  /*a360*/  UMOV UR33, UR7 ;  /* 0x0000000700217c82 */ /* 0x000fe20008000000 */
[----:B------:R-:W-:Y:S01]  /*a370*/  UIADD3 UR6, UR42, 0xa000, URZ ;  /* 0x0000a0002a067890 */ /* 0x000fe2000fffe03f */
[----:B------:R2:W-:Y:S01]  /*a380*/  UTMASTG.5D [UR32], [UR4] ;  /* 0x00000020040073b5 */ /* 0x0005e20008020000 */
[----:B------:R-:W-:Y:S01]  /*a390*/  UMOV UR7, 0x140 ;  /* 0x0000014000077882 */ /* 0x000fe20000000000 */
[----:B--2---:R-:W-:Y:S01]  /*a3a0*/  UMOV UR32, UR8 ;  /* 0x0000000800207c82 */ /* 0x004fe20008000000 */
[----:B------:R-:W-:Y:S01]  /*a3b0*/  UMOV UR33, UR9 ;  /* 0x0000000900217c82 */ /* 0x000fe20008000000 */
[----:B------:R-:W-:Y:S01]  /*a3c0*/  UIADD3 UR8, UR42, 0xc000, URZ ;  /* 0x0000c0002a087890 */ /* 0x000fe2000fffe03f */
[----:B------:R2:W-:Y:S01]  /*a3d0*/  UTMASTG.5D [UR32], [UR4] ;  /* 0x00000020040073b5 */ /* 0x0005e20008020000 */
[----:B------:R-:W-:Y:S01]  /*a3e0*/  UIADD3 UR9, UR42, 0xe000, URZ ;  /* 0x0000e0002a097890 */ /* 0x000fe2000fffe03f */
[----:B--2---:R-:W-:Y:S01]  /*a3f0*/  UMOV UR32, UR10 ;  /* 0x0000000a00207c82 */ /* 0x004fe20008000000 */
[----:B------:R-:W-:-:S02]  /*a400*/  UMOV UR33, UR11 ;  /* 0x0000000b00217c82 */ /* 0x000fc40008000000 */
[----:B------:R2:W-:Y:S02]  /*a410*/  UTMASTG.5D [UR32], [UR4] ;  /* 0x00000020040073b5 */ /* 0x0005e40008020000 */
[----:B--2---:R-:W-:Y:S01]  /*a420*/  UMOV UR32, UR12 ;  /* 0x0000000c00207c82 */ /* 0x004fe20008000000 */
[----:B------:R-:W-:Y:S02]  /*a430*/  UMOV UR33, UR13 ;  /* 0x0000000d00217c82 */ /* 0x000fe40008000000 */
[----:B------:R2:W-:Y:S02]  /*a440*/  UTMASTG.5D [UR32], [UR4] ;  /* 0x00000020040073b5 */ /* 0x0005e40008020000 */
[----:B--2---:R-:W-:Y:S01]  /*a450*/  UMOV UR32, UR6 ;  /* 0x0000000600207c82 */ /* 0x004fe20008000000 */
[----:B------:R-:W-:Y:S01]  /*a460*/  UMOV UR33, UR7 ;  /* 0x0000000700217c82 */ /* 0x000fe20008000000 */
[----:B------:R-:W-:Y:S01]  /*a470*/  UMOV UR6, 0x180 ;  /* 0x0000018000067882 */ /* 0x000fe20000000000 */
[----:B------:R2:W-:Y:S02]  /*a480*/  UTMASTG.5D [UR32], [UR4] ;  /* 0x00000020040073b5 */ /* 0x0005e40008020000 */
[----:B--2---:R-:W-:Y:S01]  /*a490*/  UMOV UR32, UR8 ;  /* 0x0000000800207c82 */ /* 0x004fe20008000000 */
[----:B------:R-:W-:Y:S01]  /*a4a0*/  UMOV UR33, UR6 ;  /* 0x0000000600217c82 */ /* 0x000fe20008000000 */
[----:B------:R-:W-:Y:S01]  /*a4b0*/  UMOV UR6, 0x1c0 ;  /* 0x000001c000067882 */ /* 0x000fe20000000000 */
[----:B------:R2:W-:Y:S02]  /*a4c0*/  UTMASTG.5D [UR32], [UR4] ;  /* 0x00000020040073b5 */ /* 0x0005e40008020000 */
[----:B--2---:R-:W-:Y:S01]  /*a4d0*/  UMOV UR32, UR9 ;  /* 0x0000000900207c82 */ /* 0x004fe20008000000 */
[----:B------:R-:W-:Y:S01]  /*a4e0*/  UMOV UR33, UR6 ;  /* 0x0000000600217c82 */ /* 0x000fe20008000000 */
[----:B------:R-:W-:Y:S01]  /*a4f0*/  UIADD3 UR6, UR42, 0x38820, URZ ;  /* 0x000388202a067890 */ /* 0x000fe2000fffe03f */
[----:B------:R2:W-:Y:S03]  /*a500*/  UTMASTG.5D [UR32], [UR4] ;  /* 0x00000020040073b5 */ /* 0x0005e60008020000 */
[----:B------:R-:W-:Y:S01]  /*a510*/  UPRMT UR6, URZ, 0x654, UR6 ;  /* 0x000006543f067896 */ /* 0x000fe20008000006 */
[----:B------:R0:W-:Y:S01]  /*a520*/  UTMACMDFLUSH ;  /* 0x00000000000079b7 */ /* 0x0001e20000000000 */
[----:B------:R-:W-:-:S07]  /*a530*/  DEPBAR.LE SB0, 0x0 ;  /* 0x000080000000791a */ /* 0x000fce0000000000 */
[----:B--2---:R-:W-:Y:S03]  /*a540*/  SYNCS.ARRIVE.TRANS64.RED.A1T0 RZ, [UR6], RZ ;  /* 0x000000ffffff79a7 */ /* 0x004fe60008100406 */
.L_x_162:
[----:B------:R-:W-:Y:S05]  /*a550*/  BSYNC B0 ;  /* 0x0000000000007941 */ /* 0x000fea0003800000 */
.L_x_161:
[----:B------:R-:W2:Y:S02]  /*a560*/  LDC R0, c[0x0][0xea4] ;  /* 0x0003a900ff007b82 */ /* 0x000ea40000000800 */
[----:B--2---:R-:W-:-:S13]  /*a570*/  ISETP.LE.AND P0, PT, R0, UR41, PT ;  /* 0x0000002900007c0c */ /* 0x004fda000bf03270 */
[----:B------:R-:W-:Y:S05]  /*a580*/  @!P0 BRA `(.L_x_163) ;  /* 0xffffff6800408947 */ /* 0x000fea000383ffff */
[----:B------:R-:W-:Y:S05]  /*a590*/  EXIT ;  /* 0x000000000000794d */ /* 0x000fea0003800000 */
.L_x_133:
[----:B------:R-:W-:-:S08]  /*a5a0*/  NOP ;  /* 0x0000000000007918 */ /* 0x000fd00000000000 */
[----:B------:R-:W1:-:S00]  /*a5b0*/  USETMAXREG.DEALLOC.CTAPOOL 0x18 ;  /* 0x00000018000079c8 */ /* 0x000e4000080e0500 */
[----:B-1----:R-:W-:-:S06]  /*a5c0*/  LOP3.LUT R0, R0, 0x3, RZ, 0xc0, !PT ;  /* 0x0000000300007812 */ /* 0x002fcc00078ec0ff */
[----:B------:R-:W1:Y:S02]  /*a5d0*/  SHFL.IDX PT, R0, R0, RZ, 0x1f ;  /* 0x00001fff00007589 */ /* 0x000e6400000e0000 */
[----:B-1----:R-:W-:-:S13]  /*a5e0*/  ISETP.NE.AND P0, PT, R0, RZ, PT ;  /* 0x000000ff0000720c */ /* 0x002fda0003f05270 */
[----:B------:R-:W-:Y:S05]  /*a5f0*/  @P0 EXIT ;  /* 0x000000000000094d */ /* 0x000fea0003800000 */
[----:B------:R-:W1:Y:S01]  /*a600*/  S2UR UR4, SR_CTAID.X ;  /* 0x00000000000479c3 */ /* 0x000e620000002500 */
[----:B------:R-:W-:Y:S01]  /*a610*/  MOV R16, RZ ;  /* 0x000000ff00107202 */ /* 0x000fe20000000f00 */
[----:B------:R-:W-:Y:S02]  /*a620*/  IMAD.MOV.U32 R2, RZ, RZ, 0x1 ;  /* 0x00000001ff027424 */ /* 0x000fe400078e00ff */
[----:B------:R-:W-:-:S04]  /*a630*/  IMAD.MOV.U32 R17, RZ, RZ, 0x1 ;  /* 0x00000001ff117424 */ /* 0x000fc800078e00ff */
[----:B------:R-:W1:Y:S02]  /*a640*/  LDC R0, c[0x0][0xea4] ;  /* 0x0003a900ff007b82 */ /* 0x000e640000000800 */
[----:B-1----:R-:W-:-:S13]  /*a650*/  ISETP.LE.AND P0, PT, R0, UR4, PT ;  /* 0x0000000400007c0c */ /* 0x002fda000bf03270 */
[----:B------:R-:W-:Y:S05]  /*a660*/  @P0 BRA `(.L_x_164) ;  /* 0x0000003000600947 */ /* 0x000fea0003800000 */
[----:B------:R-:W-:Y:S01]  /*a670*/  MOV R0, UR4 ;  /* 0x0000000400007c02 */ /* 0x000fe20008000f00 */
[----:B------:R-:W-:Y:S01]  /*a680*/  ULDC UR4, c[0x0][0xc] ;  /* 0x0000030000047ab9 */ /* 0x000fe20000000800 */
[----:B------:R-:W-:Y:S01]  /*a690*/  IMAD.MOV.U32 R16, RZ, RZ, RZ ;  /* 0x000000ffff107224 */ /* 0x000fe200078e00ff */
[----:B------:R-:W-:Y:S01]  /*a6a0*/  ULDC.64 UR46, c[0x0][0x198] ;  /* 0x00006600002e7ab9 */ /* 0x000fe20000000a00 */
[----:B------:R-:W-:Y:S01]  /*a6b0*/  IMAD.MOV.U32 R17, RZ, RZ, 0x1 ;  /* 0x00000001ff117424 */ /* 0x000fe200078e00ff */
[----:B------:R1:W-:Y:S04]  /*a6c0*/  STL [R1+0xc], R0 ;  /* 0x00000c0001007387 */ /* 0x0003e80000100800 */
[----:B------:R2:W-:Y:S01]  /*a6d0*/  STL [R1+0x18], RZ ;  /* 0x000018ff01007387 */ /* 0x0005e20000100800 */
[----:B-1----:R-:W-:-:S05]  /*a6e0*/  MOV R0, UR4 ;  /* 0x0000000400007c02 */ /* 0x002fca0008000f00 */
[----:B------:R2:W-:Y:S02]  /*a6f0*/  STL [R1+0x1c], R0 ;  /* 0x00001c0001007387 */ /* 0x0005e40000100800 */
.L_x_208:
[----:B---3--:R-:W3:Y:S01]  /*a700*/  LDL R4, [R1+0xc] ;  /* 0x00000c0001047983 */ /* 0x008ee20000100800 */
[----:B-12---:R-:W1:Y:S01]  /*a710*/  LDC R0, c[0x0][0xea8] ;  /* 0x0003aa00ff007b82 */ /* 0x006e620000000800 */
[----:B------:R-:W-:Y:S05]  /*a720*/  YIELD ;  /* 0x0000000000007946 */ /* 0x000fea0003800000 */
[----:B------:R-:W-:Y:S02]  /*a730*/  ULDC.64 UR4, c[0x0][0x3f8] ;  /* 0x0000fe0000047ab9 */ /* 0x000fe40000000a00 */
[----:B------:R-:W2:Y:S01]  /*a740*/  LDC R19, c[0x0][0xeb4] ;  /* 0x0003ad00ff137b82 */ /* 0x000ea20000000800 */
[----:B------:R-:W-:-:S03]  /*a750*/  UISETP.NE.U32.AND UP0, UPT, UR4, URZ, UPT ;  /* 0x0000003f0400728c */ /* 0x000fc6000bf05070 */
[----:B------:R-:W-:Y:S01]  /*a760*/  ULDC UR4, c[0x0][0x404] ;  /* 0x0001010000047ab9 */ /* 0x000fe20000000800 */
[----:B------:R-:W-:-:S04]  /*a770*/  UISETP.NE.AND.EX UP0, UPT, UR5, URZ, UPT, UP0 ;  /* 0x0000003f0500728c */ /* 0x000fc8000bf05300 */
[----:B------:R-:W-:Y:S01]  /*a780*/  USEL UR4, UR4, 0x1, UP0 ;  /* 0x0000000104047887 */ /* 0x000fe20008000000 */
[----:B-1----:R-:W-:Y:S02]  /*a790*/  ISETP.NE.AND P0, PT, R0, 0x1, PT ;  /* 0x000000010000780c */ /* 0x002fe40003f05270 */
[----:B--2---:R-:W-:-:S11]  /*a7a0*/  ISETP.NE.AND P1, PT, R19, 0x1, PT ;  /* 0x000000011300780c */ /* 0x004fd60003f25270 */
[----:B------:R-:W3:Y:S08]  /*a7b0*/  @P0 LDC R0, c[0x0][0xeac] ;  /* 0x0003ab00ff000b82 */ /* 0x000ef00000000800 */
[----:B------:R-:W1:Y:S08]  /*a7c0*/  @P0 LDC R5, c[0x0][0xeb0] ;  /* 0x0003ac00ff050b82 */ /* 0x000e700000000800 */
[----:B------:R-:W2:Y:S01]  /*a7d0*/  @P1 LDC.64 R2, c[0x0][0xeb8] ;  /* 0x0003ae00ff021b82 */ /* 0x000ea20000000a00 */
[----:B---3--:R-:W-:-:S05]  /*a7e0*/  @P0 IMAD.HI.U32 R0, R4, R0, RZ ;  /* 0x0000000004000227 */ /* 0x008fca00078e00ff */
[----:B-1----:R-:W-:Y:S02]  /*a7f0*/  @P0 SHF.R.U32.HI R4, RZ, R5, R0 ;  /* 0x00000005ff040219 */ /* 0x002fe40000011600 */
[----:B------:R-:W1:Y:S01]  /*a800*/  S2R R5, SR_CgaCtaId ;  /* 0x0000000000057919 */ /* 0x000e620000008800 */
[----:B------:R-:W3:Y:S02]  /*a810*/  LDC R0, c[0x0][0x2e0] ;  /* 0x0000b800ff007b82 */ /* 0x000ee40000000800 */
[----:B--2---:R-:W-:Y:S01]  /*a820*/  @P1 IMAD.HI.U32 R2, R4, R2, RZ ;  /* 0x0000000204021227 */ /* 0x004fe200078e00ff */
[----:B------:R2:W-:Y:S03]  /*a830*/  STL [R1+0x4], R4 ;  /* 0x0000040401007387 */ /* 0x0005e60000100800 */
[----:B------:R-:W-:Y:S01]  /*a840*/  IMAD.MOV.U32 R18, RZ, RZ, R4 ;  /* 0x000000ffff127224 */ /* 0x000fe200078e0004 */
[----:B------:R-:W-:-:S02]  /*a850*/  @P1 SHF.R.U32.HI R18, RZ, R3, R2 ;  /* 0x00000003ff121219 */ /* 0x000fc40000011602 */
[----:B------:R-:W-:Y:S01]  /*a860*/  MOV R2, 0x400 ;  /* 0x0000040000027802 */ /* 0x000fe20000000f00 */
[----:B---3--:R-:W-:-:S03]  /*a870*/  IMAD R6, R0, UR4, RZ ;  /* 0x0000000400067c24 */ /* 0x008fc6000f8e02ff */
[----:B-1----:R-:W-:-:S05]  /*a880*/  LEA R7, R5, R2, 0x18 ;  /* 0x0000000205077211 */ /* 0x002fca00078ec0ff */
[----:B------:R-:W-:Y:S01]  /*a890*/  VIADD R0, R7, 0x22400 ;  /* 0x0002240007007836 */ /* 0x000fe20000000000 */
[----:B------:R2:W-:Y:S04]  /*a8a0*/  STL [R1], R7 ;  /* 0x0000000701007387 */ /* 0x0005e80000100800 */
[----:B------:R-:W-:Y:S01]  /*a8b0*/  LOP3.LUT P0, RZ, R0, 0x3ff, RZ, 0xc0, !PT ;  /* 0x000003ff00ff7812 */ /* 0x000fe2000780c0ff */
[----:B------:R2:W-:Y:S01]  /*a8c0*/  STL [R1+0x14], R6 ;  /* 0x0000140601007387 */ /* 0x0005e20000100800 */
[----:B------:R-:W-:-:S04]  /*a8d0*/  IADD3 R0, R6, 0x3f, RZ ;  /* 0x0000003f06007810 */ /* 0x000fc80007ffe0ff */
[----:B------:R-:W-:-:S04]  /*a8e0*/  SHF.R.S32.HI R3, RZ, 0x1f, R0 ;  /* 0x0000001fff037819 */ /* 0x000fc80000011400 */
[----:B------:R-:W-:Y:S01]  /*a8f0*/  LEA.HI R3, R3, R0, RZ, 0x6 ;  /* 0x0000000003037211 */ /* 0x000fe200078f30ff */
[----:B------:R-:W-:-:S04]  /*a900*/  IMAD.MOV R0, RZ, RZ, -R18 ;  /* 0x000000ffff007224 */ /* 0x000fc800078e0a12 */
        /* <DEDUP_REMOVED lines=8> */
[----:B--2---:R-:W-:Y:S01]  /*a990*/  IMAD.U32 R4, RZ, RZ, UR6 ;  /* 0x00000006ff047e24 */ /* 0x004fe2000f8e00ff */
[----:B------:R-:W-:Y:S01]  /*a9a0*/  MOV R5, UR7 ;  /* 0x0000000700057c02 */ /* 0x000fe20008000f00 */
[----:B------:R-:W1:Y:S01]  /*a9b0*/  LDC.64 R2, c[0x4][R2] ;  /* 0x0100000002027b82 */ /* 0x000e620000000a00 */
[----:B------:R-:W-:Y:S01]  /*a9c0*/  IMAD.U32 R6, RZ, RZ, UR8 ;  /* 0x00000008ff067e24 */ /* 0x000fe2000f8e00ff */
[----:B------:R-:W-:Y:S01]  /*a9d0*/  MOV R10, UR4 ;  /* 0x00000004000a7c02 */ /* 0x000fe20008000f00 */
[----:B------:R-:W-:Y:S01]  /*a9e0*/  IMAD.U32 R7, RZ, RZ, UR9 ;  /* 0x00000009ff077e24 */ /* 0x000fe2000f8e00ff */
[----:B------:R-:W-:Y:S01]  /*a9f0*/  MOV R12, 0x1 ;  /* 0x00000001000c7802 */ /* 0x000fe20000000f00 */
[----:B------:R-:W-:-:S02]  /*aa00*/  IMAD.U32 R11, RZ, RZ, UR5 ;  /* 0x00000005ff0b7e24 */ /* 0x000fc4000f8e00ff */
[----:B------:R-:W-:Y:S02]  /*aa10*/  IMAD.MOV.U32 R8, RZ, RZ, 0x70 ;  /* 0x00000070ff087424 */ /* 0x000fe400078e00ff */
[----:B------:R-:W-:-:S07]  /*aa20*/  IMAD.MOV.U32 R13, RZ, RZ, RZ ;  /* 0x000000ffff0d7224 */ /* 0x000fce00078e00ff */
[----:B------:R-:W-:-:S07]  /*aa30*/  LEPC R20, `(.L_x_165) ;  /* 0x000000001014794e */ /* 0x000fce0000000000 */
[----:B-1----:R-:W-:Y:S05]  /*aa40*/  CALL.ABS.NOINC R2 ;  /* 0x0000000002007343 */ /* 0x002fea0003c00000 */
.L_x_165:
[----:B------:R-:W2:Y:S02]  /*aa50*/  LDL R2, [R1] ;  /* 0x0000000001027983 */ /* 0x000ea40000100800 */
[----:B--2---:R-:W-:-:S05]  /*aa60*/  VIADD R0, R2, 0x400 ;  /* 0x0000040002007836 */ /* 0x004fca0000000000 */
        /* <DEDUP_REMOVED lines=18> */
.L_x_167:
[----:B------:R-:W-:Y:S01]  /*ab90*/  MOV R2, 0x0 ;  /* 0x0000000000027802 */ /* 0x000fe20000000f00 */
[----:B------:R-:W-:Y:S01]  /*aba0*/  ULDC.64 UR6, c[0x4][0x88] ;  /* 0x0100220000067ab9 */ /* 0x000fe20000000a00 */
[----:B------:R-:W-:Y:S01]  /*abb0*/  ULDC.64 UR8, c[0x4][0x90] ;  /* 0x0100240000087ab9 */ /* 0x000fe20000000a00 */
[----:B------:R-:W-:Y:S01]  /*abc0*/  ULDC.64 UR4, c[0x4][0x18] ;  /* 0x0100060000047ab9 */ /* 0x000fe20000000a00 */
[----:B------:R-:W-:Y:S01]  /*abd0*/  MOV R4, UR6 ;  /* 0x0000000600047c02 */ /* 0x000fe20008000f00 */
[----:B------:R-:W-:Y:S01]  /*abe0*/  IMAD.U32 R5, RZ, RZ, UR7 ;  /* 0x00000007ff057e24 */ /* 0x000fe2000f8e00ff */
        /* <DEDUP_REMOVED lines=10> */
.L_x_166:
[----:B------:R-:W2:Y:S01]  /*ac90*/  LDL.LU R5, [R1+0x4] ;  /* 0x0000040001057983 */ /* 0x000ea20000300800 */
[----:B------:R-:W1:Y:S01]  /*aca0*/  LDC R0, c[0x0][0x428] ;  /* 0x00010a00ff007b82 */ /* 0x000e620000000800 */
[----:B------:R-:W-:Y:S02]  /*acb0*/  ULDC.64 UR4, c[0x0][0xaf0] ;  /* 0x0002bc0000047ab9 */ /* 0x000fe40000000a00 */
[----:B------:R-:W3:Y:S01]  /*acc0*/  LDL R4, [R1+0xc] ;  /* 0x00000c0001047983 */ /* 0x000ee20000100800 */
[----:B------:R-:W-:Y:S01]  /*acd0*/  ISETP.NE.U32.AND P0, PT, RZ, UR4, PT ;  /* 0x00000004ff007c0c */ /* 0x000fe2000bf05070 */
[----:B------:R-:W-:Y:S01]  /*ace0*/  IMAD.MOV.U32 R6, RZ, RZ, R18 ;  /* 0x000000ffff067224 */ /* 0x000fe200078e0012 */
[----:B------:R-:W-:Y:S01]  /*acf0*/  ULDC UR4, c[0x0][0xea8] ;  /* 0x0003aa0000047ab9 */ /* 0x000fe20000000800 */
[----:B------:R-:W4:Y:S01]  /*ad00*/  S2R R7, SR_TID.X ;  /* 0x0000000000077919 */ /* 0x000f220000002100 */
[----:B------:R-:W-:Y:S02]  /*ad10*/  ISETP.NE.AND.EX P0, PT, RZ, UR5, PT, P0 ;  /* 0x00000005ff007c0c */ /* 0x000fe4000bf05300 */
[----:B-1----:R-:W-:-:S02]  /*ad20*/  ISETP.NE.AND P1, PT, R0, 0x1, PT ;  /* 0x000000010000780c */ /* 0x002fc40003f25270 */
[----:B------:R-:W-:-:S11]  /*ad30*/  MOV R0, R19 ;  /* 0x0000001300007202 */ /* 0x000fd60000000f00 */
        /* <DEDUP_REMOVED lines=15> */
[----:B--2---:R-:W-:-:S04]  /*ae30*/  IMAD.MOV R8, RZ, RZ, -R5 ;  /* 0x000000ffff087224 */ /* 0x004fc800078e0a05 */
[----:B---3--:R-:W-:-:S05]  /*ae40*/  IMAD R8, R8, UR4, R4 ;  /* 0x0000000408087c24 */ /* 0x008fca000f8e0204 */
[----:B-1----:R-:W-:-:S07]  /*ae50*/  SHF.L.U32 R8, R8, 0x6, RZ ;  /* 0x0000000608087819 */ /* 0x002fce00000006ff */
.L_x_168:
        /* <DEDUP_REMOVED lines=17> */
.L_x_223:
[----:B------:R-:W2:Y:S01]  /*af70*/  LDL R5, [R1+0x8] ;  /* 0x0000080001057983 */ /* 0x000ea20000100800 */
[----:B------:R-:W-:Y:S01]  /*af80*/  UMOV UR4, 0xffffffff ;  /* 0xffffffff00047882 */ /* 0x000fe20000000000 */
[----:B------:R-:W-:Y:S01]  /*af90*/  SHF.R.S32.HI R7, RZ, 0x1f, R6 ;  /* 0x0000001fff077819 */ /* 0x000fe20000011406 */
[----:B--2---:R-:W-:Y:S01]  /*afa0*/  VIADD R9, R5, 0xffffffff ;  /* 0xffffffff05097836 */ /* 0x004fe20000000000 */
[----:B------:R-:W-:Y:S06]  /*afb0*/  BRA.DIV UR4, `(.L_x_170) ;  /* 0x0000002e04787947 */ /* 0x000fec000b800000 */
[----:B------:R-:W-:-:S13]  /*afc0*/  ELECT P6, URZ, PT ;  /* 0x00000000003f782f */ /* 0x000fda00038c0000 */
.L_x_226:
        /* <DEDUP_REMOVED lines=11> */
[----:B------:R-:W-:-:S04]  /*b080*/  IMAD R10, R7, UR4, RZ ;  /* 0x00000004070a7c24 */ /* 0x000fc8000f8e02ff */
[----:B------:R-:W-:Y:S02]  /*b090*/  IMAD.MOV R5, RZ, RZ, -R4 ;  /* 0x000000ffff057224 */ /* 0x000fe400078e0a04 */
[----:B------:R-:W-:Y:S02]  /*b0a0*/  IMAD R10, R6, UR5, R10 ;  /* 0x00000005060a7c24 */ /* 0x000fe4000f8e020a */
[----:B------:R-:W-:-:S05]  /*b0b0*/  IMAD R5, R11, R5, R9 ;  /* 0x000000050b057224 */ /* 0x000fca00078e0209 */
[----:B------:R2:W-:Y:S02]  /*b0c0*/  STL [R1+0x10], R5 ;  /* 0x0000100501007387 */ /* 0x0005e40000100800 */
[----:B--2---:R-:W-:-:S03]  /*b0d0*/  SHF.R.S32.HI R5, RZ, 0x1f, R4 ;  /* 0x0000001fff057819 */ /* 0x004fc60000011404 */
[----:B------:R-:W-:-:S04]  /*b0e0*/  IMAD.WIDE.U32 R4, R6, UR4, R4 ;  /* 0x0000000406047c25 */ /* 0x000fc8000f8e0004 */
[----:B------:R-:W-:Y:S01]  /*b0f0*/  IMAD.IADD R5, R5, 0x1, R10 ;  /* 0x0000000105057824 */ /* 0x000fe200078e020a */
[----:B------:R-:W-:-:S04]  /*b100*/  LEA R10, P1, R4, R2, 0x2 ;  /* 0x00000002040a7211 */ /* 0x000fc800078210ff */
[----:B------:R-:W-:-:S05]  /*b110*/  LEA.HI.X R11, R4, R3, R5, 0x2, P1 ;  /* 0x00000003040b7211 */ /* 0x000fca00008f1405 */
[----:B------:R2:W5:Y:S04]  /*b120*/  LDG.E R4, desc[UR54][R10.64] ;  /* 0x000000360a047981 */ /* 0x000568000c1e1900 */
.L_x_172:
[----:B--2---:R-:W2:Y:S01]  /*b130*/  S2R R10, SR_CgaCtaId ;  /* 0x00000000000a7919 */ /* 0x004ea20000008800 */
[----:B------:R-:W-:-:S04]  /*b140*/  MOV R5, 0x400 ;  /* 0x0000040000057802 */ /* 0x000fc80000000f00 */
[----:B--2---:R-:W-:-:S04]  /*b150*/  LEA R5, R10, R5, 0x18 ;  /* 0x000000050a057211 */ /* 0x004fc800078ec0ff */
[----:B------:R-:W-:Y:S02]  /*b160*/  LEA R10, R16, R5, 0x3 ;  /* 0x00000005100a7211 */ /* 0x000fe400078e18ff */
[----:B------:R-:W-:-:S04]  /*b170*/  SHF.L.U32 R5, R17, 0x1f, RZ ;  /* 0x0000001f11057819 */ /* 0x000fc800000006ff */
[----:B------:R-:W2:Y:S02]  /*b180*/  SYNCS.PHASECHK.TRANS64.TRYWAIT P1, [R10+URZ+0x38840], R5 ;  /* 0x038840050a0075a7 */ /* 0x000ea4000802017f */
[----:B--2---:R-:W-:Y:S05]  /*b190*/  @!P1 BRA `(.L_x_173) ;  /* 0x0000002c00209947 */ /* 0x004fea0003800000 */
.L_x_227:
        /* <DEDUP_REMOVED lines=11> */
.L_x_174:
[----:B------:R-:W3:Y:S01]  /*b250*/  LDL R11, [R1+0x10] ;  /* 0x00001000010b7983 */ /* 0x000ee20000100800 */
[----:B--2---:R-:W-:Y:S01]  /*b260*/  MOV R5, 0x400 ;  /* 0x0000040000057802 */ /* 0x004fe20000000f00 */
[----:B------:R-:W2:Y:S01]  /*b270*/  S2R R12, SR_CgaCtaId ;  /* 0x00000000000c7919 */ /* 0x000ea20000008800 */
[----:B------:R-:W-:Y:S01]  /*b280*/  R2UR UR9, R10 ;  /* 0x000000000a0972ca */ /* 0x000fe200000e0000 */
[----:B------:R-:W-:Y:S01]  /*b290*/  UIADD3 UR4, UP0, UR46, 0x370, URZ ;  /* 0x000003702e047890 */ /* 0x000fe2000ff1e03f */
[----:B------:R-:W-:Y:S02]  /*b2a0*/  R2UR UR12, R0 ;  /* 0x00000000000c72ca */ /* 0x000fe400000e0000 */
[----:B-----5:R-:W-:Y:S01]  /*b2b0*/  R2UR UR13, R4 ;  /* 0x00000000040d72ca */ /* 0x020fe200000e0000 */
[----:B------:R-:W-:Y:S01]  /*b2c0*/  UIADD3.X UR5, URZ, UR47, URZ, UP0, !UPT ;  /* 0x0000002f3f057290 */ /* 0x000fe200087fe43f */
[----:B--2---:R-:W-:-:S04]  /*b2d0*/  LEA R5, R12, R5, 0x18 ;  /* 0x000000050c057211 */ /* 0x004fc800078ec0ff */
[----:B------:R-:W-:-:S04]  /*b2e0*/  LEA R5, R16, R5, 0xd ;  /* 0x0000000510057211 */ /* 0x000fc800078e68ff */
[----:B------:R-:W-:Y:S01]  /*b2f0*/  R2UR UR8, R5 ;  /* 0x00000000050872ca */ /* 0x000fe200000e0000 */
[----:B------:R-:W-:Y:S01]  /*b300*/  UIADD3 UR9, UR9, 0x38830, URZ ;  /* 0x0003883009097890 */ /* 0x000fe2000fffe03f */
[----:B------:R-:W-:Y:S01]  /*b310*/  UMOV UR6, 0x0 ;  /* 0x0000000000067882 */ /* 0x000fe20000000000 */
[----:B------:R-:W-:Y:S01]  /*b320*/  UMOV UR7, 0x14f00000 ;  /* 0x14f0000000077882 */ /* 0x000fe20000000000 */
[----:B------:R-:W-:-:S09]  /*b330*/  UMOV UR10, URZ ;  /* 0x0000003f000a7c82 */ /* 0x000fd20008000000 */
[----:B------:R-:W-:Y:S01]  /*b340*/  UIADD3 UR8, UR8, 0x22400, URZ ;  /* 0x0002240008087890 */ /* 0x000fe2000fffe03f */
[----:B---3--:R-:W-:-:S13]  /*b350*/  R2UR UR11, R11 ;  /* 0x000000000b0b72ca */ /* 0x008fda00000e0000 */
[----:B------:R-:W-:-:S09]  /*b360*/  USHF.L.U32 UR11, UR11, 0x6, URZ ;  /* 0x000000060b0b7899 */ /* 0x000fd2000800063f */
[----:B------:R2:W-:Y:S02]  /*b370*/  UTMALDG.4D [UR8], [UR4], desc[UR6] ;  /* 0x00000608040075b4 */ /* 0x0005e40008019000 */
[----:B--2---:R-:W-:Y:S01]  /*b380*/  NOP ;  /* 0x0000000000007918 */ /* 0x004fe20000000000 */
.L_x_171:
[----:B------:R-:W2:Y:S01]  /*b390*/  S2R R12, SR_CgaCtaId ;  /* 0x00000000000c7919 */ /* 0x000ea20000008800 */
[----:B------:R-:W-:Y:S05]  /*b3a0*/  WARPSYNC.ALL ;  /* 0x0000000000007948 */ /* 0x000fea0003800000 */
[----:B------:R-:W-:Y:S01]  /*b3b0*/  BAR.SYNC.DEFER_BLOCKING 0x8, 0xa0 ;  /* 0x0202800000007b1d */ /* 0x000fe20000010000 */
[----:B------:R-:W-:Y:S02]  /*b3c0*/  ELECT P1, URZ, PT ;  /* 0x00000000003f782f */ /* 0x000fe40003820000 */
[----:B------:R-:W-:-:S03]  /*b3d0*/  MOV R11, 0x400 ;  /* 0x00000400000b7802 */ /* 0x000fc60000000f00 */
[----:B------:R-:W-:Y:S01]  /*b3e0*/  BSSY B0, `(.L_x_175) ;  /* 0x000004c000007945 */ /* 0x000fe20003800000 */
[----:B--2---:R-:W-:-:S07]  /*b3f0*/  LEA R11, R12, R11, 0x18 ;  /* 0x0000000b0c0b7211 */ /* 0x004fce00078ec0ff */
[----:B------:R-:W-:Y:S05]  /*b400*/  @!P1 BRA `(.L_x_176) ;  /* 0x0000000400249947 */ /* 0x000fea0003800000 */
[----:B------:R-:W-:Y:S01]  /*b410*/  R2UR UR16, R11 ;  /* 0x000000000b1072ca */ /* 0x000fe200000e0000 */
[----:B------:R-:W-:Y:S01]  /*b420*/  UIADD3 UR14, UP0, UR46, 0x270, URZ ;  /* 0x000002702e0e7890 */ /* 0x000fe2000ff1e03f */
[----:B------:R-:W-:Y:S01]  /*b430*/  R2UR UR11, R8 ;  /* 0x00000000080b72ca */ /* 0x000fe200000e0000 */
[----:B------:R-:W-:Y:S01]  /*b440*/  IMAD.MOV.U32 R5, RZ, RZ, 0x2000 ;  /* 0x00002000ff057424 */ /* 0x000fe200078e00ff */
[----:B------:R-:W-:Y:S01]  /*b450*/  R2UR UR12, R19 ;  /* 0x00000000130c72ca */ /* 0x000fe200000e0000 */
[----:B------:R-:W-:Y:S01]  /*b460*/  UIADD3.X UR15, URZ, UR47, URZ, UP0, !UPT ;  /* 0x0000002f3f0f7290 */ /* 0x000fe200087fe43f */
[----:B------:R-:W-:Y:S01]  /*b470*/  R2UR UR13, R18 ;  /* 0x00000000120d72ca */ /* 0x000fe200000e0000 */
[----:B------:R-:W-:Y:S01]  /*b480*/  UIADD3 UR4, UP0, UR46, 0x770, URZ ;  /* 0x000007702e047890 */ /* 0x000fe2000ff1e03f */
[----:B------:R2:W-:Y:S01]  /*b490*/  SYNCS.ARRIVE.TRANS64 RZ, [R11+URZ+0x38800], R5 ;  /* 0x038800050bff79a7 */ /* 0x0005e2000800003f */
[----:B------:R-:W-:Y:S01]  /*b4a0*/  UMOV UR6, 0x0 ;  /* 0x0000000000067882 */ /* 0x000fe20000000000 */
[----:B------:R-:W-:Y:S01]  /*b4b0*/  UMOV UR7, 0x12f00000 ;  /* 0x12f0000000077882 */ /* 0x000fe20000000000 */
[----:B------:R-:W-:Y:S01]  /*b4c0*/  UMOV UR10, URZ ;  /* 0x0000003f000a7c82 */ /* 0x000fe20008000000 */
[----:B------:R-:W-:Y:S01]  /*b4d0*/  UIADD3.X UR5, URZ, UR47, URZ, UP0, !UPT ;  /* 0x0000002f3f057290 */ /* 0x000fe200087fe43f */
[----:B------:R-:W-:Y:S01]  /*b4e0*/  MOV R8, UR54 ;  /* 0x0000003600087c02 */ /* 0x000fe20008000f00 */
[----:B------:R-:W-:-:S02]  /*b4f0*/  UIADD3 UR8, UR16, 0x20400, URZ ;  /* 0x0002040010087890 */ /* 0x000fc4000fffe03f */
[----:B------:R-:W-:Y:S01]  /*b500*/  UIADD3 UR9, UR16, 0x38800, URZ ;  /* 0x0003880010097890 */ /* 0x000fe2000fffe03f */
[----:B------:R-:W-:Y:S01]  /*b510*/  R2UR UR54, R8 ;  /* 0x00000000083672ca */ /* 0x000fe200000e0000 */
[----:B------:R-:W-:Y:S01]  /*b520*/  UIADD3 UR48, UR16, 0x28400, URZ ;  /* 0x0002840010307890 */ /* 0x000fe2000fffe03f */
[----:B--2---:R-:W-:Y:S01]  /*b530*/  MOV R5, 0x10000 ;  /* 0x0001000000057802 */ /* 0x004fe20000000f00 */
[----:B------:R-:W-:Y:S01]  /*b540*/  UMOV UR50, 0xc0 ;  /* 0x000000c000327882 */ /* 0x000fe20000000000 */
[----:B------:R-:W-:Y:S01]  /*b550*/  UMOV UR51, UR11 ;  /* 0x0000000b00337c82 */ /* 0x000fe20008000000 */
[----:B------:R-:W-:Y:S01]  /*b560*/  MOV R10, UR50 ;  /* 0x00000032000a7c02 */ /* 0x000fe20008000f00 */
[----:B------:R-:W-:Y:S01]  /*b570*/  UMOV UR50, 0x40 ;  /* 0x0000004000327882 */ /* 0x000fe20000000000 */
[----:B------:R-:W-:Y:S01]  /*b580*/  UMOV UR52, UR12 ;  /* 0x0000000c00347c82 */ /* 0x000fe20008000000 */
[----:B------:R2:W-:Y:S01]  /*b590*/  UTMALDG.4D [UR8], [UR14], desc[UR6] ;  /* 0x000006080e0075b4 */ /* 0x0005e20008019000 */
[----:B------:R3:W-:Y:S01]  /*b5a0*/  SYNCS.ARRIVE.TRANS64 RZ, [R11+URZ+0x38810], R5 ;  /* 0x038810050bff79a7 */ /* 0x0007e2000800003f */
[----:B------:R-:W-:Y:S01]  /*b5b0*/  UMOV UR53, UR13 ;  /* 0x0000000d00357c82 */ /* 0x000fe20008000000 */
[----:B------:R-:W-:-:S02]  /*b5c0*/  UIADD3 UR56, UR16, 0x2a400, URZ ;  /* 0x0002a40010387890 */ /* 0x000fc4000fffe03f */
[----:B------:R-:W-:Y:S02]  /*b5d0*/  UIADD3 UR40, UR16, 0x2e400, URZ ;  /* 0x0002e40010287890 */ /* 0x000fe4000fffe03f */
[----:B------:R-:W-:Y:S02]  /*b5e0*/  UIADD3 UR32, UR16, 0x30400, URZ ;  /* 0x0003040010207890 */ /* 0x000fe4000fffe03f */
[----:B------:R-:W-:Y:S01]  /*b5f0*/  UIADD3 UR24, UR16, 0x32400, URZ ;  /* 0x0003240010187890 */ /* 0x000fe2000fffe03f */
[----:B------:R-:W-:Y:S01]  /*b600*/  UMOV UR58, 0x80 ;  /* 0x00000080003a7882 */ /* 0x000fe20000000000 */
[----:B------:R-:W-:Y:S01]  /*b610*/  UMOV UR59, UR11 ;  /* 0x0000000b003b7c82 */ /* 0x000fe20008000000 */
[----:B------:R-:W-:Y:S01]  /*b620*/  UMOV UR60, UR12 ;  /* 0x0000000c003c7c82 */ /* 0x000fe20008000000 */
[----:B------:R-:W-:Y:S01]  /*b630*/  UMOV UR61, UR13 ;  /* 0x0000000d003d7c82 */ /* 0x000fe20008000000 */
        /* <DEDUP_REMOVED lines=11> */
[----:B--2---:R-:W-:Y:S01]  /*b6f0*/  UIADD3 UR8, UR16, 0x26400, URZ ;  /* 0x0002640010087890 */ /* 0x004fe2000fffe03f */
[----:B---3--:R-:W-:Y:S01]  /*b700*/  MOV R5, UR55 ;  /* 0x0000003700057c02 */ /* 0x008fe20008000f00 */
[----:B------:R-:W-:Y:S01]  /*b710*/  UIADD3 UR9, UR16, 0x38810, URZ ;  /* 0x0003881010097890 */ /* 0x000fe2000fffe03f */
[----:B------:R-:W-:Y:S01]  /*b720*/  UMOV UR29, UR13 ;  /* 0x0000000d001d7c82 */ /* 0x000fe20008000000 */
[----:B------:R-:W-:Y:S01]  /*b730*/  UMOV UR18, 0x1c0 ;  /* 0x000001c000127882 */ /* 0x000fe20000000000 */
[----:B------:R-:W-:Y:S01]  /*b740*/  UMOV UR19, UR11 ;  /* 0x0000000b00137c82 */ /* 0x000fe20008000000 */
[----:B------:R-:W-:Y:S01]  /*b750*/  UMOV UR20, UR12 ;  /* 0x0000000c00147c82 */ /* 0x000fe20008000000 */
[----:B------:R-:W-:-:S02]  /*b760*/  UMOV UR21, UR13 ;  /* 0x0000000d00157c82 */ /* 0x000fc40008000000 */
[----:B------:R-:W-:Y:S01]  /*b770*/  UMOV UR49, UR9 ;  /* 0x0000000900317c82 */ /* 0x000fe20008000000 */
[----:B------:R-:W-:Y:S01]  /*b780*/  UMOV UR57, UR9 ;  /* 0x0000000900397c82 */ /* 0x000fe20008000000 */
[----:B------:R-:W-:Y:S01]  /*b790*/  UTMALDG.4D [UR8], [UR4], desc[UR6] ;  /* 0x00000608040075b4 */ /* 0x000fe20008019000 */
[----:B------:R-:W-:Y:S01]  /*b7a0*/  UMOV UR41, UR9 ;  /* 0x0000000900297c82 */ /* 0x000fe20008000000 */
[----:B------:R-:W-:Y:S01]  /*b7b0*/  UMOV UR33, UR9 ;  /* 0x0000000900217c82 */ /* 0x000fe20008000000 */
[----:B------:R-:W-:Y:S01]  /*b7c0*/  UMOV UR25, UR9 ;  /* 0x0000000900197c82 */ /* 0x000fe20008000000 */
[----:B------:R-:W-:Y:S01]  /*b7d0*/  UMOV UR17, UR9 ;  /* 0x0000000900117c82 */ /* 0x000fe20008000000 */
[----:B------:R-:W-:Y:S01]  /*b7e0*/  R2UR UR55, R5 ;  /* 0x00000000053772ca */ /* 0x000fe200000e0000 */
[----:B------:R2:W-:Y:S01]  /*b7f0*/  UTMALDG.4D [UR48], [UR4], desc[UR6] ;  /* 0x00000630040075b4 */ /* 0x0005e20008019000 */
[----:B------:R3:W-:Y:S01]  /*b800*/  UTMALDG.4D [UR56], [UR4], desc[UR6] ;  /* 0x00000638040075b4 */ /* 0x0007e20008019000 */
[----:B--2---:R-:W-:Y:S01]  /*b810*/  R2UR UR50, R10 ;  /* 0x000000000a3272ca */ /* 0x004fe200000e0000 */
[----:B------:R-:W-:-:S02]  /*b820*/  UIADD3 UR48, UR16, 0x2c400, URZ ;  /* 0x0002c40010307890 */ /* 0x000fc4000fffe03f */
[----:B------:R-:W-:-:S10]  /*b830*/  UIADD3 UR16, UR16, 0x34400, URZ ;  /* 0x0003440010107890 */ /* 0x000fd4000fffe03f */
[----:B------:R3:W-:Y:S01]  /*b840*/  UTMALDG.4D [UR48], [UR4], desc[UR6] ;  /* 0x00000630040075b4 */ /* 0x0007e20008019000 */
[----:B------:R3:W-:Y:S01]  /*b850*/  UTMALDG.4D [UR40], [UR4], desc[UR6] ;  /* 0x00000628040075b4 */ /* 0x0007e20008019000 */
[----:B------:R3:W-:Y:S01]  /*b860*/  UTMALDG.4D [UR32], [UR4], desc[UR6] ;  /* 0x00000620040075b4 */ /* 0x0007e20008019000 */
[----:B------:R3:W-:Y:S01]  /*b870*/  UTMALDG.4D [UR24], [UR4], desc[UR6] ;  /* 0x00000618040075b4 */ /* 0x0007e20008019000 */
[----:B------:R3:W-:Y:S02]  /*b880*/  UTMALDG.4D [UR16], [UR4], desc[UR6] ;  /* 0x00000610040075b4 */ /* 0x0007e40008019000 */
[----:B---3--:R-:W-:Y:S01]  /*b890*/  NOP ;  /* 0x0000000000007918 */ /* 0x008fe20000000000 */
.L_x_176:
[----:B------:R-:W-:Y:S05]  /*b8a0*/  BSYNC B0 ;  /* 0x0000000000007941 */ /* 0x000fea0003800000 */
.L_x_175:
[----:B------:R-:W2:Y:S01]  /*b8b0*/  LDL R5, [R1+0x18] ;  /* 0x0000180001057983 */ /* 0x000ea20000100800 */
[----:B------:R-:W-:Y:S01]  /*b8c0*/  ULDC.64 UR38, c[0x0][0x408] ;  /* 0x0001020000267ab9 */ /* 0x000fe20000000a00 */
[----:B------:R-:W-:Y:S01]  /*b8d0*/  BSSY B0, `(.L_x_177) ;  /* 0x0000005000007945 */ /* 0x000fe20003800000 */
[----:B--2---:R-:W-:-:S04]  /*b8e0*/  LOP3.LUT R5, R5, 0x1, RZ, 0xc, !PT ;  /* 0x0000000105057812 */ /* 0x004fc800078e0cff */
[----:B------:R-:W-:-:S04]  /*b8f0*/  SHF.L.U32 R5, R5, 0x1f, RZ ;  /* 0x0000001f05057819 */ /* 0x000fc800000006ff */
[----:B------:R-:W2:Y:S02]  /*b900*/  SYNCS.PHASECHK.TRANS64.TRYWAIT P1, [R11+URZ+0x38820], R5 ;  /* 0x038820050b0075a7 */ /* 0x000ea4000802017f */
[----:B--2---:R-:W-:Y:S05]  /*b910*/  @!P1 BRA `(.L_x_178) ;  /* 0x0000002400549947 */ /* 0x004fea0003800000 */
.L_x_228:
[----:B------:R-:W-:Y:S05]  /*b920*/  BSYNC B0 ;  /* 0x0000000000007941 */ /* 0x000fea0003800000 */
.L_x_177:
[----:B------:R-:W-:Y:S04]  /*b930*/  BSSY B0, `(.L_x_179) ;  /* 0x000004b000007945 */ /* 0x000fe80003800000 */
[----:B------:R-:W-:Y:S05]  /*b940*/  @!P6 BRA `(.L_x_180) ;  /* 0x000000040024e947 */ /* 0x000fea0003800000 */
[----:B------:R-:W3:Y:S01]  /*b950*/  S2R R11, SR_CgaCtaId ;  /* 0x00000000000b7919 */ /* 0x000ee20000008800 */
[----:B--2---:R-:W-:Y:S01]  /*b960*/  MOV R8, 0x400 ;  /* 0x0000040000087802 */ /* 0x004fe20000000f00 */
[----:B------:R-:W2:Y:S03]  /*b970*/  S2R R10, SR_TID.X ;  /* 0x00000000000a7919 */ /* 0x000ea60000002100 */
[----:B---3--:R-:W-:Y:S02]  /*b980*/  LEA R8, R11, R8, 0x18 ;  /* 0x000000080b087211 */ /* 0x008fe400078ec0ff */
[----:B--2---:R-:W-:-:S03]  /*b990*/  LOP3.LUT R10, R10, 0x7f, RZ, 0xc0, !PT ;  /* 0x0000007f0a0a7812 */ /* 0x004fc600078ec0ff */
[----:B------:R-:W-:Y:S01]  /*b9a0*/  IMAD R5, R16, 0x8, R8 ;  /* 0x0000000810057824 */ /* 0x000fe200078e0208 */
[----:B------:R-:W-:Y:S02]  /*b9b0*/  SHF.L.U32 R8, R17, 0x1f, RZ ;  /* 0x0000001f11087819 */ /* 0x000fe400000006ff */
[----:B------:R-:W-:Y:S02]  /*b9c0*/  ISETP.NE.AND P2, PT, R10, RZ, PT ;  /* 0x000000ff0a00720c */ /* 0x000fe40003f45270 */
[----:B------:R-:W2:Y:S02]  /*b9d0*/  SYNCS.PHASECHK.TRANS64.TRYWAIT P1, [R5+URZ+0x38860], R8 ;  /* 0x03886008050075a7 */ /* 0x000ea4000802017f */
[----:B--2---:R-:W-:Y:S09]  /*b9e0*/  @!P1 BRA `(.L_x_181) ;  /* 0x0000002400409947 */ /* 0x004ff20003800000 */
.L_x_229:
        /* <DEDUP_REMOVED lines=8> */
.L_x_182:
[----:B--2---:R-:W2:Y:S01]  /*ba70*/  LDL R8, [R1+0x10] ;  /* 0x0000100001087983 */ /* 0x004ea20000100800 */
[----:B------:R-:W-:Y:S01]  /*ba80*/  MOV R10, 0x400 ;  /* 0x00000400000a7802 */ /* 0x000fe20000000f00 */
[----:B------:R-:W3:Y:S01]  /*ba90*/  S2R R11, SR_CgaCtaId ;  /* 0x00000000000b7919 */ /* 0x000ee20000008800 */
[----:B------:R-:W-:Y:S01]  /*baa0*/  R2UR UR9, R5 ;  /* 0x00000000050972ca */ /* 0x000fe200000e0000 */
[----:B------:R-:W-:Y:S01]  /*bab0*/  UIADD3 UR4, UP0, UR46, 0x470, URZ ;  /* 0x000004702e047890 */ /* 0x000fe2000ff1e03f */
[----:B------:R-:W-:Y:S02]  /*bac0*/  R2UR UR12, R0 ;  /* 0x00000000000c72ca */ /* 0x000fe400000e0000 */
[----:B------:R-:W-:Y:S01]  /*bad0*/  R2UR UR13, R4 ;  /* 0x00000000040d72ca */ /* 0x000fe200000e0000 */
[----:B------:R-:W-:Y:S01]  /*bae0*/  UIADD3.X UR5, URZ, UR47, URZ, UP0, !UPT ;  /* 0x0000002f3f057290 */ /* 0x000fe200087fe43f */
[----:B---3--:R-:W-:-:S05]  /*baf0*/  LEA R10, R11, R10, 0x18 ;  /* 0x0000000a0b0a7211 */ /* 0x008fca00078ec0ff */
        /* <DEDUP_REMOVED lines=15> */
[----:B--2---:R-:W-:-:S13]  /*bbf0*/  R2UR UR11, R8 ;  /* 0x00000000080b72ca */ /* 0x004fda00000e0000 */
[----:B------:R-:W-:-:S09]  /*bc00*/  USHF.L.U32 UR11, UR11, 0x6, URZ ;  /* 0x000000060b0b7899 */ /* 0x000fd2000800063f */
        /* <DEDUP_REMOVED lines=15> */
[----:B------:R-:W-:-:S02]  /*bd00*/  UMOV UR10, UR21 ;  /* 0x00000015000a7c82 */ /* 0x000fc40008000000 */
[----:B------:R2:W-:Y:S01]  /*bd10*/  UTMALDG.4D [UR8], [UR4], desc[UR6] ;  /* 0x00000608040075b4 */ /* 0x0005e20008019000 */
        /* <DEDUP_REMOVED lines=12> */
.L_x_180:
[----:B------:R-:W-:Y:S05]  /*bde0*/  BSYNC B0 ;  /* 0x0000000000007941 */ /* 0x000fea0003800000 */
.L_x_179:
        /* <DEDUP_REMOVED lines=9> */
[----:B------:R-:W-:Y:S01]  /*be80*/  MOV R5, 0x1 ;  /* 0x0000000100057802 */ /* 0x000fe20000000f00 */
[----:B--2---:R-:W-:Y:S01]  /*be90*/  IMAD.MOV R10, RZ, RZ, -R11 ;  /* 0x000000ffff0a7224 */ /* 0x004fe200078e0a0b */
[----:B------:R-:W-:-:S04]  /*bea0*/  IADD3 R8, R11, -0x2, RZ ;  /* 0xfffffffe0b087810 */ /* 0x000fc80007ffe0ff */
[----:B------:R-:W-:-:S05]  /*beb0*/  VIADDMNMX R10, R10, R5, 0xffffffff, !PT ;  /* 0xffffffff0a0a7446 */ /* 0x000fca0007800105 */
[----:B------:R-:W-:-:S05]  /*bec0*/  IMAD.IADD R5, R11, 0x1, R10 ;  /* 0x000000010b057824 */ /* 0x000fca00078e020a */
        /* <DEDUP_REMOVED lines=10> */
[----:B--2---:R-:W-:-:S04]  /*bf70*/  @P1 IMAD.HI.U32 R11, R8, R4, RZ ;  /* 0x00000004080b1227 */ /* 0x004fc800078e00ff */
[----:B------:R-:W-:Y:S01]  /*bf80*/  IMAD.MOV.U32 R4, RZ, RZ, R8 ;  /* 0x000000ffff047224 */ /* 0x000fe200078e0008 */
[----:B------:R-:W-:Y:S01]  /*bf90*/  @P1 SHF.R.U32.HI R4, RZ, R5, R11 ;  /* 0x00000005ff041219 */ /* 0x000fe2000001160b */
[----:B------:R-:W-:-:S03]  /*bfa0*/  IMAD R11, R7, UR4, RZ ;  /* 0x00000004070b7c24 */ /* 0x000fc6000f8e02ff */
[----:B------:R-:W-:Y:S01]  /*bfb0*/  IADD3 R5, -R4, RZ, RZ ;  /* 0x000000ff04057210 */ /* 0x000fe20007ffe1ff */
[----:B------:R-:W-:-:S04]  /*bfc0*/  IMAD R11, R6, UR5, R11 ;  /* 0x00000005060b7c24 */ /* 0x000fc8000f8e020b */
[----:B------:R-:W-:Y:S01]  /*bfd0*/  IMAD R8, R12, R5, R8 ;  /* 0x000000050c087224 */ /* 0x000fe200078e0208 */
[----:B------:R-:W-:-:S03]  /*bfe0*/  SHF.R.S32.HI R5, RZ, 0x1f, R4 ;  /* 0x0000001fff057819 */ /* 0x000fc60000011404 */
[----:B------:R-:W-:-:S04]  /*bff0*/  IMAD.WIDE.U32 R4, R6, UR4, R4 ;  /* 0x0000000406047c25 */ /* 0x000fc8000f8e0004 */
[----:B------:R-:W-:Y:S01]  /*c000*/  IMAD.IADD R11, R11, 0x1, R5 ;  /* 0x000000010b0b7824 */ /* 0x000fe200078e0205 */
[----:B------:R-:W-:-:S04]  /*c010*/  LEA R2, P1, R4, R2, 0x2 ;  /* 0x0000000204027211 */ /* 0x000fc800078210ff */
[----:B------:R-:W-:-:S05]  /*c020*/  LEA.HI.X R3, R4, R3, R11, 0x2, P1 ;  /* 0x0000000304037211 */ /* 0x000fca00008f140b */
[----:B------:R2:W5:Y:S04]  /*c030*/  LDG.E R4, desc[UR54][R2.64] ;  /* 0x0000003602047981 */ /* 0x000568000c1e1900 */
.L_x_187:
        /* <DEDUP_REMOVED lines=10> */
.L_x_230:
        /* <DEDUP_REMOVED lines=8> */
.L_x_189:
[----:B------:R-:W3:Y:S01]  /*c160*/  S2R R11, SR_CgaCtaId ;  /* 0x00000000000b7919 */ /* 0x000ee20000008800 */
[----:B------:R-:W-:Y:S01]  /*c170*/  MOV R5, 0x400 ;  /* 0x0000040000057802 */ /* 0x000fe20000000f00 */
[----:B------:R-:W-:Y:S01]  /*c180*/  IMAD.SHL.U32 R8, R8, 0x40, RZ ;  /* 0x0000004008087824 */ /* 0x000fe200078e00ff */
[----:B------:R-:W-:Y:S01]  /*c190*/  R2UR UR9, R2 ;  /* 0x00000000020972ca */ /* 0x000fe200000e0000 */
[----:B------:R-:W-:Y:S01]  /*c1a0*/  UIADD3 UR4, UP0, UR46, 0x370, URZ ;  /* 0x000003702e047890 */ /* 0x000fe2000ff1e03f */
[----:B------:R-:W-:Y:S01]  /*c1b0*/  R2UR UR12, R0 ;  /* 0x00000000000c72ca */ /* 0x000fe200000e0000 */
[----:B------:R-:W-:Y:S01]  /*c1c0*/  UMOV UR6, 0x0 ;  /* 0x0000000000067882 */ /* 0x000fe20000000000 */
[----:B-----5:R-:W-:Y:S01]  /*c1d0*/  R2UR UR13, R4 ;  /* 0x00000000040d72ca */ /* 0x020fe200000e0000 */
[----:B------:R-:W-:Y:S01]  /*c1e0*/  UIADD3.X UR5, URZ, UR47, URZ, UP0, !UPT ;  /* 0x0000002f3f057290 */ /* 0x000fe200087fe43f */
[----:B------:R-:W-:Y:S01]  /*c1f0*/  R2UR UR11, R8 ;  /* 0x00000000080b72ca */ /* 0x000fe200000e0000 */
[----:B------:R-:W-:Y:S01]  /*c200*/  UMOV UR7, 0x14f00000 ;  /* 0x14f0000000077882 */ /* 0x000fe20000000000 */
[----:B------:R-:W-:-:S05]  /*c210*/  UMOV UR10, URZ ;  /* 0x0000003f000a7c82 */ /* 0x000fca0008000000 */
        /* <DEDUP_REMOVED lines=8> */
.L_x_231:
        /* <DEDUP_REMOVED lines=8> */
.L_x_191:
        /* <DEDUP_REMOVED lines=17> */
[----:B----4-:R-:W-:-:S05]  /*c430*/  LEA R3, R5, R3, 0x18 ;  /* 0x0000000305037211 */ /* 0x010fca00078ec0ff */
[----:B------:R-:W-:-:S05]  /*c440*/  IMAD R2, R16, 0x10000, R3 ;  /* 0x0001000010027824 */ /* 0x000fca00078e0203 */
        /* <DEDUP_REMOVED lines=34> */
.L_x_186:
[----:B------:R-:W-:Y:S05]  /*c670*/  BSYNC B0 ;  /* 0x0000000000007941 */ /* 0x000fea0003800000 */
.L_x_185:
[----:B------:R-:W2:Y:S01]  /*c680*/  LDL.LU R3, [R1+0x8] ;  /* 0x0000080001037983 */ /* 0x000ea20000300800 */
[----:B------:R-:W-:-:S04]  /*c690*/  IADD3 R16, R16, 0x1, RZ ;  /* 0x0000000110107810 */ /* 0x000fc80007ffe0ff */
[----:B------:R-:W-:-:S04]  /*c6a0*/  ISETP.NE.AND P1, PT, R16, 0x2, PT ;  /* 0x000000021000780c */ /* 0x000fc80003f25270 */
[----:B------:R-:W-:Y:S02]  /*c6b0*/  SEL R2, RZ, 0x1, P1 ;  /* 0x00000001ff027807 */ /* 0x000fe40000800000 */
[----:B------:R-:W-:Y:S02]  /*c6c0*/  SEL R16, R16, RZ, P1 ;  /* 0x000000ff10107207 */ /* 0x000fe40000800000 */
[----:B------:R-:W-:Y:S01]  /*c6d0*/  LOP3.LUT R17, R17, R2, RZ, 0x3c, !PT ;  /* 0x0000000211117212 */ /* 0x000fe200078e3cff */
[----:B--2---:R-:W-:-:S07]  /*c6e0*/  VIADD R8, R3, 0xfffffffd ;  /* 0xfffffffd03087836 */ /* 0x004fce0000000000 */
.L_x_184:
[----:B------:R-:W-:Y:S01]  /*c6f0*/  IADD3 R10, -R10, RZ, RZ ;  /* 0x000000ff0a0a7210 */ /* 0x000fe20007ffe1ff */
[----:B------:R-:W-:Y:S03]  /*c700*/  BSSY B0, `(.L_x_183) ;  /* 0x0000102000007945 */ /* 0x000fe60003800000 */
[----:B------:R-:W-:-:S13]  /*c710*/  ISETP.NE.AND P1, PT, R9, R10, PT ;  /* 0x0000000a0900720c */ /* 0x000fda0003f25270 */
[----:B------:R-:W-:Y:S05]  /*c720*/  @!P1 BRA `(.L_x_192) ;  /* 0x0000000c00fc9947 */ /* 0x000fea0003800000 */
.L_x_207:
[----:B------:R-:W-:Y:S04]  /*c730*/  BSSY B1, `(.L_x_193) ;  /* 0x0000078000017945 */ /* 0x000fe80003800000 */
[----:B------:R-:W-:Y:S05]  /*c740*/  @!P6 BRA `(.L_x_194) ;  /* 0x0000000400d8e947 */ /* 0x000fea0003800000 */
[----:B-1----:R-:W-:Y:S01]  /*c750*/  IMAD.MOV.U32 R9, RZ, RZ, R8 ;  /* 0x000000ffff097224 */ /* 0x002fe200078e0008 */
[----:B------:R-:W-:Y:S06]  /*c760*/  @!P0 BRA `(.L_x_195) ;  /* 0x0000000000448947 */ /* 0x000fec0003800000 */
[----:B------:R-:W1:Y:S01]  /*c770*/  LDC R9, c[0x0][0x41c] ;  /* 0x00010700ff097b82 */ /* 0x000e620000000800 */
[----:B------:R-:W-:-:S04]  /*c780*/  IMAD R11, R7, UR38, RZ ;  /* 0x00000026070b7c24 */ /* 0x000fc8000f8e02ff */
[----:B------:R-:W-:Y:S01]  /*c790*/  IMAD R10, R6, UR39, R11 ;  /* 0x00000027060a7c24 */ /* 0x000fe2000f8e020b */
[----:B-1----:R-:W-:-:S13]  /*c7a0*/  ISETP.NE.AND P1, PT, R9, 0x1, PT ;  /* 0x000000010900780c */ /* 0x002fda0003f25270 */
[----:B------:R-:W1:Y:S02]  /*c7b0*/  @P1 LDC.64 R2, c[0x0][0x420] ;  /* 0x00010800ff021b82 */ /* 0x000e640000000a00 */
[----:B-1----:R-:W-:Y:S01]  /*c7c0*/  @P1 IMAD.HI.U32 R4, R8, R2, RZ ;  /* 0x0000000208041227 */ /* 0x002fe200078e00ff */
[----:B------:R-:W-:-:S04]  /*c7d0*/  MOV R2, R8 ;  /* 0x0000000800027202 */ /* 0x000fc80000000f00 */
[----:B------:R-:W-:Y:S02]  /*c7e0*/  @P1 SHF.R.U32.HI R2, RZ, R3, R4 ;  /* 0x00000003ff021219 */ /* 0x000fe40000011604 */
[----:B------:R-:W1:Y:S03]  /*c7f0*/  LDC.64 R4, c[0x0][0x3f8] ;  /* 0x0000fe00ff047b82 */ /* 0x000e660000000a00 */
[----:B------:R-:W-:-:S04]  /*c800*/  IMAD.MOV R3, RZ, RZ, -R2 ;  /* 0x000000ffff037224 */ /* 0x000fc800078e0a02 */
[----:B------:R-:W-:Y:S01]  /*c810*/  IMAD R9, R9, R3, R8 ;  /* 0x0000000309097224 */ /* 0x000fe200078e0208 */
[----:B------:R-:W-:-:S03]  /*c820*/  SHF.R.S32.HI R3, RZ, 0x1f, R2 ;  /* 0x0000001fff037819 */ /* 0x000fc60000011402 */
[----:B------:R-:W-:-:S05]  /*c830*/  IMAD.WIDE.U32 R2, R6, UR38, R2 ;  /* 0x0000002606027c25 */ /* 0x000fca000f8e0002 */
[----:B------:R-:W-:Y:S02]  /*c840*/  IADD3 R10, R10, R3, RZ ;  /* 0x000000030a0a7210 */ /* 0x000fe40007ffe0ff */
[----:B-1----:R-:W-:-:S04]  /*c850*/  LEA R4, P1, R2, R4, 0x2 ;  /* 0x0000000402047211 */ /* 0x002fc800078210ff */
[----:B------:R-:W-:-:S05]  /*c860*/  LEA.HI.X R5, R2, R5, R10, 0x2, P1 ;  /* 0x0000000502057211 */ /* 0x000fca00008f140a */
[----:B------:R1:W5:Y:S04]  /*c870*/  LDG.E R4, desc[UR54][R4.64] ;  /* 0x0000003604047981 */ /* 0x000368000c1e1900 */
.L_x_195:
[----:B------:R-:W2:Y:S01]  /*c880*/  S2R R3, SR_CgaCtaId ;  /* 0x0000000000037919 */ /* 0x000ea20000008800 */
[----:B------:R-:W-:Y:S01]  /*c890*/  MOV R2, 0x400 ;  /* 0x0000040000027802 */ /* 0x000fe20000000f00 */
[----:B-1----:R-:W1:Y:S03]  /*c8a0*/  S2R R5, SR_TID.X ;  /* 0x0000000000057919 */ /* 0x002e660000002100 */
[----:B--2---:R-:W-:Y:S02]  /*c8b0*/  LEA R2, R3, R2, 0x18 ;  /* 0x0000000203027211 */ /* 0x004fe400078ec0ff */
[----:B------:R-:W-:Y:S02]  /*c8c0*/  SHF.L.U32 R3, R17, 0x1f, RZ ;  /* 0x0000001f11037819 */ /* 0x000fe400000006ff */
[----:B-1----:R-:W-:Y:S01]  /*c8d0*/  LOP3.LUT R5, R5, 0x7f, RZ, 0xc0, !PT ;  /* 0x0000007f05057812 */ /* 0x002fe200078ec0ff */
[----:B------:R-:W-:-:S03]  /*c8e0*/  IMAD R2, R16, 0x8, R2 ;  /* 0x0000000810027824 */ /* 0x000fc600078e0202 */
[----:B------:R-:W-:Y:S01]  /*c8f0*/  ISETP.NE.AND P1, PT, R5, RZ, PT ;  /* 0x000000ff0500720c */ /* 0x000fe20003f25270 */
[----:B------:R-:W1:Y:S02]  /*c900*/  SYNCS.PHASECHK.TRANS64.TRYWAIT P2, [R2+URZ+0x38840], R3 ;  /* 0x03884003020075a7 */ /* 0x000e64000804017f */
[----:B-1----:R-:W-:Y:S10]  /*c910*/  @!P2 BRA `(.L_x_196) ;  /* 0x0000001400b0a947 */ /* 0x002ff40003800000 */
.L_x_232:
        /* <DEDUP_REMOVED lines=8> */
.L_x_197:
        /* <DEDUP_REMOVED lines=11> */
[----:B--2---:R-:W-:-:S05]  /*ca50*/  LEA R5, R10, R5, 0x18 ;  /* 0x000000050a057211 */ /* 0x004fca00078ec0ff */
[----:B------:R-:W-:-:S05]  /*ca60*/  IMAD R5, R16, 0x2000, R5 ;  /* 0x0000200010057824 */ /* 0x000fca00078e0205 */
[----:B------:R-:W-:Y:S02]  /*ca70*/  R2UR UR8, R5 ;  /* 0x00000000050872ca */ /* 0x000fe400000e0000 */
[----:B------:R-:W-:-:S04]  /*ca80*/  SHF.L.U32 R5, R9, 0x6, RZ ;  /* 0x0000000609057819 */ /* 0x000fc800000006ff */
[----:B------:R-:W-:-:S07]  /*ca90*/  R2UR UR11, R5 ;  /* 0x00000000050b72ca */ /* 0x000fce00000e0000 */
[----:B------:R-:W-:-:S09]  /*caa0*/  UIADD3 UR8, UR8, 0x22400, URZ ;  /* 0x0002240008087890 */ /* 0x000fd2000fffe03f */
[----:B------:R2:W-:Y:S01]  /*cab0*/  UTMALDG.4D [UR8], [UR4], desc[UR6] ;  /* 0x00000608040075b4 */ /* 0x0005e20008019000 */
[----:B------:R-:W3:Y:S02]  /*cac0*/  SYNCS.PHASECHK.TRANS64.TRYWAIT P2, [R2+URZ+0x38860], R3 ;  /* 0x03886003020075a7 */ /* 0x000ee4000804017f */
[----:B--23--:R-:W-:Y:S05]  /*cad0*/  @!P2 BRA `(.L_x_198) ;  /* 0x000000140054a947 */ /* 0x00cfea0003800000 */
.L_x_233:
[----:B------:R-:W-:Y:S05]  /*cae0*/  @P1 BRA `(.L_x_199) ;  /* 0x00000000001c1947 */ /* 0x000fea0003800000 */
[----:B------:R-:W3:Y:S01]  /*caf0*/  S2R R9, SR_TID.X ;  /* 0x0000000000097919 */ /* 0x000ee20000002100 */
[----:B-12---:R-:W-:-:S04]  /*cb00*/  IMAD.MOV.U32 R3, RZ, RZ, 0x10000 ;  /* 0x00010000ff037424 */ /* 0x006fc800078e00ff */
[----:B------:R4:W-:Y:S01]  /*cb10*/  SYNCS.ARRIVE.TRANS64 RZ, [R2+URZ+0x38850], R3 ;  /* 0x0388500302ff79a7 */ /* 0x0009e2000800003f */
[----:B---3--:R-:W-:-:S04]  /*cb20*/  LOP3.LUT R9, R9, 0x1f, RZ, 0xc0, !PT ;  /* 0x0000001f09097812 */ /* 0x008fc800078ec0ff */
[----:B------:R-:W-:-:S13]  /*cb30*/  ISETP.NE.AND P1, PT, R9, RZ, PT ;  /* 0x000000ff0900720c */ /* 0x000fda0003f25270 */
[----:B----4-:R-:W-:Y:S05]  /*cb40*/  @!P1 BRA `(.L_x_199) ;  /* 0x0000000000049947 */ /* 0x010fea0003800000 */
[----:B------:R-:W-:Y:S01]  /*cb50*/  BPT.TRAP 0x1 ;  /* 0x000000040000795c */ /* 0x000fe20000300000 */
.L_x_199:
        /* <DEDUP_REMOVED lines=53> */
.L_x_194:
[----:B------:R-:W-:Y:S05]  /*ceb0*/  BSYNC B1 ;  /* 0x0000000000017941 */ /* 0x000fea0003800000 */
.L_x_193:
[----:B-1----:R-:W-:Y:S01]  /*cec0*/  VIADD R9, R16, 0x1 ;  /* 0x0000000110097836 */ /* 0x002fe20000000000 */
[----:B------:R-:W-:Y:S04]  /*ced0*/  BSSY B1, `(.L_x_200) ;  /* 0x000007c000017945 */ /* 0x000fe80003800000 */
        /* <DEDUP_REMOVED lines=19> */
[----:B------:R-:W-:-:S04]  /*d010*/  IMAD.WIDE.U32 R2, R6, UR38, R2 ;  /* 0x0000002606027c25 */ /* 0x000fc8000f8e0002 */
[----:B------:R-:W-:Y:S01]  /*d020*/  IMAD.IADD R11, R11, 0x1, R3 ;  /* 0x000000010b0b7824 */ /* 0x000fe200078e0203 */
[----:B-1----:R-:W-:-:S04]  /*d030*/  LEA R4, P1, R2, R4, 0x2 ;  /* 0x0000000402047211 */ /* 0x002fc800078210ff */
[----:B------:R-:W-:-:S05]  /*d040*/  LEA.HI.X R5, R2, R5, R11, 0x2, P1 ;  /* 0x0000000502057211 */ /* 0x000fca00008f140b */
[----:B------:R1:W5:Y:S04]  /*d050*/  LDG.E R4, desc[UR54][R4.64] ;  /* 0x0000003604047981 */ /* 0x000368000c1e1900 */
.L_x_202:
[----:B------:R-:W2:Y:S01]  /*d060*/  S2R R3, SR_CgaCtaId ;  /* 0x0000000000037919 */ /* 0x000ea20000008800 */
[----:B------:R-:W-:Y:S01]  /*d070*/  MOV R2, 0x400 ;  /* 0x0000040000027802 */ /* 0x000fe20000000f00 */
[----:B-1----:R-:W1:Y:S03]  /*d080*/  S2R R5, SR_TID.X ;  /* 0x0000000000057919 */ /* 0x002e660000002100 */
[----:B--2---:R-:W-:Y:S02]  /*d090*/  LEA R2, R3, R2, 0x18 ;  /* 0x0000000203027211 */ /* 0x004fe400078ec0ff */
[----:B------:R-:W-:Y:S02]  /*d0a0*/  SHF.L.U32 R3, R17, 0x1f, RZ ;  /* 0x0000001f11037819 */ /* 0x000fe400000006ff */
[----:B------:R-:W-:Y:S02]  /*d0b0*/  LEA R2, R9, R2, 0x3 ;  /* 0x0000000209027211 */ /* 0x000fe400078e18ff */
[----:B-1----:R-:W-:-:S02]  /*d0c0*/  LOP3.LUT R5, R5, 0x7f, RZ, 0xc0, !PT ;  /* 0x0000007f05057812 */ /* 0x002fc400078ec0ff */
[----:B------:R-:W1:Y:S02]  /*d0d0*/  SYNCS.PHASECHK.TRANS64.TRYWAIT P2, [R2+URZ+0x38840], R3 ;  /* 0x03884003020075a7 */ /* 0x000e64000804017f */
[----:B------:R-:W-:Y:S01]  /*d0e0*/  ISETP.NE.AND P1, PT, R5, RZ, PT ;  /* 0x000000ff0500720c */ /* 0x000fe20003f25270 */
[----:B-1----:R-:W-:-:S12]  /*d0f0*/  @!P2 BRA `(.L_x_203) ;  /* 0x0000000c00e0a947 */ /* 0x002fd80003800000 */
.L_x_234:
[----:B------:R-:W-:Y:S05]  /*d100*/  @P1 BRA `(.L_x_204) ;  /* 0x00000000001c1947 */ /* 0x000fea0003800000 */
[----:B------:R-:W2:Y:S01]  /*d110*/  S2R R11, SR_TID.X ;  /* 0x00000000000b7919 */ /* 0x000ea20000002100 */
[----:B------:R-:W-:-:S04]  /*d120*/  IMAD.MOV.U32 R5, RZ, RZ, 0x2000 ;  /* 0x00002000ff057424 */ /* 0x000fc800078e00ff */
[----:B------:R3:W-:Y:S01]  /*d130*/  SYNCS.ARRIVE.TRANS64 RZ, [R2+URZ+0x38830], R5 ;  /* 0x0388300502ff79a7 */ /* 0x0007e2000800003f */
[----:B--2---:R-:W-:-:S04]  /*d140*/  LOP3.LUT R11, R11, 0x1f, RZ, 0xc0, !PT ;  /* 0x0000001f0b0b7812 */ /* 0x004fc800078ec0ff */
[----:B------:R-:W-:-:S13]  /*d150*/  ISETP.NE.AND P2, PT, R11, RZ, PT ;  /* 0x000000ff0b00720c */ /* 0x000fda0003f45270 */
[----:B---3--:R-:W-:Y:S05]  /*d160*/  @!P2 BRA `(.L_x_204) ;  /* 0x000000000004a947 */ /* 0x008fea0003800000 */
[----:B------:R-:W-:Y:S01]  /*d170*/  BPT.TRAP 0x1 ;  /* 0x000000040000795c */ /* 0x000fe20000300000 */
.L_x_204:
[----:B------:R-:W2:Y:S01]  /*d180*/  S2R R11, SR_CgaCtaId ;  /* 0x00000000000b7919 */ /* 0x000ea20000008800 */
        /* <DEDUP_REMOVED lines=12> */
[----:B--2---:R-:W-:-:S04]  /*d250*/  LEA R5, R11, R5, 0x18 ;  /* 0x000000050b057211 */ /* 0x004fc800078ec0ff */
[----:B------:R-:W-:-:S04]  /*d260*/  LEA R5, R9, R5, 0xd ;  /* 0x0000000509057211 */ /* 0x000fc800078e68ff */
[----:B------:R-:W-:-:S13]  /*d270*/  R2UR UR8, R5 ;  /* 0x00000000050872ca */ /* 0x000fda00000e0000 */
[----:B------:R-:W-:-:S09]  /*d280*/  UIADD3 UR8, UR8, 0x22400, URZ ;  /* 0x0002240008087890 */ /* 0x000fd2000fffe03f */
[----:B------:R2:W-:Y:S01]  /*d290*/  UTMALDG.4D [UR8], [UR4], desc[UR6] ;  /* 0x00000608040075b4 */ /* 0x0005e20008019000 */
[----:B------:R-:W3:Y:S02]  /*d2a0*/  SYNCS.PHASECHK.TRANS64.TRYWAIT P2, [R2+URZ+0x38860], R3 ;  /* 0x03886003020075a7 */ /* 0x000ee4000804017f */
[----:B--23--:R-:W-:Y:S05]  /*d2b0*/  @!P2 BRA `(.L_x_205) ;  /* 0x0000000c0084a947 */ /* 0x00cfea0003800000 */
.L_x_235:
        /* <DEDUP_REMOVED lines=8> */
.L_x_206:
        /* <DEDUP_REMOVED lines=17> */
[----:B---3--:R-:W-:-:S05]  /*d450*/  LEA R3, R5, R3, 0x18 ;  /* 0x0000000305037211 */ /* 0x008fca00078ec0ff */
[----:B------:R-:W-:-:S05]  /*d460*/  IMAD R2, R9, 0x10000, R3 ;  /* 0x0001000009027824 */ /* 0x000fca00078e0203 */
        /* <DEDUP_REMOVED lines=34> */
.L_x_201:
[----:B------:R-:W-:Y:S05]  /*d690*/  BSYNC B1 ;  /* 0x0000000000017941 */ /* 0x000fea0003800000 */
.L_x_200:
        /* <DEDUP_REMOVED lines=8> */
.L_x_192:
[----:B------:R-:W-:Y:S05]  /*d720*/  BSYNC B0 ;  /* 0x0000000000007941 */ /* 0x000fea0003800000 */
.L_x_183:
[----:B------:R-:W2:Y:S04]  /*d730*/  LDL R3, [R1+0x1c] ;  /* 0x00001c0001037983 */ /* 0x000ea80000100800 */
[----:B------:R-:W3:Y:S04]  /*d740*/  LDL.LU R2, [R1+0xc] ;  /* 0x00000c0001027983 */ /* 0x000ee80000300800 */
[----:B------:R-:W4:Y:S01]  /*d750*/  LDL.LU R0, [R1+0x18] ;  /* 0x0000180001007983 */ /* 0x000f220000300800 */
[----:B--2---:R-:W-:Y:S01]  /*d760*/  R2UR UR4, R3 ;  /* 0x00000000030472ca */ /* 0x004fe200000e0000 */
[----:B----4-:R-:W-:-:S12]  /*d770*/  VIADD R0, R0, 0x1 ;  /* 0x0000000100007836 */ /* 0x010fd80000000000 */
[----:B---3--:R-:W-:Y:S01]  /*d780*/  IADD3 R2, R2, UR4, RZ ;  /* 0x0000000402027c10 */ /* 0x008fe2000fffe0ff */
[----:B------:R-:W-:-:S03]  /*d790*/  ULDC UR4, c[0x0][0xea4] ;  /* 0x0003a90000047ab9 */ /* 0x000fc60000000800 */
[----:B------:R-:W-:Y:S01]  /*d7a0*/  ISETP.GE.AND P0, PT, R2, UR4, PT ;  /* 0x0000000402007c0c */ /* 0x000fe2000bf06270 */
[----:B------:R3:W-:Y:S04]  /*d7b0*/  STL [R1+0xc], R2 ;  /* 0x00000c0201007387 */ /* 0x0007e80000100800 */
[----:B------:R3:W-:Y:S08]  /*d7c0*/  STL [R1+0x18], R0 ;  /* 0x0000180001007387 */ /* 0x0007f00000100800 */
[----:B------:R-:W-:Y:S05]  /*d7d0*/  @!P0 BRA `(.L_x_208) ;  /* 0xffffffcc00c88947 */ /* 0x000fea000383ffff */
[----:B---3--:R-:W-:-:S07]  /*d7e0*/  LOP3.LUT R2, R0, 0x1, RZ, 0xc, !PT ;  /* 0x0000000100027812 */ /* 0x008fce00078e0cff */
.L_x_164:
[----:B------:R-:W2:Y:S01]  /*d7f0*/  S2R R3, SR_CgaCtaId ;  /* 0x0000000000037919 */ /* 0x000ea20000008800 */
[----:B------:R-:W-:Y:S01]  /*d800*/  MOV R0, 0x400 ;  /* 0x0000040000007802 */ /* 0x000fe20000000f00 */
[----:B------:R-:W-:Y:S03]  /*d810*/  BSSY B0, `(.L_x_209) ;  /* 0x0000005000007945 */ /* 0x000fe60003800000 */
[----:B--2---:R-:W-:Y:S02]  /*d820*/  LEA R0, R3, R0, 0x18 ;  /* 0x0000000003007211 */ /* 0x004fe400078ec0ff */
[----:B------:R-:W-:-:S04]  /*d830*/  SHF.L.U32 R3, R2, 0x1f, RZ ;  /* 0x0000001f02037819 */ /* 0x000fc800000006ff */
[----:B------:R-:W2:Y:S02]  /*d840*/  SYNCS.PHASECHK.TRANS64.TRYWAIT P0, [R0+URZ+0x38820], R3 ;  /* 0x03882003000075a7 */ /* 0x000ea4000800017f */
[----:B--2---:R-:W-:Y:S05]  /*d850*/  @!P0 BRA `(.L_x_210) ;  /* 0x0000000800308947 */ /* 0x004fea0003800000 */
.L_x_236:
[----:B------:R-:W-:Y:S05]  /*d860*/  BSYNC B0 ;  /* 0x0000000000007941 */ /* 0x000fea0003800000 */
.L_x_209:
[----:B------:R-:W-:-:S03]  /*d870*/  UMOV UR4, 0xffffffff ;  /* 0xffffffff00047882 */ /* 0x000fc60000000000 */
[----:B------:R-:W-:Y:S05]  /*d880*/  BRA.DIV UR4, `(.L_x_211) ;  /* 0x0000000a04387947 */ /* 0x000fea000b800000 */
[----:B------:R-:W3:Y:S02]  /*d890*/  S2R R2, SR_TID.X ;  /* 0x0000000000027919 */ /* 0x000ee40000002100 */
[----:B---3--:R-:W-:-:S04]  /*d8a0*/  SHF.R.U32.HI R2, RZ, 0x5, R2 ;  /* 0x00000005ff027819 */ /* 0x008fc80000011602 */
[----:B------:R-:W-:-:S05]  /*d8b0*/  LOP3.LUT R2, R2, 0x3, RZ, 0xc0, !PT ;  /* 0x0000000302027812 */ /* 0x000fca00078ec0ff */
[----:B------:R3:W4:Y:S02]  /*d8c0*/  SHFL.IDX PT, R14, R2, RZ, 0x1f ;  /* 0x00001fff020e7589 */ /* 0x00072400000e0000 */
.L_x_239:
[----:B----4-:R-:W-:Y:S01]  /*d8d0*/  ISETP.NE.AND P0, PT, R14, RZ, PT ;  /* 0x000000ff0e00720c */ /* 0x010fe20003f05270 */
[----:B------:R-:W-:-:S12]  /*d8e0*/  BSSY B0, `(.L_x_212) ;  /* 0x000001d000007945 */ /* 0x000fd80003800000 */
[----:B------:R-:W-:Y:S05]  /*d8f0*/  @P0 BRA `(.L_x_213) ;  /* 0x00000000006c0947 */ /* 0x000fea0003800000 */
[----:B------:R-:W-:-:S03]  /*d900*/  UMOV UR4, 0xffffffff ;  /* 0xffffffff00047882 */ /* 0x000fc60000000000 */
[----:B------:R-:W-:Y:S05]  /*d910*/  BRA.DIV UR4, `(.L_x_214) ;  /* 0x0000000a04487947 */ /* 0x000fea000b800000 */
[----:B------:R-:W-:-:S13]  /*d920*/  ELECT P6, URZ, PT ;  /* 0x00000000003f782f */ /* 0x000fda00038c0000 */
.L_x_242:
[----:B------:R-:W-:Y:S05]  /*d930*/  @!P6 BRA `(.L_x_213) ;  /* 0x00000000005ce947 */ /* 0x000fea0003800000 */
[----:B--2---:R-:W-:Y:S02]  /*d940*/  IADD3 R3, R0, 0x38840, RZ ;  /* 0x0003884000037810 */ /* 0x004fe40007ffe0ff */
[----:B------:R-:W-:Y:S02]  /*d950*/  SHF.L.U32 R5, R17, 0x1f, RZ ;  /* 0x0000001f11057819 */ /* 0x000fe400000006ff */
[C---:B---3--:R-:W-:Y:S01]  /*d960*/  IADD3 R2, R16.reuse, 0x1, RZ ;  /* 0x0000000110027810 */ /* 0x048fe20007ffe0ff */
[----:B------:R-:W-:-:S03]  /*d970*/  IMAD R6, R16, 0x8, R3 ;  /* 0x0000000810067824 */ /* 0x000fc600078e0203 */
[----:B------:R-:W-:Y:S01]  /*d980*/  ISETP.NE.AND P1, PT, R2, 0x2, PT ;  /* 0x000000020200780c */ /* 0x000fe20003f25270 */
[----:B------:R-:W2:Y:S03]  /*d990*/  SYNCS.PHASECHK.TRANS64.TRYWAIT P0, [R6+URZ], R5 ;  /* 0x00000005060075a7 */ /* 0x000ea6000800017f */
[----:B------:R-:W-:-:S04]  /*d9a0*/  SEL R4, RZ, 0x1, P1 ;  /* 0x00000001ff047807 */ /* 0x000fc80000800000 */
[----:B------:R-:W-:Y:S02]  /*d9b0*/  LOP3.LUT R17, R17, R4, RZ, 0x3c, !PT ;  /* 0x0000000411117212 */ /* 0x000fe400078e3cff */
[----:B------:R-:W-:Y:S02]  /*d9c0*/  SEL R4, R2, RZ, P1 ;  /* 0x000000ff02047207 */ /* 0x000fe40000800000 */
[----:B------:R-:W-:-:S03]  /*d9d0*/  SHF.L.U32 R2, R17, 0x1f, RZ ;  /* 0x0000001f11027819 */ /* 0x000fc600000006ff */
[----:B------:R-:W-:Y:S01]  /*d9e0*/  IMAD R7, R4, 0x8, R3 ;  /* 0x0000000804077824 */ /* 0x000fe200078e0203 */
[----:B--2---:R-:W-:Y:S06]  /*d9f0*/  @!P0 BRA `(.L_x_215) ;  /* 0x0000000800308947 */ /* 0x004fec0003800000 */
.L_x_243:
[----:B------:R-:W3:Y:S01]  /*da00*/  SYNCS.PHASECHK.TRANS64.TRYWAIT P0, [R7+URZ], R2 ;  /* 0x00000002070075a7 */ /* 0x000ee2000800017f */
[----:B------:R-:W-:-:S05]  /*da10*/  IADD3 R3, R0, 0x38860, RZ ;  /* 0x0003886000037810 */ /* 0x000fca0007ffe0ff */
[----:B------:R-:W-:Y:S01]  /*da20*/  IMAD R16, R16, 0x8, R3 ;  /* 0x0000000810107824 */ /* 0x000fe200078e0203 */
[----:B---3--:R-:W-:Y:S06]  /*da30*/  @!P0 BRA `(.L_x_216) ;  /* 0x0000000800348947 */ /* 0x008fec0003800000 */
.L_x_244:
[----:B------:R-:W4:Y:S02]  /*da40*/  SYNCS.PHASECHK.TRANS64.TRYWAIT P0, [R16+URZ], R5 ;  /* 0x00000005100075a7 */ /* 0x000f24000800017f */
[----:B----4-:R-:W-:Y:S05]  /*da50*/  @!P0 BRA `(.L_x_217) ;  /* 0x0000000800408947 */ /* 0x010fea0003800000 */
.L_x_245:
[----:B------:R-:W-:-:S07]  /*da60*/  LEA R3, R4, R3, 0x3 ;  /* 0x0000000304037211 */ /* 0x000fce00078e18ff */
.L_x_218:
[----:B------:R1:W1:Y:S02]  /*da70*/  SYNCS.PHASECHK.TRANS64.TRYWAIT P0, [R3+URZ], R2 ;  /* 0x00000002030075a7 */ /* 0x000264000800017f */
[----:B-1----:R-:W-:Y:S05]  /*da80*/  @!P0 NANOSLEEP.SYNCS 0x989680 ;  /* 0x009896800000895d */ /* 0x002fea0003900000 */
[----:B------:R-:W1:Y:S02]  /*da90*/  @!P0 SYNCS.PHASECHK.TRANS64 P0, [R3+URZ], R2 ;  /* 0x00000002030085a7 */ /* 0x000e64000800007f */
[----:B-1----:R-:W-:Y:S05]  /*daa0*/  @!P0 BRA `(.L_x_218) ;  /* 0xfffffffc00f08947 */ /* 0x002fea000383ffff */
.L_x_213:
[----:B------:R-:W-:Y:S05]  /*dab0*/  BSYNC B0 ;  /* 0x0000000000007941 */ /* 0x000fea0003800000 */
.L_x_212:
[----:B------:R-:W-:Y:S05]  /*dac0*/  EXIT ;  /* 0x000000000000794d */ /* 0x000fea0003800000 */
.L_x_140:
[----:B-1----:R-:W-:-:S04]  /*dad0*/  IMAD.U32 R3, RZ, RZ, UR42 ;  /* 0x0000002aff037e24 */ /* 0x002fc8000f8e00ff */
[----:B------:R1:W2:Y:S03]  /*dae0*/  SYNCS.PHASECHK.TRANS64.TRYWAIT P1, [R3+URZ+0x38800], R0 ;  /* 0x03880000030075a7 */ /* 0x0002a6000802017f */
[----:B--2---:R-:W-:Y:S05]  /*daf0*/  @!P1 NANOSLEEP.SYNCS 0x989680 ;  /* 0x009896800000995d */ /* 0x004fea0003900000 */
[----:B------:R-:W2:Y:S02]  /*db00*/  @!P1 SYNCS.PHASECHK.TRANS64 P1, [R3+URZ+0x38800], R0 ;  /* 0x03880000030095a7 */ /* 0x000ea4000802007f */
[----:B--2---:R-:W-:Y:S05]  /*db10*/  @!P1 BRA `(.L_x_140) ;  /* 0xfffffffc00ec9947 */ /* 0x004fea000383ffff */
[----:B------:R-:W-:Y:S05]  /*db20*/  BRA `(.L_x_219) ;  /* 0xffffff4c00b87947 */ /* 0x000fea000383ffff */
.L_x_144:
[----:B---3--:R3:W4:Y:S02]  /*db30*/  SYNCS.PHASECHK.TRANS64.TRYWAIT P1, [R8+URZ+0x38830], R9 ;  /* 0x03883009080075a7 */ /* 0x008724000802017f */
[----:B----4-:R-:W-:Y:S05]  /*db40*/  @!P1 NANOSLEEP.SYNCS 0x989680 ;  /* 0x009896800000995d */ /* 0x010fea0003900000 */
[----:B------:R-:W4:Y:S02]  /*db50*/  @!P1 SYNCS.PHASECHK.TRANS64 P1, [R8+URZ+0x38830], R9 ;  /* 0x03883009080095a7 */ /* 0x000f24000802007f */
[----:B----4-:R-:W-:Y:S05]  /*db60*/  @!P1 BRA `(.L_x_144) ;  /* 0xfffffffc00f09947 */ /* 0x010fea000383ffff */
[----:B------:R-:W-:Y:S05]  /*db70*/  BRA `(.L_x_143) ;  /* 0xffffff4c00cc7947 */ /* 0x000fea000383ffff */
.L_x_145:
[----:B-1----:R-:W-:-:S04]  /*db80*/  MOV R3, UR42 ;  /* 0x0000002a00037c02 */ /* 0x002fc80008000f00 */
[----:B------:R1:W4:Y:S03]  /*db90*/  SYNCS.PHASECHK.TRANS64.TRYWAIT P1, [R3+URZ+0x38810], R0 ;  /* 0x03881000030075a7 */ /* 0x000326000802017f */
[----:B----4-:R-:W-:Y:S05]  /*dba0*/  @!P1 NANOSLEEP.SYNCS 0x989680 ;  /* 0x009896800000995d */ /* 0x010fea0003900000 */
[----:B------:R-:W4:Y:S02]  /*dbb0*/  @!P1 SYNCS.PHASECHK.TRANS64 P1, [R3+URZ+0x38810], R0 ;  /* 0x03881000030095a7 */ /* 0x000f24000802007f */
[----:B----4-:R-:W-:Y:S05]  /*dbc0*/  @!P1 BRA `(.L_x_145) ;  /* 0xfffffffc00ec9947 */ /* 0x010fea000383ffff */
[----:B------:R-:W-:Y:S05]  /*dbd0*/  BRA `(.L_x_220) ;  /* 0xffffff5000547947 */ /* 0x000fea000383ffff */
.L_x_149:
[----:B------:R1:W1:Y:S02]  /*dbe0*/  SYNCS.PHASECHK.TRANS64.TRYWAIT P1, [R8+URZ+0x38850], R9 ;  /* 0x03885009080075a7 */ /* 0x000264000802017f */
[----:B-1----:R-:W-:Y:S05]  /*dbf0*/  @!P1 NANOSLEEP.SYNCS 0x989680 ;  /* 0x009896800000995d */ /* 0x002fea0003900000 */
[----:B------:R-:W1:Y:S02]  /*dc00*/  @!P1 SYNCS.PHASECHK.TRANS64 P1, [R8+URZ+0x38850], R9 ;  /* 0x03885009080095a7 */ /* 0x000e64000802007f */
[----:B-1----:R-:W-:Y:S05]  /*dc10*/  @!P1 BRA `(.L_x_149) ;  /* 0xfffffffc00f09947 */ /* 0x002fea000383ffff */
[----:B------:R-:W-:Y:S05]  /*dc20*/  BRA `(.L_x_148) ;  /* 0xffffff5000887947 */ /* 0x000fea000383ffff */
.L_x_154:
[----:B--2---:R2:W3:Y:S02]  /*dc30*/  SYNCS.PHASECHK.TRANS64.TRYWAIT P3, [R11+URZ+0x38830], R0 ;  /* 0x038830000b0075a7 */ /* 0x0044e4000806017f */
[----:B---3--:R-:W-:Y:S05]  /*dc40*/  @!P3 NANOSLEEP.SYNCS 0x989680 ;  /* 0x009896800000b95d */ /* 0x008fea0003900000 */
[----:B------:R-:W3:Y:S02]  /*dc50*/  @!P3 SYNCS.PHASECHK.TRANS64 P3, [R11+URZ+0x38830], R0 ;  /* 0x038830000b00b5a7 */ /* 0x000ee4000806007f */
[----:B---3--:R-:W-:Y:S05]  /*dc60*/  @!P3 BRA `(.L_x_154) ;  /* 0xfffffffc00f0b947 */ /* 0x008fea000383ffff */
[----:B------:R-:W-:Y:S05]  /*dc70*/  BRA `(.L_x_153) ;  /* 0xffffff7c00007947 */ /* 0x000fea000383ffff */
.L_x_158:
[----:B----4-:R4:W1:Y:S02]  /*dc80*/  SYNCS.PHASECHK.TRANS64.TRYWAIT P3, [R11+URZ+0x38850], R0 ;  /* 0x038850000b0075a7 */ /* 0x010864000806017f */
[----:B-1----:R-:W-:Y:S05]  /*dc90*/  @!P3 NANOSLEEP.SYNCS 0x989680 ;  /* 0x009896800000b95d */ /* 0x002fea0003900000 */
[----:B------:R-:W1:Y:S02]  /*dca0*/  @!P3 SYNCS.PHASECHK.TRANS64 P3, [R11+URZ+0x38850], R0 ;  /* 0x038850000b00b5a7 */ /* 0x000e64000806007f */
[----:B-1----:R-:W-:Y:S05]  /*dcb0*/  @!P3 BRA `(.L_x_158) ;  /* 0xfffffffc00f0b947 */ /* 0x002fea000383ffff */
[----:B------:R-:W-:Y:S05]  /*dcc0*/  BRA `(.L_x_157) ;  /* 0xffffff7c00707947 */ /* 0x000fea000383ffff */
.L_x_169:
[----:B------:R-:W1:Y:S01]  /*dcd0*/  S2R R5, SR_TID.X ;  /* 0x0000000000057919 */ /* 0x000e620000002100 */
[----:B------:R-:W-:Y:S01]  /*dce0*/  BSSY B0, `(.L_x_221) ;  /* 0x000000a000007945 */ /* 0x000fe20003800000 */
[----:B------:R-:W-:Y:S01]  /*dcf0*/  MOV R12, RZ ;  /* 0x000000ff000c7202 */ /* 0x000fe20000000f00 */
[----:B------:R-:W-:Y:S01]  /*dd00*/  IMAD.MOV.U32 R11, RZ, RZ, 0x1f ;  /* 0x0000001fff0b7424 */ /* 0x000fe200078e00ff */
[----:B------:R-:W-:Y:S02]  /*dd10*/  MOV R15, 0xffffffff ;  /* 0xffffffff000f7802 */ /* 0x000fe40000000f00 */
[----:B-1----:R-:W-:-:S04]  /*dd20*/  SHF.R.U32.HI R5, RZ, 0x5, R5 ;  /* 0x00000005ff057819 */ /* 0x002fc80000011605 */
[----:B------:R-:W-:-:S05]  /*dd30*/  LOP3.LUT R5, R5, 0x3, RZ, 0xc0, !PT ;  /* 0x0000000305057812 */ /* 0x000fca00078ec0ff */
[----:B------:R-:W-:-:S07]  /*dd40*/  IMAD.MOV.U32 R13, RZ, RZ, R5 ;  /* 0x000000ffff0d7224 */ /* 0x000fce00078e0005 */
[----:B------:R-:W-:Y:S05]  /*dd50*/  WARPSYNC.COLLECTIVE R15, `(.L_x_222) ;  /* 0x000000000f087348 */ /* 0x000fea0003c00000 */
[----:B------:R1:W2:Y:S02]  /*dd60*/  SHFL.IDX P6, R14, R13, R12, R11 ;  /* 0x0000000c0d0e7389 */ /* 0x0002a400000c000b */
[----:B-12---:R-:W-:Y:S01]  /*dd70*/  ENDCOLLECTIVE ;  /* 0x000000000000791b */ /* 0x006fe20003800000 */
.L_x_222:
[----:B------:R-:W-:Y:S05]  /*dd80*/  BSYNC B0 ;  /* 0x0000000000007941 */ /* 0x000fea0003800000 */
.L_x_221:
[----:B------:R-:W-:Y:S05]  /*dd90*/  BRA `(.L_x_223) ;  /* 0xffffffd000747947 */ /* 0x000fea000383ffff */
.L_x_170:
[----:B------:R-:W-:Y:S01]  /*dda0*/  BSSY B0, `(.L_x_224) ;  /* 0x0000006000007945 */ /* 0x000fe20003800000 */
[----:B------:R-:W-:-:S07]  /*ddb0*/  IMAD.MOV.U32 R15, RZ, RZ, -0x1 ;  /* 0xffffffffff0f7424 */ /* 0x000fce00078e00ff */
[----:B------:R-:W-:Y:S05]  /*ddc0*/  WARPSYNC.COLLECTIVE R15, `(.L_x_225) ;  /* 0x000000000f0c7348 */ /* 0x000fea0003c00000 */
[----:B------:R-:W-:Y:S02]  /*ddd0*/  ELECT P6, UR62, PT ;  /* 0x00000000003e782f */ /* 0x000fe400038c0000 */
[----:B------:R-:W-:Y:S01]  /*dde0*/  MOV R14, UR62 ;  /* 0x0000003e000e7c02 */ /* 0x000fe20008000f00 */
[----:B------:R-:W-:Y:S10]  /*ddf0*/  ENDCOLLECTIVE ;  /* 0x000000000000791b */ /* 0x000ff40003800000 */
.L_x_225:
[----:B------:R-:W-:Y:S05]  /*de00*/  BSYNC B0 ;  /* 0x0000000000007941 */ /* 0x000fea0003800000 */
.L_x_224:
[----:B------:R-:W-:Y:S05]  /*de10*/  BRA `(.L_x_226) ;  /* 0xffffffd0006c7947 */ /* 0x000fea000383ffff */
.L_x_173:
[----:B--2---:R2:W3:Y:S02]  /*de20*/  SYNCS.PHASECHK.TRANS64.TRYWAIT P1, [R10+URZ+0x38840], R5 ;  /* 0x038840050a0075a7 */ /* 0x0044e4000802017f */
[----:B---3--:R-:W-:Y:S05]  /*de30*/  @!P1 NANOSLEEP.SYNCS 0x989680 ;  /* 0x009896800000995d */ /* 0x008fea0003900000 */
[----:B------:R-:W3:Y:S02]  /*de40*/  @!P1 SYNCS.PHASECHK.TRANS64 P1, [R10+URZ+0x38840], R5 ;  /* 0x038840050a0095a7 */ /* 0x000ee4000802007f */
[----:B---3--:R-:W-:Y:S05]  /*de50*/  @!P1 BRA `(.L_x_173) ;  /* 0xfffffffc00f09947 */ /* 0x008fea000383ffff */
[----:B------:R-:W-:Y:S05]  /*de60*/  BRA `(.L_x_227) ;  /* 0xffffffd000cc7947 */ /* 0x000fea000383ffff */
.L_x_178:
        /* <DEDUP_REMOVED lines=8> */
.L_x_181:
[----:B--2---:R2:W3:Y:S02]  /*def0*/  SYNCS.PHASECHK.TRANS64.TRYWAIT P1, [R5+URZ+0x38860], R8 ;  /* 0x03886008050075a7 */ /* 0x0044e4000802017f */
[----:B---3--:R-:W-:Y:S05]  /*df00*/  @!P1 NANOSLEEP.SYNCS 0x989680 ;  /* 0x009896800000995d */ /* 0x008fea0003900000 */
[----:B------:R-:W3:Y:S02]  /*df10*/  @!P1 SYNCS.PHASECHK.TRANS64 P1, [R5+URZ+0x38860], R8 ;  /* 0x03886008050095a7 */ /* 0x000ee4000802007f */
[----:B---3--:R-:W-:Y:S05]  /*df20*/  @!P1 BRA `(.L_x_181) ;  /* 0xfffffffc00f09947 */ /* 0x008fea000383ffff */
[----:B------:R-:W-:Y:S05]  /*df30*/  BRA `(.L_x_229) ;  /* 0xffffffd800ac7947 */ /* 0x000fea000383ffff */
.L_x_188:
[----:B--2---:R2:W3:Y:S02]  /*df40*/  SYNCS.PHASECHK.TRANS64.TRYWAIT P2, [R2+URZ+0x38840], R3 ;  /* 0x03884003020075a7 */ /* 0x0044e4000804017f */
[----:B---3--:R-:W-:Y:S05]  /*df50*/  @!P2 NANOSLEEP.SYNCS 0x989680 ;  /* 0x009896800000a95d */ /* 0x008fea0003900000 */
[----:B------:R-:W3:Y:S02]  /*df60*/  @!P2 SYNCS.PHASECHK.TRANS64 P2, [R2+URZ+0x38840], R3 ;  /* 0x038840030200a5a7 */ /* 0x000ee4000804007f */
[----:B---3--:R-:W-:Y:S05]  /*df70*/  @!P2 BRA `(.L_x_188) ;  /* 0xfffffffc00f0a947 */ /* 0x008fea000383ffff */
[----:B------:R-:W-:Y:S05]  /*df80*/  BRA `(.L_x_230) ;  /* 0xffffffe000547947 */ /* 0x000fea000383ffff */
.L_x_190:
[----:B---3--:R3:W4:Y:S02]  /*df90*/  SYNCS.PHASECHK.TRANS64.TRYWAIT P2, [R2+URZ+0x38860], R3 ;  /* 0x03886003020075a7 */ /* 0x008724000804017f */
[----:B----4-:R-:W-:Y:S05]  /*dfa0*/  @!P2 NANOSLEEP.SYNCS 0x989680 ;  /* 0x009896800000a95d */ /* 0x010fea0003900000 */
[----:B------:R-:W4:Y:S02]  /*dfb0*/  @!P2 SYNCS.PHASECHK.TRANS64 P2, [R2+URZ+0x38860], R3 ;  /* 0x038860030200a5a7 */ /* 0x000f24000804007f */
[----:B----4-:R-:W-:Y:S05]  /*dfc0*/  @!P2 BRA `(.L_x_190) ;  /* 0xfffffffc00f0a947 */ /* 0x010fea000383ffff */
[----:B------:R-:W-:Y:S05]  /*dfd0*/  BRA `(.L_x_231) ;  /* 0xffffffe000b07947 */ /* 0x000fea000383ffff */
.L_x_196:
[----:B-1----:R1:W2:Y:S02]  /*dfe0*/  SYNCS.PHASECHK.TRANS64.TRYWAIT P2, [R2+URZ+0x38840], R3 ;  /* 0x03884003020075a7 */ /* 0x0022a4000804017f */
[----:B--2---:R-:W-:Y:S05]  /*dff0*/  @!P2 NANOSLEEP.SYNCS 0x989680 ;  /* 0x009896800000a95d */ /* 0x004fea0003900000 */
[----:B------:R-:W2:Y:S02]  /*e000*/  @!P2 SYNCS.PHASECHK.TRANS64 P2, [R2+URZ+0x38840], R3 ;  /* 0x038840030200a5a7 */ /* 0x000ea4000804007f */
[----:B--2---:R-:W-:Y:S05]  /*e010*/  @!P2 BRA `(.L_x_196) ;  /* 0xfffffffc00f0a947 */ /* 0x004fea000383ffff */
[----:B------:R-:W-:Y:S05]  /*e020*/  BRA `(.L_x_232) ;  /* 0xffffffe8003c7947 */ /* 0x000fea000383ffff */
.L_x_198:
[----:B--2---:R2:W3:Y:S02]  /*e030*/  SYNCS.PHASECHK.TRANS64.TRYWAIT P2, [R2+URZ+0x38860], R3 ;  /* 0x03886003020075a7 */ /* 0x0044e4000804017f */
[----:B---3--:R-:W-:Y:S05]  /*e040*/  @!P2 NANOSLEEP.SYNCS 0x989680 ;  /* 0x009896800000a95d */ /* 0x008fea0003900000 */
[----:B------:R-:W3:Y:S02]  /*e050*/  @!P2 SYNCS.PHASECHK.TRANS64 P2, [R2+URZ+0x38860], R3 ;  /* 0x038860030200a5a7 */ /* 0x000ee4000804007f */
[----:B---3--:R-:W-:Y:S05]  /*e060*/  @!P2 BRA `(.L_x_198) ;  /* 0xfffffffc00f0a947 */ /* 0x008fea000383ffff */
[----:B------:R-:W-:Y:S05]  /*e070*/  BRA `(.L_x_233) ;  /* 0xffffffe800987947 */ /* 0x000fea000383ffff */
.L_x_203:
[----:B-1----:R1:W2:Y:S02]  /*e080*/  SYNCS.PHASECHK.TRANS64.TRYWAIT P2, [R2+URZ+0x38840], R3 ;  /* 0x03884003020075a7 */ /* 0x0022a4000804017f */
[----:B--2---:R-:W-:Y:S05]  /*e090*/  @!P2 NANOSLEEP.SYNCS 0x989680 ;  /* 0x009896800000a95d */ /* 0x004fea0003900000 */
[----:B------:R-:W2:Y:S02]  /*e0a0*/  @!P2 SYNCS.PHASECHK.TRANS64 P2, [R2+URZ+0x38840], R3 ;  /* 0x038840030200a5a7 */ /* 0x000ea4000804007f */
[----:B--2---:R-:W-:Y:S05]  /*e0b0*/  @!P2 BRA `(.L_x_203) ;  /* 0xfffffffc00f0a947 */ /* 0x004fea000383ffff */
[----:B------:R-:W-:Y:S05]  /*e0c0*/  BRA `(.L_x_234) ;  /* 0xfffffff0000c7947 */ /* 0x000fea000383ffff */
.L_x_205:
[----:B--2---:R2:W3:Y:S02]  /*e0d0*/  SYNCS.PHASECHK.TRANS64.TRYWAIT P2, [R2+URZ+0x38860], R3 ;  /* 0x03886003020075a7 */ /* 0x0044e4000804017f */
[----:B---3--:R-:W-:Y:S05]  /*e0e0*/  @!P2 NANOSLEEP.SYNCS 0x989680 ;  /* 0x009896800000a95d */ /* 0x008fea0003900000 */
[----:B------:R-:W3:Y:S02]  /*e0f0*/  @!P2 SYNCS.PHASECHK.TRANS64 P2, [R2+URZ+0x38860], R3 ;  /* 0x038860030200a5a7 */ /* 0x000ee4000804007f */
[----:B---3--:R-:W-:Y:S05]  /*e100*/  @!P2 BRA `(.L_x_205) ;  /* 0xfffffffc00f0a947 */ /* 0x008fea000383ffff */
[----:B------:R-:W-:Y:S05]  /*e110*/  BRA `(.L_x_235) ;  /* 0xfffffff000687947 */ /* 0x000fea000383ffff */
.L_x_210:
[----:B--2---:R2:W3:Y:S02]  /*e120*/  SYNCS.PHASECHK.TRANS64.TRYWAIT P0, [R0+URZ+0x38820], R3 ;  /* 0x03882003000075a7 */ /* 0x0044e4000800017f */
[----:B---3--:R-:W-:Y:S05]  /*e130*/  @!P0 NANOSLEEP.SYNCS 0x989680 ;  /* 0x009896800000895d */ /* 0x008fea0003900000 */
[----:B------:R-:W3:Y:S02]  /*e140*/  @!P0 SYNCS.PHASECHK.TRANS64 P0, [R0+URZ+0x38820], R3 ;  /* 0x03882003000085a7 */ /* 0x000ee4000800007f */
[----:B---3--:R-:W-:Y:S05]  /*e150*/  @!P0 BRA `(.L_x_210) ;  /* 0xfffffffc00f08947 */ /* 0x008fea000383ffff */
[----:B------:R-:W-:Y:S05]  /*e160*/  BRA `(.L_x_236) ;  /* 0xfffffff400bc7947 */ /* 0x000fea000383ffff */
.L_x_211:
[----:B------:R-:W3:Y:S01]  /*e170*/  S2R R2, SR_TID.X ;  /* 0x0000000000027919 */ /* 0x000ee20000002100 */
[----:B------:R-:W-:Y:S01]  /*e180*/  BSSY B0, `(.L_x_237) ;  /* 0x000000a000007945 */ /* 0x000fe20003800000 */
[----:B------:R-:W-:Y:S01]  /*e190*/  IMAD.MOV.U32 R12, RZ, RZ, RZ ;  /* 0x000000ffff0c7224 */ /* 0x000fe200078e00ff */
[----:B------:R-:W-:Y:S01]  /*e1a0*/  MOV R11, 0x1f ;  /* 0x0000001f000b7802 */ /* 0x000fe20000000f00 */
[----:B------:R-:W-:Y:S01]  /*e1b0*/  IMAD.MOV.U32 R15, RZ, RZ, -0x1 ;  /* 0xffffffffff0f7424 */ /* 0x000fe200078e00ff */
[----:B---3--:R-:W-:-:S04]  /*e1c0*/  SHF.R.U32.HI R2, RZ, 0x5, R2 ;  /* 0x00000005ff027819 */ /* 0x008fc80000011602 */
[----:B------:R-:W-:-:S04]  /*e1d0*/  LOP3.LUT R2, R2, 0x3, RZ, 0xc0, !PT ;  /* 0x0000000302027812 */ /* 0x000fc800078ec0ff */
[----:B------:R-:W-:-:S07]  /*e1e0*/  MOV R13, R2 ;  /* 0x00000002000d7202 */ /* 0x000fce0000000f00 */
[----:B-12---:R-:W-:Y:S05]  /*e1f0*/  WARPSYNC.COLLECTIVE R15, `(.L_x_238) ;  /* 0x000000000f087348 */ /* 0x006fea0003c00000 */
[----:B------:R3:W4:Y:S02]  /*e200*/  SHFL.IDX P6, R14, R13, R12, R11 ;  /* 0x0000000c0d0e7389 */ /* 0x00072400000c000b */
[----:B-1234-:R-:W-:Y:S01]  /*e210*/  ENDCOLLECTIVE ;  /* 0x000000000000791b */ /* 0x01efe20003800000 */
.L_x_238:
[----:B------:R-:W-:Y:S05]  /*e220*/  BSYNC B0 ;  /* 0x0000000000007941 */ /* 0x000fea0003800000 */
.L_x_237:
[----:B------:R-:W-:Y:S05]  /*e230*/  BRA `(.L_x_239) ;  /* 0xfffffff400a47947 */ /* 0x000fea000383ffff */
.L_x_214:
[----:B------:R-:W-:Y:S01]  /*e240*/  BSSY B1, `(.L_x_240) ;  /* 0x0000006000017945 */ /* 0x000fe20003800000 */
[----:B------:R-:W-:-:S07]  /*e250*/  MOV R15, 0xffffffff ;  /* 0xffffffff000f7802 */ /* 0x000fce0000000f00 */
[----:B-123--:R-:W-:Y:S05]  /*e260*/  WARPSYNC.COLLECTIVE R15, `(.L_x_241) ;  /* 0x000000000f0c7348 */ /* 0x00efea0003c00000 */
[----:B------:R-:W-:Y:S02]  /*e270*/  ELECT P6, UR62, PT ;  /* 0x00000000003e782f */ /* 0x000fe400038c0000 */
[----:B------:R-:W-:Y:S01]  /*e280*/  MOV R14, UR62 ;  /* 0x0000003e000e7c02 */ /* 0x000fe20008000f00 */
[----:B-123--:R-:W-:Y:S10]  /*e290*/  ENDCOLLECTIVE ;  /* 0x000000000000791b */ /* 0x00eff40003800000 */
.L_x_241:
[----:B------:R-:W-:Y:S05]  /*e2a0*/  BSYNC B1 ;  /* 0x0000000000017941 */ /* 0x000fea0003800000 */
.L_x_240:
[----:B------:R-:W-:Y:S05]  /*e2b0*/  BRA `(.L_x_242) ;  /* 0xfffffff4009c7947 */ /* 0x000fea000383ffff */
.L_x_215:
[----:B--2---:R2:W3:Y:S02]  /*e2c0*/  SYNCS.PHASECHK.TRANS64.TRYWAIT P0, [R6+URZ], R5 ;  /* 0x00000005060075a7 */ /* 0x0044e4000800017f */
[----:B---3--:R-:W-:Y:S05]  /*e2d0*/  @!P0 NANOSLEEP.SYNCS 0x989680 ;  /* 0x009896800000895d */ /* 0x008fea0003900000 */
[----:B------:R-:W3:Y:S02]  /*e2e0*/  @!P0 SYNCS.PHASECHK.TRANS64 P0, [R6+URZ], R5 ;  /* 0x00000005060085a7 */ /* 0x000ee4000800007f */
[----:B---3--:R-:W-:Y:S05]  /*e2f0*/  @!P0 BRA `(.L_x_215) ;  /* 0xfffffffc00f08947 */ /* 0x008fea000383ffff */
[----:B------:R-:W-:Y:S05]  /*e300*/  BRA `(.L_x_243) ;  /* 0xfffffff400bc7947 */ /* 0x000fea000383ffff */
.L_x_216:
[----:B---3--:R3:W4:Y:S02]  /*e310*/  SYNCS.PHASECHK.TRANS64.TRYWAIT P0, [R7+URZ], R2 ;  /* 0x00000002070075a7 */ /* 0x008724000800017f */
[----:B----4-:R-:W-:Y:S05]  /*e320*/  @!P0 NANOSLEEP.SYNCS 0x989680 ;  /* 0x009896800000895d */ /* 0x010fea0003900000 */
[----:B------:R-:W4:Y:S02]  /*e330*/  @!P0 SYNCS.PHASECHK.TRANS64 P0, [R7+URZ], R2 ;  /* 0x00000002070085a7 */ /* 0x000f24000800007f */
[----:B----4-:R-:W-:Y:S05]  /*e340*/  @!P0 BRA `(.L_x_216) ;  /* 0xfffffffc00f08947 */ /* 0x010fea000383ffff */
[----:B------:R-:W-:Y:S05]  /*e350*/  BRA `(.L_x_244) ;  /* 0xfffffff400b87947 */ /* 0x000fea000383ffff */
.L_x_217:
[----:B----4-:R4:W1:Y:S02]  /*e360*/  SYNCS.PHASECHK.TRANS64.TRYWAIT P0, [R16+URZ], R5 ;  /* 0x00000005100075a7 */ /* 0x010864000800017f */
[----:B-1----:R-:W-:Y:S05]  /*e370*/  @!P0 NANOSLEEP.SYNCS 0x989680 ;  /* 0x009896800000895d */ /* 0x002fea0003900000 */
[----:B------:R-:W1:Y:S02]  /*e380*/  @!P0 SYNCS.PHASECHK.TRANS64 P0, [R16+URZ], R5 ;  /* 0x00000005100085a7 */ /* 0x000e64000800007f */
[----:B-1----:R-:W-:Y:S05]  /*e390*/  @!P0 BRA `(.L_x_217) ;  /* 0xfffffffc00f08947 */ /* 0x002fea000383ffff */
[----:B------:R-:W-:Y:S05]  /*e3a0*/  BRA `(.L_x_245) ;  /* 0xfffffff400ac7947 */ /* 0x000fea000383ffff */
.L_x_246:
        /* <DEDUP_REMOVED lines=13> */
.L_x_4550:


//--------------------- .text._ZN7cutlass13device_kernelIN5flash11enable_sm90INS1_16FlashAttnFwdSm90INS1_25CollectiveMainloopFwdSm90ILi2EN4cute5tupleIJNS5_1CILi1EEES8_S8_EEENS6_IJNS7_ILi64EEESA_SA_EEELi512ENS_6half_tEfNS_4arch4Sm90ELb0ELb0ELb1ELb1ELb0ELb0ELb0ELb0ELb0ELb0ELb0ELb0EEENS1_21CollectiveEpilogueFwdINS6_IJSA_NS7_ILi512EEESA_EEES9_SC_SE_Li256ELb1ELb0ELb0ELb0EEENS1_36VarlenDynamicPersistentTileSchedulerILi64ELi64ELi256ELi32ELb0ELb0ELb1ELb0ELb1ELb1EEEEEEEEEvNT_6ParamsE --------------------------
	.section	.text._ZN7cutlass13device_kernelIN5flash11enable_sm90INS1_16FlashAttnFwdSm90INS1_25CollectiveMainloopFwdSm90ILi2EN4cute5tupleIJNS5_1CILi1EEES8_S8_EEENS6_IJNS7_ILi64EEESA_SA_EEELi512ENS_6half_tEfNS_4arch4Sm90ELb0ELb0ELb1ELb1ELb0ELb0ELb0ELb0ELb0ELb0ELb0ELb0EEENS1_21CollectiveEpilogueFwdINS6_IJSA_NS7_ILi512EEESA_EEES9_SC_SE_Li256ELb1ELb0ELb0ELb0EEENS1_36VarlenDynamicPersistentTileSchedulerILi64ELi64ELi256ELi32ELb0ELb0ELb1ELb0ELb1ELb1EEEEEEEEEvNT_6ParamsE,"ax",@progbits
	.align	128
.text._ZN7cutlass13device_kernelIN5flash11enable_sm90INS1_16FlashAttnFwdSm90INS1_25CollectiveMainloopFwdSm90ILi2EN4cute5tupleIJNS5_1CILi1EEES8_S8_EEENS6_IJNS7_ILi64EEESA_SA_EEELi512ENS_6half_tEfNS_4arch4Sm90ELb0ELb0ELb1ELb1ELb0ELb0ELb0ELb0ELb0ELb0ELb0ELb0EEENS1_21CollectiveEpilogueFwdINS6_IJSA_NS7_ILi512EEESA_EEES9_SC_SE_Li256ELb1ELb0ELb0ELb0EEENS1_36VarlenDynamicPersistentTileSchedulerILi64ELi64ELi256ELi32ELb0ELb0ELb1ELb0ELb1ELb1EEEEEEEEEvNT_6ParamsE:
        .type           _ZN7cutlass13device_kernelIN5flash11enable_sm90INS1_16FlashAttnFwdSm90INS1_25CollectiveMainloopFwdSm90ILi2EN4cute5tupleIJNS5_1CILi1EEES8_S8_EEENS6_IJNS7_ILi64EEESA_SA_EEELi512ENS_6half_tEfNS_4arch4Sm90ELb0ELb0ELb1ELb1ELb0ELb0ELb0ELb0ELb0ELb0ELb0ELb0EEENS1_21CollectiveEpilogueFwdINS6_IJSA_NS7_ILi512EEESA_EEES9_SC_SE_Li256ELb1ELb0ELb0ELb0EEENS1_36VarlenDynamicPersistentTileSchedulerILi64ELi64ELi256ELi32ELb0ELb0ELb1ELb0ELb1ELb1EEEEEEEEEvNT_6ParamsE,@function
        .size           _ZN7cutlass13device_kernelIN5flash11enable_sm90INS1_16FlashAttnFwdSm90INS1_25CollectiveMainloopFwdSm90ILi2EN4cute5tupleIJNS5_1CILi1EEES8_S8_EEENS6_IJNS7_ILi64EEESA_SA_EEELi512ENS_6half_tEfNS_4arch4Sm90ELb0ELb0ELb1ELb1ELb0ELb0ELb0ELb0ELb0ELb0ELb0ELb0EEENS1_21CollectiveEpilogueFwdINS6_IJSA_NS7_ILi512EEESA_EEES9_SC_SE_Li256ELb1ELb0ELb0ELb0EEENS1_36VarlenDynamicPersistentTileSchedulerILi64ELi64ELi256ELi32ELb0ELb0ELb1ELb0ELb1ELb1EEEEEEEEEvNT_6ParamsE,(.L_x_4551 - _ZN7cutlass13device_kernelIN5flash11enable_sm90INS1_16FlashAttnFwdSm90INS1_25CollectiveMainloopFwdSm90ILi2EN4cute5tupleIJNS5_1CILi1EEES8_S8_EEENS6_IJNS7_ILi64EEESA_SA_EEELi512ENS_6half_tEfNS_4arch4Sm90ELb0ELb0ELb1ELb1ELb0ELb0ELb0ELb0ELb0ELb0ELb0ELb0EEENS1_21CollectiveEpilogueFwdINS6_IJSA_NS7_ILi512EEESA_EEES9_SC_SE_Li256ELb1ELb0ELb0ELb0EEENS1_36VarlenDynamicPersistentTileSchedulerILi64ELi64ELi256ELi32ELb0ELb0ELb1ELb0ELb1ELb1EEEEEEEEEvNT_6ParamsE)
        .other          _ZN7cutlass13device_kernelIN5flash11enable_sm90INS1_16FlashAttnFwdSm90INS1_25CollectiveMainloopFwdSm90ILi2EN4cute5tupleIJNS5_1CILi1EEES8_S8_EEENS6_IJNS7_ILi64EEESA_SA_EEELi512ENS_6half_tEfNS_4arch4Sm90ELb0ELb0ELb1ELb1ELb0ELb0ELb0ELb0ELb0ELb0ELb0ELb0EEENS1_21CollectiveEpilogueFwdINS6_IJSA_NS7_ILi512EEESA_EEES9_SC_SE_Li256ELb1ELb0ELb0ELb0EEENS1_36VarlenDynamicPersistentTileSchedulerILi64ELi64ELi256ELi32ELb0ELb0ELb1ELb0ELb1ELb1EEEEEEEEEvNT_6ParamsE,@"STO_CUDA_ENTRY STV_DEFAULT"
_ZN7cutlass13device_kernelIN5flash11enable_sm90INS1_16FlashAttnFwdSm90INS1_25CollectiveMainloopFwdSm90ILi2EN4cute5tupleIJNS5_1CILi1EEES8_S8_EEENS6_IJNS7_ILi64EEESA_SA_EEELi512ENS_6half_tEfNS_4arch4Sm90ELb0ELb0ELb1ELb1ELb0ELb0ELb0ELb0ELb0ELb0ELb0ELb0EEENS1_21CollectiveEpilogueFwdINS6_IJSA_NS7_ILi512EEESA_EEES9_SC_SE_Li256ELb1ELb0ELb0ELb0EEENS1_36VarlenDynamicPersistentTileSchedulerILi64ELi64ELi256ELi32ELb0ELb0ELb1ELb0ELb1ELb1EEEEEEEEEvNT_6ParamsE:
[----:B------:R-:W0:Y:S02]  /*0000*/  LDC R1, c[0x0][0x28] ;  /* 0x00000a00ff017b82 */ /* 0x000e240000000800 */
[----:B0-----:R-:W-:Y:S01]  /*0010*/  VIADD R1, R1, 0xffffffd0 ;  /* 0xffffffd001017836 */ /* 0x001fe20000000000 */
[----:B------:R-:W0:Y:S01]  /*0020*/  S2R R3, SR_TID.X ;  /* 0x0000000000037919 */ /* 0x000e220000002100 */
[----:B------:R-:W-:Y:S01]  /*0030*/  ELECT P0, URZ, PT ;  /* 0x00000000003f782f */ /* 0x000fe20003800000 */
[----:B------:R-:W-:Y:S01]  /*0040*/  BSSY B0, `(.L_x_247) ;  /* 0x0000011000007945 */ /* 0x000fe20003800000 */
[----:B0-----:R-:W-:-:S05]  /*0050*/  SHF.R.U32.HI R0, RZ, 0x5, R3 ;  /* 0x00000005ff007819 */ /* 0x001fca0000011603 */
[----:B------:R-:W0:Y:S02]  /*0060*/  SHFL.IDX PT, R2, R0, RZ, 0x1f ;  /* 0x00001fff00027589 */ /* 0x000e2400000e0000 */
[----:B0-----:R-:W-:Y:S02]  /*0070*/  ISETP.EQ.AND P0, PT, R2, RZ, P0 ;  /* 0x000000ff0200720c */ /* 0x001fe40000702270 */
[----:B------:R-:W-:-:S11]  /*0080*/  SHF.R.U32.HI R2, RZ, 0x7, R3 ;  /* 0x00000007ff027819 */ /* 0x000fd60000011603 */
[----:B------:R-:W-:Y:S05]  /*0090*/  @!P0 BRA `(.L_x_248) ;  /* 0x00000000002c8947 */ /* 0x000fea0003800000 */
[----:B------:R-:W-:Y:S02]  /*00a0*/  ULDC.64 UR4, c[0x0][0x198] ;  /* 0x0000660000047ab9 */ /* 0x000fe40000000a00 */
[----:B------:R-:W-:Y:S02]  /*00b0*/  UIADD3 UR6, UP0, UR4, 0x270, URZ ;  /* 0x0000027004067890 */ /* 0x000fe4000ff1e03f */
[----:B------:R-:W-:Y:S02]  /*00c0*/  UIADD3 UR8, UP1, UR4, 0x370, URZ ;  /* 0x0000037004087890 */ /* 0x000fe4000ff3e03f */
[----:B------:R-:W-:Y:S02]  /*00d0*/  UIADD3 UR4, UP2, UR4, 0x470, URZ ;  /* 0x0000047004047890 */ /* 0x000fe4000ff5e03f */
[----:B------:R-:W-:Y:S02]  /*00e0*/  UIADD3.X UR7, URZ, UR5, URZ, UP0, !UPT ;  /* 0x000000053f077290 */ /* 0x000fe400087fe43f */
[----:B------:R-:W-:-:S02]  /*00f0*/  UIADD3.X UR9, URZ, UR5, URZ, UP1, !UPT ;  /* 0x000000053f097290 */ /* 0x000fc40008ffe43f */
[----:B------:R-:W-:-:S05]  /*0100*/  UIADD3.X UR5, URZ, UR5, URZ, UP2, !UPT ;  /* 0x000000053f057290 */ /* 0x000fca00097fe43f */
[----:B------:R0:W-:Y:S02]  /*0110*/  UTMACCTL.PF [UR6] ;  /* 0x00000000060079b9 */ /* 0x0001e40008040000 */
[----:B------:R0:W-:Y:S02]  /*0120*/  UTMACCTL.PF [UR8] ;  /* 0x00000000080079b9 */ /* 0x0001e40008040000 */
[----:B------:R0:W-:Y:S02]  /*0130*/  UTMACCTL.PF [UR4] ;  /* 0x00000000040079b9 */ /* 0x0001e40008040000 */
[----:B0-----:R-:W-:Y:S01]  /*0140*/  NOP ;  /* 0x0000000000007918 */ /* 0x001fe20000000000 */
.L_x_248:
[----:B------:R-:W-:Y:S05]  /*0150*/  BSYNC B0 ;  /* 0x0000000000007941 */ /* 0x000fea0003800000 */
.L_x_247:
[----:B------:R-:W-:Y:S01]  /*0160*/  VOTEU.ANY UP0, P0 ;  /* 0x00000000003f7886 */ /* 0x000fe20000000100 */
[----:B------:R-:W0:Y:S01]  /*0170*/  SHFL.IDX PT, R2, R2, RZ, 0x1f ;  /* 0x00001fff02027589 */ /* 0x000e2200000e0000 */
[----:B------:R-:W-:Y:S01]  /*0180*/  UMOV UR4, 0x1 ;  /* 0x0000000100047882 */ /* 0x000fe20000000000 */
[----:B------:R-:W-:Y:S01]  /*0190*/  UMOV UR7, 0x100 ;  /* 0x0000010000077882 */ /* 0x000fe20000000000 */
[----:B------:R-:W-:Y:S01]  /*01a0*/  VOTEU.ANY UP1, P0 ;  /* 0x00000000003f7886 */ /* 0x000fe20000020100 */
[----:B------:R-:W1:Y:S01]  /*01b0*/  @UP0 S2UR UR8, SR_CgaCtaId ;  /* 0x00000000000809c3 */ /* 0x000e620000008800 */
[----:B------:R-:W2:Y:S01]  /*01c0*/  SHFL.IDX PT, R3, R0, RZ, 0x1f ;  /* 0x00001fff00037589 */ /* 0x000ea200000e0000 */
[----:B------:R-:W-:Y:S01]  /*01d0*/  @UP0 UMOV UR6, 0x400 ;  /* 0x0000040000060882 */ /* 0x000fe20000000000 */
[----:B------:R-:W-:-:S04]  /*01e0*/  @UP0 UIADD3 UR4, -UR4, 0x100000, URZ ;  /* 0x0010000004040890 */ /* 0x000fc8000fffe13f */
[----:B------:R-:W-:Y:S02]  /*01f0*/  @UP0 USHF.L.U32 UR5, UR4, 0xb, URZ ;  /* 0x0000000b04050899 */ /* 0x000fe4000800063f */
[----:B------:R-:W-:Y:S01]  /*0200*/  @UP0 USHF.L.U32 UR4, UR4, 0x1, URZ ;  /* 0x0000000104040899 */ /* 0x000fe2000800063f */
[----:B------:R-:W-:Y:S01]  /*0210*/  VOTEU.ANY UP2, P0 ;  /* 0x00000000003f7886 */ /* 0x000fe20000040100 */
[----:B0-----:R-:W-:Y:S01]  /*0220*/  R2UR UR47, R2 ;  /* 0x00000000022f72ca */ /* 0x001fe200000e0000 */
[----:B-1----:R-:W-:Y:S01]  /*0230*/  @UP0 ULEA UR8, UR8, UR6, 0x18 ;  /* 0x0000000608080291 */ /* 0x002fe2000f8ec03f */
[----:B--2---:R-:W-:Y:S01]  /*0240*/  ISETP.NE.AND P1, PT, R3, RZ, PT ;  /* 0x000000ff0300720c */ /* 0x004fe20003f25270 */
[----:B------:R-:W-:-:S04]  /*0250*/  @UP0 UIADD3 UR6, -UR7, 0x100000, URZ ;  /* 0x0010000007060890 */ /* 0x000fc8000fffe13f */
[----:B------:R-:W-:Y:S02]  /*0260*/  @UP0 USHF.L.U32 UR7, UR6, 0xb, URZ ;  /* 0x0000000b06070899 */ /* 0x000fe4000800063f */
[----:B------:R-:W-:-:S04]  /*0270*/  @UP0 USHF.L.U32 UR6, UR6, 0x1, URZ ;  /* 0x0000000106060899 */ /* 0x000fc8000800063f */
[----:B------:R-:W-:Y:S01]  /*0280*/  UISETP.NE.AND UP0, UPT, UR47, URZ, UPT ;  /* 0x0000003f2f00728c */ /* 0x000fe2000bf05270 */
[----:B------:R-:W0:Y:S02]  /*0290*/  FENCE.VIEW.ASYNC.S ;  /* 0x00000000000073c6 */ /* 0x000e240000000000 */
[----:B0-----:R0:W1:Y:S05]  /*02a0*/  @UP1 SYNCS.EXCH.64 URZ, [UR8+0x28c00], UR4 ;  /* 0x028c0004083f15b2 */ /* 0x00106a0008000100 */
[----:B------:R0:W2:Y:S01]  /*02b0*/  @UP2 SYNCS.EXCH.64 URZ, [UR8+0x28c20], UR6 ;  /* 0x028c2006083f25b2 */ /* 0x0000a20008000100 */
[----:B------:R-:W-:Y:S05]  /*02c0*/  @P1 BRA `(.L_x_249) ;  /* 0x0000000000381947 */ /* 0x000fea0003800000 */
[----:B0-----:R-:W0:Y:S01]  /*02d0*/  S2UR UR5, SR_CgaCtaId ;  /* 0x00000000000579c3 */ /* 0x001e220000008800 */
[----:B------:R-:W-:Y:S01]  /*02e0*/  UMOV UR4, 0x400 ;  /* 0x0000040000047882 */ /* 0x000fe20000000000 */
[----:B------:R-:W-:Y:S01]  /*02f0*/  UMOV UR7, 0x1 ;  /* 0x0000000100077882 */ /* 0x000fe20000000000 */
[----:B------:R-:W-:Y:S01]  /*0300*/  ELECT P0, URZ, PT ;  /* 0x00000000003f782f */ /* 0x000fe20003800000 */
[----:B0-----:R-:W-:Y:S02]  /*0310*/  ULEA UR6, UR5, UR4, 0x18 ;  /* 0x0000000405067291 */ /* 0x001fe4000f8ec03f */
[----:B------:R-:W-:-:S04]  /*0320*/  UIADD3 UR4, -UR7, 0x100000, URZ ;  /* 0x0010000007047890 */ /* 0x000fc8000fffe13f */
[----:B------:R-:W-:Y:S02]  /*0330*/  USHF.L.U32 UR5, UR4, 0xb, URZ ;  /* 0x0000000b04057899 */ /* 0x000fe4000800063f */
[----:B------:R-:W-:Y:S01]  /*0340*/  USHF.L.U32 UR4, UR4, 0x1, URZ ;  /* 0x0000000104047899 */ /* 0x000fe2000800063f */
[----:B------:R-:W0:Y:S11]  /*0350*/  FENCE.VIEW.ASYNC.S ;  /* 0x00000000000073c6 */ /* 0x000e360000000000 */
[----:B0-----:R3:W4:Y:S01]  /*0360*/  SYNCS.EXCH.64 URZ, [UR6+0x28c30], UR4 ;  /* 0x028c3004063f75b2 */ /* 0x0017220008000100 */
[----:B------:R3:W0:Y:S01]  /*0370*/  SYNCS.EXCH.64 URZ, [UR6+0x28c40], UR4 ;  /* 0x028c4004063f75b2 */ /* 0x0006220008000100 */
[----:B------:R3:W0:Y:S01]  /*0380*/  SYNCS.EXCH.64 URZ, [UR6+0x28c38], UR4 ;  /* 0x028c3804063f75b2 */ /* 0x0006220008000100 */
[----:B------:R3:W0:Y:S02]  /*0390*/  SYNCS.EXCH.64 URZ, [UR6+0x28c48], UR4 ;  /* 0x028c4804063f75b2 */ /* 0x0006240008000100 */
[----:B---3--:R-:W-:Y:S01]  /*03a0*/  NOP ;  /* 0x0000000000007918 */ /* 0x008fe20000000000 */
.L_x_249:
[----:B------:R-:W3:Y:S01]  /*03b0*/  SHFL.IDX PT, R2, R0, RZ, 0x1f ;  /* 0x00001fff00027589 */ /* 0x000ee200000e0000 */
[----:B------:R-:W-:Y:S01]  /*03c0*/  NOP ;  /* 0x0000000000007918 */ /* 0x000fe20000000000 */
[----:B---3--:R-:W-:-:S13]  /*03d0*/  ISETP.NE.AND P0, PT, R2, RZ, PT ;  /* 0x000000ff0200720c */ /* 0x008fda0003f05270 */
[----:B------:R-:W-:Y:S05]  /*03e0*/  @P0 BRA `(.L_x_250) ;  /* 0x0000000000480947 */ /* 0x000fea0003800000 */
[----:B0-----:R-:W0:Y:S01]  /*03f0*/  S2UR UR5, SR_CgaCtaId ;  /* 0x00000000000579c3 */ /* 0x001e220000008800 */
[----:B------:R-:W-:Y:S01]  /*0400*/  UMOV UR4, 0x400 ;  /* 0x0000040000047882 */ /* 0x000fe20000000000 */
[----:B------:R-:W-:Y:S01]  /*0410*/  UMOV UR6, 0x1 ;  /* 0x0000000100067882 */ /* 0x000fe20000000000 */
[----:B------:R-:W-:Y:S01]  /*0420*/  UMOV UR9, 0x2 ;  /* 0x0000000200097882 */ /* 0x000fe20000000000 */
[----:B------:R-:W-:-:S04]  /*0430*/  UIADD3 UR6, -UR6, 0x100000, URZ ;  /* 0x0010000006067890 */ /* 0x000fc8000fffe13f */
[----:B------:R-:W-:Y:S02]  /*0440*/  USHF.L.U32 UR7, UR6, 0xb, URZ ;  /* 0x0000000b06077899 */ /* 0x000fe4000800063f */
[----:B------:R-:W-:Y:S01]  /*0450*/  USHF.L.U32 UR6, UR6, 0x1, URZ ;  /* 0x0000000106067899 */ /* 0x000fe2000800063f */
[----:B------:R-:W-:Y:S01]  /*0460*/  ELECT P0, URZ, PT ;  /* 0x00000000003f782f */ /* 0x000fe20003800000 */
[----:B0-----:R-:W-:Y:S02]  /*0470*/  ULEA UR8, UR5, UR4, 0x18 ;  /* 0x0000000405087291 */ /* 0x001fe4000f8ec03f */
[----:B------:R-:W-:-:S04]  /*0480*/  UIADD3 UR4, -UR9, 0x100000, URZ ;  /* 0x0010000009047890 */ /* 0x000fc8000fffe13f */
[----:B------:R-:W-:Y:S02]  /*0490*/  USHF.L.U32 UR5, UR4, 0xb, URZ ;  /* 0x0000000b04057899 */ /* 0x000fe4000800063f */
[----:B------:R-:W-:Y:S01]  /*04a0*/  USHF.L.U32 UR4, UR4, 0x1, URZ ;  /* 0x0000000104047899 */ /* 0x000fe2000800063f */
[----:B------:R-:W0:Y:S03]  /*04b0*/  FENCE.VIEW.ASYNC.S ;  /* 0x00000000000073c6 */ /* 0x000e260000000000 */
[----:B0-----:R3:W0:Y:S08]  /*04c0*/  SYNCS.EXCH.64 URZ, [UR8+0x28c50], UR6 ;  /* 0x028c5006083f75b2 */ /* 0x0016300008000100 */
[----:B------:R3:W0:Y:S01]  /*04d0*/  SYNCS.EXCH.64 URZ, [UR8+0x28c60], UR4 ;  /* 0x028c6004083f75b2 */ /* 0x0006220008000100 */
[----:B------:R3:W0:Y:S01]  /*04e0*/  SYNCS.EXCH.64 URZ, [UR8+0x28c58], UR6 ;  /* 0x028c5806083f75b2 */ /* 0x0006220008000100 */
[----:B------:R3:W0:Y:S02]  /*04f0*/  SYNCS.EXCH.64 URZ, [UR8+0x28c68], UR4 ;  /* 0x028c6804083f75b2 */ /* 0x0006240008000100 */
[----:B---3--:R-:W-:Y:S01]  /*0500*/  NOP ;  /* 0x0000000000007918 */ /* 0x008fe20000000000 */
.L_x_250:
[----:B------:R-:W3:Y:S01]  /*0510*/  SHFL.IDX PT, R2, R0, RZ, 0x1f ;  /* 0x00001fff00027589 */ /* 0x000ee200000e0000 */
[----:B------:R-:W-:Y:S01]  /*0520*/  NOP ;  /* 0x0000000000007918 */ /* 0x000fe20000000000 */
[----:B---3--:R-:W-:-:S13]  /*0530*/  ISETP.NE.AND P0, PT, R2, RZ, PT ;  /* 0x000000ff0200720c */ /* 0x008fda0003f05270 */
        /* <DEDUP_REMOVED lines=10> */
[----:B0-----:R3:W0:Y:S01]  /*05e0*/  SYNCS.EXCH.64 URZ, [UR6+0x28c70], UR4 ;  /* 0x028c7004063f75b2 */ /* 0x0016220008000100 */
[----:B------:R3:W0:Y:S01]  /*05f0*/  SYNCS.EXCH.64 URZ, [UR6+0x28c80], UR4 ;  /* 0x028c8004063f75b2 */ /* 0x0006220008000100 */
[----:B------:R3:W0:Y:S01]  /*0600*/  SYNCS.EXCH.64 URZ, [UR6+0x28c78], UR4 ;  /* 0x028c7804063f75b2 */ /* 0x0006220008000100 */
[----:B------:R3:W0:Y:S02]  /*0610*/  SYNCS.EXCH.64 URZ, [UR6+0x28c88], UR4 ;  /* 0x028c8804063f75b2 */ /* 0x0006240008000100 */
[----:B---3--:R-:W-:Y:S01]  /*0620*/  NOP ;  /* 0x0000000000007918 */ /* 0x008fe20000000000 */
.L_x_251:
        /* <DEDUP_REMOVED lines=8> */
[----:B------:R-:W-:Y:S01]  /*06b0*/  ELECT P0, URZ, PT ;  /* 0x00000000003f782f */ /* 0x000fe20003800000 */
[----:B0-----:R-:W-:Y:S02]  /*06c0*/  ULEA UR8, UR5, UR4, 0x18 ;  /* 0x0000000405087291 */ /* 0x001fe4000f8ec03f */
[----:B------:R-:W-:-:S04]  /*06d0*/  UIADD3 UR4, -UR6, 0x100000, URZ ;  /* 0x0010000006047890 */ /* 0x000fc8000fffe13f */
[----:B------:R-:W-:Y:S02]  /*06e0*/  USHF.L.U32 UR5, UR4, 0xb, URZ ;  /* 0x0000000b04057899 */ /* 0x000fe4000800063f */
[----:B------:R-:W-:Y:S02]  /*06f0*/  USHF.L.U32 UR4, UR4, 0x1, URZ ;  /* 0x0000000104047899 */ /* 0x000fe4000800063f */
        /* <DEDUP_REMOVED lines=9> */
.L_x_252:
        /* <DEDUP_REMOVED lines=22> */
.L_x_253:
[----:B------:R-:W-:Y:S01]  /*08f0*/  PLOP3.LUT P0, PT, PT, PT, UP0, 0x80, 0x0 ;  /* 0x000000000000781c */ /* 0x000fe20003f0f008 */
[----:B------:R-:W-:Y:S01]  /*0900*/  UMOV UR36, 0x1 ;  /* 0x0000000100247882 */ /* 0x000fe20000000000 */
[----:B------:R-:W-:Y:S01]  /*0910*/  NOP ;  /* 0x0000000000007918 */ /* 0x000fe20000000000 */
[----:B------:R-:W-:Y:S01]  /*0920*/  USEL UR36, UR36, 0x2, !UP0 ;  /* 0x0000000224247887 */ /* 0x000fe2000c000000 */
[----:B------:R-:W-:Y:S01]  /*0930*/  ULDC.64 UR38, c[0x0][0x208] ;  /* 0x0000820000267ab9 */ /* 0x000fe20000000a00 */
[----:B012-4-:R-:W-:Y:S08]  /*0940*/  BAR.SYNC.DEFER_BLOCKING 0x0 ;  /* 0x0000000000007b1d */ /* 0x017ff00000010000 */
[----:B------:R-:W-:Y:S05]  /*0950*/  @!P0 BRA `(.L_x_254) ;  /* 0x0000009000588947 */ /* 0x000fea0003800000 */
.L_x_255:
[----:B------:R-:W-:-:S08]  /*0960*/  NOP ;  /* 0x0000000000007918 */ /* 0x000fd00000000000 */
[----:B------:R-:W0:Y:S02]  /*0970*/  USETMAXREG.TRY_ALLOC.CTAPOOL UP0, 0xf0 ;  /* 0x000000f0000079c8 */ /* 0x000e240008000600 */
[----:B0-----:R-:W-:-:S13]  /*0980*/  PLOP3.LUT P0, PT, PT, PT, UP0, 0x80, 0x0 ;  /* 0x000000000000781c */ /* 0x001fda0003f0f008 */
[----:B------:R-:W-:Y:S05]  /*0990*/  @!P0 BRA `(.L_x_255) ;  /* 0xfffffffc00f08947 */ /* 0x000fea000383ffff */
[----:B------:R-:W0:Y:S01]  /*09a0*/  S2R R2, SR_TID.X ;  /* 0x0000000000027919 */ /* 0x000e220000002100 */
[----:B------:R-:W1:Y:S01]  /*09b0*/  S2UR UR4, SR_CgaCtaId ;  /* 0x00000000000479c3 */ /* 0x000e620000008800 */
[----:B------:R-:W-:Y:S02]  /*09c0*/  UMOV UR42, 0x400 ;  /* 0x00000400002a7882 */ /* 0x000fe40000000000 */
[----:B-1----:R-:W-:-:S03]  /*09d0*/  ULEA UR42, UR4, UR42, 0x18 ;  /* 0x0000002a042a7291 */ /* 0x002fc6000f8ec03f */
[----:B------:R-:W-:Y:S01]  /*09e0*/  ULDC UR4, c[0x0][0xc14] ;  /* 0x0003050000047ab9 */ /* 0x000fe20000000800 */
[----:B0-----:R-:W-:-:S04]  /*09f0*/  LOP3.LUT R0, R2, 0xffffff80, RZ, 0xc0, !PT ;  /* 0xffffff8002007812 */ /* 0x001fc800078ec0ff */
[----:B------:R-:W-:-:S13]  /*0a00*/  ISETP.NE.AND P0, PT, R0, 0x80, PT ;  /* 0x000000800000780c */ /* 0x000fda0003f05270 */
[----:B------:R-:W-:Y:S06]  /*0a10*/  @!P0 BAR.ARV 0x8, 0xa0 ;  /* 0x0202800000008b1d */ /* 0x000fec0000002000 */
[----:B------:R-:W-:-:S13]  /*0a20*/  ISETP.GE.U32.AND P0, PT, R2, 0x100, PT ;  /* 0x000001000200780c */ /* 0x000fda0003f06070 */
[----:B------:R-:W-:Y:S08]  /*0a30*/  @P0 BAR.ARV 0xf, 0x100 ;  /* 0x03c4000000000b1d */ /* 0x000ff00000002000 */
[----:B------:R-:W-:Y:S06]  /*0a40*/  BAR.SYNC.DEFER_BLOCKING 0x5, 0x120 ;  /* 0x0144800000007b1d */ /* 0x000fec0000010000 */
[----:B------:R-:W0:Y:S02]  /*0a50*/  LDS.128 R20, [UR42+0x28cd0] ;  /* 0x028cd02aff147984 */ /* 0x000e240008000c00 */
[----:B------:R-:W-:Y:S06]  /*0a60*/  BAR.ARV 0x4, 0x120 ;  /* 0x0104800000007b1d */ /* 0x000fec0000002000 */
[----:B0-----:R-:W-:-:S13]  /*0a70*/  ISETP.GE.AND P0, PT, R23, UR4, PT ;  /* 0x0000000417007c0c */ /* 0x001fda000bf06270 */
[----:B------:R-:W-:Y:S05]  /*0a80*/  @P0 EXIT ;  /* 0x000000000000094d */ /* 0x000fea0003800000 */
[----:B------:R-:W-:Y:S01]  /*0a90*/  VIADD R190, R2, 0xffffff80 ;  /* 0xffffff8002be7836 */ /* 0x000fe20000000000 */
[----:B------:R-:W-:Y:S01]  /*0aa0*/  R2UR UR5, R22 ;  /* 0x00000000160572ca */ /* 0x000fe200000e0000 */
[----:B------:R-:W-:Y:S01]  /*0ab0*/  IMAD.MOV.U32 R185, RZ, RZ, 0x40 ;  /* 0x00000040ffb97424 */ /* 0x000fe200078e00ff */
[----:B------:R-:W-:Y:S02]  /*0ac0*/  ULOP3.LUT UR43, UR36, 0x1, URZ, 0xfc, !UPT ;  /* 0x00000001242b7892 */ /* 0x000fe4000f8efc3f */
[----:B------:R-:W-:Y:S01]  /*0ad0*/  SHF.R.S32.HI R3, RZ, 0x1f, R190 ;  /* 0x0000001fff037819 */ /* 0x000fe200000114be */
[----:B------:R-:W-:Y:S01]  /*0ae0*/  UMOV UR37, URZ ;  /* 0x0000003f00257c82 */ /* 0x000fe20008000000 */
[----:B------:R-:W-:Y:S01]  /*0af0*/  UMOV UR40, URZ ;  /* 0x0000003f00287c82 */ /* 0x000fe20008000000 */
[----:B------:R-:W-:Y:S01]  /*0b00*/  UMOV UR41, URZ ;  /* 0x0000003f00297c82 */ /* 0x000fe20008000000 */
[CC--:B------:R-:W-:Y:S02]  /*0b10*/  LEA.HI R0, R3.reuse, R190.reuse, RZ, 0x4 ;  /* 0x000000be03007211 */ /* 0x0c0fe400078f20ff */
[----:B------:R-:W-:-:S02]  /*0b20*/  LEA.HI R4, R3, R190, RZ, 0x5 ;  /* 0x000000be03047211 */ /* 0x000fc400078f28ff */
[----:B------:R-:W-:Y:S02]  /*0b30*/  SHF.R.S32.HI R11, RZ, 0x4, R0 ;  /* 0x00000004ff0b7819 */ /* 0x000fe40000011400 */
[C---:B------:R-:W-:Y:S02]  /*0b40*/  LOP3.LUT R5, R0.reuse, 0xfffffff0, RZ, 0xc0, !PT ;  /* 0xfffffff000057812 */ /* 0x040fe400078ec0ff */
[--C-:B------:R-:W-:Y:S02]  /*0b50*/  SHF.R.S32.HI R13, RZ, 0x5, R4.reuse ;  /* 0x00000005ff0d7819 */ /* 0x100fe40000011404 */
[----:B------:R-:W-:Y:S01]  /*0b60*/  LEA.HI R2, R0, R11, RZ, 0x1 ;  /* 0x0000000b00027211 */ /* 0x000fe200078f08ff */
[----:B------:R-:W-:Y:S01]  /*0b70*/  IMAD.IADD R7, R190, 0x1, -R5 ;  /* 0x00000001be077824 */ /* 0x000fe200078e0a05 */
[----:B------:R-:W-:Y:S02]  /*0b80*/  SHF.R.S32.HI R4, RZ, 0x1f, R4 ;  /* 0x0000001fff047819 */ /* 0x000fe40000011404 */
[----:B------:R-:W-:-:S02]  /*0b90*/  LEA.HI R9, R3, R190, RZ, 0x7 ;  /* 0x000000be03097211 */ /* 0x000fc400078f38ff */
[----:B------:R-:W-:Y:S02]  /*0ba0*/  LOP3.LUT R2, R2, 0x1ffffffe, RZ, 0xc0, !PT ;  /* 0x1ffffffe02027812 */ /* 0x000fe400078ec0ff */
[----:B------:R-:W-:Y:S02]  /*0bb0*/  LEA.HI R4, R4, R13, RZ, 0x2 ;  /* 0x0000000d04047211 */ /* 0x000fe400078f10ff */
[----:B------:R-:W-:Y:S01]  /*0bc0*/  SHF.R.S32.HI R0, RZ, 0x1f, R7 ;  /* 0x0000001fff007819 */ /* 0x000fe20000011407 */
[----:B------:R-:W-:Y:S01]  /*0bd0*/  IMAD.IADD R11, R11, 0x1, -R2 ;  /* 0x000000010b0b7824 */ /* 0x000fe200078e0a02 */
[----:B------:R-:W-:Y:S02]  /*0be0*/  SHF.R.S32.HI R188, RZ, 0x7, R9 ;  /* 0x00000007ffbc7819 */ /* 0x000fe40000011409 */
[----:B------:R-:W-:Y:S01]  /*0bf0*/  LOP3.LUT R4, R4, 0x3ffffc, RZ, 0xc0, !PT ;  /* 0x003ffffc04047812 */ /* 0x000fe200078ec0ff */
[----:B------:R-:W-:Y:S01]  /*0c00*/  IMAD.SHL.U32 R11, R11, 0x8, RZ ;  /* 0x000000080b0b7824 */ /* 0x000fe200078e00ff */
[----:B------:R-:W-:Y:S01]  /*0c10*/  LEA.HI R2, R0, R7, RZ, 0x3 ;  /* 0x0000000700027211 */ /* 0x000fe200078f18ff */
[----:B------:R-:W-:Y:S01]  /*0c20*/  IMAD R15, R188, 0x100, R7 ;  /* 0x00000100bc0f7824 */ /* 0x000fe200078e0207 */
[----:B------:R-:W-:Y:S01]  /*0c30*/  LOP3.LUT R5, R9, 0xffffff80, RZ, 0xc0, !PT ;  /* 0xffffff8009057812 */ /* 0x000fe200078ec0ff */
[----:B------:R-:W-:Y:S01]  /*0c40*/  IMAD.IADD R6, R13, 0x1, -R4 ;  /* 0x000000010d067824 */ /* 0x000fe200078e0a04 */
[C---:B------:R-:W-:Y:S01]  /*0c50*/  LOP3.LUT R4, R2.reuse, 0xfffffff8, RZ, 0xc0, !PT ;  /* 0xfffffff802047812 */ /* 0x040fe200078ec0ff */
[----:B------:R-:W-:Y:S01]  /*0c60*/  IMAD.SHL.U32 R8, R2, 0x40, RZ ;  /* 0x0000004002087824 */ /* 0x000fe200078e00ff */
[----:B------:R-:W-:Y:S01]  /*0c70*/  IADD3 R5, R190, -R5, RZ ;  /* 0x80000005be057210 */ /* 0x000fe20007ffe0ff */
[----:B------:R-:W-:Y:S01]  /*0c80*/  IMAD R12, R6, 0x10, R15 ;  /* 0x00000010060c7824 */ /* 0x000fe200078e020f */
[----:B------:R-:W-:-:S02]  /*0c90*/  IADD3 R6, R7, -R4, RZ ;  /* 0x8000000407067210 */ /* 0x000fc40007ffe0ff */
[----:B------:R-:W-:Y:S01]  /*0ca0*/  SHF.R.S32.HI R0, RZ, 0x1f, R5 ;  /* 0x0000001fff007819 */ /* 0x000fe20000011405 */
[----:B------:R-:W-:Y:S01]  /*0cb0*/  IMAD.U32 R189, R12, 0x40, R11 ;  /* 0x000000400cbd7824 */ /* 0x000fe200078e000b */
[----:B------:R-:W-:Y:S01]  /*0cc0*/  LOP3.LUT R10, R8, 0x7ffffe00, RZ, 0xc0, !PT ;  /* 0x7ffffe00080a7812 */ /* 0x000fe200078ec0ff */
[----:B------:R-:W-:Y:S01]  /*0cd0*/  IMAD.SHL.U32 R8, R6, 0x40, RZ ;  /* 0x0000004006087824 */ /* 0x000fe200078e00ff */
[CC--:B------:R-:W-:Y:S02]  /*0ce0*/  LEA.HI R2, R0.reuse, R5.reuse, RZ, 0x2 ;  /* 0x0000000500027211 */ /* 0x0c0fe400078f10ff */
[----:B------:R-:W-:Y:S01]  /*0cf0*/  LEA.HI R0, R0, R5, RZ, 0x5 ;  /* 0x0000000500007211 */ /* 0x000fe200078f28ff */
[----:B------:R-:W-:Y:S01]  /*0d00*/  IMAD R10, R13, 0x400, R10 ;  /* 0x000004000d0a7824 */ /* 0x000fe200078e020a */
[--C-:B------:R-:W-:Y:S02]  /*0d10*/  SHF.R.S32.HI R4, RZ, 0x2, R2.reuse ;  /* 0x00000002ff047819 */ /* 0x100fe40000011402 */
[----:B------:R-:W-:-:S02]  /*0d20*/  SHF.R.S32.HI R7, RZ, 0x1f, R2 ;  /* 0x0000001fff077819 */ /* 0x000fc40000011402 */
[----:B------:R-:W-:Y:S02]  /*0d30*/  LOP3.LUT R8, R8, 0x1c0, RZ, 0xc0, !PT ;  /* 0x000001c008087812 */ /* 0x000fe400078ec0ff */
[----:B------:R-:W-:Y:S02]  /*0d40*/  LEA.HI R7, R7, R4, RZ, 0x3 ;  /* 0x0000000407077211 */ /* 0x000fe400078f18ff */
[----:B------:R-:W-:Y:S02]  /*0d50*/  LOP3.LUT R11, R8, 0x8, R11, 0xf8, !PT ;  /* 0x00000008080b7812 */ /* 0x000fe400078ef80b */
[----:B------:R-:W-:Y:S02]  /*0d60*/  SHF.R.U32.HI R8, RZ, 0x3, R8 ;  /* 0x00000003ff087819 */ /* 0x000fe40000011608 */
[----:B------:R-:W-:Y:S02]  /*0d70*/  LOP3.LUT R7, R7, 0xfffffff8, RZ, 0xc0, !PT ;  /* 0xfffffff807077812 */ /* 0x000fe400078ec0ff */
[----:B------:R-:W-:-:S02]  /*0d80*/  LOP3.LUT R11, R11, R8, RZ, 0x3c, !PT ;  /* 0x000000080b0b7212 */ /* 0x000fc400078e3cff */
[----:B------:R-:W-:Y:S02]  /*0d90*/  IADD3 R7, R4, -R7, RZ ;  /* 0x8000000704077210 */ /* 0x000fe40007ffe0ff */
[----:B------:R-:W-:Y:S01]  /*0da0*/  SHF.R.S32.HI R0, RZ, 0x5, R0 ;  /* 0x00000005ff007819 */ /* 0x000fe20000011400 */
[----:B------:R-:W-:Y:S01]  /*0db0*/  IMAD.IADD R10, R10, 0x1, R11 ;  /* 0x000000010a0a7824 */ /* 0x000fe200078e020b */
[----:B------:R-:W-:Y:S02]  /*0dc0*/  R2P PR, R6, 0x6 ;  /* 0x0000000606007804 */ /* 0x000fe40000000000 */
[----:B------:R-:W-:Y:S01]  /*0dd0*/  LEA.HI R3, R3, R190, RZ, 0x3 ;  /* 0x000000be03037211 */ /* 0x000fe200078f18ff */
[----:B------:R-:W-:Y:S01]  /*0de0*/  IMAD R16, R0, 0x10, R7 ;  /* 0x0000001000107824 */ /* 0x000fe200078e0207 */
[----:B------:R-:W-:Y:S02]  /*0df0*/  MOV R7, R23 ;  /* 0x0000001700077202 */ /* 0x000fe40000000f00 */
[----:B------:R-:W-:-:S02]  /*0e00*/  LEA.HI R9, R9, R188, RZ, 0x1 ;  /* 0x000000bc09097211 */ /* 0x000fc400078f08ff */
[----:B------:R-:W-:Y:S02]  /*0e10*/  LEA R23, R10, UR42, 0x1 ;  /* 0x0000002a0a177c11 */ /* 0x000fe4000f8e08ff */
[----:B------:R-:W-:Y:S02]  /*0e20*/  LOP3.LUT R2, R2, 0x7ffffffc, RZ, 0xc0, !PT ;  /* 0x7ffffffc02027812 */ /* 0x000fe400078ec0ff */
[----:B------:R-:W-:Y:S01]  /*0e30*/  LOP3.LUT R11, R3, 0x1ffffff8, RZ, 0xc0, !PT ;  /* 0x1ffffff8030b7812 */ /* 0x000fe200078ec0ff */
[----:B------:R-:W-:Y:S01]  /*0e40*/  VIADD R186, R23, 0x26800 ;  /* 0x0002680017ba7836 */ /* 0x000fe20000000000 */
[----:B------:R-:W-:Y:S01]  /*0e50*/  LOP3.LUT R9, R9, 0xfffffe, RZ, 0xc0, !PT ;  /* 0x00fffffe09097812 */ /* 0x000fe200078ec0ff */
[----:B------:R-:W-:Y:S01]  /*0e60*/  IMAD.IADD R17, R5, 0x1, -R2 ;  /* 0x0000000105117824 */ /* 0x000fe200078e0a02 */
[----:B------:R-:W-:Y:S01]  /*0e70*/  SEL R185, R185, 0xffffffc0, !P2 ;  /* 0xffffffc0b9b97807 */ /* 0x000fe20005000000 */
[----:B------:R-:W-:Y:S01]  /*0e80*/  VIADD R184, R23, 0x26820 ;  /* 0x0002682017b87836 */ /* 0x000fe20000000000 */
[----:B------:R-:W-:Y:S01]  /*0e90*/  IADD3 R9, R188, -R9, RZ ;  /* 0x80000009bc097210 */ /* 0x000fe20007ffe0ff */
[----:B------:R-:W-:Y:S01]  /*0ea0*/  IMAD.IADD R2, R190, 0x1, -R11 ;  /* 0x00000001be027824 */ /* 0x000fe200078e0a0b */
[----:B------:R-:W-:Y:S01]  /*0eb0*/  SHF.R.S32.HI R18, RZ, 0x3, R3 ;  /* 0x00000003ff127819 */ /* 0x000fe20000011403 */
[C---:B------:R-:W-:Y:S01]  /*0ec0*/  @P1 VIADD R184, R186.reuse, 0xffffffe0 ;  /* 0xffffffe0bab81836 */ /* 0x040fe20000000000 */
[----:B------:R-:W-:Y:S01]  /*0ed0*/  IADD3 R186, R186, R185, RZ ;  /* 0x000000b9baba7210 */ /* 0x000fe20007ffe0ff */
[----:B------:R-:W-:-:S02]  /*0ee0*/  IMAD.MOV.U32 R5, RZ, RZ, R21 ;  /* 0x000000ffff057224 */ /* 0x000fc400078e0015 */
[----:B------:R-:W-:Y:S02]  /*0ef0*/  IMAD.SHL.U32 R2, R2, 0x8, RZ ;  /* 0x0000000802027824 */ /* 0x000fe400078e00ff */
[----:B------:R-:W-:Y:S02]  /*0f00*/  IMAD.SHL.U32 R22, R9, 0x100, RZ ;  /* 0x0000010009167824 */ /* 0x000fe400078e00ff */
[----:B------:R-:W-:Y:S02]  /*0f10*/  IMAD.SHL.U32 R17, R17, 0x2, RZ ;  /* 0x0000000211117824 */ /* 0x000fe400078e00ff */
[----:B------:R-:W-:-:S07]  /*0f20*/  IMAD.IADD R185, R185, 0x1, R184 ;  /* 0x00000001b9b97824 */ /* 0x000fce00078e02b8 */
.L_x_299:
[----:B0-2---:R-:W0:Y:S01]  /*0f30*/  LDC.64 R8, c[0x0][0xc60] ;  /* 0x00031800ff087b82 */ /* 0x005e220000000a00 */
[----:B------:R-:W-:Y:S01]  /*0f40*/  ULDC.64 UR6, c[0x0][0xa28] ;  /* 0x00028a0000067ab9 */ /* 0x000fe20000000a00 */
[----:B------:R-:W-:Y:S01]  /*0f50*/  ULDC.64 UR8, c[0x0][0xa20] ;  /* 0x0002880000087ab9 */ /* 0x000fe20000000a00 */
[----:B------:R-:W-:Y:S01]  /*0f60*/  IMAD.MOV.U32 R3, RZ, RZ, RZ ;  /* 0x000000ffff037224 */ /* 0x000fe200078e00ff */
[----:B------:R-:W-:Y:S01]  /*0f70*/  ULDC UR4, c[0x0][0x404] ;  /* 0x0001010000047ab9 */ /* 0x000fe20000000800 */
[----:B0-----:R-:W-:-:S06]  /*0f80*/  IMAD.WIDE R6, R7, 0x4, R8 ;  /* 0x0000000407067825 */ /* 0x001fcc00078e0208 */
[----:B------:R-:W2:Y:S01]  /*0f90*/  LDG.E R6, desc[UR38][R6.64] ;  /* 0x0000002606067981 */ /* 0x000ea2000c1e1900 */
[----:B------:R-:W-:-:S04]  /*0fa0*/  UISETP.NE.U32.AND UP0, UPT, UR6, URZ, UPT ;  /* 0x0000003f0600728c */ /* 0x000fc8000bf05070 */
[----:B------:R-:W-:-:S06]  /*0fb0*/  UISETP.NE.AND.EX UP0, UPT, UR7, URZ, UPT, UP0 ;  /* 0x0000003f0700728c */ /* 0x000fcc000bf05300 */
[----:B------:R-:W-:Y:S02]  /*0fc0*/  PLOP3.LUT P0, PT, PT, PT, UP0, 0x80, 0x0 ;  /* 0x000000000000781c */ /* 0x000fe40003f0f008 */
[----:B--2---:R-:W-:-:S13]  /*0fd0*/  R2UR UR44, R6 ;  /* 0x00000000062c72ca */ /* 0x004fda00000e0000 */
[----:B------:R-:W-:Y:S02]  /*0fe0*/  USHF.R.S32.HI UR45, URZ, 0x1f, UR44 ;  /* 0x0000001f3f2d7899 */ /* 0x000fe4000801142c */
[----:B------:R-:W-:-:S04]  /*0ff0*/  @UP0 ULEA UR6, UP1, UR44, UR6, 0x2 ;  /* 0x000000062c060291 */ /* 0x000fc8000f82103f */
[----:B------:R-:W-:Y:S02]  /*1000*/  @UP0 ULEA.HI.X UR7, UR44, UR7, UR45, 0x2, UP1 ;  /* 0x000000072c070291 */ /* 0x000fe400088f142d */
[----:B------:R-:W-:Y:S01]  /*1010*/  UISETP.NE.U32.AND UP0, UPT, UR8, URZ, UPT ;  /* 0x0000003f0800728c */ /* 0x000fe2000bf05070 */
[----:B------:R-:W-:-:S03]  /*1020*/  IMAD.U32 R8, RZ, RZ, UR6 ;  /* 0x00000006ff087e24 */ /* 0x000fc6000f8e00ff */
[----:B------:R-:W-:Y:S01]  /*1030*/  MOV R9, UR7 ;  /* 0x0000000700097c02 */ /* 0x000fe20008000f00 */
[----:B------:R-:W-:Y:S01]  /*1040*/  ULDC.64 UR6, c[0x0][0x3f8] ;  /* 0x0000fe0000067ab9 */ /* 0x000fe20000000a00 */
[----:B------:R-:W-:Y:S02]  /*1050*/  UISETP.NE.AND.EX UP0, UPT, UR9, URZ, UPT, UP0 ;  /* 0x0000003f0900728c */ /* 0x000fe4000bf05300 */
[----:B------:R-:W-:Y:S01]  /*1060*/  UISETP.NE.U32.AND UP1, UPT, UR6, URZ, UPT ;  /* 0x0000003f0600728c */ /* 0x000fe2000bf25070 */
[----:B------:R0:W5:Y:S03]  /*1070*/  @P0 LDG.E R3, desc[UR38][R8.64] ;  /* 0x0000002608030981 */ /* 0x000166000c1e1900 */
[----:B------:R-:W-:Y:S01]  /*1080*/  UISETP.NE.AND.EX UP1, UPT, UR7, URZ, UPT, UP1 ;  /* 0x0000003f0700728c */ /* 0x000fe2000bf25310 */
[----:B------:R-:W-:Y:S02]  /*1090*/  PLOP3.LUT P0, PT, PT, PT, UP0, 0x80, 0x0 ;  /* 0x000000000000781c */ /* 0x000fe40003f0f008 */
[----:B------:R-:W-:Y:S01]  /*10a0*/  ULDC UR7, c[0x0][0x2e0] ;  /* 0x0000b80000077ab9 */ /* 0x000fe20000000800 */
[----:B------:R-:W-:-:S02]  /*10b0*/  USEL UR4, UR4, 0x1, UP1 ;  /* 0x0000000104047887 */ /* 0x000fc40008800000 */
[----:B------:R-:W-:Y:S02]  /*10c0*/  @UP0 ULEA UR6, UP1, UR44, UR8, 0x2 ;  /* 0x000000082c060291 */ /* 0x000fe4000f82103f */
[----:B------:R-:W-:Y:S02]  /*10d0*/  UIMAD UR4, UR4, UR7, URZ ;  /* 0x00000007040472a4 */ /* 0x000fe4000f8e023f */
[----:B------:R-:W-:Y:S02]  /*10e0*/  @UP0 ULEA.HI.X UR7, UR44, UR9, UR45, 0x2, UP1 ;  /* 0x000000092c070291 */ /* 0x000fe400088f142d */
[----:B------:R-:W-:Y:S02]  /*10f0*/  IMAD.U32 R6, RZ, RZ, UR6 ;  /* 0x00000006ff067e24 */ /* 0x000fe4000f8e00ff */
[----:B------:R-:W-:Y:S02]  /*1100*/  IMAD.U32 R152, RZ, RZ, UR4 ;  /* 0x00000004ff987e24 */ /* 0x000fe4000f8e00ff */
[----:B------:R-:W-:-:S05]  /*1110*/  IMAD.U32 R7, RZ, RZ, UR7 ;  /* 0x00000007ff077e24 */ /* 0x000fca000f8e00ff */
[----:B------:R0:W5:Y:S01]  /*1120*/  @P0 LDG.E R152, desc[UR38][R6.64] ;  /* 0x0000002606980981 */ /* 0x000162000c1e1900 */
[----:B------:R-:W-:Y:S01]  /*1130*/  UMOV UR46, UR5 ;  /* 0x00000005002e7c82 */ /* 0x000fe20008000000 */
[----:B-1-3--:R-:W-:Y:S05]  /*1140*/  @P0 BRA `(.L_x_256) ;  /* 0x00000000002c0947 */ /* 0x00afea0003800000 */
[----:B------:R-:W-:Y:S02]  /*1150*/  ULDC.64 UR4, c[0x0][0xa08] ;  /* 0x0002820000047ab9 */ /* 0x000fe40000000a00 */
[----:B------:R-:W-:-:S04]  /*1160*/  ISETP.NE.U32.AND P0, PT, RZ, UR4, PT ;  /* 0x00000004ff007c0c */ /* 0x000fc8000bf05070 */
[----:B------:R-:W-:-:S13]  /*1170*/  ISETP.NE.AND.EX P0, PT, RZ, UR5, PT, P0 ;  /* 0x00000005ff007c0c */ /* 0x000fda000bf05300 */
[----:B------:R-:W-:Y:S05]  /*1180*/  @!P0 BRA `(.L_x_256) ;  /* 0x00000000001c8947 */ /* 0x000fea0003800000 */
[----:B------:R-:W-:Y:S02]  /*1190*/  ULDC.64 UR4, c[0x0][0xa08] ;  /* 0x0002820000047ab9 */ /* 0x000fe40000000a00 */
[----:B------:R-:W-:-:S06]  /*11a0*/  UIMAD.WIDE UR4, UR44, 0x4, UR4 ;  /* 0x000000042c0478a5 */ /* 0x000fcc000f8e0204 */
[----:B0-----:R-:W-:Y:S01]  /*11b0*/  MOV R6, UR4 ;  /* 0x0000000400067c02 */ /* 0x001fe20008000f00 */
[----:B------:R-:W-:-:S05]  /*11c0*/  IMAD.U32 R7, RZ, RZ, UR5 ;  /* 0x00000005ff077e24 */ /* 0x000fca000f8e00ff */
[----:B-----5:R-:W2:Y:S04]  /*11d0*/  LDG.E R152, desc[UR38][R6.64] ;  /* 0x0000002606987981 */ /* 0x020ea8000c1e1900 */
[----:B------:R-:W2:Y:S02]  /*11e0*/  LDG.E R9, desc[UR38][R6.64+0x4] ;  /* 0x0000042606097981 */ /* 0x000ea4000c1e1900 */
[----:B--2---:R-:W-:-:S07]  /*11f0*/  IMAD.IADD R152, R9, 0x1, -R152 ;  /* 0x0000000109987824 */ /* 0x004fce00078e0a98 */
.L_x_256:
[----:B------:R-:W-:Y:S01]  /*1200*/  UISETP.NE.AND UP0, UPT, UR47, 0x1, UPT ;  /* 0x000000012f00788c */ /* 0x000fe2000bf05270 */
[----:B-----5:R-:W-:Y:S01]  /*1210*/  IMAD.IADD R152, R152, 0x1, -R3 ;  /* 0x0000000198987824 */ /* 0x020fe200078e0a03 */
[----:B------:R-:W-:Y:S01]  /*1220*/  CS2R R150, SRZ ;  /* 0x0000000000967805 */ /* 0x000fe2000001ff00 */
[----:B------:R-:W-:Y:S01]  /*1230*/  IMAD.MOV.U32 R187, RZ, RZ, R5 ;  /* 0x000000ffffbb7224 */ /* 0x000fe200078e0005 */
[----:B------:R-:W-:Y:S02]  /*1240*/  CS2R R148, SRZ ;  /* 0x0000000000947805 */ /* 0x000fe4000001ff00 */
[----:B------:R-:W-:Y:S02]  /*1250*/  CS2R R146, SRZ ;  /* 0x0000000000927805 */ /* 0x000fe4000001ff00 */
[----:B------:R-:W-:Y:S02]  /*1260*/  PLOP3.LUT P0, PT, PT, PT, UP0, 0x80, 0x0 ;  /* 0x000000000000781c */ /* 0x000fe40003f0f008 */
[----:B------:R-:W-:-:S02]  /*1270*/  CS2R R144, SRZ ;  /* 0x0000000000907805 */ /* 0x000fc4000001ff00 */
[----:B------:R-:W-:Y:S02]  /*1280*/  IADD3 R0, R152, 0x3f, RZ ;  /* 0x0000003f98007810 */ /* 0x000fe40007ffe0ff */
[----:B------:R-:W-:Y:S02]  /*1290*/  CS2R R142, SRZ ;  /* 0x00000000008e7805 */ /* 0x000fe4000001ff00 */
[----:B------:R-:W-:Y:S02]  /*12a0*/  CS2R R140, SRZ ;  /* 0x00000000008c7805 */ /* 0x000fe4000001ff00 */
[----:B------:R-:W-:Y:S02]  /*12b0*/  CS2R R138, SRZ ;  /* 0x00000000008a7805 */ /* 0x000fe4000001ff00 */
[----:B------:R-:W-:Y:S02]  /*12c0*/  SHF.R.S32.HI R3, RZ, 0x1f, R0 ;  /* 0x0000001fff037819 */ /* 0x000fe40000011400 */
[----:B------:R-:W-:-:S02]  /*12d0*/  CS2R R136, SRZ ;  /* 0x0000000000887805 */ /* 0x000fc4000001ff00 */
[----:B------:R-:W-:Y:S02]  /*12e0*/  MOV R176, RZ ;  /* 0x000000ff00b07202 */ /* 0x000fe40000000f00 */
[----:B------:R-:W-:Y:S02]  /*12f0*/  CS2R R174, SRZ ;  /* 0x0000000000ae7805 */ /* 0x000fe4000001ff00 */
[----:B------:R-:W-:Y:S01]  /*1300*/  LEA.HI R167, R3, R0, RZ, 0x6 ;  /* 0x0000000003a77211 */ /* 0x000fe200078f30ff */
[----:B------:R-:W-:Y:S01]  /*1310*/  IMAD.MOV.U32 R0, RZ, RZ, RZ ;  /* 0x000000ffff007224 */ /* 0x000fe200078e00ff */
[----:B------:R-:W-:Y:S01]  /*1320*/  CS2R R132, SRZ ;  /* 0x0000000000847805 */ /* 0x000fe2000001ff00 */
[----:B------:R-:W-:Y:S01]  /*1330*/  IMAD.MOV.U32 R3, RZ, RZ, RZ ;  /* 0x000000ffff037224 */ /* 0x000fe200078e00ff */
[----:B------:R-:W-:Y:S02]  /*1340*/  CS2R R172, SRZ ;  /* 0x0000000000ac7805 */ /* 0x000fe4000001ff00 */
[----:B------:R-:W-:-:S02]  /*1350*/  CS2R R128, SRZ ;  /* 0x0000000000807805 */ /* 0x000fc4000001ff00 */
[----:B------:R-:W-:Y:S02]  /*1360*/  CS2R R170, SRZ ;  /* 0x0000000000aa7805 */ /* 0x000fe4000001ff00 */
[----:B------:R-:W-:Y:S02]  /*1370*/  CS2R R124, SRZ ;  /* 0x00000000007c7805 */ /* 0x000fe4000001ff00 */
[----:B------:R-:W-:Y:S02]  /*1380*/  CS2R R168, SRZ ;  /* 0x0000000000a87805 */ /* 0x000fe4000001ff00 */
[----:B------:R-:W-:Y:S01]  /*1390*/  CS2R R120, SRZ ;  /* 0x0000000000787805 */ /* 0x000fe2000001ff00 */
[----:B------:R-:W-:Y:S01]  /*13a0*/  IMAD.MOV.U32 R166, RZ, RZ, RZ ;  /* 0x000000ffffa67224 */ /* 0x000fe200078e00ff */
[----:B------:R-:W-:Y:S02]  /*13b0*/  CS2R R116, SRZ ;  /* 0x0000000000747805 */ /* 0x000fe4000001ff00 */
[----:B------:R-:W-:-:S02]  /*13c0*/  CS2R R164, SRZ ;  /* 0x0000000000a47805 */ /* 0x000fc4000001ff00 */
[----:B------:R-:W-:Y:S02]  /*13d0*/  CS2R R162, SRZ ;  /* 0x0000000000a27805 */ /* 0x000fe4000001ff00 */
[----:B------:R-:W-:Y:S02]  /*13e0*/  CS2R R112, SRZ ;  /* 0x0000000000707805 */ /* 0x000fe4000001ff00 */
[----:B------:R-:W-:Y:S02]  /*13f0*/  CS2R R160, SRZ ;  /* 0x0000000000a07805 */ /* 0x000fe4000001ff00 */
[----:B------:R-:W-:Y:S02]  /*1400*/  CS2R R108, SRZ ;  /* 0x00000000006c7805 */ /* 0x000fe4000001ff00 */
        /* <DEDUP_REMOVED lines=36> */
[----:B------:R-:W-:Y:S01]  /*1650*/  CS2R R38, SRZ ;  /* 0x0000000000267805 */ /* 0x000fe2000001ff00 */
[----:B------:R-:W-:Y:S01]  /*1660*/  IMAD.MOV.U32 R153, RZ, RZ, RZ ;  /* 0x000000ffff997224 */ /* 0x000fe200078e00ff */
[----:B------:R-:W-:-:S02]  /*1670*/  CS2R R34, SRZ ;  /* 0x0000000000227805 */ /* 0x000fc4000001ff00 */
[----:B------:R-:W-:Y:S01]  /*1680*/  CS2R R10, SRZ ;  /* 0x00000000000a7805 */ /* 0x000fe2000001ff00 */
[----:B------:R-:W-:Y:S01]  /*1690*/  IMAD.MOV.U32 R12, RZ, RZ, RZ ;  /* 0x000000ffff0c7224 */ /* 0x000fe200078e00ff */
[----:B0-----:R-:W-:Y:S02]  /*16a0*/  CS2R R8, SRZ ;  /* 0x0000000000087805 */ /* 0x001fe4000001ff00 */
[----:B------:R-:W-:Y:S01]  /*16b0*/  SHF.R.S32.HI R167, RZ, 0x6, R167 ;  /* 0x00000006ffa77819 */ /* 0x000fe200000114a7 */
[----:B------:R-:W-:Y:S06]  /*16c0*/  @!P0 BRA `(.L_x_257) ;  /* 0x0000001800508947 */ /* 0x000fec0003800000 */
[----:B------:R-:W-:Y:S02]  /*16d0*/  ISETP.GE.AND P1, PT, R152, 0x1, PT ;  /* 0x000000019800780c */ /* 0x000fe40003f26270 */
[----:B------:R-:W-:-:S11]  /*16e0*/  PLOP3.LUT P0, PT, PT, PT, PT, 0x80, 0x0 ;  /* 0x000000000000781c */ /* 0x000fd60003f0f070 */
[----:B------:R-:W-:Y:S05]  /*16f0*/  @!P1 BRA `(.L_x_258) ;  /* 0x0000005800c09947 */ /* 0x000fea0003800000 */
[----:B------:R-:W0:Y:S01]  /*1700*/  SHFL.IDX PT, R0, R188, RZ, 0x1f ;  /* 0x00001fffbc007589 */ /* 0x000e2200000e0000 */
[----:B------:R-:W-:-:S06]  /*1710*/  UISETP.NE.AND UP0, UPT, UR43, 0x3, UPT ;  /* 0x000000032b00788c */ /* 0x000fcc000bf05270 */
[----:B------:R-:W-:Y:S02]  /*1720*/  PLOP3.LUT P0, PT, PT, PT, UP0, 0x80, 0x0 ;  /* 0x000000000000781c */ /* 0x000fe40003f0f008 */
[----:B0-----:R-:W-:-:S13]  /*1730*/  R2UR UR4, R0 ;  /* 0x00000000000472ca */ /* 0x001fda00000e0000 */
        /* <DEDUP_REMOVED lines=10> */
.L_x_259:
[----:B------:R-:W-:Y:S01]  /*17e0*/  ULEA UR16, UR41, UR42, 0x3 ;  /* 0x0000002a29107291 */ /* 0x000fe2000f8e183f */
[----:B------:R-:W-:-:S04]  /*17f0*/  MOV R0, UR40 ;  /* 0x0000002800007c02 */ /* 0x000fc80008000f00 */
[----:B------:R-:W-:-:S04]  /*1800*/  SHF.L.U32 R0, R0, 0x1f, RZ ;  /* 0x0000001f00007819 */ /* 0x000fc800000006ff */
[----:B------:R-:W0:Y:S02]  /*1810*/  SYNCS.PHASECHK.TRANS64.TRYWAIT P0, [UR16+0x28c50], R0 ;  /* 0x028c5000ff0075a7 */ /* 0x000e240008000150 */
[----:B0-----:R-:W-:Y:S05]  /*1820*/  @!P0 BRA `(.L_x_260) ;  /* 0x000000cc00988947 */ /* 0x001fea0003800000 */
.L_x_383:
[----:B------:R-:W-:Y:S01]  /*1830*/  BAR.SYNC.DEFER_BLOCKING 0xe, 0x100 ;  /* 0x0384000000007b1d */ /* 0x000fe20000010000 */
[----:B------:R-:W-:Y:S01]  /*1840*/  UIADD3 UR4, UR42, 0x26800, URZ ;  /* 0x000268002a047890 */ /* 0x000fe2000fffe03f */
[----:B0-----:R-:W-:Y:S01]  /*1850*/  IMAD.U32 R0, RZ, RZ, UR16 ;  /* 0x00000010ff007e24 */ /* 0x001fe2000f8e00ff */
[----:B------:R-:W-:Y:S02]  /*1860*/  ULEA UR12, UR41, UR20, 0xc ;  /* 0x00000014290c7291 */ /* 0x000fe4000f8e603f */
[----:B------:R-:W-:Y:S01]  /*1870*/  USHF.R.U32.HI UR4, URZ, 0x4, UR4 ;  /* 0x000000043f047899 */ /* 0x000fe20008011604 */
[----:B------:R-:W-:Y:S01]  /*1880*/  UMOV UR7, 0x40000040 ;  /* 0x4000004000077882 */ /* 0x000fe20000000000 */
[----:B------:R-:W-:Y:S02]  /*1890*/  UMOV UR5, 0x40000040 ;  /* 0x4000004000057882 */ /* 0x000fe40000000000 */
[----:B------:R-:W-:Y:S01]  /*18a0*/  ULOP3.LUT UR4, UR4, 0x3fff, URZ, 0xc0, !UPT ;  /* 0x00003fff04047892 */ /* 0x000fe2000f8ec03f */
[----:B------:R-:W0:Y:S01]  /*18b0*/  S2R R3, SR_TID.X ;  /* 0x0000000000037919 */ /* 0x000e220000002100 */
        /* <DEDUP_REMOVED lines=9> */
[----:B------:R-:W-:-:S06]  /*1950*/  WARPGROUP.ARRIVE ;  /* 0x00000000000079c5 */ /* 0x000fcc0000000000 */
[----:B------:R-:W-:Y:S01]  /*1960*/  HGMMA.64x256x16.F32 R24, gdesc[UR4].tnspB, RZ, !UPT, gsb0 ;  /* 0x43e00000041879f0 */ /* 0x000fe2000c0008ff */
[----:B------:R-:W-:Y:S02]  /*1970*/  UIADD3 UR6, UR12, 0x80, URZ ;  /* 0x000000800c067890 */ /* 0x000fe4000fffe03f */
[----:B------:R-:W-:Y:S01]  /*1980*/  UIADD3 UR4, UR13, 0x2, URZ ;  /* 0x000000020d047890 */ /* 0x000fe2000fffe03f */
[----:B------:R-:W-:Y:S01]  /*1990*/  UMOV UR7, 0x40000040 ;  /* 0x4000004000077882 */ /* 0x000fe20000000000 */
[----:B------:R-:W-:Y:S01]  /*19a0*/  UMOV UR5, 0x40000040 ;  /* 0x4000004000057882 */ /* 0x000fe20000000000 */
[----:B------:R-:W-:-:S03]  /*19b0*/  UIADD3 UR12, UR13, 0x6, URZ ;  /* 0x000000060d0c7890 */ /* 0x000fc6000fffe03f */
[----:B------:R-:W-:Y:S01]  /*19c0*/  UMOV UR13, 0x40000040 ;  /* 0x40000040000d7882 */ /* 0x000fe20000000000 */
[----:B0-----:R-:W-:-:S04]  /*19d0*/  LOP3.LUT R3, R3, 0x7f, RZ, 0xc0, !PT ;  /* 0x0000007f03037812 */ /* 0x001fc800078ec0ff */
[----:B------:R-:W-:-:S13]  /*19e0*/  ISETP.NE.AND P0, PT, R3, RZ, PT ;  /* 0x000000ff0300720c */ /* 0x000fda0003f05270 */
        /* <DEDUP_REMOVED lines=16> */
[----:B------:R-:W-:-:S13]  /*1af0*/  ISETP.GE.AND P0, PT, R152, 0x41, PT ;  /* 0x000000419800780c */ /* 0x000fda0003f06270 */
[----:B0-----:R-:W-:Y:S05]  /*1b00*/  @!P0 BRA `(.L_x_261) ;  /* 0x0000000c00008947 */ /* 0x001fea0003800000 */
[----:B------:R-:W-:-:S07]  /*1b10*/  VIADD R167, R167, 0xfffffffe ;  /* 0xfffffffea7a77836 */ /* 0x000fce0000000000 */
.L_x_266:
[----:B------:R-:W-:Y:S01]  /*1b20*/  BAR.SYNC.DEFER_BLOCKING 0xe, 0x100 ;  /* 0x0384000000007b1d */ /* 0x000fe20000010000 */
[----:B------:R-:W-:Y:S01]  /*1b30*/  MOV R3, UR41 ;  /* 0x0000002900037c02 */ /* 0x000fe20008000f00 */
[----:B------:R-:W-:Y:S01]  /*1b40*/  UISETP.NE.AND UP1, UPT, UR43, 0x3, UPT ;  /* 0x000000032b00788c */ /* 0x000fe2000bf25270 */
[C---:B------:R-:W-:Y:S01]  /*1b50*/  ISETP.GT.AND P1, PT, R167.reuse, RZ, PT ;  /* 0x000000ffa700720c */ /* 0x040fe20003f24270 */
[----:B------:R-:W-:Y:S01]  /*1b60*/  UIADD3 UR41, UR41, 0x1, URZ ;  /* 0x0000000129297890 */ /* 0x000fe2000fffe03f */
[----:B------:R-:W-:Y:S02]  /*1b70*/  VIADD R167, R167, 0xffffffff ;  /* 0xffffffffa7a77836 */ /* 0x000fe40000000000 */
[----:B0-----:R-:W-:Y:S01]  /*1b80*/  IMAD R0, R3, 0x40, R16 ;  /* 0x0000004003007824 */ /* 0x001fe200078e0210 */
[----:B------:R-:W-:Y:S01]  /*1b90*/  PLOP3.LUT P2, PT, PT, PT, UP1, 0x80, 0x0 ;  /* 0x000000000000781c */ /* 0x000fe20003f4f018 */
[----:B------:R-:W-:-:S03]  /*1ba0*/  UISETP.NE.AND UP0, UPT, UR41, 0x2, UPT ;  /* 0x000000022900788c */ /* 0x000fc6000bf05270 */
[----:B------:R-:W-:Y:S01]  /*1bb0*/  LEA R0, R0, UR42, 0x2 ;  /* 0x0000002a00007c11 */ /* 0x000fe2000f8e10ff */
[----:B------:R-:W-:Y:S02]  /*1bc0*/  USEL UR6, URZ, 0x1, UP0 ;  /* 0x000000013f067887 */ /* 0x000fe40008000000 */
[----:B------:R-:W-:Y:S02]  /*1bd0*/  USEL UR41, UR41, URZ, UP0 ;  /* 0x0000003f29297287 */ /* 0x000fe40008000000 */
[----:B------:R-:W-:Y:S01]  /*1be0*/  ULOP3.LUT UR40, UR40, UR6, URZ, 0x3c, !UPT ;  /* 0x0000000628287292 */ /* 0x000fe2000f8e3c3f */
[----:B------:R-:W0:Y:S04]  /*1bf0*/  LDS R3, [R0+0x28800] ;  /* 0x0288000000037984 */ /* 0x000e280000000800 */
[----:B------:R-:W1:Y:S01]  /*1c00*/  LDS R4, [R0+0x28820] ;  /* 0x0288200000047984 */ /* 0x000e620000000800 */
[-C--:B0-----:R-:W-:Y:S01]  /*1c10*/  FMUL.FTZ R24, R24, R3.reuse ;  /* 0x0000000318187220 */ /* 0x081fe20000410000 */
        /* <DEDUP_REMOVED lines=129> */
.L_x_262:
[----:B------:R-:W-:Y:S01]  /*2430*/  ULEA UR6, UR41, UR42, 0x3 ;  /* 0x0000002a29067291 */ /* 0x000fe2000f8e183f */
[----:B------:R-:W-:-:S05]  /*2440*/  IMAD.U32 R0, RZ, RZ, UR40 ;  /* 0x00000028ff007e24 */ /* 0x000fca000f8e00ff */
[----:B------:R-:W-:-:S04]  /*2450*/  SHF.L.U32 R0, R0, 0x1f, RZ ;  /* 0x0000001f00007819 */ /* 0x000fc800000006ff */
[----:B------:R0:W1:Y:S01]  /*2460*/  SYNCS.PHASECHK.TRANS64.TRYWAIT P0, [UR6+0x28c50], R0 ;  /* 0x028c5000ff0075a7 */ /* 0x0000620008000146 */
[----:B------:R-:W-:Y:S05]  /*2470*/  @!P2 BRA `(.L_x_263) ;  /* 0x000000000004a947 */ /* 0x000fea0003800000 */
[----:B------:R-:W-:Y:S01]  /*2480*/  BPT.TRAP 0x1 ;  /* 0x000000040000795c */ /* 0x000fe20000300000 */
.L_x_263:
[----:B-1----:R-:W-:Y:S05]  /*2490*/  @P0 BRA `(.L_x_264) ;  /* 0x0000000000080947 */ /* 0x002fea0003800000 */
[----:B------:R-:W1:Y:S02]  /*24a0*/  SYNCS.PHASECHK.TRANS64.TRYWAIT P0, [UR6+0x28c50], R0 ;  /* 0x028c5000ff0075a7 */ /* 0x000e640008000146 */
[----:B-1----:R-:W-:Y:S05]  /*24b0*/  @!P0 BRA `(.L_x_265) ;  /* 0x000000c0008c8947 */ /* 0x002fea0003800000 */
.L_x_264:
[----:B------:R-:W-:Y:S01]  /*24c0*/  UIADD3 UR6, UR42, 0x26800, URZ ;  /* 0x000268002a067890 */ /* 0x000fe2000fffe03f */
[----:B------:R-:W-:Y:S01]  /*24d0*/  WARPGROUP.ARRIVE ;  /* 0x00000000000079c5 */ /* 0x000fe20000000000 */
[----:B------:R-:W-:-:S05]  /*24e0*/  ULEA UR18, UR41, UR20, 0xc ;  /* 0x0000001429127291 */ /* 0x000fca000f8e603f */
[----:B-1----:R-:W1:Y:S01]  /*24f0*/  S2R R3, SR_TID.X ;  /* 0x0000000000037919 */ /* 0x002e620000002100 */
[----:B------:R-:W-:Y:S01]  /*2500*/  USHF.R.U32.HI UR6, URZ, 0x4, UR6 ;  /* 0x000000043f067899 */ /* 0x000fe20008011606 */
[----:B0-----:R-:W-:Y:S01]  /*2510*/  MOV R0, UR41 ;  /* 0x0000002900007c02 */ /* 0x001fe20008000f00 */
        /* <DEDUP_REMOVED lines=11> */
[----:B-1----:R-:W-:-:S04]  /*25d0*/  LOP3.LUT R3, R3, 0x7f, RZ, 0xc0, !PT ;  /* 0x0000007f03037812 */ /* 0x002fc800078ec0ff */
        /* <DEDUP_REMOVED lines=19> */
.L_x_261:
[----:B------:R-:W-:Y:S01]  /*2710*/  BAR.SYNC.DEFER_BLOCKING 0xe, 0x100 ;  /* 0x0384000000007b1d */ /* 0x000fe20000010000 */
[----:B------:R-:W-:Y:S01]  /*2720*/  IMAD.U32 R3, RZ, RZ, UR41 ;  /* 0x00000029ff037e24 */ /* 0x000fe2000f8e00ff */
[----:B------:R-:W-:Y:S01]  /*2730*/  UIADD3 UR41, UR41, 0x1, URZ ;  /* 0x0000000129297890 */ /* 0x000fe2000fffe03f */
[----:B------:R-:W-:Y:S02]  /*2740*/  PLOP3.LUT P0, PT, PT, PT, PT, 0x8, 0x0 ;  /* 0x000000000000781c */ /* 0x000fe40003f0e170 */
[----:B0-----:R-:W-:Y:S01]  /*2750*/  IMAD R0, R3, 0x40, R16 ;  /* 0x0000004003007824 */ /* 0x001fe200078e0210 */
[----:B------:R-:W-:-:S04]  /*2760*/  UISETP.NE.AND UP0, UPT, UR41, 0x2, UPT ;  /* 0x000000022900788c */ /* 0x000fc8000bf05270 */
[----:B------:R-:W-:Y:S01]  /*2770*/  LEA R3, R0, UR42, 0x2 ;  /* 0x0000002a00037c11 */ /* 0x000fe2000f8e10ff */
[----:B------:R-:W-:Y:S02]  /*2780*/  USEL UR4, URZ, 0x1, UP0 ;  /* 0x000000013f047887 */ /* 0x000fe40008000000 */
[----:B------:R-:W-:Y:S02]  /*2790*/  USEL UR41, UR41, URZ, UP0 ;  /* 0x0000003f29297287 */ /* 0x000fe40008000000 */
[----:B------:R-:W-:Y:S01]  /*27a0*/  ULOP3.LUT UR40, UR40, UR4, URZ, 0x3c, !UPT ;  /* 0x0000000428287292 */ /* 0x000fe2000f8e3c3f */
[----:B------:R-:W0:Y:S04]  /*27b0*/  LDS R4, [R3+0x28800] ;  /* 0x0288000003047984 */ /* 0x000e280000000800 */
[----:B------:R1:W2:Y:S02]  /*27c0*/  LDS R0, [R3+0x28820] ;  /* 0x0288200003007984 */ /* 0x0002a40000000800 */
[----:B-1----:R-:W-:Y:S01]  /*27d0*/  MOV R3, RZ ;  /* 0x000000ff00037202 */ /* 0x002fe20000000f00 */
[-C--:B0-----:R-:W-:Y:S01]  /*27e0*/  FMUL.FTZ R161, R32, R4.reuse ;  /* 0x0000000420a17220 */ /* 0x081fe20000410000 */
        /* <DEDUP_REMOVED lines=127> */
[----:B------:R-:W-:Y:S01]  /*2fe0*/  IMAD.MOV.U32 R0, RZ, RZ, RZ ;  /* 0x000000ffff007224 */ /* 0x000fe200078e00ff */
[----:B------:R-:W-:Y:S06]  /*2ff0*/  BAR.ARV 0xf, 0x100 ;  /* 0x03c4000000007b1d */ /* 0x000fec0000002000 */
[----:B------:R-:W-:Y:S05]  /*3000*/  BRA `(.L_x_258) ;  /* 0x00000040007c7947 */ /* 0x000fea0003800000 */
.L_x_257:
[----:B------:R-:W-:Y:S02]  /*3010*/  ISETP.GE.AND P1, PT, R152, 0x1, PT ;  /* 0x000000019800780c */ /* 0x000fe40003f26270 */
[----:B------:R-:W-:-:S11]  /*3020*/  PLOP3.LUT P0, PT, PT, PT, PT, 0x80, 0x0 ;  /* 0x000000000000781c */ /* 0x000fd60003f0f070 */
[----:B------:R-:W-:Y:S05]  /*3030*/  @!P1 BRA `(.L_x_258) ;  /* 0x0000004000709947 */ /* 0x000fea0003800000 */
[----:B------:R-:W0:Y:S02]  /*3040*/  SHFL.IDX PT, R0, R188, RZ, 0x1f ;  /* 0x00001fffbc007589 */ /* 0x000e2400000e0000 */
[----:B0-----:R-:W-:-:S13]  /*3050*/  R2UR UR4, R0 ;  /* 0x00000000000472ca */ /* 0x001fda00000e0000 */
        /* <DEDUP_REMOVED lines=15> */
[----:B------:R0:W1:Y:S01]  /*3150*/  LDC.64 R14, c[0x4][R0] ;  /* 0x01000000000e7b82 */ /* 0x0000620000000a00 */
[----:B------:R-:W-:Y:S01]  /*3160*/  IMAD.U32 R5, RZ, RZ, UR5 ;  /* 0x00000005ff057e24 */ /* 0x000fe2000f8e00ff */
[----:B------:R-:W-:Y:S01]  /*3170*/  ULDC.64 UR4, c[0x4][0x90] ;  /* 0x0100240000047ab9 */ /* 0x000fe20000000a00 */
[----:B------:R-:W-:Y:S01]  /*3180*/  IMAD.U32 R10, RZ, RZ, UR6 ;  /* 0x00000006ff0a7e24 */ /* 0x000fe2000f8e00ff */
[----:B------:R-:W-:Y:S01]  /*3190*/  MOV R6, UR4 ;  /* 0x0000000400067c02 */ /* 0x000fe20008000f00 */
[----:B------:R-:W-:Y:S01]  /*31a0*/  IMAD.U32 R7, RZ, RZ, UR5 ;  /* 0x00000005ff077e24 */ /* 0x000fe2000f8e00ff */
[----:B------:R-:W-:Y:S01]  /*31b0*/  MOV R8, 0x70 ;  /* 0x0000007000087802 */ /* 0x000fe20000000f00 */
[----:B------:R-:W-:-:S02]  /*31c0*/  IMAD.U32 R11, RZ, RZ, UR7 ;  /* 0x00000007ff0b7e24 */ /* 0x000fc4000f8e00ff */
[----:B------:R-:W-:Y:S02]  /*31d0*/  IMAD.MOV.U32 R12, RZ, RZ, 0x1 ;  /* 0x00000001ff0c7424 */ /* 0x000fe400078e00ff */
[----:B0-----:R-:W-:-:S07]  /*31e0*/  IMAD.MOV.U32 R13, RZ, RZ, RZ ;  /* 0x000000ffff0d7224 */ /* 0x001fce00078e00ff */
[----:B------:R-:W-:-:S07]  /*31f0*/  LEPC R20, `(.L_x_267) ;  /* 0x000000001014794e */ /* 0x000fce0000000000 */
[----:B-1----:R-:W-:Y:S05]  /*3200*/  CALL.ABS.NOINC R14 ;  /* 0x000000000e007343 */ /* 0x002fea0003c00000 */
.L_x_267:
[----:B------:R-:W-:Y:S01]  /*3210*/  ULEA.HI UR4, UR37, UR37, URZ, 0x1 ;  /* 0x0000002525047291 */ /* 0x000fe2000f8f083f */
[----:B------:R-:W-:-:S03]  /*3220*/  MOV R3, UR43 ;  /* 0x0000002b00037c02 */ /* 0x000fc60008000f00 */
[----:B------:R-:W-:Y:S01]  /*3230*/  ULOP3.LUT UR4, UR4, 0xfffffffe, URZ, 0xc0, !UPT ;  /* 0xfffffffe04047892 */ /* 0x000fe2000f8ec03f */
[----:B------:R-:W-:-:S03]  /*3240*/  ISETP.NE.AND P0, PT, R3, 0x3, PT ;  /* 0x000000030300780c */ /* 0x000fc60003f05270 */
[----:B------:R-:W-:-:S06]  /*3250*/  UIADD3 UR4, UR37, -UR4, URZ ;  /* 0x8000000425047290 */ /* 0x000fcc000fffe03f */
[----:B------:R-:W-:-:S05]  /*3260*/  IMAD.U32 R0, RZ, RZ, UR4 ;  /* 0x00000004ff007e24 */ /* 0x000fca000f8e00ff */
[----:B------:R-:W-:-:S04]  /*3270*/  SHF.L.U32 R0, R0, 0x1f, RZ ;  /* 0x0000001f00007819 */ /* 0x000fc800000006ff */
[----:B------:R-:W0:Y:S02]  /*3280*/  SYNCS.PHASECHK.TRANS64.TRYWAIT P1, [UR42+0x28c00], R0 ;  /* 0x028c0000ff0075a7 */ /* 0x000e24000802016a */
[----:B0-----:R-:W-:Y:S05]  /*3290*/  @!P1 BRA `(.L_x_268) ;  /* 0x000000b4002c9947 */ /* 0x001fea0003800000 */
.L_x_384:
[----:B------:R-:W-:Y:S05]  /*32a0*/  @!P0 BRA `(.L_x_269) ;  /* 0x0000000000048947 */ /* 0x000fea0003800000 */
[----:B------:R-:W-:Y:S01]  /*32b0*/  BPT.TRAP 0x1 ;  /* 0x000000040000795c */ /* 0x000fe20000300000 */
.L_x_269:
[----:B------:R-:W-:Y:S02]  /*32c0*/  IMAD.U32 R7, RZ, RZ, UR41 ;  /* 0x00000029ff077e24 */ /* 0x000fe4000f8e00ff */
[----:B------:R-:W-:-:S03]  /*32d0*/  IMAD.U32 R8, RZ, RZ, UR40 ;  /* 0x00000028ff087e24 */ /* 0x000fc6000f8e00ff */
[----:B------:R-:W-:Y:S02]  /*32e0*/  LEA R7, R7, UR42, 0x3 ;  /* 0x0000002a07077c11 */ /* 0x000fe4000f8e18ff */
[----:B------:R-:W-:-:S04]  /*32f0*/  SHF.L.U32 R8, R8, 0x1f, RZ ;  /* 0x0000001f08087819 */ /* 0x000fc800000006ff */
[----:B------:R1:W2:Y:S01]  /*3300*/  SYNCS.PHASECHK.TRANS64.TRYWAIT P1, [R7+URZ+0x28c30], R8 ;  /* 0x028c3008070075a7 */ /* 0x0002a2000802017f */
[----:B------:R-:W-:Y:S05]  /*3310*/  @!P0 BRA `(.L_x_270) ;  /* 0x0000000000048947 */ /* 0x000fea0003800000 */
[----:B------:R-:W-:Y:S01]  /*3320*/  BPT.TRAP 0x1 ;  /* 0x000000040000795c */ /* 0x000fe20000300000 */
.L_x_270:
[----:B--2---:R-:W-:Y:S05]  /*3330*/  @P1 BRA `(.L_x_271) ;  /* 0x0000000000081947 */ /* 0x004fea0003800000 */
[----:B------:R-:W2:Y:S02]  /*3340*/  SYNCS.PHASECHK.TRANS64.TRYWAIT P1, [R7+URZ+0x28c30], R8 ;  /* 0x028c3008070075a7 */ /* 0x000ea4000802017f */
[----:B--2---:R-:W-:Y:S05]  /*3350*/  @!P1 BRA `(.L_x_272) ;  /* 0x000000b400149947 */ /* 0x004fea0003800000 */
.L_x_271:
[----:B0-----:R-:W0:Y:S01]  /*3360*/  S2R R0, SR_TID.X ;  /* 0x0000000000007919 */ /* 0x001e220000002100 */
[----:B------:R-:W-:-:S04]  /*3370*/  UIADD3 UR4, UR42, 0x22400, URZ ;  /* 0x000224002a047890 */ /* 0x000fc8000fffe03f */
[----:B------:R-:W-:-:S04]  /*3380*/  USHF.R.U32.HI UR4, URZ, 0x4, UR4 ;  /* 0x000000043f047899 */ /* 0x000fc80008011604 */
[----:B------:R-:W-:Y:S01]  /*3390*/  ULOP3.LUT UR4, UR4, 0x3fff, URZ, 0xc0, !UPT ;  /* 0x00003fff04047892 */ /* 0x000fe2000f8ec03f */
[----:B0-----:R-:W-:-:S05]  /*33a0*/  LOP3.LUT R3, R0, 0x7f, RZ, 0xc0, !PT ;  /* 0x0000007f00037812 */ /* 0x001fca00078ec0ff */
[----:B------:R-:W-:Y:S01]  /*33b0*/  IMAD.U32 R0, RZ, RZ, UR4 ;  /* 0x00000004ff007e24 */ /* 0x000fe2000f8e00ff */
[----:B------:R-:W-:Y:S05]  /*33c0*/  WARPSYNC.ALL ;  /* 0x0000000000007948 */ /* 0x000fea0003800000 */
[----:B------:R-:W-:Y:S02]  /*33d0*/  ISETP.NE.AND P1, PT, R3, RZ, PT ;  /* 0x000000ff0300720c */ /* 0x000fe40003f25270 */
[----:B------:R-:W-:-:S04]  /*33e0*/  LOP3.LUT R0, R0, 0x10000, RZ, 0xfc, !PT ;  /* 0x0001000000007812 */ /* 0x000fc800078efcff */
[----:B------:R-:W-:Y:S01]  /*33f0*/  R2UR UR12, R0 ;  /* 0x00000000000c72ca */ /* 0x000fe200000e0000 */
[----:B------:R-:W-:Y:S01]  /*3400*/  UIADD3 UR4, UR42, 0x20400, URZ ;  /* 0x000204002a047890 */ /* 0x000fe2000fffe03f */
[----:B------:R-:W-:Y:S01]  /*3410*/  WARPGROUP.ARRIVE ;  /* 0x00000000000079c5 */ /* 0x000fe20000000000 */
[----:B------:R-:W-:Y:S01]  /*3420*/  UMOV UR7, 0x40000040 ;  /* 0x4000004000077882 */ /* 0x000fe20000000000 */
[----:B------:R-:W-:Y:S01]  /*3430*/  UMOV UR5, 0x40000040 ;  /* 0x4000004000057882 */ /* 0x000fe20000000000 */
[----:B------:R-:W-:Y:S01]  /*3440*/  USHF.R.U32.HI UR4, URZ, 0x4, UR4 ;  /* 0x000000043f047899 */ /* 0x000fe20008011604 */
[----:B------:R-:W-:Y:S01]  /*3450*/  IMAD R4, R167, -0x40, R152 ;  /* 0xffffffc0a7047824 */ /* 0x000fe200078e0298 */
[----:B------:R-:W-:Y:S01]  /*3460*/  UMOV UR11, 0x40000040 ;  /* 0x40000040000b7882 */ /* 0x000fe20000000000 */
[----:B------:R-:W-:Y:S01]  /*3470*/  UMOV UR9, 0x40000040 ;  /* 0x4000004000097882 */ /* 0x000fe20000000000 */
[----:B------:R-:W-:Y:S01]  /*3480*/  ULOP3.LUT UR4, UR4, 0x3fff, URZ, 0xc0, !UPT ;  /* 0x00003fff04047892 */ /* 0x000fe2000f8ec03f */
[----:B------:R-:W-:Y:S01]  /*3490*/  UMOV UR15, 0x40000040 ;  /* 0x40000040000f7882 */ /* 0x000fe20000000000 */
[----:B------:R-:W-:-:S02]  /*34a0*/  IADD3 R4, -R17, 0x40, R4 ;  /* 0x0000004011047810 */ /* 0x000fc40007ffe104 */
[----:B------:R-:W-:Y:S02]  /*34b0*/  ULEA UR12, UR41, UR12, 0x9 ;  /* 0x0000000c290c7291 */ /* 0x000fe4000f8e483f */
[----:B------:R-:W-:Y:S01]  /*34c0*/  ULOP3.LUT UR13, UR4, 0x10000, URZ, 0xfc, !UPT ;  /* 0x00010000040d7892 */ /* 0x000fe2000f8efc3f */
[C---:B------:R-:W-:Y:S01]  /*34d0*/  ISETP.GT.AND P3, PT, R4.reuse, RZ, PT ;  /* 0x000000ff0400720c */ /* 0x040fe20003f64270 */
[----:B------:R-:W-:Y:S01]  /*34e0*/  UIADD3 UR10, UR12, 0x4, URZ ;  /* 0x000000040c0a7890 */ /* 0x000fe2000fffe03f */
[C---:B------:R-:W-:Y:S01]  /*34f0*/  ISETP.GT.AND P6, PT, R4.reuse, 0x1, PT ;  /* 0x000000010400780c */ /* 0x040fe20003fc4270 */
[----:B------:R-:W-:Y:S01]  /*3500*/  UIADD3 UR8, UR13, 0x4, URZ ;  /* 0x000000040d087890 */ /* 0x000fe2000fffe03f */
[C---:B------:R-:W-:Y:S01]  /*3510*/  ISETP.GT.AND P5, PT, R4.reuse, 0x8, PT ;  /* 0x000000080400780c */ /* 0x040fe20003fa4270 */
[----:B------:R-:W-:Y:S01]  /*3520*/  UMOV UR6, UR12 ;  /* 0x0000000c00067c82 */ /* 0x000fe20008000000 */
[----:B------:R-:W-:Y:S01]  /*3530*/  UMOV UR4, UR13 ;  /* 0x0000000d00047c82 */ /* 0x000fe20008000000 */
[----:B------:R-:W-:Y:S01]  /*3540*/  UIADD3 UR14, UR12, 0x6, URZ ;  /* 0x000000060c0e7890 */ /* 0x000fe2000fffe03f */
[----:B------:R-:W-:Y:S01]  /*3550*/  HGMMA.64x64x16.F32 R24, gdesc[UR4], RZ, !UPT, gsb0 ;  /* 0x00e00000041879f0 */ /* 0x000fe2000c0008ff */
[----:B------:R-:W-:Y:S01]  /*3560*/  UIADD3 UR6, UR12, 0x2, URZ ;  /* 0x000000020c067890 */ /* 0x000fe2000fffe03f */
[C---:B------:R-:W-:Y:S01]  /*3570*/  ISETP.GT.AND P4, PT, R4.reuse, 0x9, PT ;  /* 0x000000090400780c */ /* 0x040fe20003f84270 */
[----:B------:R-:W-:Y:S01]  /*3580*/  UIADD3 UR4, UR13, 0x2, URZ ;  /* 0x000000020d047890 */ /* 0x000fe2000fffe03f */
[----:B------:R-:W-:Y:S01]  /*3590*/  ISETP.GT.AND P2, PT, R4, 0x10, PT ;  /* 0x000000100400780c */ /* 0x000fe20003f44270 */
[----:B------:R-:W-:Y:S01]  /*35a0*/  UMOV UR7, 0x40000040 ;  /* 0x4000004000077882 */ /* 0x000fe20000000000 */
[----:B------:R-:W-:Y:S01]  /*35b0*/  UMOV UR5, 0x40000040 ;  /* 0x4000004000057882 */ /* 0x000fe20000000000 */
[----:B------:R-:W-:Y:S01]  /*35c0*/  UIADD3 UR12, UR13, 0x6, URZ ;  /* 0x000000060d0c7890 */ /* 0x000fe2000fffe03f */
[----:B------:R-:W-:-:S02]  /*35d0*/  ULDC UR20, c[0x0][0x988] ;  /* 0x0002620000147ab9 */ /* 0x000fc40000000800 */
[----:B------:R-:W-:Y:S01]  /*35e0*/  UMOV UR13, 0x40000040 ;  /* 0x40000040000d7882 */ /* 0x000fe20000000000 */
[----:B------:R-:W-:Y:S02]  /*35f0*/  WARPGROUP.DEPBAR.LE gsb0, 0x0 ;  /* 0x00008000000079c5 */ /* 0x000fe40000010000 */
[----:B------:R-:W-:-:S06]  /*3600*/  WARPGROUP.ARRIVE ;  /* 0x00000000000079c5 */ /* 0x000fcc0000000000 */
[----:B------:R-:W-:Y:S01]  /*3610*/  HGMMA.64x64x16.F32 R24, gdesc[UR4], R24, gsb0 ;  /* 0x00e00000041879f0 */ /* 0x000fe20008000818 */
[----:B------:R-:W-:Y:S02]  /*3620*/  ULDC UR6, c[0x0][0x9d8] ;  /* 0x0002760000067ab9 */ /* 0x000fe40000000800 */
        /* <DEDUP_REMOVED lines=13> */
[----:B------:R-:W0:Y:S01]  /*3700*/  MUFU.TANH R24, R24 ;  /* 0x0000001800187308 */ /* 0x000e220000002400 */
        /* <DEDUP_REMOVED lines=16> */
[----:B0-----:R-:W-:Y:S01]  /*3810*/  FSEL R24, R24, -INF , P3 ;  /* 0xff80000018187808 */ /* 0x001fe20001800000 */
[----:B------:R-:W-:Y:S01]  /*3820*/  FMUL.FTZ R42, R42, UR6 ;  /* 0x000000062a2a7c20 */ /* 0x000fe20008410000 */
[----:B------:R-:W-:Y:S01]  /*3830*/  FMUL.FTZ R48, R48, UR6 ;  /* 0x0000000630307c20 */ /* 0x000fe20008410000 */
[----:B------:R-:W-:Y:S01]  /*3840*/  FMUL.FTZ R43, R43, UR6 ;  /* 0x000000062b2b7c20 */ /* 0x000fe20008410000 */
[----:B------:R-:W-:Y:S01]  /*3850*/  FMUL.FTZ R49, R49, UR6 ;  /* 0x0000000631317c20 */ /* 0x000fe20008410000 */
[----:B------:R-:W-:Y:S01]  /*3860*/  FMUL.FTZ R46, R46, UR6 ;  /* 0x000000062e2e7c20 */ /* 0x000fe20008410000 */
[----:B------:R-:W-:Y:S01]  /*3870*/  FMUL.FTZ R52, R52, UR6 ;  /* 0x0000000634347c20 */ /* 0x000fe20008410000 */
[----:B------:R-:W0:Y:S01]  /*3880*/  MUFU.TANH R29, R29 ;  /* 0x0000001d001d7308 */ /* 0x000e220000002400 */
[----:B---3--:R-:W-:Y:S01]  /*3890*/  FSEL R25, R25, -INF , P6 ;  /* 0xff80000019197808 */ /* 0x008fe20003000000 */
[----:B------:R-:W-:Y:S01]  /*38a0*/  FMUL.FTZ R53, R53, UR6 ;  /* 0x0000000635357c20 */ /* 0x000fe20008410000 */
[----:B------:R-:W-:Y:S01]  /*38b0*/  FMUL.FTZ R47, R47, UR6 ;  /* 0x000000062f2f7c20 */ /* 0x000fe20008410000 */
[----:B------:R-:W-:Y:S01]  /*38c0*/  FMUL.FTZ R50, R50, UR6 ;  /* 0x0000000632327c20 */ /* 0x000fe20008410000 */
[----:B------:R-:W-:Y:S01]  /*38d0*/  FMNMX.FTZ R3, R24, R25, !PT ;  /* 0x0000001918037209 */ /* 0x000fe20007810000 */
[----:B------:R-:W-:Y:S01]  /*38e0*/  FMUL.FTZ R51, R51, UR6 ;  /* 0x0000000633337c20 */ /* 0x000fe20008410000 */
[----:B------:R-:W-:Y:S01]  /*38f0*/  FMUL.FTZ R54, R54, UR6 ;  /* 0x0000000636367c20 */ /* 0x000fe20008410000 */
[----:B------:R-:W3:Y:S01]  /*3900*/  MUFU.TANH R26, R26 ;  /* 0x0000001a001a7308 */ /* 0x000ee20000002400 */
[----:B----4-:R-:W-:Y:S01]  /*3910*/  FSEL R28, R28, -INF , P5 ;  /* 0xff8000001c1c7808 */ /* 0x010fe20002800000 */
[----:B------:R-:W-:-:S03]  /*3920*/  FMUL.FTZ R55, R55, UR6 ;  /* 0x0000000637377c20 */ /* 0x000fc60008410000 */
[----:B------:R-:W-:-:S03]  /*3930*/  FMNMX.FTZ R6, R28, R3, !PT ;  /* 0x000000031c067209 */ /* 0x000fc60007810000 */
[----:B------:R-:W4:Y:S01]  /*3940*/  MUFU.TANH R32, R32 ;  /* 0x0000002000207308 */ /* 0x000f220000002400 */
[----:B0-----:R-:W-:-:S04]  /*3950*/  FSEL R29, R29, -INF , P4 ;  /* 0xff8000001d1d7808 */ /* 0x001fc80002000000 */
[----:B------:R-:W-:-:S03]  /*3960*/  FMNMX.FTZ R3, R29, R6, !PT ;  /* 0x000000061d037209 */ /* 0x000fc60007810000 */
[----:B------:R-:W0:Y:S01]  /*3970*/  MUFU.TANH R27, R27 ;  /* 0x0000001b001b7308 */ /* 0x000e220000002400 */
[----:B---3--:R-:W-:Y:S02]  /*3980*/  FSEL R26, R26, -INF , P3 ;  /* 0xff8000001a1a7808 */ /* 0x008fe40001800000 */
[----:B------:R-:W-:-:S05]  /*3990*/  ISETP.GT.AND P3, PT, R4, 0x11, PT ;  /* 0x000000110400780c */ /* 0x000fca0003f64270 */
[----:B------:R-:W3:Y:S01]  /*39a0*/  MUFU.TANH R33, R33 ;  /* 0x0000002100217308 */ /* 0x000ee20000002400 */
[----:B----4-:R-:W-:-:S04]  /*39b0*/  FSEL R32, R32, -INF , P2 ;  /* 0xff80000020207808 */ /* 0x010fc80001000000 */
[----:B------:R-:W-:-:S03]  /*39c0*/  FMNMX.FTZ R6, R32, R3, !PT ;  /* 0x0000000320067209 */ /* 0x000fc60007810000 */
[----:B------:R-:W4:Y:S01]  /*39d0*/  MUFU.TANH R30, R30 ;  /* 0x0000001e001e7308 */ /* 0x000f220000002400 */
[----:B0-----:R-:W-:Y:S02]  /*39e0*/  FSEL R27, R27, -INF , P6 ;  /* 0xff8000001b1b7808 */ /* 0x001fe40003000000 */
[----:B------:R-:W-:-:S05]  /*39f0*/  ISETP.GT.AND P6, PT, R4, 0x18, PT ;  /* 0x000000180400780c */ /* 0x000fca0003fc4270 */
[----:B------:R-:W0:Y:S01]  /*3a00*/  MUFU.TANH R36, R36 ;  /* 0x0000002400247308 */ /* 0x000e220000002400 */
[----:B---3--:R-:W-:-:S04]  /*3a10*/  FSEL R33, R33, -INF , P3 ;  /* 0xff80000021217808 */ /* 0x008fc80001800000 */
[----:B------:R-:W-:-:S03]  /*3a20*/  FMNMX.FTZ R3, R33, R6, !PT ;  /* 0x0000000621037209 */ /* 0x000fc60007810000 */
[----:B------:R-:W3:Y:S01]  /*3a30*/  MUFU.TANH R31, R31 ;  /* 0x0000001f001f7308 */ /* 0x000ee20000002400 */
[----:B----4-:R-:W-:Y:S02]  /*3a40*/  FSEL R30, R30, -INF , P5 ;  /* 0xff8000001e1e7808 */ /* 0x010fe40002800000 */
[----:B------:R-:W-:-:S05]  /*3a50*/  ISETP.GT.AND P5, PT, R4, 0x19, PT ;  /* 0x000000190400780c */ /* 0x000fca0003fa4270 */
        /* <DEDUP_REMOVED lines=50> */
[----:B------:R-:W-:Y:S02]  /*3d80*/  FMNMX.FTZ R4, R52, R3, !PT ;  /* 0x0000000334047209 */ /* 0x000fe40007810000 */
[----:B------:R-:W-:Y:S01]  /*3d90*/  FMNMX.FTZ R3, R26, R27, !PT ;  /* 0x0000001b1a037209 */ /* 0x000fe20007810000 */
[----:B------:R-:W3:Y:S01]  /*3da0*/  MUFU.TANH R50, R50 ;  /* 0x0000003200327308 */ /* 0x000ee20000002400 */
[----:B----4-:R-:W-:-:S04]  /*3db0*/  FSEL R53, R53, -INF , P2 ;  /* 0xff80000035357808 */ /* 0x010fc80001000000 */
[----:B------:R-:W-:-:S03]  /*3dc0*/  FMNMX.FTZ R5, R53, R4, !PT ;  /* 0x0000000435057209 */ /* 0x000fc60007810000 */
[----:B------:R-:W4:Y:S01]  /*3dd0*/  MUFU.TANH R51, R51 ;  /* 0x0000003300337308 */ /* 0x000f220000002400 */
[----:B0-----:R-:W-:Y:S01]  /*3de0*/  FSEL R47, R47, -INF , P6 ;  /* 0xff8000002f2f7808 */ /* 0x001fe20003000000 */
[----:B------:R-:W0:Y:S06]  /*3df0*/  SHFL.BFLY PT, R4, R5, 0x2, 0x1f ;  /* 0x0c401f0005047f89 */ /* 0x000e2c00000e0000 */
[----:B------:R-:W5:Y:S01]  /*3e00*/  MUFU.TANH R54, R54 ;  /* 0x0000003600367308 */ /* 0x000f620000002400 */
[----:B---3--:R-:W-:-:S07]  /*3e10*/  FSEL R50, R50, -INF , P5 ;  /* 0xff80000032327808 */ /* 0x008fce0002800000 */
[----:B------:R-:W3:Y:S01]  /*3e20*/  MUFU.TANH R55, R55 ;  /* 0x0000003700377308 */ /* 0x000ee20000002400 */
[----:B----4-:R-:W-:Y:S02]  /*3e30*/  FSEL R51, R51, -INF , P4 ;  /* 0xff80000033337808 */ /* 0x010fe40002000000 */
[----:B-----5:R-:W-:Y:S02]  /*3e40*/  FSEL R54, R54, -INF , P3 ;  /* 0xff80000036367808 */ /* 0x020fe40001800000 */
[----:B0-----:R-:W-:Y:S02]  /*3e50*/  FMNMX.FTZ R9, R5, R4, !PT ;  /* 0x0000000405097209 */ /* 0x001fe40007810000 */
[----:B------:R-:W-:-:S03]  /*3e60*/  FMNMX.FTZ R4, R30, R3, !PT ;  /* 0x000000031e047209 */ /* 0x000fc60007810000 */
[----:B------:R-:W0:Y:S01]  /*3e70*/  SHFL.BFLY PT, R10, R9, 0x1, 0x1f ;  /* 0x0c201f00090a7f89 */ /* 0x000e2200000e0000 */
[----:B------:R-:W-:Y:S02]  /*3e80*/  FMNMX.FTZ R3, R31, R4, !PT ;  /* 0x000000041f037209 */ /* 0x000fe40007810000 */
[----:B---3--:R-:W-:Y:S02]  /*3e90*/  FSEL R55, R55, -INF , P2 ;  /* 0xff80000037377808 */ /* 0x008fe40001000000 */
[----:B------:R-:W-:-:S04]  /*3ea0*/  FMNMX.FTZ R4, R34, R3, !PT ;  /* 0x0000000322047209 */ /* 0x000fc80007810000 */
[----:B------:R-:W-:-:S04]  /*3eb0*/  FMNMX.FTZ R3, R35, R4, !PT ;  /* 0x0000000423037209 */ /* 0x000fc80007810000 */
[----:B------:R-:W-:-:S04]  /*3ec0*/  FMNMX.FTZ R6, R38, R3, !PT ;  /* 0x0000000326067209 */ /* 0x000fc80007810000 */
[----:B------:R-:W-:-:S04]  /*3ed0*/  FMNMX.FTZ R3, R39, R6, !PT ;  /* 0x0000000627037209 */ /* 0x000fc80007810000 */
[----:B------:R-:W-:Y:S02]  /*3ee0*/  FMNMX.FTZ R6, R42, R3, !PT ;  /* 0x000000032a067209 */ /* 0x000fe40007810000 */
[----:B0-----:R-:W-:Y:S02]  /*3ef0*/  FMNMX.FTZ R4, R9, R10, !PT ;  /* 0x0000000a09047209 */ /* 0x001fe40007810000 */
        /* <DEDUP_REMOVED lines=21> */
[----:B------:R-:W0:Y:S01]  /*4050*/  SHFL.BFLY PT, R3, R6, 0x2, 0x1f ;  /* 0x0c401f0006037f89 */ /* 0x000e2200000e0000 */
[----:B------:R-:W3:Y:S01]  /*4060*/  MUFU.EX2 R25, R25 ;  /* 0x0000001900197308 */ /* 0x000ee20000000800 */
        /* <DEDUP_REMOVED lines=8> */
[----:B---3--:R-:W-:Y:S02]  /*40f0*/  F2FP.F16.F32.PACK_AB R156, R25, R24 ;  /* 0x00000018199c723e */ /* 0x008fe400000000ff */
[----:B0-----:R-:W-:-:S05]  /*4100*/  FMNMX.FTZ R3, R6, R3, !PT ;  /* 0x0000000306037209 */ /* 0x001fca0007810000 */
[----:B------:R-:W-:Y:S01]  /*4110*/  MUFU.EX2 R32, R32 ;  /* 0x0000002000207308 */ /* 0x000fe20000000800 */
[----:B------:R-:W0:Y:S07]  /*4120*/  SHFL.BFLY PT, R6, R3, 0x1, 0x1f ;  /* 0x0c201f0003067f89 */ /* 0x000e2e00000e0000 */
[----:B------:R-:W3:Y:S01]  /*4130*/  MUFU.EX2 R33, R33 ;  /* 0x0000002100217308 */ /* 0x000ee20000000800 */
[----:B----4-:R-:W-:-:S07]  /*4140*/  F2FP.F16.F32.PACK_AB R158, R29, R28 ;  /* 0x0000001c1d9e723e */ /* 0x010fce00000000ff */
[----:B------:R-:W-:Y:S08]  /*4150*/  MUFU.EX2 R36, R36 ;  /* 0x0000002400247308 */ /* 0x000ff00000000800 */
[----:B------:R-:W4:Y:S01]  /*4160*/  MUFU.EX2 R37, R37 ;  /* 0x0000002500257308 */ /* 0x000f220000000800 */
[----:B---3--:R-:W-:Y:S02]  /*4170*/  F2FP.F16.F32.PACK_AB R160, R33, R32 ;  /* 0x0000002021a0723e */ /* 0x008fe400000000ff */
[----:B0-----:R-:W-:-:S04]  /*4180*/  FMNMX.FTZ R5, R3, R6, !PT ;  /* 0x0000000603057209 */ /* 0x001fc80007810000 */
[C---:B------:R-:W-:Y:S01]  /*4190*/  FSETP.NEU.FTZ.AND P2, PT, R5.reuse, -INF , PT ;  /* 0xff8000000500780b */ /* 0x040fe20003f5d000 */
[----:B------:R-:W-:Y:S01]  /*41a0*/  FMUL.FTZ R3, R5, UR20 ;  /* 0x0000001405037c20 */ /* 0x000fe20008410000 */
[----:B------:R-:W-:Y:S04]  /*41b0*/  MUFU.EX2 R40, R40 ;  /* 0x0000002800287308 */ /* 0x000fe80000000800 */
[----:B------:R-:W-:Y:S01]  /*41c0*/  FSEL R6, R3, RZ, P2 ;  /* 0x000000ff03067208 */ /* 0x000fe20001000000 */
[----:B------:R-:W-:Y:S01]  /*41d0*/  FADD.FTZ R3, R24, R25 ;  /* 0x0000001918037221 */ /* 0x000fe20000010000 */
[----:B----4-:R-:W-:Y:S02]  /*41e0*/  F2FP.F16.F32.PACK_AB R162, R37, R36 ;  /* 0x0000002425a2723e */ /* 0x010fe400000000ff */
[----:B------:R-:W0:Y:S01]  /*41f0*/  MUFU.EX2 R41, R41 ;  /* 0x0000002900297308 */ /* 0x000e220000000800 */
[--C-:B------:R-:W-:Y:S01]  /*4200*/  FFMA.FTZ R26, R26, UR20, -R6.reuse ;  /* 0x000000141a1a7c23 */ /* 0x100fe20008010806 */
[--C-:B------:R-:W-:Y:S01]  /*4210*/  FFMA.FTZ R27, R27, UR20, -R6.reuse ;  /* 0x000000141b1b7c23 */ /* 0x100fe20008010806 */
[--C-:B------:R-:W-:Y:S01]  /*4220*/  FFMA.FTZ R30, R30, UR20, -R6.reuse ;  /* 0x000000141e1e7c23 */ /* 0x100fe20008010806 */
[--C-:B------:R-:W-:Y:S01]  /*4230*/  FFMA.FTZ R31, R31, UR20, -R6.reuse ;  /* 0x000000141f1f7c23 */ /* 0x100fe20008010806 */
[--C-:B------:R-:W-:Y:S01]  /*4240*/  FFMA.FTZ R34, R34, UR20, -R6.reuse ;  /* 0x0000001422227c23 */ /* 0x100fe20008010806 */
[--C-:B------:R-:W-:Y:S01]  /*4250*/  FFMA.FTZ R35, R35, UR20, -R6.reuse ;  /* 0x0000001423237c23 */ /* 0x100fe20008010806 */
[--C-:B------:R-:W-:Y:S01]  /*4260*/  FFMA.FTZ R38, R38, UR20, -R6.reuse ;  /* 0x0000001426267c23 */ /* 0x100fe20008010806 */
[----:B------:R-:W-:Y:S01]  /*4270*/  MUFU.EX2 R26, R26 ;  /* 0x0000001a001a7308 */ /* 0x000fe20000000800 */
[----:B------:R-:W-:Y:S01]  /*4280*/  FADD.FTZ R10, R28, R3 ;  /* 0x000000031c0a7221 */ /* 0x000fe20000010000 */
[----:B------:R-:W-:Y:S01]  /*4290*/  @!P1 IADD3 R3, R7, 0x28c40, RZ ;  /* 0x00028c4007039810 */ /* 0x000fe20007ffe0ff */
[--C-:B------:R-:W-:Y:S01]  /*42a0*/  FFMA.FTZ R39, R39, UR20, -R6.reuse ;  /* 0x0000001427277c23 */ /* 0x100fe20008010806 */
[----:B------:R-:W-:Y:S01]  /*42b0*/  FFMA.FTZ R42, R42, UR20, -R6 ;  /* 0x000000142a2a7c23 */ /* 0x000fe20008010806 */
[----:B------:R-:W-:Y:S01]  /*42c0*/  FADD.FTZ R13, R29, R10 ;  /* 0x0000000a1d0d7221 */ /* 0x000fe20000010000 */
[----:B------:R-:W-:Y:S01]  /*42d0*/  @!P1 PRMT R3, RZ, 0x654, R3 ;  /* 0x00000654ff039816 */ /* 0x000fe20000000003 */
[--C-:B------:R-:W-:Y:S01]  /*42e0*/  FFMA.FTZ R43, R43, UR20, -R6.reuse ;  /* 0x000000142b2b7c23 */ /* 0x100fe20008010806 */
[----:B------:R-:W3:Y:S01]  /*42f0*/  MUFU.EX2 R27, R27 ;  /* 0x0000001b001b7308 */ /* 0x000ee20000000800 */
[----:B------:R-:W-:Y:S01]  /*4300*/  FADD.FTZ R12, R32, R13 ;  /* 0x0000000d200c7221 */ /* 0x000fe20000010000 */
[----:B------:R4:W-:Y:S01]  /*4310*/  @!P1 SYNCS.ARRIVE.TRANS64.RED.A1T0 RZ, [R3+URZ], RZ ;  /* 0x000000ff03ff99a7 */ /* 0x0009e2000810043f */
[--C-:B------:R-:W-:Y:S01]  /*4320*/  FFMA.FTZ R46, R46, UR20, -R6.reuse ;  /* 0x000000142e2e7c23 */ /* 0x100fe20008010806 */
[--C-:B------:R-:W-:Y:S01]  /*4330*/  FFMA.FTZ R47, R47, UR20, -R6.reuse ;  /* 0x000000142f2f7c23 */ /* 0x100fe20008010806 */
[--C-:B------:R-:W-:Y:S01]  /*4340*/  FFMA.FTZ R50, R50, UR20, -R6.reuse ;  /* 0x0000001432327c23 */ /* 0x100fe20008010806 */
[--C-:B------:R-:W-:Y:S01]  /*4350*/  FFMA.FTZ R51, R51, UR20, -R6.reuse ;  /* 0x0000001433337c23 */ /* 0x100fe20008010806 */
[--C-:B------:R-:W-:Y:S01]  /*4360*/  FFMA.FTZ R54, R54, UR20, -R6.reuse ;  /* 0x0000001436367c23 */ /* 0x100fe20008010806 */
[----:B------:R-:W5:Y:S01]  /*4370*/  MUFU.EX2 R30, R30 ;  /* 0x0000001e001e7308 */ /* 0x000f620000000800 */
[----:B------:R-:W-:Y:S01]  /*4380*/  FFMA.FTZ R6, R55, UR20, -R6 ;  /* 0x0000001437067c23 */ /* 0x000fe20008010806 */
[----:B0-----:R-:W-:-:S06]  /*4390*/  F2FP.F16.F32.PACK_AB R168, R41, R40 ;  /* 0x0000002829a8723e */ /* 0x001fcc00000000ff */
[----:B------:R-:W4:Y:S01]  /*43a0*/  MUFU.EX2 R31, R31 ;  /* 0x0000001f001f7308 */ /* 0x000f220000000800 */
[----:B---3--:R-:W-:Y:S01]  /*43b0*/  FADD.FTZ R11, R26, R27 ;  /* 0x0000001b1a0b7221 */ /* 0x008fe20000010000 */
[----:B------:R-:W-:-:S06]  /*43c0*/  F2FP.F16.F32.PACK_AB R157, R27, R26 ;  /* 0x0000001a1b9d723e */ /* 0x000fcc00000000ff */
[----:B------:R-:W0:Y:S01]  /*43d0*/  MUFU.EX2 R34, R34 ;  /* 0x0000002200227308 */ /* 0x000e220000000800 */
[----:B-----5:R-:W-:Y:S01]  /*43e0*/  FADD.FTZ R10, R30, R11 ;  /* 0x0000000b1e0a7221 */ /* 0x020fe20000010000 */
[----:B------:R-:W-:-:S04]  /*43f0*/  FADD.FTZ R11, R33, R12 ;  /* 0x0000000c210b7221 */ /* 0x000fc80000010000 */
[----:B------:R-:W-:Y:S02]  /*4400*/  FADD.FTZ R12, R36, R11 ;  /* 0x0000000b240c7221 */ /* 0x000fe40000010000 */
[----:B------:R-:W3:Y:S01]  /*4410*/  MUFU.EX2 R35, R35 ;  /* 0x0000002300237308 */ /* 0x000ee20000000800 */
[----:B----4-:R-:W-:Y:S01]  /*4420*/  FADD.FTZ R3, R31, R10 ;  /* 0x0000000a1f037221 */ /* 0x010fe20000010000 */
[----:B------:R-:W-:Y:S01]  /*4430*/  FADD.FTZ R11, R37, R12 ;  /* 0x0000000c250b7221 */ /* 0x000fe20000010000 */
[----:B------:R-:W-:Y:S01]  /*4440*/  F2FP.F16.F32.PACK_AB R159, R31, R30 ;  /* 0x0000001e1f9f723e */ /* 0x000fe200000000ff */
[----:B------:R-:W-:Y:S02]  /*4450*/  BAR.SYNC.DEFER_BLOCKING 0xf, 0x100 ;  /* 0x03c4000000007b1d */ /* 0x000fe40000010000 */
[----:B------:R-:W-:Y:S01]  /*4460*/  FADD.FTZ R12, R40, R11 ;  /* 0x0000000b280c7221 */ /* 0x000fe20000010000 */
[----:B0-----:R-:W-:-:S03]  /*4470*/  FADD.FTZ R10, R34, R3 ;  /* 0x00000003220a7221 */ /* 0x001fc60000010000 */
[----:B------:R-:W0:Y:S01]  /*4480*/  MUFU.EX2 R38, R38 ;  /* 0x0000002600267308 */ /* 0x000e220000000800 */
[----:B------:R-:W-:Y:S01]  /*4490*/  FADD.FTZ R13, R41, R12 ;  /* 0x0000000c290d7221 */ /* 0x000fe20000010000 */
[----:B---3--:R-:W-:-:S06]  /*44a0*/  FADD.FTZ R3, R35, R10 ;  /* 0x0000000a23037221 */ /* 0x008fcc0000010000 */
[----:B------:R-:W3:Y:S01]  /*44b0*/  MUFU.EX2 R39, R39 ;  /* 0x0000002700277308 */ /* 0x000ee20000000800 */
[----:B------:R-:W-:-:S07]  /*44c0*/  F2FP.F16.F32.PACK_AB R161, R35, R34 ;  /* 0x0000002223a1723e */ /* 0x000fce00000000ff */
[----:B------:R-:W4:Y:S01]  /*44d0*/  MUFU.EX2 R42, R42 ;  /* 0x0000002a002a7308 */ /* 0x000f220000000800 */
[----:B0-----:R-:W-:Y:S01]  /*44e0*/  FADD.FTZ R10, R38, R3 ;  /* 0x00000003260a7221 */ /* 0x001fe20000010000 */
[----:B------:R0:W-:Y:S06]  /*44f0*/  STSM.16.M88.4 [R23+0x26800], R156 ;  /* 0x0268009c17007844 */ /* 0x0001ec0000000200 */
[----:B------:R-:W5:Y:S01]  /*4500*/  MUFU.EX2 R43, R43 ;  /* 0x0000002b002b7308 */ /* 0x000f620000000800 */
[C---:B---3--:R-:W-:Y:S01]  /*4510*/  FADD.FTZ R11, R39.reuse, R10 ;  /* 0x0000000a270b7221 */ /* 0x048fe20000010000 */
[----:B------:R-:W-:-:S05]  /*4520*/  F2FP.F16.F32.PACK_AB R163, R39, R38 ;  /* 0x0000002627a3723e */ /* 0x000fca00000000ff */
[----:B------:R0:W-:Y:S01]  /*4530*/  STSM.16.M88.4 [R184], R160 ;  /* 0x000000a0b8007844 */ /* 0x0001e20000000200 */
[----:B------:R-:W-:Y:S01]  /*4540*/  MUFU.EX2 R44, R44 ;  /* 0x0000002c002c7308 */ /* 0x000fe20000000800 */
[----:B----4-:R-:W-:-:S07]  /*4550*/  FADD.FTZ R10, R42, R11 ;  /* 0x0000000b2a0a7221 */ /* 0x010fce0000010000 */
[----:B------:R-:W3:Y:S01]  /*4560*/  MUFU.EX2 R46, R46 ;  /* 0x0000002e002e7308 */ /* 0x000ee20000000800 */
[C---:B-----5:R-:W-:Y:S01]  /*4570*/  FADD.FTZ R11, R43.reuse, R10 ;  /* 0x0000000a2b0b7221 */ /* 0x060fe20000010000 */
[----:B------:R-:W-:-:S06]  /*4580*/  F2FP.F16.F32.PACK_AB R169, R43, R42 ;  /* 0x0000002a2ba9723e */ /* 0x000fcc00000000ff */
[----:B------:R-:W4:Y:S08]  /*4590*/  MUFU.EX2 R45, R45 ;  /* 0x0000002d002d7308 */ /* 0x000f300000000800 */
[----:B------:R-:W5:Y:S01]  /*45a0*/  MUFU.EX2 R47, R47 ;  /* 0x0000002f002f7308 */ /* 0x000f620000000800 */
[----:B---3--:R-:W-:-:S07]  /*45b0*/  FADD.FTZ R10, R46, R11 ;  /* 0x0000000b2e0a7221 */ /* 0x008fce0000010000 */
[----:B------:R-:W-:Y:S01]  /*45c0*/  MUFU.EX2 R48, R48 ;  /* 0x0000003000307308 */ /* 0x000fe20000000800 */
[----:B----4-:R-:W-:-:S07]  /*45d0*/  F2FP.F16.F32.PACK_AB R170, R45, R44 ;  /* 0x0000002c2daa723e */ /* 0x010fce00000000ff */
[----:B------:R-:W3:Y:S01]  /*45e0*/  MUFU.EX2 R49, R49 ;  /* 0x0000003100317308 */ /* 0x000ee20000000800 */
[C---:B-----5:R-:W-:Y:S01]  /*45f0*/  F2FP.F16.F32.PACK_AB R171, R47.reuse, R46 ;  /* 0x0000002e2fab723e */ /* 0x060fe200000000ff */
[----:B------:R-:W-:-:S04]  /*4600*/  FADD.FTZ R47, R47, R10 ;  /* 0x0000000a2f2f7221 */ /* 0x000fc80000010000 */
[----:B------:R0:W-:Y:S02]  /*4610*/  STSM.16.M88.4 [R186], R168 ;  /* 0x000000a8ba007844 */ /* 0x0001e40000000200 */
[----:B------:R-:W-:Y:S08]  /*4620*/  MUFU.EX2 R50, R50 ;  /* 0x0000003200327308 */ /* 0x000ff00000000800 */
[----:B------:R-:W4:Y:S01]  /*4630*/  MUFU.EX2 R51, R51 ;  /* 0x0000003300337308 */ /* 0x000f220000000800 */
[----:B---3--:R-:W-:-:S07]  /*4640*/  F2FP.F16.F32.PACK_AB R172, R49, R48 ;  /* 0x0000003031ac723e */ /* 0x008fce00000000ff */
[----:B------:R-:W-:Y:S08]  /*4650*/  MUFU.EX2 R52, R52 ;  /* 0x0000003400347308 */ /* 0x000ff00000000800 */
[----:B------:R-:W3:Y:S01]  /*4660*/  MUFU.EX2 R9, R9 ;  /* 0x0000000900097308 */ /* 0x000ee20000000800 */
[----:B----4-:R-:W-:Y:S01]  /*4670*/  F2FP.F16.F32.PACK_AB R173, R51, R50 ;  /* 0x0000003233ad723e */ /* 0x010fe200000000ff */
[----:B------:R-:W-:-:S04]  /*4680*/  FADD.FTZ R50, R50, R47 ;  /* 0x0000002f32327221 */ /* 0x000fc80000010000 */
[----:B------:R-:W-:Y:S02]  /*4690*/  FADD.FTZ R51, R51, R50 ;  /* 0x0000003233337221 */ /* 0x000fe40000010000 */
[----:B------:R-:W-:Y:S08]  /*46a0*/  MUFU.EX2 R54, R54 ;  /* 0x0000003600367308 */ /* 0x000ff00000000800 */
[----:B------:R4:W5:Y:S01]  /*46b0*/  MUFU.EX2 R3, R6 ;  /* 0x0000000600037308 */ /* 0x0009620000000800 */
[----:B---3--:R-:W-:Y:S01]  /*46c0*/  F2FP.F16.F32.PACK_AB R174, R9, R52 ;  /* 0x0000003409ae723e */ /* 0x008fe200000000ff */
[----:B----4-:R-:W-:-:S04]  /*46d0*/  FADD.FTZ R6, R44, R13 ;  /* 0x0000000d2c067221 */ /* 0x010fc80000010000 */
[----:B------:R-:W-:-:S04]  /*46e0*/  FADD.FTZ R45, R45, R6 ;  /* 0x000000062d2d7221 */ /* 0x000fc80000010000 */
[----:B------:R-:W-:Y:S01]  /*46f0*/  FADD.FTZ R48, R48, R45 ;  /* 0x0000002d30307221 */ /* 0x000fe20000010000 */
[----:B-----5:R-:W-:Y:S01]  /*4700*/  F2FP.F16.F32.PACK_AB R175, R3, R54 ;  /* 0x0000003603af723e */ /* 0x020fe200000000ff */
[----:B------:R-:W-:Y:S02]  /*4710*/  FADD.FTZ R54, R54, R51 ;  /* 0x0000003336367221 */ /* 0x000fe40000010000 */
[----:B------:R-:W-:Y:S02]  /*4720*/  FADD.FTZ R49, R49, R48 ;  /* 0x0000003031317221 */ /* 0x000fe40000010000 */
[----:B------:R0:W-:Y:S01]  /*4730*/  STSM.16.M88.4 [R185], R172 ;  /* 0x000000acb9007844 */ /* 0x0001e20000000200 */
[----:B------:R-:W-:Y:S01]  /*4740*/  FADD.FTZ R3, R3, R54 ;  /* 0x0000003603037221 */ /* 0x000fe20000010000 */
[----:B------:R-:W-:-:S04]  /*4750*/  FADD.FTZ R6, R52, R49 ;  /* 0x0000003134067221 */ /* 0x000fc80000010000 */
[----:B------:R-:W-:Y:S01]  /*4760*/  FADD.FTZ R6, R9, R6 ;  /* 0x0000000609067221 */ /* 0x000fe20000010000 */
[----:B------:R-:W-:Y:S06]  /*4770*/  @!P0 BRA `(.L_x_273) ;  /* 0x0000000000048947 */ /* 0x000fec0003800000 */
[----:B------:R-:W-:Y:S01]  /*4780*/  BPT.TRAP 0x1 ;  /* 0x000000040000795c */ /* 0x000fe20000300000 */
.L_x_273:
[----:B------:R3:W4:Y:S01]  /*4790*/  SYNCS.PHASECHK.TRANS64.TRYWAIT P2, [R7+URZ+0x28c50], R8 ;  /* 0x028c5008070075a7 */ /* 0x000722000804017f */
[----:B------:R-:W-:Y:S05]  /*47a0*/  @!P0 BRA `(.L_x_274) ;  /* 0x0000000000048947 */ /* 0x000fea0003800000 */
[----:B------:R-:W-:Y:S01]  /*47b0*/  BPT.TRAP 0x1 ;  /* 0x000000040000795c */ /* 0x000fe20000300000 */
.L_x_274:
[----:B------:R-:W-:Y:S01]  /*47c0*/  ULOP3.LUT UR48, UR48, 0x2000000, URZ, 0xfc, !UPT ;  /* 0x0200000030307892 */ /* 0x000fe2000f8efc3f */
[----:B----4-:R-:W-:Y:S11]  /*47d0*/  @P2 BRA `(.L_x_275) ;  /* 0x0000000000082947 */ /* 0x010ff60003800000 */
[----:B------:R-:W4:Y:S02]  /*47e0*/  SYNCS.PHASECHK.TRANS64.TRYWAIT P2, [R7+URZ+0x28c50], R8 ;  /* 0x028c5008070075a7 */ /* 0x000f24000804017f */
[----:B----4-:R-:W-:Y:S05]  /*47f0*/  @!P2 BRA `(.L_x_276) ;  /* 0x000000a00000a947 */ /* 0x010fea0003800000 */
.L_x_275:
[----:B------:R-:W-:Y:S01]  /*4800*/  ULEA UR6, UR41, UR48, 0xc ;  /* 0x0000003029067291 */ /* 0x000fe2000f8e603f */
[----:B------:R-:W-:Y:S01]  /*4810*/  WARPGROUP.ARRIVE ;  /* 0x00000000000079c5 */ /* 0x000fe20000000000 */
[----:B------:R-:W-:Y:S01]  /*4820*/  UMOV UR7, 0x40000040 ;  /* 0x4000004000077882 */ /* 0x000fe20000000000 */
[----:B------:R-:W-:Y:S01]  /*4830*/  UMOV UR11, 0x40000040 ;  /* 0x40000040000b7882 */ /* 0x000fe20000000000 */
[----:B------:R-:W-:Y:S01]  /*4840*/  UIADD3 UR10, UR6, 0x80, URZ ;  /* 0x00000080060a7890 */ /* 0x000fe2000fffe03f */
[----:B------:R-:W-:Y:S01]  /*4850*/  ISETP.GE.AND P2, PT, R152, 0x41, PT ;  /* 0x000000419800780c */ /* 0x000fe20003f46270 */
[----:B-1234-:R-:W-:-:S03]  /*4860*/  @!P1 VIADD R7, R7, 0x28c60 ;  /* 0x00028c6007079836 */ /* 0x01efc60000000000 */
[----:B------:R-:W-:Y:S01]  /*4870*/  HGMMA.64x256x16.F32 R24, R156, gdesc[UR4].tnspB, RZ, !UPT, gsb0 ;  /* 0x43e000049c187df0 */ /* 0x000fe2000c0008ff */
[----:B------:R-:W-:Y:S01]  /*4880*/  UMOV UR7, 0x40000040 ;  /* 0x4000004000077882 */ /* 0x000fe20000000000 */
[----:B------:R-:W-:Y:S01]  /*4890*/  @!P1 PRMT R7, RZ, 0x654, R7 ;  /* 0x00000654ff079816 */ /* 0x000fe20000000007 */
[----:B------:R-:W-:Y:S02]  /*48a0*/  WARPGROUP.DEPBAR.LE gsb0, 0x0 ;  /* 0x00008000000079c5 */ /* 0x000fe40000010000 */
[----:B------:R-:W-:-:S15]  /*48b0*/  WARPGROUP.ARRIVE ;  /* 0x00000000000079c5 */ /* 0x000fde0000000000 */
[----:B------:R-:W-:-:S08]  /*48c0*/  NOP ;  /* 0x0000000000007918 */ /* 0x000fd00000000000 */
[----:B------:R-:W-:Y:S01]  /*48d0*/  HGMMA.64x256x16.F32 R24, R160, gdesc[UR8].tnspB, R24, gsb0 ;  /* 0x43e00008a0187df0 */ /* 0x000fe20008000818 */
[----:B------:R-:W-:Y:S01]  /*48e0*/  UIADD3 UR10, UR6, 0x100, URZ ;  /* 0x00000100060a7890 */ /* 0x000fe2000fffe03f */
[----:B------:R-:W-:Y:S01]  /*48f0*/  UMOV UR11, 0x40000040 ;  /* 0x40000040000b7882 */ /* 0x000fe20000000000 */
[----:B------:R-:W-:Y:S01]  /*4900*/  UIADD3 UR6, UR6, 0x180, URZ ;  /* 0x0000018006067890 */ /* 0x000fe2000fffe03f */
[----:B------:R-:W-:Y:S02]  /*4910*/  WARPGROUP.DEPBAR.LE gsb0, 0x0 ;  /* 0x00008000000079c5 */ /* 0x000fe40000010000 */
[----:B------:R-:W-:-:S15]  /*4920*/  WARPGROUP.ARRIVE ;  /* 0x00000000000079c5 */ /* 0x000fde0000000000 */
[----:B------:R-:W-:-:S07]  /*4930*/  NOP ;  /* 0x0000000000007918 */ /* 0x000fce0000000000 */
[----:B------:R-:W-:Y:S03]  /*4940*/  HGMMA.64x256x16.F32 R24, R168, gdesc[UR8].tnspB, R24, gsb0 ;  /* 0x43e00008a8187df0 */ /* 0x000fe60008000818 */
        /* <DEDUP_REMOVED lines=14> */
[----:B------:R-:W-:Y:S05]  /*4a30*/  @!P2 BRA `(.L_x_277) ;  /* 0x0000001c0044a947 */ /* 0x000fea0003800000 */
[----:B-1----:R-:W-:Y:S01]  /*4a40*/  VIADD R7, R167, 0xfffffffe ;  /* 0xfffffffea7077836 */ /* 0x002fe20000000000 */
[----:B------:R-:W-:Y:S01]  /*4a50*/  MOV R15, R4 ;  /* 0x00000004000f7202 */ /* 0x000fe20000000f00 */
[----:B------:R-:W-:Y:S01]  /*4a60*/  IMAD.MOV.U32 R10, RZ, RZ, R5 ;  /* 0x000000ffff0a7224 */ /* 0x000fe200078e0005 */
[----:B------:R-:W-:Y:S01]  /*4a70*/  UMOV UR21, UR41 ;  /* 0x0000002900157c82 */ /* 0x000fe20008000000 */
[----:B------:R-:W-:Y:S01]  /*4a80*/  ULDC UR22, c[0x0][0x9d8] ;  /* 0x0002760000167ab9 */ /* 0x000fe20000000800 */
[----:B------:R-:W-:-:S05]  /*4a90*/  ULDC UR20, c[0x0][0x988] ;  /* 0x0002620000147ab9 */ /* 0x000fca0000000800 */
.L_x_286:
[----:B------:R-:W-:Y:S01]  /*4aa0*/  UIADD3 UR41, UR21, 0x1, URZ ;  /* 0x0000000115297890 */ /* 0x000fe2000fffe03f */
[C---:B------:R-:W-:Y:S01]  /*4ab0*/  ISETP.GT.AND P2, PT, R7.reuse, RZ, PT ;  /* 0x000000ff0700720c */ /* 0x040fe20003f44270 */
[----:B------:R-:W-:Y:S02]  /*4ac0*/  VIADD R7, R7, 0xffffffff ;  /* 0xffffffff07077836 */ /* 0x000fe40000000000 */
[----:B------:R-:W-:-:S04]  /*4ad0*/  UISETP.NE.AND UP0, UPT, UR41, 0x2, UPT ;  /* 0x000000022900788c */ /* 0x000fc8000bf05270 */
[----:B------:R-:W-:Y:S02]  /*4ae0*/  USEL UR6, URZ, 0x1, UP0 ;  /* 0x000000013f067887 */ /* 0x000fe40008000000 */
[----:B------:R-:W-:Y:S02]  /*4af0*/  USEL UR41, UR41, URZ, UP0 ;  /* 0x0000003f29297287 */ /* 0x000fe40008000000 */
[----:B------:R-:W-:Y:S01]  /*4b00*/  ULOP3.LUT UR40, UR40, UR6, URZ, 0x3c, !UPT ;  /* 0x0000000628287292 */ /* 0x000fe2000f8e3c3f */
[----:B0-23--:R-:W-:Y:S11]  /*4b10*/  @!P0 BRA `(.L_x_278) ;  /* 0x0000000000048947 */ /* 0x00dff60003800000 */
[----:B------:R-:W-:Y:S01]  /*4b20*/  BPT.TRAP 0x1 ;  /* 0x000000040000795c */ /* 0x000fe20000300000 */
.L_x_278:
[----:B------:R-:W-:Y:S01]  /*4b30*/  ULEA UR23, UR41, UR42, 0x3 ;  /* 0x0000002a29177291 */ /* 0x000fe2000f8e183f */
[----:B------:R-:W-:-:S05]  /*4b40*/  IMAD.U32 R8, RZ, RZ, UR40 ;  /* 0x00000028ff087e24 */ /* 0x000fca000f8e00ff */
[----:B------:R-:W-:-:S04]  /*4b50*/  SHF.L.U32 R8, R8, 0x1f, RZ ;  /* 0x0000001f08087819 */ /* 0x000fc800000006ff */
[----:B------:R1:W2:Y:S01]  /*4b60*/  SYNCS.PHASECHK.TRANS64.TRYWAIT P3, [UR23+0x28c30], R8 ;  /* 0x028c3008ff0075a7 */ /* 0x0002a20008060157 */
[----:B------:R-:W-:Y:S05]  /*4b70*/  @!P0 BRA `(.L_x_279) ;  /* 0x0000000000048947 */ /* 0x000fea0003800000 */
[----:B------:R-:W-:Y:S01]  /*4b80*/  BPT.TRAP 0x1 ;  /* 0x000000040000795c */ /* 0x000fe20000300000 */
.L_x_279:
[----:B--2---:R-:W-:Y:S05]  /*4b90*/  @P3 BRA `(.L_x_280) ;  /* 0x0000000000083947 */ /* 0x004fea0003800000 */
[----:B------:R-:W2:Y:S02]  /*4ba0*/  SYNCS.PHASECHK.TRANS64.TRYWAIT P3, [UR23+0x28c30], R8 ;  /* 0x028c3008ff0075a7 */ /* 0x000ea40008060157 */
[----:B--2---:R-:W-:Y:S05]  /*4bb0*/  @!P3 BRA `(.L_x_281) ;  /* 0x0000009c0024b947 */ /* 0x004fea0003800000 */
.L_x_280:
[----:B------:R-:W-:Y:S01]  /*4bc0*/  R2UR UR18, R0 ;  /* 0x00000000001272ca */ /* 0x000fe200000e0000 */
[----:B------:R-:W-:Y:S01]  /*4bd0*/  UIADD3 UR6, UR42, 0x20400, URZ ;  /* 0x000204002a067890 */ /* 0x000fe2000fffe03f */
[----:B0-----:R-:W-:Y:S01]  /*4be0*/  WARPGROUP.ARRIVE ;  /* 0x00000000000079c5 */ /* 0x001fe20000000000 */
        /* <DEDUP_REMOVED lines=24> */
[----:B--2---:R-:W-:Y:S01]  /*4d70*/  FMUL.FTZ R5, R153, UR22 ;  /* 0x0000001699057c20 */ /* 0x004fe20008410000 */
        /* <DEDUP_REMOVED lines=21> */
[----:B0-----:R-:W-:Y:S01]  /*4ed0*/  FMNMX.FTZ R4, R14, R15, !PT ;  /* 0x0000000f0e047209 */ /* 0x001fe20007810000 */
[----:B------:R-:W-:Y:S01]  /*4ee0*/  FMUL.FTZ R163, R163, UR22 ;  /* 0x00000016a3a37c20 */ /* 0x000fe20008410000 */
[----:B------:R-:W-:-:S05]  /*4ef0*/  FMUL.FTZ R172, R179, UR22 ;  /* 0x00000016b3ac7c20 */ /* 0x000fca0008410000 */
[----:B------:R-:W0:Y:S01]  /*4f00*/  MUFU.TANH R21, R21 ;  /* 0x0000001500157308 */ /* 0x000e220000002400 */
[----:B--2---:R-:W-:-:S07]  /*4f10*/  FMNMX.FTZ R161, R5, R4, !PT ;  /* 0x0000000405a17209 */ /* 0x004fce0007810000 */
[----:B------:R-:W2:Y:S01]  /*4f20*/  MUFU.TANH R152, R152 ;  /* 0x0000009800987308 */ /* 0x000ea20000002400 */
[----:B---3--:R-:W-:-:S07]  /*4f30*/  FMNMX.FTZ R4, R20, R161, !PT ;  /* 0x000000a114047209 */ /* 0x008fce0007810000 */
[----:B------:R-:W3:Y:S01]  /*4f40*/  MUFU.TANH R153, R153 ;  /* 0x0000009900997308 */ /* 0x000ee20000002400 */
[----:B0-----:R-:W-:-:S07]  /*4f50*/  FMNMX.FTZ R161, R21, R4, !PT ;  /* 0x0000000415a17209 */ /* 0x001fce0007810000 */
[----:B------:R-:W0:Y:S01]  /*4f60*/  MUFU.TANH R154, R154 ;  /* 0x0000009a009a7308 */ /* 0x000e220000002400 */
[----:B--2---:R-:W-:Y:S01]  /*4f70*/  FMNMX.FTZ R4, R152, R161, !PT ;  /* 0x000000a198047209 */ /* 0x004fe20007810000 */
[----:B------:R-:W-:-:S06]  /*4f80*/  FMUL.FTZ R161, R177, UR22 ;  /* 0x00000016b1a17c20 */ /* 0x000fcc0008410000 */
[----:B------:R-:W2:Y:S01]  /*4f90*/  MUFU.TANH R155, R155 ;  /* 0x0000009b009b7308 */ /* 0x000ea20000002400 */
[----:B---3--:R-:W-:-:S07]  /*4fa0*/  FMNMX.FTZ R165, R153, R4, !PT ;  /* 0x0000000499a57209 */ /* 0x008fce0007810000 */
[----:B------:R-:W3:Y:S01]  /*4fb0*/  MUFU.TANH R156, R156 ;  /* 0x0000009c009c7308 */ /* 0x000ee20000002400 */
[----:B0-----:R-:W-:-:S07]  /*4fc0*/  FMNMX.FTZ R4, R154, R165, !PT ;  /* 0x000000a59a047209 */ /* 0x001fce0007810000 */
[----:B------:R-:W0:Y:S01]  /*4fd0*/  MUFU.TANH R157, R157 ;  /* 0x0000009d009d7308 */ /* 0x000e220000002400 */
[----:B--2---:R-:W-:-:S07]  /*4fe0*/  FMNMX.FTZ R165, R155, R4, !PT ;  /* 0x000000049ba57209 */ /* 0x004fce0007810000 */
        /* <DEDUP_REMOVED lines=13> */
[----:B---3--:R-:W-:Y:S01]  /*50c0*/  FMNMX.FTZ R169, R164, R165, !PT ;  /* 0x000000a5a4a97209 */ /* 0x008fe20007810000 */
[----:B------:R-:W-:Y:S01]  /*50d0*/  FMUL.FTZ R165, R166, UR22 ;  /* 0x00000016a6a57c20 */ /* 0x000fe20008410000 */
[----:B------:R-:W-:Y:S01]  /*50e0*/  FMUL.FTZ R166, R167, UR22 ;  /* 0x00000016a7a67c20 */ /* 0x000fe20008410000 */
[----:B------:R-:W-:Y:S01]  /*50f0*/  FMUL.FTZ R167, R170, UR22 ;  /* 0x00000016aaa77c20 */ /* 0x000fe20008410000 */
[----:B------:R-:W-:Y:S01]  /*5100*/  FMUL.FTZ R170, R174, UR22 ;  /* 0x00000016aeaa7c20 */ /* 0x000fe20008410000 */
[----:B------:R-:W-:Y:S02]  /*5110*/  FMUL.FTZ R174, R182, UR22 ;  /* 0x00000016b6ae7c20 */ /* 0x000fe40008410000 */
[----:B------:R-:W3:Y:S01]  /*5120*/  MUFU.TANH R11, R11 ;  /* 0x0000000b000b7308 */ /* 0x000ee20000002400 */
[----:B0-----:R-:W-:Y:S01]  /*5130*/  FMNMX.FTZ R4, R168, R169, !PT ;  /* 0x000000a9a8047209 */ /* 0x001fe20007810000 */
[----:B------:R-:W-:Y:S01]  /*5140*/  FMUL.FTZ R169, R171, UR22 ;  /* 0x00000016aba97c20 */ /* 0x000fe20008410000 */
[----:B------:R-:W-:-:S03]  /*5150*/  FMUL.FTZ R171, R178, UR22 ;  /* 0x00000016b2ab7c20 */ /* 0x000fc60008410000 */
[----:B------:R-:W0:Y:S02]  /*5160*/  SHFL.BFLY PT, R173, R4, 0x2, 0x1f ;  /* 0x0c401f0004ad7f89 */ /* 0x000e2400000e0000 */
[----:B------:R-:W4:Y:S08]  /*5170*/  MUFU.TANH R12, R12 ;  /* 0x0000000c000c7308 */ /* 0x000f300000002400 */
[----:B------:R-:W5:Y:S08]  /*5180*/  MUFU.TANH R13, R13 ;  /* 0x0000000d000d7308 */ /* 0x000f700000002400 */
[----:B------:R-:W1:Y:S01]  /*5190*/  MUFU.TANH R162, R162 ;  /* 0x000000a200a27308 */ /* 0x000e620000002400 */
[----:B0-----:R-:W-:Y:S01]  /*51a0*/  FMNMX.FTZ R177, R4, R173, !PT ;  /* 0x000000ad04b17209 */ /* 0x001fe20007810000 */
[----:B------:R-:W-:Y:S01]  /*51b0*/  FMUL.FTZ R173, R175, UR22 ;  /* 0x00000016afad7c20 */ /* 0x000fe20008410000 */
[----:B--2---:R-:W-:-:S05]  /*51c0*/  FMNMX.FTZ R4, R9, R10, !PT ;  /* 0x0000000a09047209 */ /* 0x004fca0007810000 */
[----:B------:R-:W0:Y:S01]  /*51d0*/  MUFU.TANH R163, R163 ;  /* 0x000000a300a37308 */ /* 0x000e220000002400 */
[----:B------:R-:W2:Y:S01]  /*51e0*/  SHFL.BFLY PT, R180, R177, 0x1, 0x1f ;  /* 0x0c201f00b1b47f89 */ /* 0x000ea200000e0000 */
[----:B---3--:R-:W-:-:S04]  /*51f0*/  FMNMX.FTZ R175, R11, R4, !PT ;  /* 0x000000040baf7209 */ /* 0x008fc80007810000 */
[----:B----4-:R-:W-:Y:S02]  /*5200*/  FMNMX.FTZ R4, R12, R175, !PT ;  /* 0x000000af0c047209 */ /* 0x010fe40007810000 */
[----:B------:R-:W3:Y:S02]  /*5210*/  MUFU.TANH R165, R165 ;  /* 0x000000a500a57308 */ /* 0x000ee40000002400 */
[----:B-----5:R-:W-:-:S04]  /*5220*/  FMNMX.FTZ R175, R13, R4, !PT ;  /* 0x000000040daf7209 */ /* 0x020fc80007810000 */
[----:B-1----:R-:W-:Y:S02]  /*5230*/  FMNMX.FTZ R176, R162, R175, !PT ;  /* 0x000000afa2b07209 */ /* 0x002fe40007810000 */
[----:B------:R-:W1:Y:S01]  /*5240*/  MUFU.TANH R166, R166 ;  /* 0x000000a600a67308 */ /* 0x000e620000002400 */
[----:B------:R-:W-:Y:S01]  /*5250*/  FMUL.FTZ R175, R183, UR22 ;  /* 0x00000016b7af7c20 */ /* 0x000fe20008410000 */
[----:B0-----:R-:W-:-:S06]  /*5260*/  FMNMX.FTZ R176, R163, R176, !PT ;  /* 0x000000b0a3b07209 */ /* 0x001fcc0007810000 */
[----:B------:R-:W0:Y:S01]  /*5270*/  MUFU.TANH R167, R167 ;  /* 0x000000a700a77308 */ /* 0x000e220000002400 */
[----:B--2---:R-:W-:-:S05]  /*5280*/  FMNMX.FTZ R4, R177, R180, !PT ;  /* 0x000000b4b1047209 */ /* 0x004fca0007810000 */
[C---:B------:R-:W-:Y:S02]  /*5290*/  FADD.FTZ R177, -R4.reuse, R15 ;  /* 0x0000000f04b17221 */ /* 0x040fe40000010100 */
[----:B------:R-:W2:Y:S01]  /*52a0*/  MUFU.TANH R169, R169 ;  /* 0x000000a900a97308 */ /* 0x000ea20000002400 */
[----:B---3--:R-:W-:Y:S01]  /*52b0*/  FMNMX.FTZ R15, R165, R176, !PT ;  /* 0x000000b0a50f7209 */ /* 0x008fe20007810000 */
[----:B------:R-:W-:Y:S01]  /*52c0*/  FMUL.FTZ R181, R4, UR20 ;  /* 0x0000001404b57c20 */ /* 0x000fe20008410000 */
[----:B------:R-:W-:Y:S02]  /*52d0*/  FMUL.FTZ R178, R177, UR20 ;  /* 0x00000014b1b27c20 */ /* 0x000fe40008410000 */
[----:B-1----:R-:W-:Y:S01]  /*52e0*/  FMNMX.FTZ R176, R166, R15, !PT ;  /* 0x0000000fa6b07209 */ /* 0x002fe20007810000 */
[--C-:B------:R-:W-:Y:S01]  /*52f0*/  FFMA.FTZ R14, R14, UR20, -R181.reuse ;  /* 0x000000140e0e7c23 */ /* 0x100fe200080108b5 */
[--C-:B------:R-:W-:Y:S01]  /*5300*/  FFMA.FTZ R179, R156, UR20, -R181.reuse ;  /* 0x000000149cb37c23 */ /* 0x100fe200080108b5 */
[----:B------:R-:W1:Y:S01]  /*5310*/  MUFU.TANH R170, R170 ;  /* 0x000000aa00aa7308 */ /* 0x000e620000002400 */
[----:B0-----:R-:W-:Y:S01]  /*5320*/  FMNMX.FTZ R176, R167, R176, !PT ;  /* 0x000000b0a7b07209 */ /* 0x001fe20007810000 */
[--C-:B------:R-:W-:Y:S01]  /*5330*/  FFMA.FTZ R20, R20, UR20, -R181.reuse ;  /* 0x0000001414147c23 */ /* 0x100fe200080108b5 */
[--C-:B------:R-:W-:Y:S01]  /*5340*/  FFMA.FTZ R21, R21, UR20, -R181.reuse ;  /* 0x0000001415157c23 */ /* 0x100fe200080108b5 */
[--C-:B------:R-:W-:Y:S01]  /*5350*/  FFMA.FTZ R153, R153, UR20, -R181.reuse ;  /* 0x0000001499997c23 */ /* 0x100fe200080108b5 */
[--C-:B------:R-:W-:Y:S01]  /*5360*/  FFMA.FTZ R155, R155, UR20, -R181.reuse ;  /* 0x000000149b9b7c23 */ /* 0x100fe200080108b5 */
[--C-:B------:R-:W-:Y:S01]  /*5370*/  FFMA.FTZ R180, R157, UR20, -R181.reuse ;  /* 0x000000149db47c23 */ /* 0x100fe200080108b5 */
[--C-:B------:R-:W-:Y:S01]  /*5380*/  FFMA.FTZ R157, R158, UR20, -R181.reuse ;  /* 0x000000149e9d7c23 */ /* 0x100fe200080108b5 */
[----:B------:R-:W0:Y:S01]  /*5390*/  MUFU.TANH R173, R173 ;  /* 0x000000ad00ad7308 */ /* 0x000e220000002400 */
[----:B--2---:R-:W-:Y:S01]  /*53a0*/  FMNMX.FTZ R177, R169, R176, !PT ;  /* 0x000000b0a9b17209 */ /* 0x004fe20007810000 */
[--C-:B------:R-:W-:Y:S01]  /*53b0*/  FFMA.FTZ R182, R159, UR20, -R181.reuse ;  /* 0x000000149fb67c23 */ /* 0x100fe200080108b5 */
[--C-:B------:R-:W-:Y:S01]  /*53c0*/  FFMA.FTZ R159, R160, UR20, -R181.reuse ;  /* 0x00000014a09f7c23 */ /* 0x100fe200080108b5 */
[--C-:B------:R-:W-:Y:S01]  /*53d0*/  FFMA.FTZ R192, R161, UR20, -R181.reuse ;  /* 0x00000014a1c07c23 */ /* 0x100fe200080108b5 */
[--C-:B------:R-:W-:Y:S01]  /*53e0*/  FFMA.FTZ R161, R164, UR20, -R181.reuse ;  /* 0x00000014a4a17c23 */ /* 0x100fe200080108b5 */
[----:B------:R-:W-:-:S02]  /*53f0*/  FFMA.FTZ R168, R168, UR20, -R181 ;  /* 0x00000014a8a87c23 */ /* 0x000fc400080108b5 */
[----:B------:R-:W2:Y:S01]  /*5400*/  MUFU.TANH R171, R171 ;  /* 0x000000ab00ab7308 */ /* 0x000ea20000002400 */
[----:B-1----:R-:W-:Y:S01]  /*5410*/  FMNMX.FTZ R176, R170, R177, !PT ;  /* 0x000000b1aab07209 */ /* 0x002fe20007810000 */
[----:B------:R-:W-:-:S06]  /*5420*/  FFMA.FTZ R177, R5, UR20, -R181 ;  /* 0x0000001405b17c23 */ /* 0x000fcc00080108b5 */
[----:B------:R-:W1:Y:S01]  /*5430*/  MUFU.TANH R172, R172 ;  /* 0x000000ac00ac7308 */ /* 0x000e620000002400 */
[----:B0-----:R-:W-:-:S07]  /*5440*/  FMNMX.FTZ R176, R173, R176, !PT ;  /* 0x000000b0adb07209 */ /* 0x001fce0007810000 */
[----:B------:R-:W0:Y:S01]  /*5450*/  MUFU.TANH R174, R174 ;  /* 0x000000ae00ae7308 */ /* 0x000e220000002400 */
[----:B--2---:R-:W-:-:S07]  /*5460*/  FMNMX.FTZ R5, R171, R176, !PT ;  /* 0x000000b0ab057209 */ /* 0x004fce0007810000 */
[----:B------:R-:W2:Y:S01]  /*5470*/  MUFU.TANH R175, R175 ;  /* 0x000000af00af7308 */ /* 0x000ea20000002400 */
[----:B-1----:R-:W-:-:S07]  /*5480*/  FMNMX.FTZ R5, R172, R5, !PT ;  /* 0x00000005ac057209 */ /* 0x002fce0007810000 */
[----:B------:R1:W3:Y:S01]  /*5490*/  MUFU.EX2 R15, R178 ;  /* 0x000000b2000f7308 */ /* 0x0002e20000000800 */
[----:B0-----:R-:W-:-:S07]  /*54a0*/  FMNMX.FTZ R176, R174, R5, !PT ;  /* 0x00000005aeb07209 */ /* 0x001fce0007810000 */
[----:B------:R-:W0:Y:S01]  /*54b0*/  MUFU.EX2 R14, R14 ;  /* 0x0000000e000e7308 */ /* 0x000e220000000800 */
[----:B--2---:R-:W-:Y:S01]  /*54c0*/  FMNMX.FTZ R5, R175, R176, !PT ;  /* 0x000000b0af057209 */ /* 0x004fe20007810000 */
[--C-:B------:R-:W-:Y:S01]  /*54d0*/  FFMA.FTZ R176, R152, UR20, -R181.reuse ;  /* 0x0000001498b07c23 */ /* 0x100fe200080108b5 */
[----:B-1----:R-:W-:-:S03]  /*54e0*/  FFMA.FTZ R178, R154, UR20, -R181 ;  /* 0x000000149ab27c23 */ /* 0x002fc600080108b5 */
[----:B------:R-:W1:Y:S02]  /*54f0*/  SHFL.BFLY PT, R152, R5, 0x2, 0x1f ;  /* 0x0c401f0005987f89 */ /* 0x000e6400000e0000 */
[----:B------:R-:W2:Y:S01]  /*5500*/  MUFU.EX2 R177, R177 ;  /* 0x000000b100b17308 */ /* 0x000ea20000000800 */
[-C--:B---3--:R-:W-:Y:S01]  /*5510*/  FMUL.FTZ R24, R24, R15.reuse ;  /* 0x0000000f18187220 */ /* 0x088fe20000410000 */
[-C--:B------:R-:W-:Y:S01]  /*5520*/  FMUL.FTZ R25, R25, R15.reuse ;  /* 0x0000000f19197220 */ /* 0x080fe20000410000 */
[-C--:B------:R-:W-:Y:S01]  /*5530*/  FMUL.FTZ R28, R28, R15.reuse ;  /* 0x0000000f1c1c7220 */ /* 0x080fe20000410000 */
[-C--:B------:R-:W-:Y:S01]  /*5540*/  FMUL.FTZ R29, R29, R15.reuse ;  /* 0x0000000f1d1d7220 */ /* 0x080fe20000410000 */
[-C--:B------:R-:W-:Y:S01]  /*5550*/  FMUL.FTZ R32, R32, R15.reuse ;  /* 0x0000000f20207220 */ /* 0x080fe20000410000 */
[-C--:B------:R-:W-:Y:S01]  /*5560*/  FMUL.FTZ R33, R33, R15.reuse ;  /* 0x0000000f21217220 */ /* 0x080fe20000410000 */
[-C--:B------:R-:W-:Y:S01]  /*5570*/  FMUL.FTZ R36, R36, R15.reuse ;  /* 0x0000000f24247220 */ /* 0x080fe20000410000 */
[----:B------:R-:W3:Y:S01]  /*5580*/  MUFU.EX2 R20, R20 ;  /* 0x0000001400147308 */ /* 0x000ee20000000800 */
[----:B0-----:R-:W-:Y:S01]  /*5590*/  FFMA.FTZ R6, R15, R6, R14 ;  /* 0x000000060f067223 */ /* 0x001fe2000001000e */
[-C--:B------:R-:W-:Y:S01]  /*55a0*/  FMUL.FTZ R37, R37, R15.reuse ;  /* 0x0000000f25257220 */ /* 0x080fe20000410000 */
[-C--:B------:R-:W-:Y:S01]  /*55b0*/  FMUL.FTZ R40, R40, R15.reuse ;  /* 0x0000000f28287220 */ /* 0x080fe20000410000 */
[-C--:B------:R-:W-:Y:S01]  /*55c0*/  FMUL.FTZ R41, R41, R15.reuse ;  /* 0x0000000f29297220 */ /* 0x080fe20000410000 */
[-C--:B------:R-:W-:Y:S01]  /*55d0*/  FMUL.FTZ R44, R44, R15.reuse ;  /* 0x0000000f2c2c7220 */ /* 0x080fe20000410000 */
[-C--:B------:R-:W-:Y:S01]  /*55e0*/  FMUL.FTZ R45, R45, R15.reuse ;  /* 0x0000000f2d2d7220 */ /* 0x080fe20000410000 */
[-C--:B------:R-:W-:Y:S01]  /*55f0*/  FMUL.FTZ R48, R48, R15.reuse ;  /* 0x0000000f30307220 */ /* 0x080fe20000410000 */
[----:B------:R-:W0:Y:S01]  /*5600*/  MUFU.EX2 R21, R21 ;  /* 0x0000001500157308 */ /* 0x000e220000000800 */
[-C--:B------:R-:W-:Y:S01]  /*5610*/  FMUL.FTZ R49, R49, R15.reuse ;  /* 0x0000000f31317220 */ /* 0x080fe20000410000 */
[-C--:B------:R-:W-:Y:S01]  /*5620*/  FMUL.FTZ R52, R52, R15.reuse ;  /* 0x0000000f34347220 */ /* 0x080fe20000410000 */
[-C--:B------:R-:W-:Y:S01]  /*5630*/  FMUL.FTZ R53, R53, R15.reuse ;  /* 0x0000000f35357220 */ /* 0x080fe20000410000 */
[-C--:B------:R-:W-:Y:S01]  /*5640*/  FMUL.FTZ R56, R56, R15.reuse ;  /* 0x0000000f38387220 */ /* 0x080fe20000410000 */
[-C--:B------:R-:W-:Y:S01]  /*5650*/  FMUL.FTZ R57, R57, R15.reuse ;  /* 0x0000000f39397220 */ /* 0x080fe20000410000 */
        /* <DEDUP_REMOVED lines=28> */
[----:B------:R-:W-:Y:S01]  /*5820*/  FMUL.FTZ R104, R104, R15 ;  /* 0x0000000f68687220 */ /* 0x000fe20000410000 */
[----:B-1----:R-:W-:Y:S01]  /*5830*/  FMNMX.FTZ R5, R152, R5, !PT ;  /* 0x0000000598057209 */ /* 0x002fe20007810000 */
[----:B------:R-:W-:-:S02]  /*5840*/  IMAD.MOV R152, RZ, RZ, -R22 ;  /* 0x000000ffff987224 */ /* 0x000fc400078e0a16 */
[-C--:B------:R-:W-:Y:S01]  /*5850*/  FMUL.FTZ R105, R105, R15.reuse ;  /* 0x0000000f69697220 */ /* 0x080fe20000410000 */
[-C--:B------:R-:W-:Y:S01]  /*5860*/  FMUL.FTZ R108, R108, R15.reuse ;  /* 0x0000000f6c6c7220 */ /* 0x080fe20000410000 */
[----:B------:R-:W-:Y:S01]  /*5870*/  FMUL.FTZ R109, R109, R15 ;  /* 0x0000000f6d6d7220 */ /* 0x000fe20000410000 */
[C---:B------:R-:W-:Y:S01]  /*5880*/  FADD.FTZ R10, -R5.reuse, R10 ;  /* 0x0000000a050a7221 */ /* 0x040fe20000010100 */
[----:B------:R-:W-:Y:S01]  /*5890*/  FMUL.FTZ R156, R5, UR20 ;  /* 0x00000014059c7c20 */ /* 0x000fe20008410000 */
[----:B------:R-:W-:Y:S01]  /*58a0*/  ISETP.NE.AND P3, PT, R17, R152, PT ;  /* 0x000000981100720c */ /* 0x000fe20003f65270 */
[----:B------:R-:W-:Y:S01]  /*58b0*/  MUFU.EX2 R179, R179 ;  /* 0x000000b300b37308 */ /* 0x000fe20000000800 */
[----:B------:R-:W-:Y:S01]  /*58c0*/  FMUL.FTZ R10, R10, UR20 ;  /* 0x000000140a0a7c20 */ /* 0x000fe20008410000 */
[--C-:B------:R-:W-:Y:S01]  /*58d0*/  FFMA.FTZ R9, R9, UR20, -R156.reuse ;  /* 0x0000001409097c23 */ /* 0x100fe2000801089c */
        /* <DEDUP_REMOVED lines=8> */
[----:B------:R-:W-:Y:S01]  /*5960*/  FFMA.FTZ R170, R173, UR20, -R156 ;  /* 0x00000014adaa7c23 */ /* 0x000fe2000801089c */
[----:B------:R-:W-:-:S02]  /*5970*/  IMAD.U32 R173, RZ, RZ, UR21 ;  /* 0x00000015ffad7e24 */ /* 0x000fc4000f8e00ff */
[--C-:B------:R-:W-:Y:S01]  /*5980*/  FFMA.FTZ R13, R162, UR20, -R156.reuse ;  /* 0x00000014a20d7c23 */ /* 0x100fe2000801089c */
[----:B------:R-:W-:Y:S01]  /*5990*/  FFMA.FTZ R200, R169, UR20, -R156 ;  /* 0x00000014a9c87c23 */ /* 0x000fe2000801089c */
[----:B------:R-:W-:Y:S01]  /*59a0*/  MOV R169, UR23 ;  /* 0x0000001700a97c02 */ /* 0x000fe20008000f00 */
[----:B------:R-:W1:Y:S01]  /*59b0*/  MUFU.EX2 R9, R9 ;  /* 0x0000000900097308 */ /* 0x000e620000000800 */
[----:B------:R-:W-:Y:S02]  /*59c0*/  @!P3 IMAD R154, R173, 0x40, R16 ;  /* 0x00000040ad9ab824 */ /* 0x000fe400078e0210 */
[----:B--2---:R-:W-:Y:S01]  /*59d0*/  FADD.FTZ R173, R177, R6 ;  /* 0x00000006b1ad7221 */ /* 0x004fe20000010000 */
[--C-:B------:R-:W-:Y:S01]  /*59e0*/  FFMA.FTZ R198, R166, UR20, -R156.reuse ;  /* 0x00000014a6c67c23 */ /* 0x100fe2000801089c */
[----:B------:R-:W-:Y:S02]  /*59f0*/  @!P1 VIADD R152, R169, 0x28c40 ;  /* 0x00028c40a9989836 */ /* 0x000fe40000000000 */
[----:B------:R-:W-:Y:S01]  /*5a00*/  FFMA.FTZ R171, R171, UR20, -R156 ;  /* 0x00000014abab7c23 */ /* 0x000fe2000801089c */
[----:B---3--:R-:W-:Y:S01]  /*5a10*/  FADD.FTZ R6, R20, R173 ;  /* 0x000000ad14067221 */ /* 0x008fe20000010000 */
[----:B------:R-:W-:Y:S01]  /*5a20*/  @!P3 LEA R154, R154, UR42, 0x2 ;  /* 0x0000002a9a9abc11 */ /* 0x000fe2000f8e10ff */
[----:B------:R-:W2:Y:S01]  /*5a30*/  MUFU.EX2 R194, R194 ;  /* 0x000000c200c27308 */ /* 0x000ea20000000800 */
[----:B------:R-:W-:Y:S01]  /*5a40*/  @!P1 PRMT R152, RZ, 0x654, R152 ;  /* 0x00000654ff989816 */ /* 0x000fe20000000098 */
[----:B0-----:R-:W-:Y:S01]  /*5a50*/  FADD.FTZ R173, R21, R6 ;  /* 0x0000000615ad7221 */ /* 0x001fe20000010000 */
[--C-:B------:R-:W-:Y:S01]  /*5a60*/  FFMA.FTZ R172, R172, UR20, -R156.reuse ;  /* 0x00000014acac7c23 */ /* 0x100fe2000801089c */
[--C-:B------:R-:W-:Y:S01]  /*5a70*/  FFMA.FTZ R174, R174, UR20, -R156.reuse ;  /* 0x00000014aeae7c23 */ /* 0x100fe2000801089c */
[----:B------:R0:W-:Y:S01]  /*5a80*/  @!P1 SYNCS.ARRIVE.TRANS64.RED.A1T0 RZ, [R152+URZ], RZ ;  /* 0x000000ff98ff99a7 */ /* 0x0001e2000810043f */
[----:B------:R-:W-:Y:S01]  /*5a90*/  FFMA.FTZ R175, R175, UR20, -R156 ;  /* 0x00000014afaf7c23 */ /* 0x000fe2000801089c */
[----:B------:R-:W-:Y:S01]  /*5aa0*/  @!P3 STS [R154+0x28800], R15 ;  /* 0x0288000f9a00b388 */ /* 0x000fe20000000800 */
[----:B------:R-:W3:Y:S01]  /*5ab0*/  MUFU.EX2 R11, R11 ;  /* 0x0000000b000b7308 */ /* 0x000ee20000000800 */
[----:B-1----:R-:W-:Y:S01]  /*5ac0*/  FFMA.FTZ R3, R10, R3, R9 ;  /* 0x000000030a037223 */ /* 0x002fe20000010009 */
[-C--:B------:R-:W-:Y:S01]  /*5ad0*/  FMUL.FTZ R112, R112, R15.reuse ;  /* 0x0000000f70707220 */ /* 0x080fe20000410000 */
[----:B------:R1:W-:Y:S01]  /*5ae0*/  @!P3 STS [R154+0x28820], R10 ;  /* 0x0288200a9a00b388 */ /* 0x0003e20000000800 */
[-C--:B------:R-:W-:Y:S01]  /*5af0*/  FMUL.FTZ R113, R113, R15.reuse ;  /* 0x0000000f71717220 */ /* 0x080fe20000410000 */
[----:B0-----:R-:W-:Y:S01]  /*5b00*/  FADD.FTZ R152, R176, R173 ;  /* 0x000000adb0987221 */ /* 0x001fe20000010000 */
[-C--:B------:R-:W-:Y:S01]  /*5b10*/  FMUL.FTZ R116, R116, R15.reuse ;  /* 0x0000000f74747220 */ /* 0x080fe20000410000 */
[-C--:B------:R-:W-:Y:S01]  /*5b20*/  FMUL.FTZ R117, R117, R15.reuse ;  /* 0x0000000f75757220 */ /* 0x080fe20000410000 */
[----:B------:R-:W0:Y:S01]  /*5b30*/  MUFU.EX2 R12, R12 ;  /* 0x0000000c000c7308 */ /* 0x000e220000000800 */
[----:B--2---:R-:W-:Y:S01]  /*5b40*/  FADD.FTZ R6, R194, R3 ;  /* 0x00000003c2067221 */ /* 0x004fe20000010000 */
[----:B------:R-:W-:Y:S01]  /*5b50*/  FADD.FTZ R173, R153, R152 ;  /* 0x0000009899ad7221 */ /* 0x000fe20000010000 */
[-C--:B------:R-:W-:Y:S01]  /*5b60*/  FMUL.FTZ R120, R120, R15.reuse ;  /* 0x0000000f78787220 */ /* 0x080fe20000410000 */
[-C--:B------:R-:W-:Y:S01]  /*5b70*/  FMUL.FTZ R121, R121, R15.reuse ;  /* 0x0000000f79797220 */ /* 0x080fe20000410000 */
[-C--:B------:R-:W-:Y:S01]  /*5b80*/  FMUL.FTZ R124, R124, R15.reuse ;  /* 0x0000000f7c7c7220 */ /* 0x080fe20000410000 */
[----:B------:R-:W-:Y:S01]  /*5b90*/  FADD.FTZ R152, R178, R173 ;  /* 0x000000adb2987221 */ /* 0x000fe20000010000 */
[-C--:B------:R-:W-:Y:S01]  /*5ba0*/  FMUL.FTZ R125, R125, R15.reuse ;  /* 0x0000000f7d7d7220 */ /* 0x080fe20000410000 */
[----:B------:R-:W2:Y:S01]  /*5bb0*/  MUFU.EX2 R13, R13 ;  /* 0x0000000d000d7308 */ /* 0x000ea20000000800 */
[----:B---3--:R-:W-:Y:S01]  /*5bc0*/  FADD.FTZ R3, R11, R6 ;  /* 0x000000060b037221 */ /* 0x008fe20000010000 */
[----:B------:R-:W-:Y:S01]  /*5bd0*/  FADD.FTZ R152, R155, R152 ;  /* 0x000000989b987221 */ /* 0x000fe20000010000 */
[-C--:B------:R-:W-:Y:S01]  /*5be0*/  FMUL.FTZ R128, R128, R15.reuse ;  /* 0x0000000f80807220 */ /* 0x080fe20000410000 */
[-C--:B------:R-:W-:Y:S01]  /*5bf0*/  FMUL.FTZ R129, R129, R15.reuse ;  /* 0x0000000f81817220 */ /* 0x080fe20000410000 */
[-C--:B------:R-:W-:Y:S01]  /*5c00*/  FMUL.FTZ R132, R132, R15.reuse ;  /* 0x0000000f84847220 */ /* 0x080fe20000410000 */
[----:B------:R-:W-:Y:S01]  /*5c10*/  FADD.FTZ R173, R179, R152 ;  /* 0x00000098b3ad7221 */ /* 0x000fe20000010000 */
[-C--:B------:R-:W-:Y:S01]  /*5c20*/  FMUL.FTZ R133, R133, R15.reuse ;  /* 0x0000000f85857220 */ /* 0x080fe20000410000 */
[----:B------:R-:W3:Y:S01]  /*5c30*/  MUFU.EX2 R196, R196 ;  /* 0x000000c400c47308 */ /* 0x000ee20000000800 */
[----:B0-----:R-:W-:Y:S01]  /*5c40*/  FADD.FTZ R6, R12, R3 ;  /* 0x000000030c067221 */ /* 0x001fe20000010000 */
[-C--:B------:R-:W-:Y:S01]  /*5c50*/  FMUL.FTZ R136, R136, R15.reuse ;  /* 0x0000000f88887220 */ /* 0x080fe20000410000 */
[-C--:B------:R-:W-:Y:S01]  /*5c60*/  FMUL.FTZ R137, R137, R15.reuse ;  /* 0x0000000f89897220 */ /* 0x080fe20000410000 */
[-C--:B------:R-:W-:Y:S01]  /*5c70*/  FMUL.FTZ R140, R140, R15.reuse ;  /* 0x0000000f8c8c7220 */ /* 0x080fe20000410000 */
[-C--:B------:R-:W-:Y:S01]  /*5c80*/  FMUL.FTZ R141, R141, R15.reuse ;  /* 0x0000000f8d8d7220 */ /* 0x080fe20000410000 */
[-C--:B------:R-:W-:Y:S01]  /*5c90*/  FMUL.FTZ R144, R144, R15.reuse ;  /* 0x0000000f90907220 */ /* 0x080fe20000410000 */
[-C--:B------:R-:W-:Y:S01]  /*5ca0*/  FMUL.FTZ R145, R145, R15.reuse ;  /* 0x0000000f91917220 */ /* 0x080fe20000410000 */
[----:B------:R-:W0:Y:S01]  /*5cb0*/  MUFU.EX2 R163, R163 ;  /* 0x000000a300a37308 */ /* 0x000e220000000800 */
[----:B--2---:R-:W-:Y:S01]  /*5cc0*/  FADD.FTZ R3, R13, R6 ;  /* 0x000000060d037221 */ /* 0x004fe20000010000 */
[-C--:B------:R-:W-:Y:S01]  /*5cd0*/  FMUL.FTZ R148, R148, R15.reuse ;  /* 0x0000000f94947220 */ /* 0x080fe20000410000 */
[----:B------:R-:W-:Y:S01]  /*5ce0*/  FMUL.FTZ R149, R149, R15 ;  /* 0x0000000f95957220 */ /* 0x000fe20000410000 */
[----:B------:R-:W-:Y:S01]  /*5cf0*/  F2FP.F16.F32.PACK_AB R156, R153, R176 ;  /* 0x000000b0999c723e */ /* 0x000fe200000000ff */
[----:B------:R-:W-:Y:S01]  /*5d00*/  FMUL.FTZ R26, R26, R10 ;  /* 0x0000000a1a1a7220 */ /* 0x000fe20000410000 */
[----:B------:R-:W-:Y:S01]  /*5d10*/  F2FP.F16.F32.PACK_AB R158, R155, R178 ;  /* 0x000000b29b9e723e */ /* 0x000fe200000000ff */
[----:B------:R-:W-:Y:S01]  /*5d20*/  FMUL.FTZ R27, R27, R10 ;  /* 0x0000000a1b1b7220 */ /* 0x000fe20000410000 */
[----:B------:R-:W2:Y:S01]  /*5d30*/  MUFU.EX2 R198, R198 ;  /* 0x000000c600c67308 */ /* 0x000ea20000000800 */
[----:B---3--:R-:W-:Y:S01]  /*5d40*/  FADD.FTZ R6, R196, R3 ;  /* 0x00000003c4067221 */ /* 0x008fe20000010000 */
[----:B-1----:R-:W-:Y:S01]  /*5d50*/  F2FP.F16.F32.PACK_AB R154, R21, R20 ;  /* 0x00000014159a723e */ /* 0x002fe200000000ff */
[-C--:B------:R-:W-:Y:S01]  /*5d60*/  FMUL.FTZ R30, R30, R10.reuse ;  /* 0x0000000a1e1e7220 */ /* 0x080fe20000410000 */
[----:B------:R-:W-:Y:S01]  /*5d70*/  F2FP.F16.F32.PACK_AB R153, R194, R9 ;  /* 0x00000009c299723e */ /* 0x000fe200000000ff */
[-C--:B------:R-:W-:Y:S01]  /*5d80*/  FMUL.FTZ R31, R31, R10.reuse ;  /* 0x0000000a1f1f7220 */ /* 0x080fe20000410000 */
[----:B------:R-:W-:Y:S01]  /*5d90*/  F2FP.F16.F32.PACK_AB R155, R12, R11 ;  /* 0x0000000b0c9b723e */ /* 0x000fe200000000ff */
[-C--:B------:R-:W-:Y:S01]  /*5da0*/  FMUL.FTZ R34, R34, R10.reuse ;  /* 0x0000000a22227220 */ /* 0x080fe20000410000 */
[----:B------:R-:W1:Y:S01]  /*5db0*/  MUFU.EX2 R180, R180 ;  /* 0x000000b400b47308 */ /* 0x000e620000000800 */
        /* <DEDUP_REMOVED lines=16> */
[C---:B-1----:R-:W-:Y:S01]  /*5ec0*/  FADD.FTZ R152, R180.reuse, R173 ;  /* 0x000000adb4987221 */ /* 0x042fe20000010000 */
[----:B------:R-:W-:Y:S01]  /*5ed0*/  F2FP.F16.F32.PACK_AB R160, R180, R179 ;  /* 0x000000b3b4a0723e */ /* 0x000fe200000000ff */
[-C--:B------:R-:W-:Y:S01]  /*5ee0*/  FMUL.FTZ R59, R59, R10.reuse ;  /* 0x0000000a3b3b7220 */ /* 0x080fe20000410000 */
[-C--:B------:R-:W-:Y:S01]  /*5ef0*/  FMUL.FTZ R62, R62, R10.reuse ;  /* 0x0000000a3e3e7220 */ /* 0x080fe20000410000 */
[-C--:B------:R-:W-:Y:S01]  /*5f00*/  FMUL.FTZ R63, R63, R10.reuse ;  /* 0x0000000a3f3f7220 */ /* 0x080fe20000410000 */
[-C--:B------:R-:W-:Y:S01]  /*5f10*/  FMUL.FTZ R66, R66, R10.reuse ;  /* 0x0000000a42427220 */ /* 0x080fe20000410000 */
        /* <DEDUP_REMOVED lines=8> */
[----:B------:R-:W-:Y:S01]  /*5fa0*/  FMUL.FTZ R79, R79, R10 ;  /* 0x0000000a4f4f7220 */ /* 0x000fe20000410000 */
[----:B------:R-:W0:Y:S01]  /*5fb0*/  MUFU.EX2 R182, R182 ;  /* 0x000000b600b67308 */ /* 0x000e220000000800 */
[----:B--2---:R-:W-:Y:S01]  /*5fc0*/  FADD.FTZ R173, R157, R152 ;  /* 0x000000989dad7221 */ /* 0x004fe20000010000 */
[----:B------:R-:W-:Y:S01]  /*5fd0*/  F2FP.F16.F32.PACK_AB R152, R177, R14 ;  /* 0x0000000eb198723e */ /* 0x000fe200000000ff */
[----:B------:R-:W-:Y:S01]  /*5fe0*/  BAR.SYNC.DEFER_BLOCKING 0xf, 0x100 ;  /* 0x03c4000000007b1d */ /* 0x000fe20000010000 */
[-C--:B------:R-:W-:Y:S01]  /*5ff0*/  FMUL.FTZ R82, R82, R10.reuse ;  /* 0x0000000a52527220 */ /* 0x080fe20000410000 */
[-C--:B------:R-:W-:Y:S01]  /*6000*/  FMUL.FTZ R83, R83, R10.reuse ;  /* 0x0000000a53537220 */ /* 0x080fe20000410000 */
[-C--:B------:R-:W-:Y:S01]  /*6010*/  FMUL.FTZ R86, R86, R10.reuse ;  /* 0x0000000a56567220 */ /* 0x080fe20000410000 */
[-C--:B------:R-:W-:Y:S01]  /*6020*/  FMUL.FTZ R87, R87, R10.reuse ;  /* 0x0000000a57577220 */ /* 0x080fe20000410000 */
[-C--:B------:R-:W-:Y:S01]  /*6030*/  FMUL.FTZ R90, R90, R10.reuse ;  /* 0x0000000a5a5a7220 */ /* 0x080fe20000410000 */
[----:B------:R-:W2:Y:S01]  /*6040*/  MUFU.EX2 R167, R167 ;  /* 0x000000a700a77308 */ /* 0x000ea20000000800 */
        /* <DEDUP_REMOVED lines=8> */
[C---:B0-----:R-:W-:Y:S01]  /*60d0*/  FADD.FTZ R14, R182.reuse, R173 ;  /* 0x000000adb60e7221 */ /* 0x041fe20000010000 */
[----:B------:R-:W-:Y:S01]  /*60e0*/  F2FP.F16.F32.PACK_AB R162, R182, R157 ;  /* 0x0000009db6a2723e */ /* 0x000fe200000000ff */
[-C--:B------:R-:W-:Y:S01]  /*60f0*/  FMUL.FTZ R103, R103, R10.reuse ;  /* 0x0000000a67677220 */ /* 0x080fe20000410000 */
[----:B------:R-:W-:Y:S01]  /*6100*/  F2FP.F16.F32.PACK_AB R157, R196, R13 ;  /* 0x0000000dc49d723e */ /* 0x000fe200000000ff */
[-C--:B------:R-:W-:Y:S01]  /*6110*/  FMUL.FTZ R106, R106, R10.reuse ;  /* 0x0000000a6a6a7220 */ /* 0x080fe20000410000 */
[-C--:B------:R-:W-:Y:S01]  /*6120*/  FMUL.FTZ R107, R107, R10.reuse ;  /* 0x0000000a6b6b7220 */ /* 0x080fe20000410000 */
[-C--:B------:R-:W-:Y:S01]  /*6130*/  FMUL.FTZ R110, R110, R10.reuse ;  /* 0x0000000a6e6e7220 */ /* 0x080fe20000410000 */
[----:B------:R-:W0:Y:S01]  /*6140*/  MUFU.EX2 R170, R170 ;  /* 0x000000aa00aa7308 */ /* 0x000e220000000800 */
[----:B--2---:R-:W-:Y:S01]  /*6150*/  FADD.FTZ R3, R167, R6 ;  /* 0x00000006a7037221 */ /* 0x004fe20000010000 */
[----:B------:R2:W-:Y:S01]  /*6160*/  STSM.16.M88.4 [R23+0x26800], R152 ;  /* 0x0268009817007844 */ /* 0x0005e20000000200 */
        /* <DEDUP_REMOVED lines=22> */
[C---:B---3--:R-:W-:Y:S01]  /*62d0*/  FADD.FTZ R14, R192.reuse, R15 ;  /* 0x0000000fc00e7221 */ /* 0x048fe20000010000 */
[----:B------:R-:W-:Y:S01]  /*62e0*/  F2FP.F16.F32.PACK_AB R164, R192, R159 ;  /* 0x0000009fc0a4723e */ /* 0x000fe200000000ff */
[-C--:B------:R-:W-:Y:S01]  /*62f0*/  FMUL.FTZ R146, R146, R10.reuse ;  /* 0x0000000a92927220 */ /* 0x080fe20000410000 */
[----:B------:R-:W-:Y:S01]  /*6300*/  F2FP.F16.F32.PACK_AB R159, R198, R163 ;  /* 0x000000a3c69f723e */ /* 0x000fe200000000ff */
[-C--:B------:R-:W-:Y:S01]  /*6310*/  FMUL.FTZ R147, R147, R10.reuse ;  /* 0x0000000a93937220 */ /* 0x080fe20000410000 */
[----:B------:R-:W-:Y:S01]  /*6320*/  F2FP.F16.F32.PACK_AB R163, R170, R167 ;  /* 0x000000a7aaa3723e */ /* 0x000fe200000000ff */
[-C--:B------:R-:W-:Y:S01]  /*6330*/  FMUL.FTZ R150, R150, R10.reuse ;  /* 0x0000000a96967220 */ /* 0x080fe20000410000 */
[----:B------:R-:W3:Y:S01]  /*6340*/  MUFU.EX2 R168, R168 ;  /* 0x000000a800a87308 */ /* 0x000ee20000000800 */
[----:B-1----:R-:W-:Y:S01]  /*6350*/  FADD.FTZ R3, R171, R6 ;  /* 0x00000006ab037221 */ /* 0x002fe20000010000 */
[----:B------:R2:W-:Y:S01]  /*6360*/  STSM.16.M88.4 [R184], R156 ;  /* 0x0000009cb8007844 */ /* 0x0005e20000000200 */
[----:B------:R-:W-:-:S05]  /*6370*/  FMUL.FTZ R151, R151, R10 ;  /* 0x0000000a97977220 */ /* 0x000fca0000410000 */
[----:B------:R-:W1:Y:S01]  /*6380*/  MUFU.EX2 R172, R172 ;  /* 0x000000ac00ac7308 */ /* 0x000e620000000800 */
[----:B0-----:R-:W-:-:S07]  /*6390*/  FADD.FTZ R15, R161, R14 ;  /* 0x0000000ea10f7221 */ /* 0x001fce0000010000 */
[----:B------:R-:W0:Y:S01]  /*63a0*/  MUFU.EX2 R174, R174 ;  /* 0x000000ae00ae7308 */ /* 0x000e220000000800 */
[C---:B---3--:R-:W-:Y:S01]  /*63b0*/  F2FP.F16.F32.PACK_AB R166, R168.reuse, R161 ;  /* 0x000000a1a8a6723e */ /* 0x048fe200000000ff */
[----:B------:R-:W-:Y:S01]  /*63c0*/  FADD.FTZ R6, R168, R15 ;  /* 0x0000000fa8067221 */ /* 0x000fe20000010000 */
[----:B------:R-:W-:-:S05]  /*63d0*/  F2FP.F16.F32.PACK_AB R161, R200, R165 ;  /* 0x000000a5c8a1723e */ /* 0x000fca00000000ff */
[----:B------:R-:W3:Y:S01]  /*63e0*/  MUFU.EX2 R175, R175 ;  /* 0x000000af00af7308 */ /* 0x000ee20000000800 */
[C---:B-1----:R-:W-:Y:S01]  /*63f0*/  FADD.FTZ R3, R172.reuse, R3 ;  /* 0x00000003ac037221 */ /* 0x042fe20000010000 */
[----:B------:R-:W-:Y:S01]  /*6400*/  F2FP.F16.F32.PACK_AB R165, R172, R171 ;  /* 0x000000abaca5723e */ /* 0x000fe200000000ff */
[----:B------:R2:W-:Y:S02]  /*6410*/  STSM.16.M88.4 [R186], R160 ;  /* 0x000000a0ba007844 */ /* 0x0005e40000000200 */
[----:B0-----:R-:W-:Y:S01]  /*6420*/  FADD.FTZ R12, R174, R3 ;  /* 0x00000003ae0c7221 */ /* 0x001fe20000010000 */
[----:B---3--:R-:W-:-:S03]  /*6430*/  F2FP.F16.F32.PACK_AB R167, R175, R174 ;  /* 0x000000aeafa7723e */ /* 0x008fc600000000ff */
[----:B------:R-:W-:Y:S02]  /*6440*/  FADD.FTZ R3, R175, R12 ;  /* 0x0000000caf037221 */ /* 0x000fe40000010000 */
[----:B------:R2:W-:Y:S01]  /*6450*/  STSM.16.M88.4 [R185], R164 ;  /* 0x000000a4b9007844 */ /* 0x0005e20000000200 */
[----:B------:R-:W-:Y:S05]  /*6460*/  @!P0 BRA `(.L_x_282) ;  /* 0x0000000000048947 */ /* 0x000fea0003800000 */
[----:B------:R-:W-:Y:S01]  /*6470*/  BPT.TRAP 0x1 ;  /* 0x000000040000795c */ /* 0x000fe20000300000 */
.L_x_282:
[----:B------:R0:W1:Y:S01]  /*6480*/  SYNCS.PHASECHK.TRANS64.TRYWAIT P3, [UR23+0x28c50], R8 ;  /* 0x028c5008ff0075a7 */ /* 0x0000620008060157 */
[----:B------:R-:W-:Y:S05]  /*6490*/  @!P0 BRA `(.L_x_283) ;  /* 0x0000000000048947 */ /* 0x000fea0003800000 */
[----:B------:R-:W-:Y:S01]  /*64a0*/  BPT.TRAP 0x1 ;  /* 0x000000040000795c */ /* 0x000fe20000300000 */
.L_x_283:
[----:B-1----:R-:W-:Y:S05]  /*64b0*/  @P3 BRA `(.L_x_284) ;  /* 0x0000000000083947 */ /* 0x002fea0003800000 */
[----:B------:R-:W1:Y:S02]  /*64c0*/  SYNCS.PHASECHK.TRANS64.TRYWAIT P3, [UR23+0x28c50], R8 ;  /* 0x028c5008ff0075a7 */ /* 0x000e640008060157 */
[----:B-1----:R-:W-:Y:S05]  /*64d0*/  @!P3 BRA `(.L_x_285) ;  /* 0x0000008000f4b947 */ /* 0x002fea0003800000 */
.L_x_284:
[----:B------:R-:W-:Y:S01]  /*64e0*/  ULEA UR10, UR41, UR48, 0xc ;  /* 0x00000030290a7291 */ /* 0x000fe2000f8e603f */
[----:B------:R-:W-:Y:S01]  /*64f0*/  WARPGROUP.ARRIVE ;  /* 0x00000000000079c5 */ /* 0x000fe20000000000 */
[----:B------:R-:W-:Y:S01]  /*6500*/  UMOV UR7, 0x40000040 ;  /* 0x4000004000077882 */ /* 0x000fe20000000000 */
[----:B-1----:R-:W-:Y:S01]  /*6510*/  @!P1 IADD3 R169, R169, 0x28c60, RZ ;  /* 0x00028c60a9a99810 */ /* 0x002fe20007ffe0ff */
[----:B------:R-:W-:Y:S01]  /*6520*/  UMOV UR21, UR41 ;  /* 0x0000002900157c82 */ /* 0x000fe20008000000 */
[----:B------:R-:W-:Y:S02]  /*6530*/  IMAD.MOV.U32 R10, RZ, RZ, R5 ;  /* 0x000000ffff0a7224 */ /* 0x000fe400078e0005 */
[----:B------:R-:W-:Y:S01]  /*6540*/  UMOV UR6, UR10 ;  /* 0x0000000a00067c82 */ /* 0x000fe20008000000 */
[----:B------:R-:W-:Y:S01]  /*6550*/  @!P1 PRMT R169, RZ, 0x654, R169 ;  /* 0x00000654ffa99816 */ /* 0x000fe200000000a9 */
[----:B------:R-:W-:Y:S01]  /*6560*/  HGMMA.64x256x16.F32 R24, R152, gdesc[UR4].tnspB, R24, gsb0 ;  /* 0x43e0000498187df0 */ /* 0x000fe20008000818 */
[----:B------:R-:W-:Y:S01]  /*6570*/  UIADD3 UR6, UR10, 0x80, URZ ;  /* 0x000000800a067890 */ /* 0x000fe2000fffe03f */
[----:B------:R-:W-:Y:S01]  /*6580*/  IMAD.MOV.U32 R15, RZ, RZ, R4 ;  /* 0x000000ffff0f7224 */ /* 0x000fe200078e0004 */
        /* <DEDUP_REMOVED lines=28> */
.L_x_277:
[----:B-1----:R-:W1:Y:S01]  /*6750*/  SHFL.BFLY PT, R7, R6, 0x2, 0x1f ;  /* 0x0c401f0006077f89 */ /* 0x002e6200000e0000 */
[----:B------:R-:W-:Y:S01]  /*6760*/  IMAD.U32 R21, RZ, RZ, UR20 ;  /* 0x00000014ff157e24 */ /* 0x000fe2000f8e00ff */
[----:B------:R-:W-:Y:S02]  /*6770*/  UIADD3 UR37, UR37, 0x1, URZ ;  /* 0x0000000125257890 */ /* 0x000fe4000fffe03f */
[----:B0-----:R-:W0:Y:S01]  /*6780*/  SHFL.BFLY PT, R8, R3, 0x2, 0x1f ;  /* 0x0c401f0003087f89 */ /* 0x001e2200000e0000 */
[----:B------:R-:W-:Y:S08]  /*6790*/  BAR.ARV 0x8, 0xa0 ;  /* 0x0202800000007b1d */ /* 0x000ff00000002000 */
[----:B------:R-:W-:Y:S01]  /*67a0*/  BAR.SYNC.DEFER_BLOCKING 0xf, 0x100 ;  /* 0x03c4000000007b1d */ /* 0x000fe20000010000 */
[----:B-1----:R-:W-:Y:S01]  /*67b0*/  FADD.FTZ R7, R7, R6 ;  /* 0x0000000607077221 */ /* 0x002fe20000010000 */
[----:B------:R-:W-:-:S02]  /*67c0*/  IMAD.MOV.U32 R6, RZ, RZ, RZ ;  /* 0x000000ffff067224 */ /* 0x000fc400078e00ff */
[----:B0-----:R-:W-:Y:S02]  /*67d0*/  FADD.FTZ R8, R8, R3 ;  /* 0x0000000308087221 */ /* 0x001fe40000010000 */
[----:B------:R-:W0:Y:S01]  /*67e0*/  SHFL.BFLY PT, R0, R7, 0x1, 0x1f ;  /* 0x0c201f0007007f89 */ /* 0x000e2200000e0000 */
[----:B------:R-:W-:Y:S01]  /*67f0*/  IMAD.U32 R3, RZ, RZ, UR41 ;  /* 0x00000029ff037e24 */ /* 0x000fe2000f8e00ff */
[----:B------:R-:W-:Y:S02]  /*6800*/  UIADD3 UR41, UR41, 0x1, URZ ;  /* 0x0000000129297890 */ /* 0x000fe4000fffe03f */
[----:B------:R-:W1:Y:S02]  /*6810*/  SHFL.BFLY PT, R9, R8, 0x1, 0x1f ;  /* 0x0c201f0008097f89 */ /* 0x000e6400000e0000 */
[----:B------:R-:W-:-:S04]  /*6820*/  UISETP.NE.AND UP0, UPT, UR41, 0x2, UPT ;  /* 0x000000022900788c */ /* 0x000fc8000bf05270 */
[----:B------:R-:W-:Y:S02]  /*6830*/  USEL UR4, URZ, 0x1, UP0 ;  /* 0x000000013f047887 */ /* 0x000fe40008000000 */
[----:B------:R-:W-:Y:S02]  /*6840*/  USEL UR41, UR41, URZ, UP0 ;  /* 0x0000003f29297287 */ /* 0x000fe40008000000 */
[----:B------:R-:W-:Y:S01]  /*6850*/  ULOP3.LUT UR40, UR40, UR4, URZ, 0x3c, !UPT ;  /* 0x0000000428287292 */ /* 0x000fe2000f8e3c3f */
[----:B0-----:R-:W-:Y:S01]  /*6860*/  FADD.FTZ R13, R7, R0 ;  /* 0x00000000070d7221 */ /* 0x001fe20000010000 */
[----:B------:R-:W-:Y:S02]  /*6870*/  IMAD.MOV R0, RZ, RZ, -R22 ;  /* 0x000000ffff007224 */ /* 0x000fe400078e0a16 */
[----:B-1----:R-:W-:Y:S02]  /*6880*/  FADD.FTZ R15, R8, R9 ;  /* 0x00000009080f7221 */ /* 0x002fe40000010000 */
[----:B------:R-:W-:-:S02]  /*6890*/  FSETP.NE.FTZ.AND P1, PT, R13, RZ, PT ;  /* 0x000000ff0d00720b */ /* 0x000fc40003f35000 */
[----:B------:R-:W-:Y:S02]  /*68a0*/  ISETP.NE.AND P0, PT, R17, R0, PT ;  /* 0x000000001100720c */ /* 0x000fe40003f05270 */
[----:B------:R-:W-:Y:S02]  /*68b0*/  FSETP.NE.FTZ.AND P2, PT, R15, RZ, PT ;  /* 0x000000ff0f00720b */ /* 0x000fe40003f55000 */
[----:B------:R-:W-:Y:S02]  /*68c0*/  MOV R0, RZ ;  /* 0x000000ff00007202 */ /* 0x000fe40000000f00 */
[----:B------:R-:W-:-:S05]  /*68d0*/  MOV R9, UR20 ;  /* 0x0000001400097c02 */ /* 0x000fca0008000f00 */
[----:B------:R-:W0:Y:S02]  /*68e0*/  @P1 MUFU.RCP R0, R13 ;  /* 0x0000000d00001308 */ /* 0x000e240000001000 */
[----:B------:R-:W-:Y:S02]  /*68f0*/  @!P0 IMAD R3, R3, 0x40, R16 ;  /* 0x0000004003038824 */ /* 0x000fe400078e0210 */
[----:B------:R-:W-:-:S03]  /*6900*/  @P2 FMUL.FTZ R21, R21, 0.69314718246459960938 ;  /* 0x3f31721815152820 */ /* 0x000fc60000410000 */
[----:B------:R-:W-:Y:S01]  /*6910*/  @!P0 LEA R7, R3, UR42, 0x2 ;  /* 0x0000002a03078c11 */ /* 0x000fe2000f8e10ff */
[----:B------:R-:W1:Y:S01]  /*6920*/  @P2 MUFU.RCP R6, R15 ;  /* 0x0000000f00062308 */ /* 0x000e620000001000 */
[----:B------:R-:W-:-:S07]  /*6930*/  IMAD.MOV.U32 R3, RZ, RZ, -0x800000 ;  /* 0xff800000ff037424 */ /* 0x000fce00078e00ff */
[----:B------:R-:W4:Y:S01]  /*6940*/  @P1 MUFU.LG2 R13, R13 ;  /* 0x0000000d000d1308 */ /* 0x000f220000000c00 */
[----:B0-----:R-:W-:Y:S01]  /*6950*/  @!P0 STS [R7+0x28800], R0 ;  /* 0x0288000007008388 */ /* 0x001fe20000000800 */
[-C--:B--2---:R-:W-:Y:S01]  /*6960*/  FMUL.FTZ R165, R24, R0.reuse ;  /* 0x0000000018a57220 */ /* 0x084fe20000410000 */
[-C--:B------:R-:W-:Y:S01]  /*6970*/  FMUL.FTZ R8, R25, R0.reuse ;  /* 0x0000000019087220 */ /* 0x080fe20000410000 */
[-C--:B------:R-:W-:Y:S01]  /*6980*/  FMUL.FTZ R12, R28, R0.reuse ;  /* 0x000000001c0c7220 */ /* 0x080fe20000410000 */
[-C--:B------:R-:W-:Y:S01]  /*6990*/  FMUL.FTZ R10, R29, R0.reuse ;  /* 0x000000001d0a7220 */ /* 0x080fe20000410000 */
[-C--:B------:R-:W-:Y:S01]  /*69a0*/  FMUL.FTZ R161, R32, R0.reuse ;  /* 0x0000000020a17220 */ /* 0x080fe20000410000 */
[-C--:B------:R-:W-:Y:S01]  /*69b0*/  FMUL.FTZ R33, R33, R0.reuse ;  /* 0x0000000021217220 */ /* 0x080fe20000410000 */
[----:B------:R-:W0:Y:S01]  /*69c0*/  @P2 MUFU.LG2 R15, R15 ;  /* 0x0000000f000f2308 */ /* 0x000e220000000c00 */
[----:B-1----:R1:W-:Y:S01]  /*69d0*/  @!P0 STS [R7+0x28820], R6 ;  /* 0x0288200607008388 */ /* 0x0023e20000000800 */
        /* <DEDUP_REMOVED lines=9> */
[----:B-1----:R-:W-:Y:S01]  /*6a70*/  @P1 FMUL.FTZ R7, R9, 0.69314718246459960938 ;  /* 0x3f31721809071820 */ /* 0x002fe20000410000 */
[-C--:B------:R-:W-:Y:S01]  /*6a80*/  FMUL.FTZ R52, R52, R0.reuse ;  /* 0x0000000034347220 */ /* 0x080fe20000410000 */
[-C--:B------:R-:W-:Y:S01]  /*6a90*/  FMUL.FTZ R53, R53, R0.reuse ;  /* 0x0000000035357220 */ /* 0x080fe20000410000 */
[-C--:B------:R-:W-:Y:S01]  /*6aa0*/  FMUL.FTZ R56, R56, R0.reuse ;  /* 0x0000000038387220 */ /* 0x080fe20000410000 */
[-C--:B------:R-:W-:Y:S01]  /*6ab0*/  FMUL.FTZ R57, R57, R0.reuse ;  /* 0x0000000039397220 */ /* 0x080fe20000410000 */
[-C--:B------:R-:W-:Y:S01]  /*6ac0*/  FMUL.FTZ R60, R60, R0.reuse ;  /* 0x000000003c3c7220 */ /* 0x080fe20000410000 */
[----:B0-----:R-:W-:Y:S01]  /*6ad0*/  @P2 FMUL.FTZ R20, R15, 0.69314718246459960938 ;  /* 0x3f3172180f142820 */ /* 0x001fe20000410000 */
        /* <DEDUP_REMOVED lines=45> */
[----:B------:R-:W-:-:S02]  /*6db0*/  IMAD.MOV.U32 R0, RZ, RZ, -0x800000 ;  /* 0xff800000ff007424 */ /* 0x000fc400078e00ff */
[-C--:B------:R-:W-:Y:S01]  /*6dc0*/  FMUL.FTZ R9, R26, R6.reuse ;  /* 0x000000061a097220 */ /* 0x080fe20000410000 */
[-C--:B------:R-:W-:Y:S01]  /*6dd0*/  FMUL.FTZ R11, R30, R6.reuse ;  /* 0x000000061e0b7220 */ /* 0x080fe20000410000 */
[----:B------:R-:W-:Y:S01]  /*6de0*/  PLOP3.LUT P0, PT, PT, PT, PT, 0x8, 0x0 ;  /* 0x000000000000781c */ /* 0x000fe20003f0e170 */
        /* <DEDUP_REMOVED lines=65> */
.L_x_258:
[----:B------:R-:W0:Y:S08]  /*7200*/  S2UR UR4, SR_CgaCtaId ;  /* 0x00000000000479c3 */ /* 0x000e300000008800 */
[----:B------:R-:W-:Y:S06]  /*7210*/  BAR.SYNC.DEFER_BLOCKING 0x5, 0x120 ;  /* 0x0144800000007b1d */ /* 0x000fec0000010000 */
[----:B------:R-:W-:Y:S01]  /*7220*/  UMOV UR42, 0x400 ;  /* 0x00000400002a7882 */ /* 0x000fe20000000000 */
[----:B------:R-:W-:Y:S01]  /*7230*/  BSSY B0, `(.L_x_287) ;  /* 0x0000284000007945 */ /* 0x000fe20003800000 */
[----:B0-----:R-:W-:-:S09]  /*7240*/  ULEA UR42, UR4, UR42, 0x18 ;  /* 0x0000002a042a7291 */ /* 0x001fd2000f8ec03f */
[----:B------:R-:W0:Y:S02]  /*7250*/  LDS.128 R4, [UR42+0x28cd0] ;  /* 0x028cd02aff047984 */ /* 0x000e240008000c00 */
[----:B0-----:R-:W-:Y:S01]  /*7260*/  R2UR UR5, R6 ;  /* 0x00000000060572ca */ /* 0x001fe200000e0000 */
[----:B------:R-:W-:Y:S06]  /*7270*/  BAR.ARV 0x4, 0x120 ;  /* 0x0104800000007b1d */ /* 0x000fec0000002000 */
[----:B------:R-:W-:Y:S08]  /*7280*/  @P0 BRA `(.L_x_288) ;  /* 0x0000001c00440947 */ /* 0x000ff00003800000 */
[----:B------:R-:W0:Y:S08]  /*7290*/  S2UR UR4, SR_SWINHI ;  /* 0x00000000000479c3 */ /* 0x000e300000002f00 */
[----:B------:R-:W-:Y:S01]  /*72a0*/  BAR.SYNC.DEFER_BLOCKING 0x1, 0x100 ;  /* 0x0044000000007b1d */ /* 0x000fe20000010000 */
[----:B------:R-:W-:Y:S01]  /*72b0*/  F2FP.F16.F32.PACK_AB R8, R8, R165 ;  /* 0x000000a50808723e */ /* 0x000fe200000000ff */
[----:B------:R-:W-:Y:S01]  /*72c0*/  USHF.L.U32 UR8, UR44, 0x2, URZ ;  /* 0x000000022c087899 */ /* 0x000fe2000800063f */
[----:B------:R-:W-:Y:S01]  /*72d0*/  F2FP.F16.F32.PACK_AB R9, R27, R9 ;  /* 0x000000091b09723e */ /* 0x000fe200000000ff */
[----:B------:R-:W-:Y:S01]  /*72e0*/  USHF.L.U64.HI UR9, UR44, 0x2, UR45 ;  /* 0x000000022c097899 */ /* 0x000fe2000801022d */
[----:B------:R-:W-:-:S02]  /*72f0*/  F2FP.F16.F32.PACK_AB R10, R10, R12 ;  /* 0x0000000c0a0a723e */ /* 0x000fc400000000ff */
[----:B------:R-:W-:Y:S02]  /*7300*/  F2FP.F16.F32.PACK_AB R11, R31, R11 ;  /* 0x0000000b1f0b723e */ /* 0x000fe400000000ff */
[----:B------:R-:W-:Y:S02]  /*7310*/  F2FP.F16.F32.PACK_AB R40, R41, R40 ;  /* 0x000000282928723e */ /* 0x000fe400000000ff */
[----:B------:R-:W-:Y:S02]  /*7320*/  F2FP.F16.F32.PACK_AB R41, R43, R42 ;  /* 0x0000002a2b29723e */ /* 0x000fe400000000ff */
[----:B------:R-:W-:Y:S02]  /*7330*/  F2FP.F16.F32.PACK_AB R48, R49, R48 ;  /* 0x000000303130723e */ /* 0x000fe400000000ff */
[----:B------:R-:W-:Y:S02]  /*7340*/  F2FP.F16.F32.PACK_AB R42, R45, R44 ;  /* 0x0000002c2d2a723e */ /* 0x000fe400000000ff */
[----:B------:R-:W-:-:S02]  /*7350*/  F2FP.F16.F32.PACK_AB R43, R47, R46 ;  /* 0x0000002e2f2b723e */ /* 0x000fc400000000ff */
[----:B------:R-:W-:Y:S02]  /*7360*/  F2FP.F16.F32.PACK_AB R49, R51, R50 ;  /* 0x000000323331723e */ /* 0x000fe400000000ff */
[----:B------:R-:W-:Y:S01]  /*7370*/  F2FP.F16.F32.PACK_AB R56, R57, R56 ;  /* 0x000000383938723e */ /* 0x000fe200000000ff */
[----:B------:R-:W-:Y:S01]  /*7380*/  UMOV UR6, UR42 ;  /* 0x0000002a00067c82 */ /* 0x000fe20008000000 */
[----:B0-----:R-:W-:Y:S01]  /*7390*/  UMOV UR7, UR4 ;  /* 0x0000000400077c82 */ /* 0x001fe20008000000 */
[----:B------:R-:W-:Y:S01]  /*73a0*/  F2FP.F16.F32.PACK_AB R50, R53, R52 ;  /* 0x000000343532723e */ /* 0x000fe200000000ff */
[----:B------:R-:W-:Y:S01]  /*73b0*/  IMAD.U32 R135, RZ, RZ, UR7 ;  /* 0x00000007ff877e24 */ /* 0x000fe2000f8e00ff */
[----:B------:R-:W-:Y:S01]  /*73c0*/  MOV R134, UR6 ;  /* 0x0000000600867c02 */ /* 0x000fe20008000f00 */
[----:B------:R-:W-:Y:S01]  /*73d0*/  ULDC.64 UR6, c[0x0][0xbd8] ;  /* 0x0002f60000067ab9 */ /* 0x000fe20000000a00 */
[----:B------:R-:W-:Y:S01]  /*73e0*/  F2FP.F16.F32.PACK_AB R51, R55, R54 ;  /* 0x000000363733723e */ /* 0x000fe200000000ff */
[----:B------:R-:W-:Y:S01]  /*73f0*/  UIADD3 UR4, UP1, UR8, UR6, URZ ;  /* 0x0000000608047290 */ /* 0x000fe2000ff3e03f */
[----:B------:R-:W-:Y:S01]  /*7400*/  F2FP.F16.F32.PACK_AB R57, R59, R58 ;  /* 0x0000003a3b39723e */ /* 0x000fe200000000ff */
[----:B------:R-:W-:Y:S01]  /*7410*/  IMAD.WIDE R130, R189, 0x2, R134 ;  /* 0x00000002bd827825 */ /* 0x000fe200078e0286 */
[----:B------:R-:W-:Y:S01]  /*7420*/  F2FP.F16.F32.PACK_AB R64, R65, R64 ;  /* 0x000000404140723e */ /* 0x000fe200000000ff */
[----:B------:R-:W-:Y:S01]  /*7430*/  UISETP.NE.U32.AND UP0, UPT, UR6, URZ, UPT ;  /* 0x0000003f0600728c */ /* 0x000fe2000bf05070 */
[----:B------:R-:W-:Y:S01]  /*7440*/  F2FP.F16.F32.PACK_AB R58, R61, R60 ;  /* 0x0000003c3d3a723e */ /* 0x000fe200000000ff */
[----:B------:R-:W-:Y:S01]  /*7450*/  UIADD3.X UR6, UR9, UR7, URZ, UP1, !UPT ;  /* 0x0000000709067290 */ /* 0x000fe20008ffe43f */
[C---:B------:R-:W-:Y:S01]  /*7460*/  IADD3 R177, P0, R130.reuse, 0x40, RZ ;  /* 0x0000004082b17810 */ /* 0x040fe20007f1e0ff */
[----:B------:R-:W-:Y:S01]  /*7470*/  UISETP.NE.AND.EX UP0, UPT, UR7, URZ, UPT, UP0 ;  /* 0x0000003f0700728c */ /* 0x000fe2000bf05300 */
[----:B------:R-:W-:-:S02]  /*7480*/  IADD3 R167, P1, R130, 0x20, RZ ;  /* 0x0000002082a77810 */ /* 0x000fc40007f3e0ff */
[----:B------:R-:W-:Y:S01]  /*7490*/  LOP3.LUT R6, R177, 0x380, RZ, 0xc0, !PT ;  /* 0x00000380b1067812 */ /* 0x000fe200078ec0ff */
[--C-:B------:R-:W-:Y:S01]  /*74a0*/  IMAD.X R21, RZ, RZ, R131.reuse, P0 ;  /* 0x000000ffff157224 */ /* 0x100fe200000e0683 */
[----:B------:R-:W-:Y:S01]  /*74b0*/  LOP3.LUT R4, R167, 0x380, RZ, 0xc0, !PT ;  /* 0x00000380a7047812 */ /* 0x000fe200078ec0ff */
[--C-:B------:R-:W-:Y:S01]  /*74c0*/  IMAD.X R15, RZ, RZ, R131.reuse, P1 ;  /* 0x000000ffff0f7224 */ /* 0x100fe200008e0683 */
[----:B------:R-:W-:Y:S02]  /*74d0*/  SHF.R.U64 R6, R6, 0x3, RZ ;  /* 0x0000000306067819 */ /* 0x000fe400000012ff */
[----:B------:R-:W-:Y:S02]  /*74e0*/  IADD3 R191, P5, R130, 0x2040, RZ ;  /* 0x0000204082bf7810 */ /* 0x000fe40007fbe0ff */
[----:B------:R-:W-:Y:S02]  /*74f0*/  SHF.R.U64 R4, R4, 0x3, RZ ;  /* 0x0000000304047819 */ /* 0x000fe400000012ff */
[----:B------:R-:W-:Y:S01]  /*7500*/  IADD3 R183, P6, R130, 0x2020, RZ ;  /* 0x0000202082b77810 */ /* 0x000fe20007fde0ff */
[----:B------:R-:W-:Y:S01]  /*7510*/  IMAD.X R95, RZ, RZ, R131, P5 ;  /* 0x000000ffff5f7224 */ /* 0x000fe200028e0683 */
[----:B------:R-:W-:-:S02]  /*7520*/  LOP3.LUT R20, R6, R177, RZ, 0x3c, !PT ;  /* 0x000000b106147212 */ /* 0x000fc400078e3cff */
[----:B------:R-:W-:Y:S01]  /*7530*/  IADD3 R179, P4, R130, 0x60, RZ ;  /* 0x0000006082b37810 */ /* 0x000fe20007f9e0ff */
[----:B------:R-:W-:Y:S01]  /*7540*/  IMAD.X R91, RZ, RZ, R131, P6 ;  /* 0x000000ffff5b7224 */ /* 0x000fe200030e0683 */
[----:B------:R-:W-:Y:S02]  /*7550*/  LOP3.LUT R14, R4, R167, RZ, 0x3c, !PT ;  /* 0x000000a7040e7212 */ /* 0x000fe400078e3cff */
[----:B------:R-:W-:Y:S02]  /*7560*/  LOP3.LUT R6, R191, 0x380, RZ, 0xc0, !PT ;  /* 0x00000380bf067812 */ /* 0x000fe400078ec0ff */
[C---:B------:R-:W-:Y:S02]  /*7570*/  LOP3.LUT R13, R130.reuse, 0x380, RZ, 0xc0, !PT ;  /* 0x00000380820d7812 */ /* 0x040fe400078ec0ff */
[----:B------:R-:W-:Y:S02]  /*7580*/  LOP3.LUT R4, R183, 0x380, RZ, 0xc0, !PT ;  /* 0x00000380b7047812 */ /* 0x000fe400078ec0ff */
[----:B------:R-:W-:-:S02]  /*7590*/  IADD3 R181, P3, R130, 0x2000, RZ ;  /* 0x0000200082b57810 */ /* 0x000fc40007f7e0ff */
[C---:B------:R-:W-:Y:S02]  /*75a0*/  IADD3 R195, P1, R130.reuse, 0x4000, RZ ;  /* 0x0000400082c37810 */ /* 0x040fe40007f3e0ff */
[----:B------:R-:W-:Y:S01]  /*75b0*/  IADD3 R193, P2, R130, 0x2060, RZ ;  /* 0x0000206082c17810 */ /* 0x000fe20007f5e0ff */
[--C-:B------:R-:W-:Y:S01]  /*75c0*/  IMAD.X R29, RZ, RZ, R131.reuse, P3 ;  /* 0x000000ffff1d7224 */ /* 0x100fe200018e0683 */
[----:B------:R-:W-:Y:S01]  /*75d0*/  IADD3.X R25, RZ, R131, RZ, P4, !PT ;  /* 0x00000083ff197210 */ /* 0x000fe200027fe4ff */
[----:B------:R-:W-:Y:S01]  /*75e0*/  IMAD.X R103, RZ, RZ, R131, P1 ;  /* 0x000000ffff677224 */ /* 0x000fe200008e0683 */
[----:B------:R-:W-:Y:S02]  /*75f0*/  SHF.R.U64 R6, R6, 0x3, RZ ;  /* 0x0000000306067819 */ /* 0x000fe400000012ff */
[----:B------:R-:W-:Y:S02]  /*7600*/  IADD3 R199, P4, R130, 0x4040, RZ ;  /* 0x0000404082c77810 */ /* 0x000fe40007f9e0ff */
[----:B------:R-:W-:-:S02]  /*7610*/  SHF.R.U64 R13, R13, 0x3, RZ ;  /* 0x000000030d0d7819 */ /* 0x000fc400000012ff */
[----:B------:R-:W-:Y:S01]  /*7620*/  SHF.R.U64 R4, R4, 0x3, RZ ;  /* 0x0000000304047819 */ /* 0x000fe200000012ff */
[--C-:B------:R-:W-:Y:S01]  /*7630*/  IMAD.X R111, RZ, RZ, R131.reuse, P4 ;  /* 0x000000ffff6f7224 */ /* 0x100fe200020e0683 */
[C---:B------:R-:W-:Y:S02]  /*7640*/  IADD3 R197, P0, R130.reuse, 0x4020, RZ ;  /* 0x0000402082c57810 */ /* 0x040fe40007f1e0ff */
[----:B------:R-:W-:Y:S02]  /*7650*/  IADD3.X R99, RZ, R131, RZ, P2, !PT ;  /* 0x00000083ff637210 */ /* 0x000fe400017fe4ff */
[C---:B------:R-:W-:Y:S01]  /*7660*/  IADD3 R201, P3, R130.reuse, 0x4060, RZ ;  /* 0x0000406082c97810 */ /* 0x040fe20007f7e0ff */
[----:B------:R-:W-:Y:S01]  /*7670*/  IMAD.X R107, RZ, RZ, R131, P0 ;  /* 0x000000ffff6b7224 */ /* 0x000fe200000e0683 */
[C---:B------:R-:W-:Y:S02]  /*7680*/  IADD3 R203, P6, R130.reuse, 0x6000, RZ ;  /* 0x0000600082cb7810 */ /* 0x040fe40007fde0ff */
[----:B------:R-:W-:-:S02]  /*7690*/  IADD3 R205, P5, R130, 0x6020, RZ ;  /* 0x0000602082cd7810 */ /* 0x000fc40007fbe0ff */
[C---:B------:R-:W-:Y:S01]  /*76a0*/  IADD3 R207, P2, R130.reuse, 0x6040, RZ ;  /* 0x0000604082cf7810 */ /* 0x040fe20007f5e0ff */
[--C-:B------:R-:W-:Y:S01]  /*76b0*/  IMAD.X R119, RZ, RZ, R131.reuse, P6 ;  /* 0x000000ffff777224 */ /* 0x100fe200030e0683 */
[----:B------:R-:W-:Y:S01]  /*76c0*/  IADD3 R209, P1, R130, 0x6060, RZ ;  /* 0x0000606082d17810 */ /* 0x000fe20007f3e0ff */
[--C-:B------:R-:W-:Y:S01]  /*76d0*/  IMAD.X R123, RZ, RZ, R131.reuse, P5 ;  /* 0x000000ffff7b7224 */ /* 0x100fe200028e0683 */
[----:B------:R-:W-:Y:S01]  /*76e0*/  LOP3.LUT R94, R6, R191, RZ, 0x3c, !PT ;  /* 0x000000bf065e7212 */ /* 0x000fe200078e3cff */
[----:B------:R-:W-:Y:S01]  /*76f0*/  IMAD.X R127, RZ, RZ, R131, P2 ;  /* 0x000000ffff7f7224 */ /* 0x000fe200010e0683 */
[----:B------:R-:W-:Y:S02]  /*7700*/  LOP3.LUT R130, R13, R130, RZ, 0x3c, !PT ;  /* 0x000000820d827212 */ /* 0x000fe400078e3cff */
[----:B------:R-:W-:Y:S02]  /*7710*/  LOP3.LUT R24, R179, 0x380, RZ, 0xc0, !PT ;  /* 0x00000380b3187812 */ /* 0x000fe400078ec0ff */
[----:B------:R-:W-:-:S02]  /*7720*/  LOP3.LUT R90, R4, R183, RZ, 0x3c, !PT ;  /* 0x000000b7045a7212 */ /* 0x000fc400078e3cff */
[----:B------:R-:W-:Y:S02]  /*7730*/  LOP3.LUT R6, R199, 0x380, RZ, 0xc0, !PT ;  /* 0x00000380c7067812 */ /* 0x000fe400078ec0ff */
[----:B------:R-:W-:Y:S02]  /*7740*/  LOP3.LUT R28, R181, 0x380, RZ, 0xc0, !PT ;  /* 0x00000380b51c7812 */ /* 0x000fe400078ec0ff */
[----:B------:R-:W-:Y:S02]  /*7750*/  LOP3.LUT R4, R197, 0x380, RZ, 0xc0, !PT ;  /* 0x00000380c5047812 */ /* 0x000fe400078ec0ff */
[----:B------:R-:W-:Y:S02]  /*7760*/  SHF.R.U64 R24, R24, 0x3, RZ ;  /* 0x0000000318187819 */ /* 0x000fe400000012ff */
[----:B------:R-:W-:Y:S02]  /*7770*/  LOP3.LUT R98, R193, 0x380, RZ, 0xc0, !PT ;  /* 0x00000380c1627812 */ /* 0x000fe400078ec0ff */
[----:B------:R-:W-:-:S02]  /*7780*/  SHF.R.U64 R6, R6, 0x3, RZ ;  /* 0x0000000306067819 */ /* 0x000fc400000012ff */
[----:B------:R-:W-:Y:S02]  /*7790*/  MOV R130, R130 ;  /* 0x0000008200827202 */ /* 0x000fe40000000f00 */
[----:B------:R-:W-:Y:S02]  /*77a0*/  SHF.R.U64 R28, R28, 0x3, RZ ;  /* 0x000000031c1c7819 */ /* 0x000fe400000012ff */
[----:B------:R-:W-:Y:S01]  /*77b0*/  LOP3.LUT R102, R195, 0x380, RZ, 0xc0, !PT ;  /* 0x00000380c3667812 */ /* 0x000fe200078ec0ff */
[----:B------:R0:W-:Y:S01]  /*77c0*/  STSM.16.M88.4 [R130], R8 ;  /* 0x0000000882007844 */ /* 0x0001e20000000200 */
[----:B------:R-:W-:Y:S02]  /*77d0*/  SHF.R.U64 R4, R4, 0x3, RZ ;  /* 0x0000000304047819 */ /* 0x000fe400000012ff */
[----:B------:R-:W-:Y:S02]  /*77e0*/  LOP3.LUT R27, R209, 0x380, RZ, 0xc0, !PT ;  /* 0x00000380d11b7812 */ /* 0x000fe400078ec0ff */
[----:B------:R-:W-:-:S02]  /*77f0*/  LOP3.LUT R114, R201, 0x380, RZ, 0xc0, !PT ;  /* 0x00000380c9727812 */ /* 0x000fc400078ec0ff */
[----:B------:R-:W-:Y:S02]  /*7800*/  LOP3.LUT R24, R24, R179, RZ, 0x3c, !PT ;  /* 0x000000b318187212 */ /* 0x000fe400078e3cff */
[----:B------:R-:W-:Y:S02]  /*7810*/  SHF.R.U64 R98, R98, 0x3, RZ ;  /* 0x0000000362627819 */ /* 0x000fe400000012ff */
[----:B------:R-:W-:Y:S02]  /*7820*/  LOP3.LUT R110, R6, R199, RZ, 0x3c, !PT ;  /* 0x000000c7066e7212 */ /* 0x000fe400078e3cff */
[----:B------:R-:W-:Y:S02]  /*7830*/  LOP3.LUT R28, R28, R181, RZ, 0x3c, !PT ;  /* 0x000000b51c1c7212 */ /* 0x000fe400078e3cff */
[----:B------:R-:W-:Y:S02]  /*7840*/  SHF.R.U64 R102, R102, 0x3, RZ ;  /* 0x0000000366667819 */ /* 0x000fe400000012ff */
[----:B------:R-:W-:-:S02]  /*7850*/  LOP3.LUT R118, R203, 0x380, RZ, 0xc0, !PT ;  /* 0x00000380cb767812 */ /* 0x000fc400078ec0ff */
[----:B------:R-:W-:Y:S02]  /*7860*/  LOP3.LUT R106, R4, R197, RZ, 0x3c, !PT ;  /* 0x000000c5046a7212 */ /* 0x000fe400078e3cff */
[----:B------:R-:W-:Y:S02]  /*7870*/  LOP3.LUT R6, R207, 0x380, RZ, 0xc0, !PT ;  /* 0x00000380cf067812 */ /* 0x000fe400078ec0ff */
[----:B------:R-:W-:Y:S02]  /*7880*/  SHF.R.U64 R12, R27, 0x3, RZ ;  /* 0x000000031b0c7819 */ /* 0x000fe400000012ff */
[----:B------:R-:W-:Y:S02]  /*7890*/  LOP3.LUT R4, R205, 0x380, RZ, 0xc0, !PT ;  /* 0x00000380cd047812 */ /* 0x000fe400078ec0ff */
[----:B------:R-:W-:Y:S02]  /*78a0*/  MOV R27, R14 ;  /* 0x0000000e001b7202 */ /* 0x000fe40000000f00 */
[----:B0-----:R-:W-:-:S02]  /*78b0*/  F2FP.F16.F32.PACK_AB R8, R33, R161 ;  /* 0x000000a12108723e */ /* 0x001fc400000000ff */
[----:B------:R-:W-:Y:S02]  /*78c0*/  F2FP.F16.F32.PACK_AB R9, R35, R34 ;  /* 0x000000222309723e */ /* 0x000fe400000000ff */
[----:B------:R-:W-:Y:S02]  /*78d0*/  F2FP.F16.F32.PACK_AB R10, R37, R153 ;  /* 0x00000099250a723e */ /* 0x000fe400000000ff */
[----:B------:R-:W-:Y:S02]  /*78e0*/  F2FP.F16.F32.PACK_AB R11, R39, R38 ;  /* 0x00000026270b723e */ /* 0x000fe400000000ff */
[----:B------:R-:W-:Y:S02]  /*78f0*/  SHF.R.U64 R114, R114, 0x3, RZ ;  /* 0x0000000372727819 */ /* 0x000fe400000012ff */
[----:B------:R-:W-:Y:S01]  /*7900*/  MOV R20, R20 ;  /* 0x0000001400147202 */ /* 0x000fe20000000f00 */
[----:B------:R0:W-:Y:S01]  /*7910*/  STSM.16.M88.4 [R27], R8 ;  /* 0x000000081b007844 */ /* 0x0001e20000000200 */
[----:B------:R-:W-:-:S02]  /*7920*/  LOP3.LUT R98, R98, R193, RZ, 0x3c, !PT ;  /* 0x000000c162627212 */ /* 0x000fc400078e3cff */
[----:B------:R-:W-:Y:S01]  /*7930*/  MOV R24, R24 ;  /* 0x0000001800187202 */ /* 0x000fe20000000f00 */
[----:B------:R-:W-:Y:S01]  /*7940*/  STSM.16.M88.4 [R20], R40 ;  /* 0x0000002814007844 */ /* 0x000fe20000000200 */
[----:B------:R-:W-:Y:S02]  /*7950*/  LOP3.LUT R102, R102, R195, RZ, 0x3c, !PT ;  /* 0x000000c366667212 */ /* 0x000fe400078e3cff */
[----:B------:R-:W-:Y:S01]  /*7960*/  SHF.R.U64 R118, R118, 0x3, RZ ;  /* 0x0000000376767819 */ /* 0x000fe200000012ff */
[----:B------:R-:W-:Y:S01]  /*7970*/  STSM.16.M88.4 [R24], R48 ;  /* 0x0000003018007844 */ /* 0x000fe20000000200 */
[----:B------:R-:W-:Y:S02]  /*7980*/  SHF.R.U64 R6, R6, 0x3, RZ ;  /* 0x0000000306067819 */ /* 0x000fe400000012ff */
[----:B------:R-:W-:Y:S02]  /*7990*/  MOV R28, R28 ;  /* 0x0000001c001c7202 */ /* 0x000fe40000000f00 */
[----:B------:R-:W-:-:S02]  /*79a0*/  F2FP.F16.F32.PACK_AB R59, R63, R62 ;  /* 0x0000003e3f3b723e */ /* 0x000fc400000000ff */
[----:B------:R-:W-:Y:S01]  /*79b0*/  F2FP.F16.F32.PACK_AB R65, R67, R66 ;  /* 0x000000424341723e */ /* 0x000fe200000000ff */
[----:B0-----:R-:W-:Y:S01]  /*79c0*/  IMAD.U32 R11, RZ, RZ, UR6 ;  /* 0x00000006ff0b7e24 */ /* 0x001fe2000f8e00ff */
[----:B------:R-:W-:Y:S01]  /*79d0*/  F2FP.F16.F32.PACK_AB R72, R73, R72 ;  /* 0x000000484948723e */ /* 0x000fe200000000ff */
[----:B------:R-:W-:Y:S01]  /*79e0*/  STSM.16.M88.4 [R28], R56 ;  /* 0x000000381c007844 */ /* 0x000fe20000000200 */
[----:B------:R-:W-:Y:S01]  /*79f0*/  SHF.R.U64 R4, R4, 0x3, RZ ;  /* 0x0000000304047819 */ /* 0x000fe200000012ff */
[----:B------:R-:W-:Y:S01]  /*7a00*/  ULDC.64 UR6, c[0x0][0xbe0] ;  /* 0x0002f80000067ab9 */ /* 0x000fe20000000a00 */
[----:B------:R-:W-:Y:S01]  /*7a10*/  MOV R15, R90 ;  /* 0x0000005a000f7202 */ /* 0x000fe20000000f00 */
[----:B------:R-:W-:Y:S01]  /*7a20*/  IMAD.U32 R10, RZ, RZ, UR4 ;  /* 0x00000004ff0a7e24 */ /* 0x000fe2000f8e00ff */
[----:B------:R-:W-:Y:S02]  /*7a30*/  F2FP.F16.F32.PACK_AB R66, R69, R68 ;  /* 0x000000444542723e */ /* 0x000fe400000000ff */
[----:B------:R-:W-:-:S02]  /*7a40*/  F2FP.F16.F32.PACK_AB R67, R71, R70 ;  /* 0x000000464743723e */ /* 0x000fc400000000ff */
[----:B------:R-:W-:Y:S02]  /*7a50*/  F2FP.F16.F32.PACK_AB R73, R75, R74 ;  /* 0x0000004a4b49723e */ /* 0x000fe400000000ff */
[----:B------:R-:W-:Y:S01]  /*7a60*/  F2FP.F16.F32.PACK_AB R80, R81, R80 ;  /* 0x000000505150723e */ /* 0x000fe200000000ff */
[----:B------:R-:W-:Y:S01]  /*7a70*/  STSM.16.M88.4 [R15], R64 ;  /* 0x000000400f007844 */ /* 0x000fe20000000200 */
[----:B------:R-:W-:Y:S02]  /*7a80*/  IADD3.X R115, RZ, R131, RZ, P3, !PT ;  /* 0x00000083ff737210 */ /* 0x000fe40001ffe4ff */
[----:B------:R-:W-:Y:S02]  /*7a90*/  LOP3.LUT R114, R114, R201, RZ, 0x3c, !PT ;  /* 0x000000c972727212 */ /* 0x000fe400078e3cff */
[----:B------:R-:W-:Y:S02]  /*7aa0*/  MOV R94, R94 ;  /* 0x0000005e005e7202 */ /* 0x000fe40000000f00 */
[----:B------:R-:W-:-:S02]  /*7ab0*/  F2FP.F16.F32.PACK_AB R74, R77, R76 ;  /* 0x0000004c4d4a723e */ /* 0x000fc400000000ff */
[----:B------:R-:W-:Y:S02]  /*7ac0*/  F2FP.F16.F32.PACK_AB R75, R79, R78 ;  /* 0x0000004e4f4b723e */ /* 0x000fe400000000ff */
[----:B------:R-:W-:Y:S02]  /*7ad0*/  F2FP.F16.F32.PACK_AB R81, R83, R82 ;  /* 0x000000525351723e */ /* 0x000fe400000000ff */
[----:B------:R-:W-:Y:S01]  /*7ae0*/  MOV R14, R98 ;  /* 0x00000062000e7202 */ /* 0x000fe20000000f00 */
[----:B------:R-:W-:Y:S01]  /*7af0*/  STSM.16.M88.4 [R94], R72 ;  /* 0x000000485e007844 */ /* 0x000fe20000000200 */
[----:B------:R-:W-:Y:S02]  /*7b00*/  F2FP.F16.F32.PACK_AB R82, R85, R84 ;  /* 0x000000545552723e */ /* 0x000fe400000000ff */
[----:B------:R-:W-:Y:S02]  /*7b10*/  F2FP.F16.F32.PACK_AB R83, R87, R86 ;  /* 0x000000565753723e */ /* 0x000fe400000000ff */
[----:B------:R-:W-:-:S02]  /*7b20*/  F2FP.F16.F32.PACK_AB R88, R89, R88 ;  /* 0x000000585958723e */ /* 0x000fc400000000ff */
[----:B------:R-:W-:Y:S01]  /*7b30*/  LOP3.LUT R118, R118, R203, RZ, 0x3c, !PT ;  /* 0x000000cb76767212 */ /* 0x000fe200078e3cff */
[----:B------:R-:W-:Y:S01]  /*7b40*/  STSM.16.M88.4 [R14], R80 ;  /* 0x000000500e007844 */ /* 0x000fe20000000200 */
[----:B------:R-:W-:Y:S02]  /*7b50*/  LOP3.LUT R126, R6, R207, RZ, 0x3c, !PT ;  /* 0x000000cf067e7212 */ /* 0x000fe400078e3cff */
[----:B------:R-:W-:Y:S02]  /*7b60*/  MOV R102, R102 ;  /* 0x0000006600667202 */ /* 0x000fe40000000f00 */
[----:B------:R-:W-:Y:S02]  /*7b70*/  F2FP.F16.F32.PACK_AB R89, R30, R26 ;  /* 0x0000001a1e59723e */ /* 0x000fe400000000ff */
[----:B------:R-:W-:Y:S02]  /*7b80*/  F2FP.F16.F32.PACK_AB R90, R93, R92 ;  /* 0x0000005c5d5a723e */ /* 0x000fe400000000ff */
[----:B------:R-:W-:-:S02]  /*7b90*/  F2FP.F16.F32.PACK_AB R91, R36, R32 ;  /* 0x00000020245b723e */ /* 0x000fc400000000ff */
[----:B------:R-:W-:Y:S02]  /*7ba0*/  F2FP.F16.F32.PACK_AB R96, R97, R96 ;  /* 0x000000606160723e */ /* 0x000fe400000000ff */
[----:B------:R-:W-:Y:S01]  /*7bb0*/  LOP3.LUT R122, R4, R205, RZ, 0x3c, !PT ;  /* 0x000000cd047a7212 */ /* 0x000fe200078e3cff */
[----:B------:R-:W-:Y:S01]  /*7bc0*/  STSM.16.M88.4 [R102], R88 ;  /* 0x0000005866007844 */ /* 0x000fe20000000200 */
[----:B------:R-:W-:Y:S02]  /*7bd0*/  MOV R6, R106 ;  /* 0x0000006a00067202 */ /* 0x000fe40000000f00 */
[----:B------:R-:W-:Y:S02]  /*7be0*/  F2FP.F16.F32.PACK_AB R97, R155, R154 ;  /* 0x0000009a9b61723e */ /* 0x000fe400000000ff */
[----:B------:R-:W-:Y:S02]  /*7bf0*/  F2FP.F16.F32.PACK_AB R98, R101, R100 ;  /* 0x000000646562723e */ /* 0x000fe400000000ff */
[----:B------:R-:W-:-:S02]  /*7c00*/  F2FP.F16.F32.PACK_AB R99, R157, R156 ;  /* 0x0000009c9d63723e */ /* 0x000fc400000000ff */
[----:B------:R-:W-:Y:S02]  /*7c10*/  F2FP.F16.F32.PACK_AB R104, R105, R104 ;  /* 0x000000686968723e */ /* 0x000fe400000000ff */
[----:B------:R-:W-:Y:S01]  /*7c20*/  MOV R110, R110 ;  /* 0x0000006e006e7202 */ /* 0x000fe20000000f00 */
[----:B------:R-:W-:Y:S01]  /*7c30*/  STSM.16.M88.4 [R6], R96 ;  /* 0x0000006006007844 */ /* 0x000fe20000000200 */
[----:B------:R-:W-:Y:S02]  /*7c40*/  MOV R4, R114 ;  /* 0x0000007200047202 */ /* 0x000fe40000000f00 */
[----:B------:R-:W-:Y:S02]  /*7c50*/  F2FP.F16.F32.PACK_AB R105, R159, R158 ;  /* 0x0000009e9f69723e */ /* 0x000fe400000000ff */
[----:B------:R-:W-:Y:S02]  /*7c60*/  F2FP.F16.F32.PACK_AB R106, R109, R108 ;  /* 0x0000006c6d6a723e */ /* 0x000fe400000000ff */
[----:B------:R-:W-:-:S02]  /*7c70*/  F2FP.F16.F32.PACK_AB R107, R162, R160 ;  /* 0x000000a0a26b723e */ /* 0x000fc400000000ff */
[----:B------:R-:W-:Y:S02]  /*7c80*/  F2FP.F16.F32.PACK_AB R112, R113, R112 ;  /* 0x000000707170723e */ /* 0x000fe400000000ff */
[----:B------:R-:W-:Y:S01]  /*7c90*/  IADD3.X R13, RZ, R131, RZ, P1, !PT ;  /* 0x00000083ff0d7210 */ /* 0x000fe20000ffe4ff */
[----:B------:R-:W-:Y:S01]  /*7ca0*/  STSM.16.M88.4 [R110], R104 ;  /* 0x000000686e007844 */ /* 0x000fe20000000200 */
[----:B------:R-:W-:Y:S02]  /*7cb0*/  LOP3.LUT R12, R12, R209, RZ, 0x3c, !PT ;  /* 0x000000d10c0c7212 */ /* 0x000fe400078e3cff */
[----:B------:R-:W-:Y:S02]  /*7cc0*/  F2FP.F16.F32.PACK_AB R113, R164, R163 ;  /* 0x000000a3a471723e */ /* 0x000fe400000000ff */
[----:B------:R-:W-:Y:S02]  /*7cd0*/  F2FP.F16.F32.PACK_AB R114, R117, R116 ;  /* 0x000000747572723e */ /* 0x000fe400000000ff */
[----:B------:R-:W-:-:S02]  /*7ce0*/  F2FP.F16.F32.PACK_AB R115, R168, R166 ;  /* 0x000000a6a873723e */ /* 0x000fc400000000ff */
[----:B------:R-:W-:Y:S02]  /*7cf0*/  F2FP.F16.F32.PACK_AB R169, R170, R169 ;  /* 0x000000a9aaa9723e */ /* 0x000fe400000000ff */
[----:B------:R-:W-:Y:S01]  /*7d00*/  MOV R118, R118 ;  /* 0x0000007600767202 */ /* 0x000fe20000000f00 */
[----:B------:R0:W-:Y:S01]  /*7d10*/  STSM.16.M88.4 [R4], R112 ;  /* 0x0000007004007844 */ /* 0x0001e20000000200 */
[----:B------:R-:W-:Y:S02]  /*7d20*/  F2FP.F16.F32.PACK_AB R168, R121, R120 ;  /* 0x0000007879a8723e */ /* 0x000fe400000000ff */
[----:B------:R-:W-:Y:S02]  /*7d30*/  F2FP.F16.F32.PACK_AB R170, R125, R124 ;  /* 0x0000007c7daa723e */ /* 0x000fe400000000ff */
[----:B------:R-:W-:Y:S02]  /*7d40*/  F2FP.F16.F32.PACK_AB R171, R172, R171 ;  /* 0x000000abacab723e */ /* 0x000fe400000000ff */
[----:B------:R-:W-:-:S02]  /*7d50*/  F2FP.F16.F32.PACK_AB R173, R174, R173 ;  /* 0x000000adaead723e */ /* 0x000fc400000000ff */
[----:B------:R-:W-:Y:S01]  /*7d60*/  F2FP.F16.F32.PACK_AB R136, R137, R136 ;  /* 0x000000888988723e */ /* 0x000fe200000000ff */
[----:B------:R-:W-:Y:S01]  /*7d70*/  STSM.16.M88.4 [R118], R168 ;  /* 0x000000a876007844 */ /* 0x000fe20000000200 */
[----:B------:R-:W-:Y:S02]  /*7d80*/  MOV R122, R122 ;  /* 0x0000007a007a7202 */ /* 0x000fe40000000f00 */
        /* <DEDUP_REMOVED lines=10> */
[----:B------:R-:W-:Y:S01]  /*7e30*/  MOV R12, R12 ;  /* 0x0000000c000c7202 */ /* 0x000fe20000000f00 */
[----:B------:R-:W-:Y:S01]  /*7e40*/  STSM.16.M88.4 [R126], R136 ;  /* 0x000000887e007844 */ /* 0x000fe20000000200 */
[----:B------:R-:W-:-:S02]  /*7e50*/  F2FP.F16.F32.PACK_AB R146, R149, R148 ;  /* 0x000000949592723e */ /* 0x000fc400000000ff */
[----:B------:R-:W-:Y:S01]  /*7e60*/  F2FP.F16.F32.PACK_AB R147, R151, R150 ;  /* 0x000000969793723e */ /* 0x000fe200000000ff */
[----:B------:R-:W-:Y:S01]  /*7e70*/  UISETP.NE.U32.AND UP1, UPT, UR6, URZ, UPT ;  /* 0x0000003f0600728c */ /* 0x000fe2000bf25070 */
[----:B------:R-:W-:-:S03]  /*7e80*/  PLOP3.LUT P0, PT, PT, PT, UP0, 0x80, 0x0 ;  /* 0x000000000000781c */ /* 0x000fc60003f0f008 */
[----:B------:R1:W-:Y:S01]  /*7e90*/  STSM.16.M88.4 [R12], R144 ;  /* 0x000000900c007844 */ /* 0x0003e20000000200 */
[----:B------:R-:W-:Y:S01]  /*7ea0*/  BAR.SYNC.DEFER_BLOCKING 0x1, 0x100 ;  /* 0x0044000000007b1d */ /* 0x000fe20000010000 */
[----:B------:R-:W-:-:S07]  /*7eb0*/  UISETP.NE.AND.EX UP1, UPT, UR7, URZ, UPT, UP1 ;  /* 0x0000003f0700728c */ /* 0x000fce000bf25310 */
[----:B0-----:R-:W0:Y:S01]  /*7ec0*/  LDC R4, c[0x0][0xa88] ;  /* 0x0002a200ff047b82 */ /* 0x001e220000000800 */
[----:B------:R-:W-:-:S03]  /*7ed0*/  PLOP3.LUT P6, PT, PT, PT, UP1, 0x80, 0x0 ;  /* 0x000000000000781c */ /* 0x000fc60003fcf018 */
[----:B------:R-:W-:-:S04]  /*7ee0*/  @UP1 UIADD3 UR6, UP2, UR8, UR6, URZ ;  /* 0x0000000608061290 */ /* 0x000fc8000ff5e03f */
[----:B------:R-:W-:Y:S02]  /*7ef0*/  @UP1 UIADD3.X UR7, UR9, UR7, URZ, UP2, !UPT ;  /* 0x0000000709071290 */ /* 0x000fe400097fe43f */
[----:B------:R-:W-:-:S04]  /*7f00*/  MOV R14, UR6 ;  /* 0x00000006000e7c02 */ /* 0x000fc80008000f00 */
[----:B------:R-:W-:Y:S01]  /*7f10*/  IMAD.U32 R15, RZ, RZ, UR7 ;  /* 0x00000007ff0f7e24 */ /* 0x000fe2000f8e00ff */
[----:B------:R-:W2:Y:S01]  /*7f20*/  @P0 LDG.E R6, desc[UR38][R10.64] ;  /* 0x000000260a060981 */ /* 0x000ea2000c1e1900 */
[----:B------:R-:W-:-:S04]  /*7f30*/  IMAD R9, R18, 0x40, R2 ;  /* 0x0000004012097824 */ /* 0x000fc800078e0202 */
[----:B------:R-:W-:Y:S01]  /*7f40*/  IMAD.WIDE R134, R9, 0x2, R134 ;  /* 0x0000000209867825 */ /* 0x000fe200078e0286 */
[----:B0-----:R0:W5:Y:S02]  /*7f50*/  @P6 LDG.E R4, desc[UR38][R14.64] ;  /* 0x000000260e046981 */ /* 0x001164000c1e1900 */
[C---:B------:R-:W-:Y:S02]  /*7f60*/  IADD3 R9, P2, R134.reuse, 0x1000, RZ ;  /* 0x0000100086097810 */ /* 0x040fe40007f5e0ff */
[C---:B------:R-:W-:Y:S02]  /*7f70*/  IADD3 R29, P1, R134.reuse, 0x2000, RZ ;  /* 0x00002000861d7810 */ /* 0x040fe40007f3e0ff */
[----:B-1----:R-:W-:Y:S02]  /*7f80*/  P2R R12, PR, RZ, 0x4 ;  /* 0x00000004ff0c7803 */ /* 0x002fe40000000000 */
[C---:B------:R-:W-:Y:S02]  /*7f90*/  IADD3 R25, P2, R134.reuse, 0x3000, RZ ;  /* 0x0000300086197810 */ /* 0x040fe40007f5e0ff */
[----:B------:R-:W-:-:S02]  /*7fa0*/  IADD3 R41, P3, R134, 0x4000, RZ ;  /* 0x0000400086297810 */ /* 0x000fc40007f7e0ff */
[C---:B------:R-:W-:Y:S02]  /*7fb0*/  IADD3 R33, P4, R134.reuse, 0x5000, RZ ;  /* 0x0000500086217810 */ /* 0x040fe40007f9e0ff */
[----:B------:R-:W-:Y:S02]  /*7fc0*/  IADD3 R49, P5, R134, 0x6000, RZ ;  /* 0x0000600086317810 */ /* 0x000fe40007fbe0ff */
[----:B------:R-:W-:Y:S02]  /*7fd0*/  LOP3.LUT R8, R9, 0x380, RZ, 0xc0, !PT ;  /* 0x0000038009087812 */ /* 0x000fe400078ec0ff */
[----:B------:R-:W-:Y:S02]  /*7fe0*/  LOP3.LUT R28, R29, 0x380, RZ, 0xc0, !PT ;  /* 0x000003801d1c7812 */ /* 0x000fe400078ec0ff */
[----:B------:R-:W-:Y:S02]  /*7ff0*/  LOP3.LUT R24, R25, 0x380, RZ, 0xc0, !PT ;  /* 0x0000038019187812 */ /* 0x000fe400078ec0ff */
[----:B------:R-:W-:-:S02]  /*8000*/  LOP3.LUT R40, R41, 0x380, RZ, 0xc0, !PT ;  /* 0x0000038029287812 */ /* 0x000fc400078ec0ff */
[----:B------:R-:W-:Y:S02]  /*8010*/  LOP3.LUT R32, R33, 0x380, RZ, 0xc0, !PT ;  /* 0x0000038021207812 */ /* 0x000fe400078ec0ff */
[----:B------:R-:W-:Y:S01]  /*8020*/  LOP3.LUT R48, R49, 0x380, RZ, 0xc0, !PT ;  /* 0x0000038031307812 */ /* 0x000fe200078ec0ff */
[----:B------:R-:W-:Y:S01]  /*8030*/  UMOV UR4, URZ ;  /* 0x0000003f00047c82 */ /* 0x000fe20008000000 */
[----:B------:R-:W-:Y:S02]  /*8040*/  SHF.R.U64 R8, R8, 0x3, RZ ;  /* 0x0000000308087819 */ /* 0x000fe400000012ff */
[----:B------:R-:W-:Y:S02]  /*8050*/  SHF.R.U64 R28, R28, 0x3, RZ ;  /* 0x000000031c1c7819 */ /* 0x000fe400000012ff */
[----:B------:R-:W-:Y:S02]  /*8060*/  SHF.R.U64 R24, R24, 0x3, RZ ;  /* 0x0000000318187819 */ /* 0x000fe400000012ff */
[----:B------:R-:W-:-:S02]  /*8070*/  SHF.R.U64 R40, R40, 0x3, RZ ;  /* 0x0000000328287819 */ /* 0x000fc400000012ff */
[----:B------:R-:W-:Y:S02]  /*8080*/  SHF.R.U64 R32, R32, 0x3, RZ ;  /* 0x0000000320207819 */ /* 0x000fe400000012ff */
[----:B------:R-:W-:Y:S02]  /*8090*/  SHF.R.U64 R48, R48, 0x3, RZ ;  /* 0x0000000330307819 */ /* 0x000fe400000012ff */
[----:B------:R-:W-:Y:S02]  /*80a0*/  LOP3.LUT R8, R8, R9, RZ, 0x3c, !PT ;  /* 0x0000000908087212 */ /* 0x000fe400078e3cff */
[----:B------:R-:W-:Y:S02]  /*80b0*/  LOP3.LUT R28, R28, R29, RZ, 0x3c, !PT ;  /* 0x0000001d1c1c7212 */ /* 0x000fe400078e3cff */
[----:B------:R-:W-:Y:S02]  /*80c0*/  LOP3.LUT R24, R24, R25, RZ, 0x3c, !PT ;  /* 0x0000001918187212 */ /* 0x000fe400078e3cff */
[----:B------:R-:W-:-:S02]  /*80d0*/  LOP3.LUT R40, R40, R41, RZ, 0x3c, !PT ;  /* 0x0000002928287212 */ /* 0x000fc400078e3cff */
[----:B------:R-:W-:Y:S02]  /*80e0*/  LOP3.LUT R32, R32, R33, RZ, 0x3c, !PT ;  /* 0x0000002120207212 */ /* 0x000fe400078e3cff */
[----:B------:R-:W-:Y:S02]  /*80f0*/  LOP3.LUT R48, R48, R49, RZ, 0x3c, !PT ;  /* 0x0000003130307212 */ /* 0x000fe400078e3cff */
[----:B--2---:R-:W-:Y:S01]  /*8100*/  @P0 R2UR UR4, R6 ;  /* 0x00000000060402ca */ /* 0x004fe200000e0000 */
[----:B0-----:R-:W-:-:S14]  /*8110*/  @P6 BRA `(.L_x_289) ;  /* 0x0000000000106947 */ /* 0x001fdc0003800000 */
[----:B------:R-:W-:Y:S05]  /*8120*/  @!P0 BRA `(.L_x_289) ;  /* 0x00000000000c8947 */ /* 0x000fea0003800000 */
[----:B------:R-:W2:Y:S04]  /*8130*/  LDG.E R13, desc[UR38][R10.64] ;  /* 0x000000260a0d7981 */ /* 0x000ea8000c1e1900 */
[----:B-----5:R-:W2:Y:S02]  /*8140*/  LDG.E R4, desc[UR38][R10.64+0x4] ;  /* 0x000004260a047981 */ /* 0x020ea4000c1e1900 */
[----:B--2---:R-:W-:-:S07]  /*8150*/  IMAD.IADD R4, R4, 0x1, -R13 ;  /* 0x0000000104047824 */ /* 0x004fce00078e0a0d */
.L_x_289:
[----:B------:R-:W0:Y:S01]  /*8160*/  SHFL.IDX PT, R6, R188, RZ, 0x1f ;  /* 0x00001fffbc067589 */ /* 0x000e2200000e0000 */
[----:B------:R-:W-:Y:S01]  /*8170*/  ISETP.NE.AND P6, PT, R12, RZ, PT ;  /* 0x000000ff0c00720c */ /* 0x000fe20003fc5270 */
[--C-:B------:R-:W-:Y:S01]  /*8180*/  IMAD.X R25, RZ, RZ, R135.reuse, P2 ;  /* 0x000000ffff197224 */ /* 0x100fe200010e0687 */
[C---:B------:R-:W-:Y:S01]  /*8190*/  IADD3 R37, P0, R134.reuse, 0x7000, RZ ;  /* 0x0000700086257810 */ /* 0x040fe20007f1e0ff */
[--C-:B------:R-:W-:Y:S01]  /*81a0*/  IMAD.X R41, RZ, RZ, R135.reuse, P3 ;  /* 0x000000ffff297224 */ /* 0x100fe200018e0687 */
[----:B------:R-:W-:Y:S01]  /*81b0*/  IADD3.X R29, RZ, R135, RZ, P1, !PT ;  /* 0x00000087ff1d7210 */ /* 0x000fe20000ffe4ff */
[--C-:B------:R-:W-:Y:S01]  /*81c0*/  IMAD.X R9, RZ, RZ, R135.reuse, P6 ;  /* 0x000000ffff097224 */ /* 0x100fe200030e0687 */
[C---:B------:R-:W-:Y:S01]  /*81d0*/  IADD3 R53, P6, R134.reuse, 0x8000, RZ ;  /* 0x0000800086357810 */ /* 0x040fe20007fde0ff */
[----:B------:R-:W-:Y:S01]  /*81e0*/  IMAD.X R33, RZ, RZ, R135, P4 ;  /* 0x000000ffff217224 */ /* 0x000fe200020e0687 */
[----:B------:R-:W-:Y:S01]  /*81f0*/  IADD3 R45, P1, R134, 0x9000, RZ ;  /* 0x00009000862d7810 */ /* 0x000fe20007f3e0ff */
[----:B------:R-:W-:Y:S01]  /*8200*/  USHF.R.S32.HI UR9, URZ, 0x1f, UR4 ;  /* 0x0000001f3f097899 */ /* 0x000fe20008011404 */
[----:B------:R-:W-:Y:S01]  /*8210*/  LOP3.LUT R52, R53, 0x380, RZ, 0xc0, !PT ;  /* 0x0000038035347812 */ /* 0x000fe200078ec0ff */
[----:B------:R-:W-:Y:S01]  /*8220*/  USHF.R.S32.HI UR12, URZ, 0x1f, UR46 ;  /* 0x0000001f3f0c7899 */ /* 0x000fe2000801142e */
[----:B------:R-:W-:Y:S01]  /*8230*/  LOP3.LUT R36, R37, 0x380, RZ, 0xc0, !PT ;  /* 0x0000038025247812 */ /* 0x000fe200078ec0ff */
[----:B------:R-:W-:Y:S01]  /*8240*/  USEL UR44, UR44, URZ, !UP0 ;  /* 0x0000003f2c2c7287 */ /* 0x000fe2000c000000 */
[----:B------:R-:W-:Y:S01]  /*8250*/  LOP3.LUT R44, R45, 0x380, RZ, 0xc0, !PT ;  /* 0x000003802d2c7812 */ /* 0x000fe200078ec0ff */
[----:B------:R-:W-:Y:S01]  /*8260*/  USEL UR45, UR45, URZ, !UP0 ;  /* 0x0000003f2d2d7287 */ /* 0x000fe2000c000000 */
[----:B------:R-:W-:-:S02]  /*8270*/  SHF.R.U64 R52, R52, 0x3, RZ ;  /* 0x0000000334347819 */ /* 0x000fc400000012ff */
[----:B------:R-:W-:Y:S02]  /*8280*/  SHF.R.U64 R36, R36, 0x3, RZ ;  /* 0x0000000324247819 */ /* 0x000fe400000012ff */
[----:B------:R-:W-:Y:S02]  /*8290*/  SHF.R.U64 R44, R44, 0x3, RZ ;  /* 0x000000032c2c7819 */ /* 0x000fe400000012ff */
[----:B------:R-:W-:Y:S01]  /*82a0*/  LOP3.LUT R52, R52, R53, RZ, 0x3c, !PT ;  /* 0x0000003534347212 */ /* 0x000fe200078e3cff */
[--C-:B------:R-:W-:Y:S01]  /*82b0*/  IMAD.X R53, RZ, RZ, R135.reuse, P6 ;  /* 0x000000ffff357224 */ /* 0x100fe200030e0687 */
[----:B------:R-:W-:Y:S01]  /*82c0*/  LOP3.LUT R36, R36, R37, RZ, 0x3c, !PT ;  /* 0x0000002524247212 */ /* 0x000fe200078e3cff */
[--C-:B------:R-:W-:Y:S01]  /*82d0*/  IMAD.X R37, RZ, RZ, R135.reuse, P0 ;  /* 0x000000ffff257224 */ /* 0x100fe200000e0687 */
[----:B0-----:R-:W-:Y:S02]  /*82e0*/  ISETP.NE.AND P6, PT, R6, RZ, PT ;  /* 0x000000ff0600720c */ /* 0x001fe40003fc5270 */
[----:B------:R-:W-:Y:S01]  /*82f0*/  LOP3.LUT R44, R44, R45, RZ, 0x3c, !PT ;  /* 0x0000002d2c2c7212 */ /* 0x000fe200078e3cff */
[----:B------:R-:W-:Y:S01]  /*8300*/  IMAD.X R45, RZ, RZ, R135, P1 ;  /* 0x000000ffff2d7224 */ /* 0x000fe200008e0687 */
[----:B------:R-:W-:-:S02]  /*8310*/  IADD3.X R49, RZ, R135, RZ, P5, !PT ;  /* 0x00000087ff317210 */ /* 0x000fc40002ffe4ff */
[C---:B------:R-:W-:Y:S02]  /*8320*/  IADD3 R61, P2, R134.reuse, 0xa000, RZ ;  /* 0x0000a000863d7810 */ /* 0x040fe40007f5e0ff */
[C---:B------:R-:W-:Y:S02]  /*8330*/  IADD3 R57, P3, R134.reuse, 0xb000, RZ ;  /* 0x0000b00086397810 */ /* 0x040fe40007f7e0ff */
[C---:B------:R-:W-:Y:S02]  /*8340*/  IADD3 R69, P4, R134.reuse, 0xc000, RZ ;  /* 0x0000c00086457810 */ /* 0x040fe40007f9e0ff */
[C---:B------:R-:W-:Y:S02]  /*8350*/  IADD3 R65, P5, R134.reuse, 0xd000, RZ ;  /* 0x0000d00086417810 */ /* 0x040fe40007fbe0ff */
[C---:B------:R-:W-:Y:S02]  /*8360*/  IADD3 R77, P0, R134.reuse, 0xe000, RZ ;  /* 0x0000e000864d7810 */ /* 0x040fe40007f1e0ff */
[----:B------:R-:W-:-:S02]  /*8370*/  IADD3 R11, P1, R134, 0xf000, RZ ;  /* 0x0000f000860b7810 */ /* 0x000fc40007f3e0ff */
[----:B------:R-:W-:Y:S02]  /*8380*/  LOP3.LUT R60, R61, 0x380, RZ, 0xc0, !PT ;  /* 0x000003803d3c7812 */ /* 0x000fe400078ec0ff */
[----:B------:R-:W-:Y:S01]  /*8390*/  LOP3.LUT R56, R57, 0x380, RZ, 0xc0, !PT ;  /* 0x0000038039387812 */ /* 0x000fe200078ec0ff */
[----:B------:R-:W-:Y:S01]  /*83a0*/  IMAD.X R73, RZ, RZ, R135, P1 ;  /* 0x000000ffff497224 */ /* 0x000fe200008e0687 */
[----:B------:R-:W-:Y:S02]  /*83b0*/  LOP3.LUT R68, R69, 0x380, RZ, 0xc0, !PT ;  /* 0x0000038045447812 */ /* 0x000fe400078ec0ff */
[----:B------:R-:W-:Y:S02]  /*83c0*/  LOP3.LUT R64, R65, 0x380, RZ, 0xc0, !PT ;  /* 0x0000038041407812 */ /* 0x000fe400078ec0ff */
[----:B------:R-:W-:Y:S02]  /*83d0*/  LOP3.LUT R76, R77, 0x380, RZ, 0xc0, !PT ;  /* 0x000003804d4c7812 */ /* 0x000fe400078ec0ff */
[----:B------:R-:W-:-:S02]  /*83e0*/  LOP3.LUT R13, R134, 0x380, RZ, 0xc0, !PT ;  /* 0x00000380860d7812 */ /* 0x000fc400078ec0ff */
[----:B------:R-:W-:Y:S02]  /*83f0*/  LOP3.LUT R6, R11, 0x380, RZ, 0xc0, !PT ;  /* 0x000003800b067812 */ /* 0x000fe400078ec0ff */
[----:B------:R-:W-:Y:S02]  /*8400*/  SHF.R.U64 R60, R60, 0x3, RZ ;  /* 0x000000033c3c7819 */ /* 0x000fe400000012ff */
[----:B------:R-:W-:Y:S02]  /*8410*/  SHF.R.U64 R56, R56, 0x3, RZ ;  /* 0x0000000338387819 */ /* 0x000fe400000012ff */
[----:B------:R-:W-:Y:S02]  /*8420*/  SHF.R.U64 R68, R68, 0x3, RZ ;  /* 0x0000000344447819 */ /* 0x000fe400000012ff */
[----:B------:R-:W-:Y:S02]  /*8430*/  SHF.R.U64 R64, R64, 0x3, RZ ;  /* 0x0000000340407819 */ /* 0x000fe400000012ff */
[----:B------:R-:W-:-:S02]  /*8440*/  SHF.R.U64 R76, R76, 0x3, RZ ;  /* 0x000000034c4c7819 */ /* 0x000fc400000012ff */
[----:B------:R-:W-:Y:S02]  /*8450*/  SHF.R.U64 R13, R13, 0x3, RZ ;  /* 0x000000030d0d7819 */ /* 0x000fe400000012ff */
[----:B------:R-:W-:Y:S02]  /*8460*/  SHF.R.U64 R6, R6, 0x3, RZ ;  /* 0x0000000306067819 */ /* 0x000fe400000012ff */
[----:B------:R-:W-:Y:S02]  /*8470*/  LOP3.LUT R60, R60, R61, RZ, 0x3c, !PT ;  /* 0x0000003d3c3c7212 */ /* 0x000fe400078e3cff */
[----:B------:R-:W-:Y:S01]  /*8480*/  LOP3.LUT R56, R56, R57, RZ, 0x3c, !PT ;  /* 0x0000003938387212 */ /* 0x000fe200078e3cff */
[--C-:B------:R-:W-:Y:S01]  /*8490*/  IMAD.X R57, RZ, RZ, R135.reuse, P3 ;  /* 0x000000ffff397224 */ /* 0x100fe200018e0687 */
[----:B------:R-:W-:Y:S01]  /*84a0*/  LOP3.LUT R68, R68, R69, RZ, 0x3c, !PT ;  /* 0x0000004544447212 */ /* 0x000fe200078e3cff */
[--C-:B------:R-:W-:Y:S01]  /*84b0*/  IMAD.X R69, RZ, RZ, R135.reuse, P4 ;  /* 0x000000ffff457224 */ /* 0x100fe200020e0687 */
[----:B------:R-:W-:Y:S01]  /*84c0*/  LOP3.LUT R64, R64, R65, RZ, 0x3c, !PT ;  /* 0x0000004140407212 */ /* 0x000fe200078e3cff */
[----:B------:R-:W-:Y:S01]  /*84d0*/  IMAD.X R65, RZ, RZ, R135, P5 ;  /* 0x000000ffff417224 */ /* 0x000fe200028e0687 */
[----:B------:R-:W-:-:S02]  /*84e0*/  LOP3.LUT R76, R76, R77, RZ, 0x3c, !PT ;  /* 0x0000004d4c4c7212 */ /* 0x000fc400078e3cff */
[-C--:B------:R-:W-:Y:S02]  /*84f0*/  IADD3.X R61, RZ, R135.reuse, RZ, P2, !PT ;  /* 0x00000087ff3d7210 */ /* 0x080fe400017fe4ff */
[----:B------:R-:W-:Y:S02]  /*8500*/  IADD3.X R77, RZ, R135, RZ, P0, !PT ;  /* 0x00000087ff4d7210 */ /* 0x000fe400007fe4ff */
[----:B------:R-:W-:Y:S02]  /*8510*/  LOP3.LUT R134, R13, R134, RZ, 0x3c, !PT ;  /* 0x000000860d867212 */ /* 0x000fe400078e3cff */
[----:B------:R-:W-:Y:S01]  /*8520*/  LOP3.LUT R72, R6, R11, RZ, 0x3c, !PT ;  /* 0x0000000b06487212 */ /* 0x000fe200078e3cff */
[----:B------:R-:W-:Y:S06]  /*8530*/  @P6 BRA `(.L_x_290) ;  /* 0x0000000000686947 */ /* 0x000fec0003800000 */
[----:B------:R-:W-:Y:S01]  /*8540*/  ULDC.64 UR10, c[0x0][0xb70] ;  /* 0x0002dc00000a7ab9 */ /* 0x000fe20000000a00 */
[----:B------:R-:W-:Y:S01]  /*8550*/  UMOV UR6, UR4 ;  /* 0x0000000400067c82 */ /* 0x000fe20008000000 */
[----:B------:R-:W-:Y:S01]  /*8560*/  UIMAD UR8, UR12, UR10, URZ ;  /* 0x0000000a0c0872a4 */ /* 0x000fe2000f8e023f */
[----:B------:R-:W-:Y:S01]  /*8570*/  IMAD.MOV R6, RZ, RZ, -R22 ;  /* 0x000000ffff067224 */ /* 0x000fe200078e0a16 */
[----:B------:R-:W-:Y:S01]  /*8580*/  UMOV UR7, UR9 ;  /* 0x0000000900077c82 */ /* 0x000fe20008000000 */
[----:B------:R-:W-:Y:S01]  /*8590*/  IMAD R13, R187, 0x40, R16 ;  /* 0x00000040bb0d7824 */ /* 0x000fe200078e0210 */
[----:B------:R-:W-:Y:S02]  /*85a0*/  UIMAD.WIDE.U32 UR6, UR46, UR10, UR6 ;  /* 0x0000000a2e0672a5 */ /* 0x000fe4000f8e0006 */
[----:B------:R-:W-:Y:S01]  /*85b0*/  UIMAD UR8, UR46, UR11, UR8 ;  /* 0x0000000b2e0872a4 */ /* 0x000fe2000f8e0208 */
[----:B------:R-:W-:Y:S02]  /*85c0*/  ISETP.NE.AND P0, PT, R17, R6, PT ;  /* 0x000000061100720c */ /* 0x000fe40003f05270 */
[----:B------:R-:W-:Y:S01]  /*85d0*/  ULDC.64 UR10, c[0x0][0xb78] ;  /* 0x0002de00000a7ab9 */ /* 0x000fe20000000a00 */
[----:B------:R-:W-:Y:S01]  /*85e0*/  UIADD3 UR7, UR7, UR8, URZ ;  /* 0x0000000807077290 */ /* 0x000fe2000fffe03f */
[C---:B------:R-:W-:Y:S01]  /*85f0*/  IADD3 R11, R13.reuse, 0x8, RZ ;  /* 0x000000080d0b7810 */ /* 0x040fe20007ffe0ff */
[----:B------:R-:W-:Y:S01]  /*8600*/  UIMAD UR8, UR45, UR10, URZ ;  /* 0x0000000a2d0872a4 */ /* 0x000fe2000f8e023f */
[----:B------:R-:W-:Y:S01]  /*8610*/  SHF.R.S32.HI R6, RZ, 0x1f, R13 ;  /* 0x0000001fff067819 */ /* 0x000fe2000001140d */
[----:B------:R-:W-:Y:S01]  /*8620*/  UIMAD.WIDE.U32 UR6, UR44, UR10, UR6 ;  /* 0x0000000a2c0672a5 */ /* 0x000fe2000f8e0006 */
[-C--:B-----5:R-:W-:Y:S01]  /*8630*/  ISETP.GE.OR P1, PT, R13, R4.reuse, P0 ;  /* 0x000000040d00720c */ /* 0x0a0fe20000726670 */
[----:B------:R-:W-:Y:S01]  /*8640*/  UIMAD UR8, UR44, UR11, UR8 ;  /* 0x0000000b2c0872a4 */ /* 0x000fe2000f8e0208 */
[----:B------:R-:W-:-:S02]  /*8650*/  ISETP.GE.OR P0, PT, R11, R4, P0 ;  /* 0x000000040b00720c */ /* 0x000fc40000706670 */
[----:B------:R-:W-:Y:S01]  /*8660*/  ULDC.64 UR10, c[0x0][0xb40] ;  /* 0x0002d000000a7ab9 */ /* 0x000fe20000000a00 */
[----:B------:R-:W-:Y:S02]  /*8670*/  IADD3 R12, P2, R13, UR6, RZ ;  /* 0x000000060d0c7c10 */ /* 0x000fe4000ff5e0ff */
[----:B------:R-:W-:-:S05]  /*8680*/  IMAD.U32 R15, RZ, RZ, UR8 ;  /* 0x00000008ff0f7e24 */ /* 0x000fca000f8e00ff */
[----:B------:R-:W-:Y:S02]  /*8690*/  IADD3.X R11, R6, UR7, R15, P2, !PT ;  /* 0x00000007060b7c10 */ /* 0x000fe400097fe40f */
[----:B------:R-:W-:-:S04]  /*86a0*/  LEA R10, P2, R12, UR10, 0x2 ;  /* 0x0000000a0c0a7c11 */ /* 0x000fc8000f8410ff */
[----:B------:R-:W-:-:S05]  /*86b0*/  LEA.HI.X R11, R12, UR11, R11, 0x2, P2 ;  /* 0x0000000b0c0b7c11 */ /* 0x000fca00090f140b */
[----:B------:R0:W-:Y:S04]  /*86c0*/  @!P1 STG.E desc[UR38][R10.64], R3 ;  /* 0x000000030a009986 */ /* 0x0001e8000c101926 */
[----:B------:R0:W-:Y:S02]  /*86d0*/  @!P0 STG.E desc[UR38][R10.64+0x20], R0 ;  /* 0x000020000a008986 */ /* 0x0001e4000c101926 */
.L_x_290:
[C---:B------:R-:W-:Y:S01]  /*86e0*/  VIADD R6, R2.reuse, 0x40 ;  /* 0x0000004002067836 */ /* 0x040fe20000000000 */
[----:B------:R-:W-:Y:S01]  /*86f0*/  ULDC UR8, c[0x0][0xa8c] ;  /* 0x0002a30000087ab9 */ /* 0x000fe20000000800 */
[C---:B------:R-:W-:Y:S01]  /*8700*/  VIADD R86, R2.reuse, 0x80 ;  /* 0x0000008002567836 */ /* 0x040fe20000000000 */
[----:B------:R-:W-:Y:S01]  /*8710*/  IADD3 R87, R2, 0xc0, RZ ;  /* 0x000000c002577810 */ /* 0x000fe20007ffe0ff */
[----:B------:R-:W-:Y:S01]  /*8720*/  ULDC.64 UR10, c[0x0][0xaa0] ;  /* 0x0002a800000a7ab9 */ /* 0x000fe20000000a00 */
[----:B------:R-:W-:Y:S01]  /*8730*/  ISETP.GE.AND P1, PT, R6, UR8, PT ;  /* 0x0000000806007c0c */ /* 0x000fe2000bf26270 */
[----:B------:R1:W5:Y:S01]  /*8740*/  LD.E.128 R12, desc[UR38][R134.64] ;  /* 0x00000026860c7980 */ /* 0x000362000c101d00 */
[----:B------:R-:W-:Y:S02]  /*8750*/  ISETP.GE.AND P0, PT, R2, UR8, PT ;  /* 0x0000000802007c0c */ /* 0x000fe4000bf06270 */
[----:B0-----:R-:W-:Y:S01]  /*8760*/  SEL R3, RZ, 0xffffffff, P1 ;  /* 0xffffffffff037807 */ /* 0x001fe20000800000 */
[----:B------:R-:W5:Y:S01]  /*8770*/  LD.E.128 R8, desc[UR38][R8.64] ;  /* 0x0000002608087980 */ /* 0x000f62000c101d00 */
[----:B------:R-:W-:-:S03]  /*8780*/  SEL R0, RZ, 0x1, P0 ;  /* 0x00000001ff007807 */ /* 0x000fc60000000000 */
[----:B------:R-:W-:Y:S01]  /*8790*/  IMAD.SHL.U32 R3, R3, 0x2, RZ ;  /* 0x0000000203037824 */ /* 0x000fe200078e00ff */
[----:B------:R-:W-:Y:S01]  /*87a0*/  ISETP.GE.AND P0, PT, R86, UR8, PT ;  /* 0x0000000856007c0c */ /* 0x000fe2000bf06270 */
[----:B------:R-:W5:Y:S01]  /*87b0*/  LD.E.128 R28, desc[UR38][R28.64] ;  /* 0x000000261c1c7980 */ /* 0x000f62000c101d00 */
[----:B------:R-:W-:Y:S02]  /*87c0*/  ISETP.GE.AND P1, PT, R87, UR8, PT ;  /* 0x0000000857007c0c */ /* 0x000fe4000bf26270 */
[----:B------:R-:W-:Y:S01]  /*87d0*/  LOP3.LUT R0, R3, 0x2, R0, 0xe2, !PT ;  /* 0x0000000203007812 */ /* 0x000fe200078ee200 */
[----:B------:R-:W5:Y:S01]  /*87e0*/  LD.E.128 R24, desc[UR38][R24.64] ;  /* 0x0000002618187980 */ /* 0x000f62000c101d00 */
[----:B------:R-:W-:Y:S02]  /*87f0*/  SEL R3, RZ, 0x4, P0 ;  /* 0x00000004ff037807 */ /* 0x000fe40000000000 */
[----:B------:R-:W-:Y:S01]  /*8800*/  SEL R19, RZ, 0x8, P1 ;  /* 0x00000008ff137807 */ /* 0x000fe20000800000 */
[C---:B------:R-:W-:Y:S01]  /*8810*/  VIADD R20, R2.reuse, 0x180 ;  /* 0x0000018002147836 */ /* 0x040fe20000000000 */
[----:B------:R-:W-:Y:S01]  /*8820*/  UIMAD UR6, UR9, UR10, URZ ;  /* 0x0000000a090672a4 */ /* 0x000fe2000f8e023f */
[C---:B------:R-:W-:Y:S01]  /*8830*/  VIADD R88, R2.reuse, 0x100 ;  /* 0x0000010002587836 */ /* 0x040fe20000000000 */
[----:B------:R-:W-:Y:S01]  /*8840*/  LOP3.LUT R0, R19, R0, R3, 0xfe, !PT ;  /* 0x0000000013007212 */ /* 0x000fe200078efe03 */
[----:B------:R-:W-:Y:S01]  /*8850*/  IMAD.U32 R21, RZ, RZ, UR10 ;  /* 0x0000000aff157e24 */ /* 0x000fe2000f8e00ff */
[--C-:B------:R-:W-:Y:S01]  /*8860*/  SHF.R.S32.HI R3, RZ, 0x1f, R2.reuse ;  /* 0x0000001fff037819 */ /* 0x100fe20000011402 */
[----:B------:R-:W5:Y:S01]  /*8870*/  LD.E.128 R40, desc[UR38][R40.64] ;  /* 0x0000002628287980 */ /* 0x000f62000c101d00 */
[----:B------:R-:W-:Y:S01]  /*8880*/  IADD3 R90, R2, 0x140, RZ ;  /* 0x00000140025a7810 */ /* 0x000fe20007ffe0ff */
[----:B------:R-:W-:Y:S01]  /*8890*/  UIMAD UR6, UR4, UR11, UR6 ;  /* 0x0000000b040672a4 */ /* 0x000fe2000f8e0206 */
[----:B------:R-:W-:Y:S01]  /*88a0*/  ISETP.GE.AND P2, PT, R20, UR8, PT ;  /* 0x0000000814007c0c */ /* 0x000fe2000bf46270 */
[----:B------:R-:W-:Y:S01]  /*88b0*/  IMAD.WIDE.U32 R20, R21, UR4, R2 ;  /* 0x0000000415147c25 */ /* 0x000fe2000f8e0002 */
[----:B------:R-:W-:Y:S01]  /*88c0*/  ISETP.GE.AND P0, PT, R88, UR8, PT ;  /* 0x0000000858007c0c */ /* 0x000fe2000bf06270 */
[----:B------:R-:W-:Y:S01]  /*88d0*/  ULDC.64 UR10, c[0x0][0xae0] ;  /* 0x0002b800000a7ab9 */ /* 0x000fe20000000a00 */
[----:B------:R-:W-:Y:S01]  /*88e0*/  ISETP.GE.AND P1, PT, R90, UR8, PT ;  /* 0x000000085a007c0c */ /* 0x000fe2000bf26270 */
[----:B------:R-:W5:Y:S01]  /*88f0*/  LD.E.128 R32, desc[UR38][R32.64] ;  /* 0x0000002620207980 */ /* 0x000f62000c101d00 */
[----:B------:R-:W-:-:S02]  /*8900*/  UIMAD UR4, UR12, UR10, URZ ;  /* 0x0000000a0c0472a4 */ /* 0x000fc4000f8e023f */
[----:B------:R-:W-:Y:S01]  /*8910*/  MOV R81, UR10 ;  /* 0x0000000a00517c02 */ /* 0x000fe20008000f00 */
[----:B------:R-:W5:Y:S01]  /*8920*/  LD.E.128 R48, desc[UR38][R48.64] ;  /* 0x0000002630307980 */ /* 0x000f62000c101d00 */
[----:B------:R-:W-:-:S03]  /*8930*/  SEL R3, RZ, 0x10, P0 ;  /* 0x00000010ff037807 */ /* 0x000fc60000000000 */
[----:B------:R-:W5:Y:S01]  /*8940*/  LD.E.128 R36, desc[UR38][R36.64] ;  /* 0x0000002624247980 */ /* 0x000f62000c101d00 */
[----:B------:R-:W-:-:S03]  /*8950*/  SEL R19, RZ, 0x20, P1 ;  /* 0x00000020ff137807 */ /* 0x000fc60000800000 */
[----:B------:R-:W5:Y:S01]  /*8960*/  LD.E.128 R52, desc[UR38][R52.64] ;  /* 0x0000002634347980 */ /* 0x000f62000c101d00 */
[----:B------:R-:W-:-:S03]  /*8970*/  VIADD R21, R21, UR6 ;  /* 0x0000000615157c36 */ /* 0x000fc60008000000 */
[----:B------:R-:W5:Y:S04]  /*8980*/  LD.E.128 R44, desc[UR38][R44.64] ;  /* 0x000000262c2c7980 */ /* 0x000f68000c101d00 */
[----:B------:R-:W5:Y:S04]  /*8990*/  LD.E.128 R60, desc[UR38][R60.64] ;  /* 0x000000263c3c7980 */ /* 0x000f68000c101d00 */
[----:B------:R-:W5:Y:S04]  /*89a0*/  LD.E.128 R56, desc[UR38][R56.64] ;  /* 0x0000002638387980 */ /* 0x000f68000c101d00 */
[----:B------:R-:W5:Y:S04]  /*89b0*/  LD.E.128 R68, desc[UR38][R68.64] ;  /* 0x0000002644447980 */ /* 0x000f68000c101d00 */
[----:B------:R-:W5:Y:S04]  /*89c0*/  LD.E.128 R64, desc[UR38][R64.64] ;  /* 0x0000002640407980 */ /* 0x000f68000c101d00 */
[----:B------:R-:W5:Y:S04]  /*89d0*/  LD.E.128 R76, desc[UR38][R76.64] ;  /* 0x000000264c4c7980 */ /* 0x000f68000c101d00 */
[----:B------:R-:W5:Y:S01]  /*89e0*/  LD.E.128 R72, desc[UR38][R72.64] ;  /* 0x0000002648487980 */ /* 0x000f62000c101d00 */
[----:B------:R-:W-:Y:S01]  /*89f0*/  UIMAD UR6, UR46, UR11, UR4 ;  /* 0x0000000b2e0672a4 */ /* 0x000fe2000f8e0204 */
[----:B------:R-:W-:Y:S01]  /*8a00*/  LOP3.LUT R3, R19, R0, R3, 0xfe, !PT ;  /* 0x0000000013037212 */ /* 0x000fe200078efe03 */
[----:B------:R-:W-:Y:S01]  /*8a10*/  IMAD.WIDE.U32 R20, R81, UR46, R20 ;  /* 0x0000002e51147c25 */ /* 0x000fe2000f8e0014 */
[----:B------:R-:W-:Y:S01]  /*8a20*/  @!PT LDS RZ, [RZ] ;  /* 0x00000000fffff984 */ /* 0x000fe20000000800 */
[----:B------:R-:W-:Y:S01]  /*8a30*/  @!PT LDS RZ, [RZ] ;  /* 0x00000000fffff984 */ /* 0x000fe20000000800 */
[----:B------:R-:W-:Y:S01]  /*8a40*/  @!PT LDS RZ, [RZ] ;  /* 0x00000000fffff984 */ /* 0x000fe20000000800 */
[----:B------:R-:W-:Y:S01]  /*8a50*/  @!PT LDS RZ, [RZ] ;  /* 0x00000000fffff984 */ /* 0x000fe20000000800 */
[----:B------:R0:W-:Y:S06]  /*8a60*/  MEMBAR.ALL.CTA ;  /* 0x0000000000007992 */ /* 0x0001ec0000008000 */
[----:B0-----:R-:W0:Y:S01]  /*8a70*/  FENCE.VIEW.ASYNC.S ;  /* 0x00000000000073c6 */ /* 0x001e220000000000 */
[----:B------:R-:W-:Y:S01]  /*8a80*/  UIADD3 UR4, UR42, 0x28c20, URZ ;  /* 0x00028c202a047890 */ /* 0x000fe2000fffe03f */
[----:B------:R-:W-:Y:S01]  /*8a90*/  SEL R0, RZ, 0x40, P2 ;  /* 0x00000040ff007807 */ /* 0x000fe20001000000 */
[----:B-----5:R-:W-:Y:S01]  /*8aa0*/  IMAD R19, R187, -0x40, R4 ;  /* 0xffffffc0bb137824 */ /* 0x020fe200078e0204 */
[----:B------:R-:W-:Y:S01]  /*8ab0*/  BSSY B1, `(.L_x_291) ;  /* 0x000002f000017945 */ /* 0x000fe20003800000 */
[----:B------:R-:W-:Y:S01]  /*8ac0*/  VIADD R21, R21, UR6 ;  /* 0x0000000615157c36 */ /* 0x000fe20008000000 */
[----:B------:R-:W-:Y:S01]  /*8ad0*/  ULDC.64 UR6, c[0x0][0xae8] ;  /* 0x0002ba0000067ab9 */ /* 0x000fe20000000a00 */
[----:B------:R-:W-:Y:S01]  /*8ae0*/  VIADD R80, R2, 0x1c0 ;  /* 0x000001c002507836 */ /* 0x000fe20000000000 */
[C---:B------:R-:W-:Y:S01]  /*8af0*/  ISETP.GE.AND P2, PT, R18.reuse, R19, PT ;  /* 0x000000131200720c */ /* 0x040fe20003f46270 */
[----:B------:R-:W-:Y:S01]  /*8b00*/  IMAD.U32 R83, RZ, RZ, UR6 ;  /* 0x00000006ff537e24 */ /* 0x000fe2000f8e00ff */
[----:B------:R-:W-:Y:S01]  /*8b10*/  UIMAD UR6, UR45, UR6, URZ ;  /* 0x000000062d0672a4 */ /* 0x000fe2000f8e023f */
[----:B------:R-:W-:Y:S01]  /*8b20*/  VIADD R4, R18, 0x20 ;  /* 0x0000002012047836 */ /* 0x000fe20000000000 */
[----:B------:R-:W-:Y:S01]  /*8b30*/  UPRMT UR4, URZ, 0x654, UR4 ;  /* 0x000006543f047896 */ /* 0x000fe20008000004 */
[----:B------:R-:W-:Y:S01]  /*8b40*/  ISETP.GE.AND P1, PT, R80, UR8, PT ;  /* 0x0000000850007c0c */ /* 0x000fe2000bf26270 */
[----:B------:R-:W-:-:S02]  /*8b50*/  UIMAD UR6, UR44, UR7, UR6 ;  /* 0x000000072c0672a4 */ /* 0x000fc4000f8e0206 */
[----:B------:R-:W-:Y:S01]  /*8b60*/  IMAD.WIDE.U32 R82, R83, UR44, R20 ;  /* 0x0000002c53527c25 */ /* 0x000fe2000f8e0014 */
[----:B------:R-:W-:Y:S02]  /*8b70*/  ISETP.GE.AND P0, PT, R4, R19, PT ;  /* 0x000000130400720c */ /* 0x000fe40003f06270 */
[----:B------:R-:W-:Y:S02]  /*8b80*/  LOP3.LUT R0, R3, R0, RZ, 0xfc, !PT ;  /* 0x0000000003007212 */ /* 0x000fe400078efcff */
[--C-:B------:R-:W-:Y:S02]  /*8b90*/  SHF.R.S32.HI R19, RZ, 0x1f, R18.reuse ;  /* 0x0000001fff137819 */ /* 0x100fe40000011412 */
[----:B------:R-:W-:Y:S01]  /*8ba0*/  SEL R3, RZ, 0x80, P1 ;  /* 0x00000080ff037807 */ /* 0x000fe20000800000 */
[----:B0-----:R-:W-:Y:S01]  /*8bb0*/  SYNCS.ARRIVE.TRANS64.RED.A1T0 RZ, [UR4], RZ ;  /* 0x000000ffffff79a7 */ /* 0x001fe20008100404 */
[----:B------:R-:W-:Y:S01]  /*8bc0*/  IADD3 R89, R83, UR6, RZ ;  /* 0x0000000653597c10 */ /* 0x000fe2000fffe0ff */
[----:B------:R-:W-:Y:S01]  /*8bd0*/  IMAD.WIDE R80, R187, 0x40, R18 ;  /* 0x00000040bb507825 */ /* 0x000fe200078e0212 */
[----:B------:R-:W-:Y:S01]  /*8be0*/  LOP3.LUT R3, R0, R3, RZ, 0xfc, !PT ;  /* 0x0000000300037212 */ /* 0x000fe200078efcff */
[----:B-1----:R-:W-:Y:S06]  /*8bf0*/  @P2 BRA `(.L_x_292) ;  /* 0x0000000000682947 */ /* 0x002fec0003800000 */
[----:B------:R-:W-:Y:S01]  /*8c00*/  ULDC.64 UR6, c[0x0][0xad8] ;  /* 0x0002b60000067ab9 */ /* 0x000fe20000000a00 */
[----:B------:R-:W-:Y:S01]  /*8c10*/  IMAD.MOV.U32 R20, RZ, RZ, R82 ;  /* 0x000000ffff147224 */ /* 0x000fe200078e0052 */
[----:B------:R-:W-:Y:S01]  /*8c20*/  ISETP.GE.AND P2, PT, R2, UR8, PT ;  /* 0x0000000802007c0c */ /* 0x000fe2000bf46270 */
[----:B------:R-:W-:Y:S01]  /*8c30*/  IMAD R85, R81, UR6, RZ ;  /* 0x0000000651557c24 */ /* 0x000fe2000f8e02ff */
[----:B------:R-:W-:Y:S01]  /*8c40*/  ISETP.GE.AND P3, PT, R6, UR8, PT ;  /* 0x0000000806007c0c */ /* 0x000fe2000bf66270 */
[----:B------:R-:W-:Y:S01]  /*8c50*/  IMAD.MOV.U32 R21, RZ, RZ, R89 ;  /* 0x000000ffff157224 */ /* 0x000fe200078e0059 */
[----:B------:R-:W-:Y:S01]  /*8c60*/  ISETP.GE.AND P4, PT, R90, UR8, PT ;  /* 0x000000085a007c0c */ /* 0x000fe2000bf86270 */
[----:B------:R-:W-:Y:S01]  /*8c70*/  IMAD R85, R80, UR7, R85 ;  /* 0x0000000750557c24 */ /* 0x000fe2000f8e0255 */
[----:B------:R-:W-:Y:S01]  /*8c80*/  LOP3.LUT P5, RZ, R0, 0x40, RZ, 0xc0, !PT ;  /* 0x0000004000ff7812 */ /* 0x000fe200078ac0ff */
[----:B------:R-:W-:Y:S01]  /*8c90*/  IMAD.WIDE.U32 R20, R80, UR6, R20 ;  /* 0x0000000650147c25 */ /* 0x000fe2000f8e0014 */
[----:B------:R-:W-:Y:S01]  /*8ca0*/  ULDC.64 UR6, c[0x0][0xa80] ;  /* 0x0002a00000067ab9 */ /* 0x000fe20000000a00 */
[----:B------:R-:W-:-:S02]  /*8cb0*/  LOP3.LUT P6, RZ, R3, 0x80, RZ, 0xc0, !PT ;  /* 0x0000008003ff7812 */ /* 0x000fc400078cc0ff */
[----:B------:R-:W-:Y:S01]  /*8cc0*/  IMAD.IADD R21, R21, 0x1, R85 ;  /* 0x0000000115157824 */ /* 0x000fe200078e0255 */
[----:B------:R-:W-:-:S04]  /*8cd0*/  LEA R84, P1, R20, UR6, 0x1 ;  /* 0x0000000614547c11 */ /* 0x000fc8000f8208ff */
[----:B------:R-:W-:Y:S02]  /*8ce0*/  LEA.HI.X R85, R20, UR7, R21, 0x1, P1 ;  /* 0x0000000714557c11 */ /* 0x000fe400088f0c15 */
[----:B------:R-:W-:-:S03]  /*8cf0*/  ISETP.GE.AND P1, PT, R86, UR8, PT ;  /* 0x0000000856007c0c */ /* 0x000fc6000bf26270 */
[----:B------:R0:W-:Y:S01]  /*8d00*/  @!P2 STG.E.128 desc[UR38][R84.64], R12 ;  /* 0x0000000c5400a986 */ /* 0x0001e2000c101d26 */
[----:B------:R-:W-:-:S03]  /*8d10*/  ISETP.GE.AND P2, PT, R87, UR8, PT ;  /* 0x0000000857007c0c */ /* 0x000fc6000bf46270 */
[----:B------:R0:W-:Y:S01]  /*8d20*/  @!P3 STG.E.128 desc[UR38][R84.64+0x80], R28 ;  /* 0x0000801c5400b986 */ /* 0x0001e2000c101d26 */
[----:B------:R-:W-:-:S03]  /*8d30*/  ISETP.GE.AND P3, PT, R88, UR8, PT ;  /* 0x0000000858007c0c */ /* 0x000fc6000bf66270 */
[----:B------:R0:W-:Y:S04]  /*8d40*/  @!P4 STG.E.128 desc[UR38][R84.64+0x280], R60 ;  /* 0x0002803c5400c986 */ /* 0x0001e8000c101d26 */
[----:B------:R0:W-:Y:S04]  /*8d50*/  @!P1 STG.E.128 desc[UR38][R84.64+0x100], R40 ;  /* 0x0001002854009986 */ /* 0x0001e8000c101d26 */
[----:B------:R0:W-:Y:S04]  /*8d60*/  @!P2 STG.E.128 desc[UR38][R84.64+0x180], R48 ;  /* 0x000180305400a986 */ /* 0x0001e8000c101d26 */
[----:B------:R0:W-:Y:S04]  /*8d70*/  @!P3 STG.E.128 desc[UR38][R84.64+0x200], R52 ;  /* 0x000200345400b986 */ /* 0x0001e8000c101d26 */
[----:B------:R0:W-:Y:S04]  /*8d80*/  @P5 STG.E.128 desc[UR38][R84.64+0x300], R68 ;  /* 0x0003004454005986 */ /* 0x0001e8000c101d26 */
[----:B------:R0:W-:Y:S02]  /*8d90*/  @P6 STG.E.128 desc[UR38][R84.64+0x380], R76 ;  /* 0x0003804c54006986 */ /* 0x0001e4000c101d26 */
.L_x_292:
[----:B------:R-:W-:Y:S05]  /*8da0*/  BSYNC B1 ;  /* 0x0000000000017941 */ /* 0x000fea0003800000 */
.L_x_291:
[----:B------:R-:W-:Y:S05]  /*8db0*/  @P0 BRA `(.L_x_293) ;  /* 0x0000000c002c0947 */ /* 0x000fea0003800000 */
[----:B0-----:R-:W-:Y:S01]  /*8dc0*/  IADD3 R15, P0, R80, 0x20, RZ ;  /* 0x00000020500f7810 */ /* 0x001fe20007f1e0ff */
[----:B------:R-:W-:Y:S01]  /*8dd0*/  ULDC.64 UR6, c[0x0][0xad8] ;  /* 0x0002b60000067ab9 */ /* 0x000fe20000000a00 */
[----:B------:R-:W-:Y:S01]  /*8de0*/  IMAD.MOV.U32 R12, RZ, RZ, R82 ;  /* 0x000000ffff0c7224 */ /* 0x000fe200078e0052 */
[----:B------:R-:W-:Y:S01]  /*8df0*/  ISETP.GE.AND P4, PT, R6, UR8, PT ;  /* 0x0000000806007c0c */ /* 0x000fe2000bf86270 */
[----:B------:R-:W-:Y:S01]  /*8e00*/  IMAD.MOV.U32 R13, RZ, RZ, R89 ;  /* 0x000000ffff0d7224 */ /* 0x000fe200078e0059 */
[----:B------:R-:W-:Y:S02]  /*8e10*/  IADD3.X R80, RZ, R81, RZ, P0, !PT ;  /* 0x00000051ff507210 */ /* 0x000fe400007fe4ff */
[----:B------:R-:W-:Y:S01]  /*8e20*/  ISETP.GE.AND P3, PT, R86, UR8, PT ;  /* 0x0000000856007c0c */ /* 0x000fe2000bf66270 */
[----:B------:R-:W-:Y:S01]  /*8e30*/  IMAD.WIDE.U32 R12, R15, UR6, R12 ;  /* 0x000000060f0c7c25 */ /* 0x000fe2000f8e000c */
[----:B------:R-:W-:Y:S02]  /*8e40*/  ISETP.GE.AND P5, PT, R2, UR8, PT ;  /* 0x0000000802007c0c */ /* 0x000fe4000bfa6270 */
[----:B------:R-:W-:Y:S01]  /*8e50*/  ISETP.GE.AND P2, PT, R87, UR8, PT ;  /* 0x0000000857007c0c */ /* 0x000fe2000bf46270 */
[----:B------:R-:W-:Y:S01]  /*8e60*/  IMAD R80, R80, UR6, RZ ;  /* 0x0000000650507c24 */ /* 0x000fe2000f8e02ff */
[----:B------:R-:W-:-:S02]  /*8e70*/  ISETP.GE.AND P1, PT, R88, UR8, PT ;  /* 0x0000000858007c0c */ /* 0x000fc4000bf26270 */
[----:B------:R-:W-:Y:S01]  /*8e80*/  ISETP.GE.AND P0, PT, R90, UR8, PT ;  /* 0x000000085a007c0c */ /* 0x000fe2000bf06270 */
[----:B------:R-:W-:Y:S01]  /*8e90*/  IMAD R15, R15, UR7, R80 ;  /* 0x000000070f0f7c24 */ /* 0x000fe2000f8e0250 */
[----:B------:R-:W-:Y:S02]  /*8ea0*/  ULDC.64 UR6, c[0x0][0xa80] ;  /* 0x0002a00000067ab9 */ /* 0x000fe40000000a00 */
[----:B------:R-:W-:Y:S01]  /*8eb0*/  LEA R14, P6, R12, UR6, 0x1 ;  /* 0x000000060c0e7c11 */ /* 0x000fe2000f8c08ff */
[----:B------:R-:W-:-:S05]  /*8ec0*/  IMAD.IADD R13, R13, 0x1, R15 ;  /* 0x000000010d0d7824 */ /* 0x000fca00078e020f */
[----:B------:R-:W-:Y:S02]  /*8ed0*/  LEA.HI.X R15, R12, UR7, R13, 0x1, P6 ;  /* 0x000000070c0f7c11 */ /* 0x000fe4000b0f0c0d */
[----:B------:R-:W-:-:S03]  /*8ee0*/  LOP3.LUT P6, RZ, R0, 0x40, RZ, 0xc0, !PT ;  /* 0x0000004000ff7812 */ /* 0x000fc600078cc0ff */
[----:B------:R2:W-:Y:S04]  /*8ef0*/  @!P5 STG.E.128 desc[UR38][R14.64], R8 ;  /* 0x000000080e00d986 */ /* 0x0005e8000c101d26 */
[----:B------:R2:W-:Y:S04]  /*8f00*/  @!P4 STG.E.128 desc[UR38][R14.64+0x80], R24 ;  /* 0x000080180e00c986 */ /* 0x0005e8000c101d26 */
[----:B------:R2:W-:Y:S04]  /*8f10*/  @!P3 STG.E.128 desc[UR38][R14.64+0x100], R32 ;  /* 0x000100200e00b986 */ /* 0x0005e8000c101d26 */
[----:B------:R2:W-:Y:S04]  /*8f20*/  @!P2 STG.E.128 desc[UR38][R14.64+0x180], R36 ;  /* 0x000180240e00a986 */ /* 0x0005e8000c101d26 */
[----:B------:R2:W-:Y:S04]  /*8f30*/  @!P1 STG.E.128 desc[UR38][R14.64+0x200], R44 ;  /* 0x0002002c0e009986 */ /* 0x0005e8000c101d26 */
[----:B------:R2:W-:Y:S04]  /*8f40*/  @P6 STG.E.128 desc[UR38][R14.64+0x300], R64 ;  /* 0x000300400e006986 */ /* 0x0005e8000c101d26 */
[----:B------:R2:W-:Y:S01]  /*8f50*/  @!P0 STG.E.128 desc[UR38][R14.64+0x280], R56 ;  /* 0x000280380e008986 */ /* 0x0005e2000c101d26 */
[----:B------:R-:W-:-:S13]  /*8f60*/  LOP3.LUT P0, RZ, R3, 0x80, RZ, 0xc0, !PT ;  /* 0x0000008003ff7812 */ /* 0x000fda000780c0ff */
[----:B------:R-:W-:Y:S05]  /*8f70*/  @!P0 BRA `(.L_x_293) ;  /* 0x0000000800bc8947 */ /* 0x000fea0003800000 */
[----:B------:R3:W-:Y:S01]  /*8f80*/  STG.E.128 desc[UR38][R14.64+0x380], R72 ;  /* 0x000380480e007986 */ /* 0x0007e2000c101d26 */
[----:B------:R-:W-:Y:S05]  /*8f90*/  BRA `(.L_x_293) ;  /* 0x0000000800b47947 */ /* 0x000fea0003800000 */
.L_x_288:
[----:B------:R-:W-:Y:S01]  /*8fa0*/  ULDC.64 UR6, c[0x0][0xbd8] ;  /* 0x0002f60000067ab9 */ /* 0x000fe20000000a00 */
[----:B------:R-:W-:Y:S01]  /*8fb0*/  USHF.L.U32 UR8, UR44, 0x2, URZ ;  /* 0x000000022c087899 */ /* 0x000fe2000800063f */
[----:B------:R-:W-:Y:S01]  /*8fc0*/  IMAD.MOV.U32 R13, RZ, RZ, RZ ;  /* 0x000000ffff0d7224 */ /* 0x000fe200078e00ff */
[----:B------:R-:W-:Y:S02]  /*8fd0*/  UISETP.NE.U32.AND UP0, UPT, UR6, URZ, UPT ;  /* 0x0000003f0600728c */ /* 0x000fe4000bf05070 */
[----:B------:R-:W-:Y:S02]  /*8fe0*/  USHF.L.U64.HI UR9, UR44, 0x2, UR45 ;  /* 0x000000022c097899 */ /* 0x000fe4000801022d */
[----:B------:R-:W-:Y:S02]  /*8ff0*/  UISETP.NE.AND.EX UP0, UPT, UR7, URZ, UPT, UP0 ;  /* 0x0000003f0700728c */ /* 0x000fe4000bf05300 */
[----:B------:R-:W-:Y:S01]  /*9000*/  UIADD3 UR4, UP1, UR8, UR6, URZ ;  /* 0x0000000608047290 */ /* 0x000fe2000ff3e03f */
[----:B------:R-:W0:Y:S01]  /*9010*/  LDC R0, c[0x0][0xa88] ;  /* 0x0002a200ff007b82 */ /* 0x000e220000000800 */
[----:B------:R-:W-:Y:S01]  /*9020*/  VIADD R6, R2, 0x40 ;  /* 0x0000004002067836 */ /* 0x000fe20000000000 */
[----:B------:R-:W-:Y:S01]  /*9030*/  ULDC UR10, c[0x0][0xa8c] ;  /* 0x0002a300000a7ab9 */ /* 0x000fe20000000800 */
[----:B------:R-:W-:Y:S01]  /*9040*/  PLOP3.LUT P1, PT, PT, PT, UP0, 0x80, 0x0 ;  /* 0x000000000000781c */ /* 0x000fe20003f2f008 */
[----:B------:R-:W-:Y:S01]  /*9050*/  UIADD3.X UR6, UR9, UR7, URZ, UP1, !UPT ;  /* 0x0000000709067290 */ /* 0x000fe20008ffe43f */
[----:B------:R-:W-:-:S05]  /*9060*/  MOV R8, UR4 ;  /* 0x0000000400087c02 */ /* 0x000fca0008000f00 */
[----:B------:R-:W-:Y:S01]  /*9070*/  IMAD.U32 R9, RZ, RZ, UR6 ;  /* 0x00000006ff097e24 */ /* 0x000fe2000f8e00ff */
[----:B------:R-:W-:-:S05]  /*9080*/  ULDC.64 UR6, c[0x0][0xbe0] ;  /* 0x0002f80000067ab9 */ /* 0x000fca0000000a00 */
[----:B------:R-:W5:Y:S01]  /*9090*/  @P1 LDG.E R13, desc[UR38][R8.64] ;  /* 0x00000026080d1981 */ /* 0x000f62000c1e1900 */
[----:B------:R-:W-:-:S04]  /*90a0*/  UISETP.NE.U32.AND UP1, UPT, UR6, URZ, UPT ;  /* 0x0000003f0600728c */ /* 0x000fc8000bf25070 */
[----:B------:R-:W-:Y:S01]  /*90b0*/  UISETP.NE.AND.EX UP1, UPT, UR7, URZ, UPT, UP1 ;  /* 0x0000003f0700728c */ /* 0x000fe2000bf25310 */
[----:B------:R-:W-:-:S05]  /*90c0*/  ISETP.GE.AND P3, PT, R6, UR10, PT ;  /* 0x0000000a06007c0c */ /* 0x000fca000bf66270 */
[----:B------:R-:W-:-:S05]  /*90d0*/  PLOP3.LUT P2, PT, PT, PT, UP1, 0x80, 0x0 ;  /* 0x000000000000781c */ /* 0x000fca0003f4f018 */
[----:B------:R-:W-:Y:S01]  /*90e0*/  @UP1 UIADD3 UR6, UP2, UR8, UR6, URZ ;  /* 0x0000000608061290 */ /* 0x000fe2000ff5e03f */
[----:B------:R-:W-:-:S03]  /*90f0*/  SEL R4, RZ, 0xffffffff, P3 ;  /* 0xffffffffff047807 */ /* 0x000fc60001800000 */
[----:B------:R-:W-:Y:S01]  /*9100*/  @UP1 UIADD3.X UR7, UR9, UR7, URZ, UP2, !UPT ;  /* 0x0000000709071290 */ /* 0x000fe200097fe43f */
[C---:B------:R-:W-:Y:S01]  /*9110*/  VIADD R14, R2.reuse, 0x80 ;  /* 0x00000080020e7836 */ /* 0x040fe20000000000 */
[C---:B------:R-:W-:Y:S01]  /*9120*/  ISETP.GE.AND P0, PT, R2.reuse, UR10, PT ;  /* 0x0000000a02007c0c */ /* 0x040fe2000bf06270 */
[----:B------:R-:W-:Y:S01]  /*9130*/  IMAD.U32 R10, RZ, RZ, UR6 ;  /* 0x00000006ff0a7e24 */ /* 0x000fe2000f8e00ff */
[----:B------:R-:W-:Y:S01]  /*9140*/  IADD3 R20, R2, 0xc0, RZ ;  /* 0x000000c002147810 */ /* 0x000fe20007ffe0ff */
[----:B------:R-:W-:Y:S01]  /*9150*/  IMAD.SHL.U32 R4, R4, 0x2, RZ ;  /* 0x0000000204047824 */ /* 0x000fe200078e00ff */
[----:B------:R-:W-:Y:S02]  /*9160*/  MOV R11, UR7 ;  /* 0x00000007000b7c02 */ /* 0x000fe40008000f00 */
[----:B------:R-:W-:Y:S02]  /*9170*/  SEL R3, RZ, 0x1, P0 ;  /* 0x00000001ff037807 */ /* 0x000fe40000000000 */
[----:B------:R-:W-:Y:S01]  /*9180*/  ISETP.GE.AND P4, PT, R14, UR10, PT ;  /* 0x0000000a0e007c0c */ /* 0x000fe2000bf86270 */
[----:B------:R-:W-:Y:S01]  /*9190*/  VIADD R12, R2, 0x180 ;  /* 0x00000180020c7836 */ /* 0x000fe20000000000 */
[----:B------:R-:W-:Y:S01]  /*91a0*/  ISETP.GE.AND P5, PT, R20, UR10, PT ;  /* 0x0000000a14007c0c */ /* 0x000fe2000bfa6270 */
[----:B0-----:R0:W5:Y:S01]  /*91b0*/  @P2 LDG.E R0, desc[UR38][R10.64] ;  /* 0x000000260a002981 */ /* 0x001162000c1e1900 */
[----:B------:R-:W-:-:S02]  /*91c0*/  LOP3.LUT R3, R4, 0x2, R3, 0xe2, !PT ;  /* 0x0000000204037812 */ /* 0x000fc400078ee203 */
[----:B------:R-:W-:Y:S02]  /*91d0*/  SEL R4, RZ, 0x4, P4 ;  /* 0x00000004ff047807 */ /* 0x000fe40002000000 */
[----:B------:R-:W-:Y:S02]  /*91e0*/  ISETP.GE.AND P0, PT, R12, UR10, PT ;  /* 0x0000000a0c007c0c */ /* 0x000fe4000bf06270 */
[----:B------:R-:W-:Y:S02]  /*91f0*/  ISETP.GE.AND P3, PT, R190, 0x40, PT ;  /* 0x00000040be00780c */ /* 0x000fe40003f66270 */
[----:B0-----:R-:W-:-:S04]  /*9200*/  SEL R10, RZ, 0x8, P5 ;  /* 0x00000008ff0a7807 */ /* 0x001fc80002800000 */
[----:B------:R-:W-:Y:S01]  /*9210*/  LOP3.LUT R12, R10, R3, R4, 0xfe, !PT ;  /* 0x000000030a0c7212 */ /* 0x000fe200078efe04 */
[----:B------:R-:W-:Y:S06]  /*9220*/  @P2 BRA `(.L_x_294) ;  /* 0x0000000000102947 */ /* 0x000fec0003800000 */
[----:B------:R-:W-:Y:S05]  /*9230*/  @!P1 BRA `(.L_x_294) ;  /* 0x00000000000c9947 */ /* 0x000fea0003800000 */
[----:B------:R-:W2:Y:S04]  /*9240*/  LDG.E R3, desc[UR38][R8.64] ;  /* 0x0000002608037981 */ /* 0x000ea8000c1e1900 */
[----:B-----5:R-:W2:Y:S02]  /*9250*/  LDG.E R0, desc[UR38][R8.64+0x4] ;  /* 0x0000042608007981 */ /* 0x020ea4000c1e1900 */
[----:B--2---:R-:W-:-:S07]  /*9260*/  IMAD.IADD R0, R0, 0x1, -R3 ;  /* 0x0000000100007824 */ /* 0x004fce00078e0a03 */
.L_x_294:
[----:B------:R-:W-:Y:S01]  /*9270*/  USHF.R.S32.HI UR7, URZ, 0x1f, UR46 ;  /* 0x0000001f3f077899 */ /* 0x000fe2000801142e */
[----:B------:R-:W-:Y:S01]  /*9280*/  BSSY B1, `(.L_x_295) ;  /* 0x0000020000017945 */ /* 0x000fe20003800000 */
[----:B------:R-:W-:Y:S01]  /*9290*/  USEL UR44, UR44, URZ, !UP0 ;  /* 0x0000003f2c2c7287 */ /* 0x000fe2000c000000 */
[C---:B------:R-:W-:Y:S01]  /*92a0*/  VIADD R26, R2.reuse, 0x100 ;  /* 0x00000100021a7836 */ /* 0x040fe20000000000 */
[----:B------:R-:W-:Y:S01]  /*92b0*/  USEL UR45, UR45, URZ, !UP0 ;  /* 0x0000003f2d2d7287 */ /* 0x000fe2000c000000 */
[----:B------:R-:W-:Y:S02]  /*92c0*/  IADD3 R27, R2, 0x140, RZ ;  /* 0x00000140021b7810 */ /* 0x000fe40007ffe0ff */
[----:B------:R-:W-:Y:S02]  /*92d0*/  SHF.R.S32.HI R15, RZ, 0x1f, R2 ;  /* 0x0000001fff0f7819 */ /* 0x000fe40000011402 */
[----:B-----5:R-:W-:Y:S01]  /*92e0*/  SHF.R.S32.HI R4, RZ, 0x1f, R13 ;  /* 0x0000001fff047819 */ /* 0x020fe2000001140d */
[----:B------:R-:W-:Y:S06]  /*92f0*/  @P3 BRA `(.L_x_296) ;  /* 0x0000000000603947 */ /* 0x000fec0003800000 */
[----:B------:R-:W0:Y:S02]  /*9300*/  S2R R3, SR_TID.X ;  /* 0x0000000000037919 */ /* 0x000e240000002100 */
[----:B0-----:R-:W-:-:S04]  /*9310*/  IMAD R3, R187, 0x40, R3 ;  /* 0x00000040bb037824 */ /* 0x001fc800078e0203 */
[----:B------:R-:W-:-:S05]  /*9320*/  VIADD R3, R3, 0xffffff80 ;  /* 0xffffff8003037836 */ /* 0x000fca0000000000 */
[----:B------:R-:W-:-:S13]  /*9330*/  ISETP.GE.AND P1, PT, R3, R0, PT ;  /* 0x000000000300720c */ /* 0x000fda0003f26270 */
[----:B------:R-:W-:Y:S05]  /*9340*/  @P1 BRA `(.L_x_296) ;  /* 0x00000000004c1947 */ /* 0x000fea0003800000 */
[C---:B------:R-:W-:Y:S01]  /*9350*/  IADD3 R8, P1, R3.reuse, R13, RZ ;  /* 0x0000000d03087210 */ /* 0x040fe20007f3e0ff */
[----:B------:R-:W-:Y:S02]  /*9360*/  ULDC.64 UR8, c[0x0][0xb70] ;  /* 0x0002dc0000087ab9 */ /* 0x000fe40000000a00 */
[----:B------:R-:W-:Y:S01]  /*9370*/  UIMAD UR4, UR7, UR8, URZ ;  /* 0x00000008070472a4 */ /* 0x000fe2000f8e023f */
[----:B------:R-:W-:Y:S01]  /*9380*/  LEA.HI.X.SX32 R9, R3, R4, 0x1, P1 ;  /* 0x0000000403097211 */ /* 0x000fe200008f0eff */
[----:B------:R-:W-:Y:S02]  /*9390*/  IMAD.U32 R3, RZ, RZ, UR8 ;  /* 0x00000008ff037e24 */ /* 0x000fe4000f8e00ff */
[----:B------:R-:W-:Y:S02]  /*93a0*/  UIMAD UR4, UR46, UR9, UR4 ;  /* 0x000000092e0472a4 */ /* 0x000fe4000f8e0204 */
[----:B------:R-:W-:Y:S01]  /*93b0*/  IMAD.WIDE.U32 R8, R3, UR46, R8 ;  /* 0x0000002e03087c25 */ /* 0x000fe2000f8e0008 */
[----:B------:R-:W-:-:S02]  /*93c0*/  ULDC.64 UR8, c[0x0][0xb78] ;  /* 0x0002de0000087ab9 */ /* 0x000fc40000000a00 */
[----:B------:R-:W-:Y:S02]  /*93d0*/  UIMAD UR6, UR45, UR8, URZ ;  /* 0x000000082d0672a4 */ /* 0x000fe4000f8e023f */
[----:B------:R-:W-:Y:S01]  /*93e0*/  IMAD.U32 R3, RZ, RZ, UR8 ;  /* 0x00000008ff037e24 */ /* 0x000fe2000f8e00ff */
[----:B------:R-:W-:Y:S01]  /*93f0*/  IADD3 R9, R9, UR4, RZ ;  /* 0x0000000409097c10 */ /* 0x000fe2000fffe0ff */
[----:B------:R-:W-:Y:S02]  /*9400*/  UIMAD UR6, UR44, UR9, UR6 ;  /* 0x000000092c0672a4 */ /* 0x000fe4000f8e0206 */
[----:B------:R-:W-:Y:S01]  /*9410*/  IMAD.WIDE.U32 R8, R3, UR44, R8 ;  /* 0x0000002c03087c25 */ /* 0x000fe2000f8e0008 */
[----:B------:R-:W-:-:S03]  /*9420*/  ULDC.64 UR8, c[0x0][0xb40] ;  /* 0x0002d00000087ab9 */ /* 0x000fc60000000a00 */
[----:B------:R-:W-:Y:S01]  /*9430*/  VIADD R3, R9, UR6 ;  /* 0x0000000609037c36 */ /* 0x000fe20008000000 */
[----:B------:R-:W-:-:S04]  /*9440*/  LEA R10, P1, R8, UR8, 0x2 ;  /* 0x00000008080a7c11 */ /* 0x000fc8000f8210ff */
[----:B------:R-:W-:Y:S01]  /*9450*/  LEA.HI.X R11, R8, UR9, R3, 0x2, P1 ;  /* 0x00000009080b7c11 */ /* 0x000fe200088f1403 */
[----:B------:R-:W-:-:S05]  /*9460*/  IMAD.MOV.U32 R3, RZ, RZ, -0x800000 ;  /* 0xff800000ff037424 */ /* 0x000fca00078e00ff */
[----:B------:R0:W-:Y:S03]  /*9470*/  STG.E desc[UR38][R10.64], R3 ;  /* 0x000000030a007986 */ /* 0x0001e6000c101926 */
.L_x_296:
[----:B------:R-:W-:Y:S05]  /*9480*/  BSYNC B1 ;  /* 0x0000000000017941 */ /* 0x000fea0003800000 */
.L_x_295:
[----:B------:R-:W-:Y:S01]  /*9490*/  ULDC.64 UR8, c[0x0][0xaa0] ;  /* 0x0002a80000087ab9 */ /* 0x000fe20000000a00 */
[----:B0-----:R-:W-:Y:S01]  /*94a0*/  MOV R3, R15 ;  /* 0x0000000f00037202 */ /* 0x001fe20000000f00 */
[----:B------:R-:W-:Y:S01]  /*94b0*/  IMAD R4, R4, UR8, RZ ;  /* 0x0000000804047c24 */ /* 0x000fe2000f8e02ff */
[----:B------:R-:W-:Y:S01]  /*94c0*/  ISETP.GE.AND P1, PT, R26, UR10, PT ;  /* 0x0000000a1a007c0c */ /* 0x000fe2000bf26270 */
[----:B------:R-:W-:Y:S01]  /*94d0*/  VIADD R10, R2, 0x1c0 ;  /* 0x000001c0020a7836 */ /* 0x000fe20000000000 */
[----:B------:R-:W-:Y:S01]  /*94e0*/  ISETP.GE.AND P2, PT, R27, UR10, PT ;  /* 0x0000000a1b007c0c */ /* 0x000fe2000bf46270 */
[C---:B------:R-:W-:Y:S01]  /*94f0*/  IMAD.WIDE.U32 R8, R13.reuse, UR8, R2 ;  /* 0x000000080d087c25 */ /* 0x040fe2000f8e0002 */
[----:B------:R-:W-:Y:S01]  /*9500*/  SEL R3, RZ, 0x10, P1 ;  /* 0x00000010ff037807 */ /* 0x000fe20000800000 */
[----:B------:R-:W-:Y:S02]  /*9510*/  BSSY B1, `(.L_x_297) ;  /* 0x0000038000017945 */ /* 0x000fe40003800000 */
[----:B------:R-:W-:Y:S01]  /*9520*/  IMAD R13, R13, UR9, R4 ;  /* 0x000000090d0d7c24 */ /* 0x000fe2000f8e0204 */
[----:B------:R-:W-:Y:S01]  /*9530*/  ULDC.64 UR8, c[0x0][0xae0] ;  /* 0x0002b80000087ab9 */ /* 0x000fe20000000a00 */
[----:B------:R-:W-:Y:S01]  /*9540*/  SEL R4, RZ, 0x20, P2 ;  /* 0x00000020ff047807 */ /* 0x000fe20001000000 */
[----:B------:R-:W-:Y:S01]  /*9550*/  UIMAD UR4, UR7, UR8, URZ ;  /* 0x00000008070472a4 */ /* 0x000fe2000f8e023f */
[----:B------:R-:W-:Y:S01]  /*9560*/  IMAD.IADD R9, R9, 0x1, R13 ;  /* 0x0000000109097824 */ /* 0x000fe200078e020d */
[----:B------:R-:W-:Y:S01]  /*9570*/  ISETP.GE.AND P2, PT, R10, UR10, PT ;  /* 0x0000000a0a007c0c */ /* 0x000fe2000bf46270 */
[----:B------:R-:W-:Y:S01]  /*9580*/  IMAD.U32 R13, RZ, RZ, UR8 ;  /* 0x00000008ff0d7e24 */ /* 0x000fe2000f8e00ff */
[----:B------:R-:W-:Y:S01]  /*9590*/  LOP3.LUT R11, R4, R12, R3, 0xfe, !PT ;  /* 0x0000000c040b7212 */ /* 0x000fe200078efe03 */
[----:B------:R-:W-:Y:S01]  /*95a0*/  UIMAD UR4, UR46, UR9, UR4 ;  /* 0x000000092e0472a4 */ /* 0x000fe2000f8e0204 */
[----:B------:R-:W-:Y:S01]  /*95b0*/  IMAD R3, R187, -0x40, R0 ;  /* 0xffffffc0bb037824 */ /* 0x000fe200078e0200 */
[----:B------:R-:W-:Y:S01]  /*95c0*/  SEL R4, RZ, 0x40, P0 ;  /* 0x00000040ff047807 */ /* 0x000fe20000000000 */
[----:B------:R-:W-:Y:S01]  /*95d0*/  IMAD.WIDE.U32 R8, R13, UR46, R8 ;  /* 0x0000002e0d087c25 */ /* 0x000fe2000f8e0008 */
[----:B------:R-:W-:Y:S01]  /*95e0*/  ULDC.64 UR6, c[0x0][0xae8] ;  /* 0x0002ba0000067ab9 */ /* 0x000fe20000000a00 */
[----:B------:R-:W-:-:S02]  /*95f0*/  IADD3 R0, R18, 0x20, RZ ;  /* 0x0000002012007810 */ /* 0x000fc40007ffe0ff */
[-C--:B------:R-:W-:Y:S01]  /*9600*/  ISETP.GE.AND P1, PT, R18, R3.reuse, PT ;  /* 0x000000031200720c */ /* 0x080fe20003f26270 */
[----:B------:R-:W-:Y:S01]  /*9610*/  VIADD R9, R9, UR4 ;  /* 0x0000000409097c36 */ /* 0x000fe20008000000 */
[----:B------:R-:W-:Y:S01]  /*9620*/  LOP3.LUT R21, R11, R4, RZ, 0xfc, !PT ;  /* 0x000000040b157212 */ /* 0x000fe200078efcff */
[----:B------:R-:W-:Y:S02]  /*9630*/  UIMAD UR4, UR45, UR6, URZ ;  /* 0x000000062d0472a4 */ /* 0x000fe4000f8e023f */
[----:B------:R-:W-:Y:S01]  /*9640*/  IMAD.U32 R11, RZ, RZ, UR6 ;  /* 0x00000006ff0b7e24 */ /* 0x000fe2000f8e00ff */
[----:B------:R-:W-:Y:S01]  /*9650*/  ISETP.GE.AND P0, PT, R0, R3, PT ;  /* 0x000000030000720c */ /* 0x000fe20003f06270 */
[----:B------:R-:W-:Y:S01]  /*9660*/  IMAD.MOV.U32 R12, RZ, RZ, R18 ;  /* 0x000000ffff0c7224 */ /* 0x000fe200078e0012 */
[----:B------:R-:W-:Y:S02]  /*9670*/  UIMAD UR4, UR44, UR7, UR4 ;  /* 0x000000072c0472a4 */ /* 0x000fe4000f8e0204 */
[----:B------:R-:W-:Y:S01]  /*9680*/  IMAD.WIDE.U32 R10, R11, UR44, R8 ;  /* 0x0000002c0b0a7c25 */ /* 0x000fe2000f8e0008 */
[----:B------:R-:W-:-:S02]  /*9690*/  SHF.R.S32.HI R13, RZ, 0x1f, R18 ;  /* 0x0000001fff0d7819 */ /* 0x000fc40000011412 */
[----:B------:R-:W-:Y:S02]  /*96a0*/  SEL R0, RZ, 0x80, P2 ;  /* 0x00000080ff007807 */ /* 0x000fe40001000000 */
[----:B------:R-:W-:Y:S01]  /*96b0*/  IADD3 R15, R11, UR4, RZ ;  /* 0x000000040b0f7c10 */ /* 0x000fe2000fffe0ff */
[----:B------:R-:W-:Y:S01]  /*96c0*/  IMAD.WIDE R12, R187, 0x40, R12 ;  /* 0x00000040bb0c7825 */ /* 0x000fe200078e020c */
[----:B------:R-:W-:Y:S01]  /*96d0*/  LOP3.LUT R0, R21, R0, RZ, 0xfc, !PT ;  /* 0x0000000015007212 */ /* 0x000fe200078efcff */
[----:B------:R-:W-:Y:S06]  /*96e0*/  @P1 BRA `(.L_x_298) ;  /* 0x0000000000681947 */ /* 0x000fec0003800000 */
        /* <DEDUP_REMOVED lines=8> */
[----:B------:R-:W-:Y:S01]  /*9770*/  ISETP.GE.AND P3, PT, R26, UR10, PT ;  /* 0x0000000a1a007c0c */ /* 0x000fe2000bf66270 */
[----:B------:R-:W-:Y:S01]  /*9780*/  IMAD.WIDE.U32 R8, R12, UR6, R8 ;  /* 0x000000060c087c25 */ /* 0x000fe2000f8e0008 */
[----:B------:R-:W-:Y:S01]  /*9790*/  ULDC.64 UR6, c[0x0][0xa80] ;  /* 0x0002a00000067ab9 */ /* 0x000fe20000000a00 */
[----:B------:R-:W-:-:S02]  /*97a0*/  ISETP.GE.AND P2, PT, R27, UR10, PT ;  /* 0x0000000a1b007c0c */ /* 0x000fc4000bf46270 */
[----:B------:R-:W-:Y:S01]  /*97b0*/  IMAD.IADD R3, R9, 0x1, R3 ;  /* 0x0000000109037824 */ /* 0x000fe200078e0203 */
[----:B------:R-:W-:-:S04]  /*97c0*/  LEA R24, P1, R8, UR6, 0x1 ;  /* 0x0000000608187c11 */ /* 0x000fc8000f8208ff */
[----:B------:R-:W-:Y:S02]  /*97d0*/  LEA.HI.X R25, R8, UR7, R3, 0x1, P1 ;  /* 0x0000000708197c11 */ /* 0x000fe400088f0c03 */
[----:B------:R-:W-:-:S03]  /*97e0*/  ISETP.GE.AND P1, PT, R14, UR10, PT ;  /* 0x0000000a0e007c0c */ /* 0x000fc6000bf26270 */
[----:B------:R0:W-:Y:S01]  /*97f0*/  @!P6 STG.E.128 desc[UR38][R24.64], RZ ;  /* 0x000000ff1800e986 */ /* 0x0001e2000c101d26 */
[----:B------:R-:W-:-:S03]  /*9800*/  LOP3.LUT P6, RZ, R21, 0x40, RZ, 0xc0, !PT ;  /* 0x0000004015ff7812 */ /* 0x000fc600078cc0ff */
[----:B------:R0:W-:Y:S01]  /*9810*/  @!P5 STG.E.128 desc[UR38][R24.64+0x80], RZ ;  /* 0x000080ff1800d986 */ /* 0x0001e2000c101d26 */
[----:B------:R-:W-:-:S03]  /*9820*/  LOP3.LUT P5, RZ, R0, 0x80, RZ, 0xc0, !PT ;  /* 0x0000008000ff7812 */ /* 0x000fc600078ac0ff */
[----:B------:R0:W-:Y:S04]  /*9830*/  @!P4 STG.E.128 desc[UR38][R24.64+0x180], RZ ;  /* 0x000180ff1800c986 */ /* 0x0001e8000c101d26 */
[----:B------:R0:W-:Y:S04]  /*9840*/  @!P1 STG.E.128 desc[UR38][R24.64+0x100], RZ ;  /* 0x000100ff18009986 */ /* 0x0001e8000c101d26 */
[----:B------:R0:W-:Y:S04]  /*9850*/  @!P3 STG.E.128 desc[UR38][R24.64+0x200], RZ ;  /* 0x000200ff1800b986 */ /* 0x0001e8000c101d26 */
[----:B------:R0:W-:Y:S04]  /*9860*/  @!P2 STG.E.128 desc[UR38][R24.64+0x280], RZ ;  /* 0x000280ff1800a986 */ /* 0x0001e8000c101d26 */
[----:B------:R0:W-:Y:S04]  /*9870*/  @P6 STG.E.128 desc[UR38][R24.64+0x300], RZ ;  /* 0x000300ff18006986 */ /* 0x0001e8000c101d26 */
[----:B------:R0:W-:Y:S02]  /*9880*/  @P5 STG.E.128 desc[UR38][R24.64+0x380], RZ ;  /* 0x000380ff18005986 */ /* 0x0001e4000c101d26 */
.L_x_298:
[----:B------:R-:W-:Y:S05]  /*9890*/  BSYNC B1 ;  /* 0x0000000000017941 */ /* 0x000fea0003800000 */
.L_x_297:
[----:B------:R-:W-:Y:S05]  /*98a0*/  @P0 BRA `(.L_x_293) ;  /* 0x0000000000700947 */ /* 0x000fea0003800000 */
[----:B------:R-:W-:Y:S01]  /*98b0*/  IADD3 R3, P0, R12, 0x20, RZ ;  /* 0x000000200c037810 */ /* 0x000fe20007f1e0ff */
        /* <DEDUP_REMOVED lines=11> */
[----:B------:R-:W-:Y:S01]  /*9970*/  LOP3.LUT P4, RZ, R21, 0x40, RZ, 0xc0, !PT ;  /* 0x0000004015ff7812 */ /* 0x000fe2000788c0ff */
[----:B------:R-:W-:Y:S01]  /*9980*/  IMAD R3, R3, UR7, R12 ;  /* 0x0000000703037c24 */ /* 0x000fe2000f8e020c */
[----:B------:R-:W-:Y:S02]  /*9990*/  ULDC.64 UR6, c[0x0][0xa80] ;  /* 0x0002a00000067ab9 */ /* 0x000fe40000000a00 */
[----:B------:R-:W-:Y:S01]  /*99a0*/  LEA R10, P3, R8, UR6, 0x1 ;  /* 0x00000006080a7c11 */ /* 0x000fe2000f8608ff */
[----:B------:R-:W-:-:S05]  /*99b0*/  IMAD.IADD R3, R9, 0x1, R3 ;  /* 0x0000000109037824 */ /* 0x000fca00078e0203 */
[----:B------:R-:W-:Y:S02]  /*99c0*/  LEA.HI.X R11, R8, UR7, R3, 0x1, P3 ;  /* 0x00000007080b7c11 */ /* 0x000fe400098f0c03 */
[----:B------:R-:W-:-:S03]  /*99d0*/  ISETP.GE.AND P3, PT, R2, UR10, PT ;  /* 0x0000000a02007c0c */ /* 0x000fc6000bf66270 */
[----:B------:R1:W-:Y:S01]  /*99e0*/  @!P0 STG.E.128 desc[UR38][R10.64+0x80], RZ ;  /* 0x000080ff0a008986 */ /* 0x0003e2000c101d26 */
[----:B------:R-:W-:-:S03]  /*99f0*/  LOP3.LUT P0, RZ, R0, 0x80, RZ, 0xc0, !PT ;  /* 0x0000008000ff7812 */ /* 0x000fc6000780c0ff */
[----:B------:R1:W-:Y:S04]  /*9a00*/  @!P1 STG.E.128 desc[UR38][R10.64+0x100], RZ ;  /* 0x000100ff0a009986 */ /* 0x0003e8000c101d26 */
[----:B------:R1:W-:Y:S04]  /*9a10*/  @!P2 STG.E.128 desc[UR38][R10.64+0x180], RZ ;  /* 0x000180ff0a00a986 */ /* 0x0003e8000c101d26 */
[----:B------:R1:W-:Y:S04]  /*9a20*/  @!P6 STG.E.128 desc[UR38][R10.64+0x200], RZ ;  /* 0x000200ff0a00e986 */ /* 0x0003e8000c101d26 */
[----:B------:R1:W-:Y:S04]  /*9a30*/  @!P5 STG.E.128 desc[UR38][R10.64+0x280], RZ ;  /* 0x000280ff0a00d986 */ /* 0x0003e8000c101d26 */
[----:B------:R1:W-:Y:S04]  /*9a40*/  @P4 STG.E.128 desc[UR38][R10.64+0x300], RZ ;  /* 0x000300ff0a004986 */ /* 0x0003e8000c101d26 */
[----:B------:R1:W-:Y:S04]  /*9a50*/  @!P3 STG.E.128 desc[UR38][R10.64], RZ ;  /* 0x000000ff0a00b986 */ /* 0x0003e8000c101d26 */
[----:B------:R1:W-:Y:S02]  /*9a60*/  @P0 STG.E.128 desc[UR38][R10.64+0x380], RZ ;  /* 0x000380ff0a000986 */ /* 0x0003e4000c101d26 */
.L_x_293:
[----:B------:R-:W-:Y:S05]  /*9a70*/  BSYNC B0 ;  /* 0x0000000000007941 */ /* 0x000fea0003800000 */
.L_x_287:
[----:B------:R-:W-:Y:S02]  /*9a80*/  ULDC UR4, c[0x0][0xc14] ;  /* 0x0003050000047ab9 */ /* 0x000fe40000000800 */
[----:B------:R-:W-:-:S13]  /*9a90*/  ISETP.GE.AND P0, PT, R7, UR4, PT ;  /* 0x0000000407007c0c */ /* 0x000fda000bf06270 */
[----:B------:R-:W-:Y:S05]  /*9aa0*/  @!P0 BRA `(.L_x_299) ;  /* 0xffffff7400208947 */ /* 0x000fea000383ffff */
[----:B------:R-:W-:Y:S05]  /*9ab0*/  EXIT ;  /* 0x000000000000794d */ /* 0x000fea0003800000 */
.L_x_254:
[----:B------:R-:W-:-:S08]  /*9ac0*/  NOP ;  /* 0x0000000000007918 */ /* 0x000fd00000000000 */
[----:B------:R-:W0:-:S00]  /*9ad0*/  USETMAXREG.DEALLOC.CTAPOOL 0x18 ;  /* 0x00000018000079c8 */ /* 0x000e0000080e0500 */
[----:B0-----:R-:W-:-:S06]  /*9ae0*/  LOP3.LUT R0, R0, 0x3, RZ, 0xc0, !PT ;  /* 0x0000000300007812 */ /* 0x001fcc00078ec0ff */
[----:B------:R-:W0:Y:S02]  /*9af0*/  SHFL.IDX PT, R0, R0, RZ, 0x1f ;  /* 0x00001fff00007589 */ /* 0x000e2400000e0000 */
[----:B0-----:R-:W-:-:S13]  /*9b00*/  ISETP.NE.AND P0, PT, R0, RZ, PT ;  /* 0x000000ff0000720c */ /* 0x001fda0003f05270 */
[----:B------:R-:W-:Y:S05]  /*9b10*/  @P0 EXIT ;  /* 0x000000000000094d */ /* 0x000fea0003800000 */
[----:B------:R-:W0:Y:S01]  /*9b20*/  S2R R2, SR_TID.X ;  /* 0x0000000000027919 */ /* 0x000e220000002100 */
[----:B------:R-:W-:Y:S01]  /*9b30*/  LOP3.LUT R4, R4, 0xffffffdf, RZ, 0xc0, !PT ;  /* 0xffffffdf04047812 */ /* 0x000fe200078ec0ff */
[----:B------:R-:W-:Y:S01]  /*9b40*/  ULDC UR5, c[0x0][0xc14] ;  /* 0x0003050000057ab9 */ /* 0x000fe20000000800 */
[----:B------:R-:W-:Y:S01]  /*9b50*/  MOV R0, RZ ;  /* 0x000000ff00007202 */ /* 0x000fe20000000f00 */
[----:B------:R-:W1:Y:S01]  /*9b60*/  S2UR UR6, SR_CTAID.X ;  /* 0x00000000000679c3 */ /* 0x000e620000002500 */
[----:B------:R-:W-:Y:S01]  /*9b70*/  ULDC UR4, c[0x0][0xc10] ;  /* 0x0003040000047ab9 */ /* 0x000fe20000000800 */
[----:B0-----:R-:W-:-:S04]  /*9b80*/  LOP3.LUT R8, R2, 0x1f, RZ, 0xc0, !PT ;  /* 0x0000001f02087812 */ /* 0x001fc800078ec0ff */
[----:B------:R-:W-:-:S13]  /*9b90*/  ISETP.NE.AND P0, PT, R8, 0x1f, PT ;  /* 0x0000001f0800780c */ /* 0x000fda0003f05270 */
[----:B------:R-:W-:Y:S02]  /*9ba0*/  @P0 LOP3.LUT R4, R4, 0x20, RZ, 0xfc, !PT ;  /* 0x0000002004040812 */ /* 0x000fe400078efcff */
[----:B------:R-:W-:-:S13]  /*9bb0*/  ISETP.GE.OR P0, PT, R8, UR5, !P0 ;  /* 0x0000000508007c0c */ /* 0x000fda000c706670 */
[----:B------:R-:W0:Y:S02]  /*9bc0*/  @!P0 LDC.64 R2, c[0x0][0xc58] ;  /* 0x00031600ff028b82 */ /* 0x000e240000000a00 */
[----:B0-----:R-:W-:-:S05]  /*9bd0*/  @!P0 IMAD.WIDE.U32 R2, R8, 0x4, R2 ;  /* 0x0000000408028825 */ /* 0x001fca00078e0002 */
[----:B------:R-:W2:Y:S01]  /*9be0*/  @!P0 LDG.E R0, desc[UR38][R2.64] ;  /* 0x0000002602008981 */ /* 0x000ea2000c1e1900 */
[C---:B------:R-:W-:Y:S01]  /*9bf0*/  ISETP.NE.AND P1, PT, R8.reuse, RZ, PT ;  /* 0x000000ff0800720c */ /* 0x040fe20003f25270 */
[----:B------:R-:W-:Y:S01]  /*9c00*/  IMAD.MOV.U32 R16, RZ, RZ, RZ ;  /* 0x000000ffff107224 */ /* 0x000fe200078e00ff */
[----:B------:R-:W-:Y:S01]  /*9c10*/  ISETP.GE.U32.AND P0, PT, R8, 0x2, PT ;  /* 0x000000020800780c */ /* 0x000fe20003f06070 */
[----:B------:R-:W-:Y:S01]  /*9c20*/  IMAD.MOV.U32 R19, RZ, RZ, RZ ;  /* 0x000000ffff137224 */ /* 0x000fe200078e00ff */
[----:B------:R-:W-:-:S09]  /*9c30*/  LOP3.LUT R4, R4, 0xfffffffe, RZ, 0xc0, !PT ;  /* 0xfffffffe04047812 */ /* 0x000fd200078ec0ff */
[----:B------:R-:W-:-:S04]  /*9c40*/  @P1 LOP3.LUT R4, R4, 0x1, RZ, 0xfc, !PT ;  /* 0x0000000104041812 */ /* 0x000fc800078efcff */
[----:B------:R-:W-:-:S04]  /*9c50*/  LOP3.LUT R4, R4, 0xffffffef, RZ, 0xc0, !PT ;  /* 0xffffffef04047812 */ /* 0x000fc800078ec0ff */
[----:B------:R-:W-:-:S04]  /*9c60*/  @P0 LOP3.LUT R4, R4, 0x10, RZ, 0xfc, !PT ;  /* 0x0000001004040812 */ /* 0x000fc800078efcff */
[----:B------:R-:W-:Y:S01]  /*9c70*/  LOP3.LUT R4, R4, 0xfffffff7, RZ, 0xc0, !PT ;  /* 0xfffffff704047812 */ /* 0x000fe200078ec0ff */
[----:B--2---:R-:W0:Y:S02]  /*9c80*/  SHFL.UP PT, R5, R0, 0x1, RZ ;  /* 0x0420000000057989 */ /* 0x004e2400000e00ff */
[----:B0-----:R-:W-:-:S05]  /*9c90*/  SEL R5, R5, RZ, P1 ;  /* 0x000000ff05057207 */ /* 0x001fca0000800000 */
[----:B------:R-:W-:-:S05]  /*9ca0*/  IMAD.IADD R5, R0, 0x1, R5 ;  /* 0x0000000100057824 */ /* 0x000fca00078e0205 */
[----:B------:R-:W0:Y:S02]  /*9cb0*/  SHFL.UP PT, R6, R5, 0x2, RZ ;  /* 0x0440000005067989 */ /* 0x000e2400000e00ff */
[----:B0-----:R-:W-:Y:S02]  /*9cc0*/  SEL R6, R6, RZ, P0 ;  /* 0x000000ff06067207 */ /* 0x001fe40000000000 */
[----:B------:R-:W-:-:S03]  /*9cd0*/  ISETP.GE.U32.AND P0, PT, R8, 0x4, PT ;  /* 0x000000040800780c */ /* 0x000fc60003f06070 */
[----:B------:R-:W-:-:S05]  /*9ce0*/  IMAD.IADD R6, R5, 0x1, R6 ;  /* 0x0000000105067824 */ /* 0x000fca00078e0206 */
[----:B------:R-:W0:Y:S05]  /*9cf0*/  SHFL.UP PT, R7, R6, 0x4, RZ ;  /* 0x0480000006077989 */ /* 0x000e2a00000e00ff */
[----:B------:R-:W-:-:S04]  /*9d00*/  @P0 LOP3.LUT R4, R4, 0x8, RZ, 0xfc, !PT ;  /* 0x0000000804040812 */ /* 0x000fc800078efcff */
[----:B------:R-:W-:Y:S02]  /*9d10*/  LOP3.LUT R4, R4, 0xfffffffb, RZ, 0xc0, !PT ;  /* 0xfffffffb04047812 */ /* 0x000fe400078ec0ff */
[----:B0-----:R-:W-:Y:S02]  /*9d20*/  SEL R7, R7, RZ, P0 ;  /* 0x000000ff07077207 */ /* 0x001fe40000000000 */
[----:B------:R-:W-:-:S03]  /*9d30*/  ISETP.GE.U32.AND P0, PT, R8, 0x8, PT ;  /* 0x000000080800780c */ /* 0x000fc60003f06070 */
[----:B------:R-:W-:-:S05]  /*9d40*/  IMAD.IADD R7, R6, 0x1, R7 ;  /* 0x0000000106077824 */ /* 0x000fca00078e0207 */
[----:B------:R-:W0:Y:S05]  /*9d50*/  SHFL.UP PT, R2, R7, 0x8, RZ ;  /* 0x0500000007027989 */ /* 0x000e2a00000e00ff */
[----:B------:R-:W-:-:S04]  /*9d60*/  @P0 LOP3.LUT R4, R4, 0x4, RZ, 0xfc, !PT ;  /* 0x0000000404040812 */ /* 0x000fc800078efcff */
[----:B------:R-:W-:Y:S02]  /*9d70*/  LOP3.LUT R4, R4, 0xfffffffd, RZ, 0xc0, !PT ;  /* 0xfffffffd04047812 */ /* 0x000fe400078ec0ff */
[----:B0-----:R-:W-:Y:S02]  /*9d80*/  SEL R2, R2, RZ, P0 ;  /* 0x000000ff02027207 */ /* 0x001fe40000000000 */
[----:B------:R-:W-:Y:S02]  /*9d90*/  ISETP.GE.U32.AND P0, PT, R8, 0x10, PT ;  /* 0x000000100800780c */ /* 0x000fe40003f06070 */
[----:B------:R-:W-:-:S05]  /*9da0*/  IADD3 R3, R7, R2, RZ ;  /* 0x0000000207037210 */ /* 0x000fca0007ffe0ff */
[----:B------:R-:W0:Y:S06]  /*9db0*/  SHFL.UP PT, R2, R3, 0x10, RZ ;  /* 0x0600000003027989 */ /* 0x000e2c00000e00ff */
[----:B------:R-:W-:Y:S02]  /*9dc0*/  @P0 LOP3.LUT R4, R4, 0x2, RZ, 0xfc, !PT ;  /* 0x0000000204040812 */ /* 0x000fe400078efcff */
[----:B0-----:R-:W-:-:S05]  /*9dd0*/  SEL R2, R2, RZ, P0 ;  /* 0x000000ff02027207 */ /* 0x001fca0000000000 */
[----:B------:R-:W-:-:S05]  /*9de0*/  IMAD.IADD R2, R3, 0x1, R2 ;  /* 0x0000000103027824 */ /* 0x000fca00078e0202 */
[----:B------:R-:W0:Y:S02]  /*9df0*/  SHFL.IDX PT, R5, R2, 0x1f, 0x1f ;  /* 0x03e01f0002057f89 */ /* 0x000e2400000e0000 */
[----:B0-----:R-:W-:-:S05]  /*9e00*/  IMAD R5, R5, UR4, RZ ;  /* 0x0000000405057c24 */ /* 0x001fca000f8e02ff */
[----:B-1----:R-:W-:Y:S02]  /*9e10*/  ISETP.GT.AND P0, PT, R5, UR6, PT ;  /* 0x0000000605007c0c */ /* 0x002fe4000bf04270 */
[----:B------:R-:W-:-:S11]  /*9e20*/  MOV R6, R5 ;  /* 0x0000000500067202 */ /* 0x000fd60000000f00 */
[----:B------:R-:W-:Y:S05]  /*9e30*/  @P0 BRA `(.L_x_300) ;  /* 0x0000000000c00947 */ /* 0x000fea0003800000 */
[----:B------:R-:W-:Y:S01]  /*9e40*/  IMAD.MOV.U32 R5, RZ, RZ, R6 ;  /* 0x000000ffff057224 */ /* 0x000fe200078e0006 */
[----:B------:R-:W-:Y:S01]  /*9e50*/  ULDC UR5, c[0x0][0xc14] ;  /* 0x0003050000057ab9 */ /* 0x000fe20000000800 */
[----:B------:R-:W-:Y:S01]  /*9e60*/  IMAD.MOV.U32 R19, RZ, RZ, RZ ;  /* 0x000000ffff137224 */ /* 0x000fe200078e00ff */
[----:B------:R-:W-:Y:S01]  /*9e70*/  ULDC UR7, c[0x0][0xc14] ;  /* 0x0003050000077ab9 */ /* 0x000fe20000000800 */
[----:B------:R-:W-:-:S05]  /*9e80*/  ULDC UR4, c[0x0][0xc10] ;  /* 0x0003040000047ab9 */ /* 0x000fca0000000800 */
.L_x_304:
[----:B------:R-:W-:Y:S01]  /*9e90*/  VIADD R0, R19, 0x1f ;  /* 0x0000001f13007836 */ /* 0x000fe20000000000 */
[----:B------:R-:W-:-:S04]  /*9ea0*/  MOV R19, UR7 ;  /* 0x0000000700137c02 */ /* 0x000fc80008000f00 */
[----:B------:R-:W-:-:S13]  /*9eb0*/  ISETP.GE.AND P0, PT, R0, UR5, PT ;  /* 0x0000000500007c0c */ /* 0x000fda000bf06270 */
[----:B------:R-:W-:Y:S05]  /*9ec0*/  @P0 BRA `(.L_x_301) ;  /* 0x0000000400400947 */ /* 0x000fea0003800000 */
[----:B------:R-:W0:Y:S01]  /*9ed0*/  S2R R2, SR_TID.X ;  /* 0x0000000000027919 */ /* 0x000e220000002100 */
[----:B------:R-:W-:Y:S01]  /*9ee0*/  IMAD.MOV.U32 R19, RZ, RZ, R0 ;  /* 0x000000ffff137224 */ /* 0x000fe200078e0000 */
[----:B------:R-:W-:Y:S01]  /*9ef0*/  BSSY B0, `(.L_x_302) ;  /* 0x000000a000007945 */ /* 0x000fe20003800000 */
[----:B------:R-:W-:Y:S01]  /*9f00*/  IMAD.MOV.U32 R0, RZ, RZ, RZ ;  /* 0x000000ffff007224 */ /* 0x000fe200078e00ff */
[----:B0-----:R-:W-:-:S04]  /*9f10*/  LOP3.LUT R8, R2, 0x1f, RZ, 0xc0, !PT ;  /* 0x0000001f02087812 */ /* 0x001fc800078ec0ff */
[C---:B------:R-:W-:Y:S01]  /*9f20*/  ISETP.NE.AND P1, PT, R8.reuse, 0x1f, PT ;  /* 0x0000001f0800780c */ /* 0x040fe20003f25270 */
[----:B------:R-:W-:-:S05]  /*9f30*/  IMAD.IADD R7, R8, 0x1, R19 ;  /* 0x0000000108077824 */ /* 0x000fca00078e0213 */
[----:B------:R-:W-:-:S13]  /*9f40*/  ISETP.GE.OR P0, PT, R7, UR5, !P1 ;  /* 0x0000000507007c0c */ /* 0x000fda000cf06670 */
[----:B------:R-:W-:Y:S05]  /*9f50*/  @P0 BRA `(.L_x_303) ;  /* 0x00000000000c0947 */ /* 0x000fea0003800000 */
[----:B------:R-:W0:Y:S02]  /*9f60*/  LDC.64 R2, c[0x0][0xc58] ;  /* 0x00031600ff027b82 */ /* 0x000e240000000a00 */
[----:B0-----:R-:W-:-:S05]  /*9f70*/  IMAD.WIDE R2, R7, 0x4, R2 ;  /* 0x0000000407027825 */ /* 0x001fca00078e0202 */
[----:B------:R0:W5:Y:S02]  /*9f80*/  LDG.E R0, desc[UR38][R2.64] ;  /* 0x0000002602007981 */ /* 0x000164000c1e1900 */
.L_x_303:
[----:B------:R-:W-:Y:S05]  /*9f90*/  BSYNC B0 ;  /* 0x0000000000007941 */ /* 0x000fea0003800000 */
.L_x_302:
[----:B0----5:R-:W0:Y:S01]  /*9fa0*/  SHFL.UP PT, R2, R0, 0x1, RZ ;  /* 0x0420000000027989 */ /* 0x021e2200000e00ff */
[C---:B------:R-:W-:Y:S02]  /*9fb0*/  ISETP.NE.AND P0, PT, R8.reuse, RZ, PT ;  /* 0x000000ff0800720c */ /* 0x040fe40003f05270 */
[----:B------:R-:W-:Y:S02]  /*9fc0*/  ISETP.GE.U32.AND P1, PT, R8, 0x2, PT ;  /* 0x000000020800780c */ /* 0x000fe40003f26070 */
[----:B0-----:R-:W-:Y:S02]  /*9fd0*/  SEL R3, R2, RZ, P0 ;  /* 0x000000ff02037207 */ /* 0x001fe40000000000 */
[----:B------:R-:W-:Y:S02]  /*9fe0*/  ISETP.GE.U32.AND P0, PT, R8, 0x4, PT ;  /* 0x000000040800780c */ /* 0x000fe40003f06070 */
[----:B------:R-:W-:-:S05]  /*9ff0*/  IADD3 R3, R0, R3, RZ ;  /* 0x0000000300037210 */ /* 0x000fca0007ffe0ff */
[----:B------:R-:W0:Y:S02]  /*a000*/  SHFL.UP PT, R2, R3, 0x2, RZ ;  /* 0x0440000003027989 */ /* 0x000e2400000e00ff */
[----:B0-----:R-:W-:Y:S02]  /*a010*/  SEL R2, R2, RZ, P1 ;  /* 0x000000ff02027207 */ /* 0x001fe40000800000 */
[----:B------:R-:W-:-:S03]  /*a020*/  ISETP.GE.U32.AND P1, PT, R8, 0x8, PT ;  /* 0x000000080800780c */ /* 0x000fc60003f26070 */
[----:B------:R-:W-:-:S05]  /*a030*/  IMAD.IADD R2, R3, 0x1, R2 ;  /* 0x0000000103027824 */ /* 0x000fca00078e0202 */
[----:B------:R-:W0:Y:S02]  /*a040*/  SHFL.UP PT, R6, R2, 0x4, RZ ;  /* 0x0480000002067989 */ /* 0x000e2400000e00ff */
[----:B0-----:R-:W-:Y:S02]  /*a050*/  SEL R7, R6, RZ, P0 ;  /* 0x000000ff06077207 */ /* 0x001fe40000000000 */
[----:B------:R-:W-:-:S03]  /*a060*/  ISETP.GE.U32.AND P0, PT, R8, 0x10, PT ;  /* 0x000000100800780c */ /* 0x000fc60003f06070 */
[----:B------:R-:W-:-:S05]  /*a070*/  IMAD.IADD R7, R2, 0x1, R7 ;  /* 0x0000000102077824 */ /* 0x000fca00078e0207 */
[----:B------:R-:W0:Y:S02]  /*a080*/  SHFL.UP PT, R6, R7, 0x8, RZ ;  /* 0x0500000007067989 */ /* 0x000e2400000e00ff */
[----:B0-----:R-:W-:-:S05]  /*a090*/  SEL R6, R6, RZ, P1 ;  /* 0x000000ff06067207 */ /* 0x001fca0000800000 */
[----:B------:R-:W-:-:S05]  /*a0a0*/  IMAD.IADD R6, R7, 0x1, R6 ;  /* 0x0000000107067824 */ /* 0x000fca00078e0206 */
[----:B------:R-:W0:Y:S02]  /*a0b0*/  SHFL.UP PT, R8, R6, 0x10, RZ ;  /* 0x0600000006087989 */ /* 0x000e2400000e00ff */
[----:B0-----:R-:W-:-:S04]  /*a0c0*/  SEL R9, R8, RZ, P0 ;  /* 0x000000ff08097207 */ /* 0x001fc80000000000 */
[----:B------:R-:W-:-:S05]  /*a0d0*/  IADD3 R9, R6, R9, RZ ;  /* 0x0000000906097210 */ /* 0x000fca0007ffe0ff */
[----:B------:R-:W0:Y:S02]  /*a0e0*/  SHFL.IDX PT, R3, R9, 0x1f, 0x1f ;  /* 0x03e01f0009037f89 */ /* 0x000e2400000e0000 */
[----:B0-----:R-:W-:-:S04]  /*a0f0*/  IMAD R6, R3, UR4, RZ ;  /* 0x0000000403067c24 */ /* 0x001fc8000f8e02ff */
[----:B------:R-:W-:-:S05]  /*a100*/  IMAD.IADD R5, R6, 0x1, R5 ;  /* 0x0000000106057824 */ /* 0x000fca00078e0205 */
[----:B------:R-:W-:-:S13]  /*a110*/  ISETP.GT.AND P0, PT, R5, UR6, PT ;  /* 0x0000000605007c0c */ /* 0x000fda000bf04270 */
[----:B------:R-:W-:Y:S05]  /*a120*/  @!P0 BRA `(.L_x_304) ;  /* 0xfffffffc00588947 */ /* 0x000fea000383ffff */
[----:B------:R-:W-:-:S07]  /*a130*/  IMAD.MOV.U32 R2, RZ, RZ, R9 ;  /* 0x000000ffff027224 */ /* 0x000fce00078e0009 */
.L_x_300:
[----:B------:R-:W-:-:S04]  /*a140*/  IMAD.IADD R7, R5, 0x1, -R6 ;  /* 0x0000000105077824 */ /* 0x000fc800078e0a06 */
[----:B------:R-:W-:-:S05]  /*a150*/  IMAD R3, R2, UR4, R7 ;  /* 0x0000000402037c24 */ /* 0x000fca000f8e0207 */
[----:B------:R-:W-:-:S13]  /*a160*/  ISETP.GT.AND P0, PT, R3, UR6, PT ;  /* 0x0000000603007c0c */ /* 0x000fda000bf04270 */
[----:B------:R-:W-:-:S04]  /*a170*/  VOTE.ANY R8, PT, !P0 ;  /* 0x0000000000087806 */ /* 0x000fc800040e0100 */
[----:B------:R-:W0:Y:S01]  /*a180*/  POPC R5, R8 ;  /* 0x0000000800057309 */ /* 0x000e220000000000 */
[----:B------:R-:W-:Y:S01]  /*a190*/  ISETP.NE.AND P0, PT, R8, RZ, PT ;  /* 0x000000ff0800720c */ /* 0x000fe20003f05270 */
[----:B0-----:R-:W0:Y:S02]  /*a1a0*/  SHFL.IDX PT, R0, R0, R5, 0x1f ;  /* 0x00001f0500007589 */ /* 0x001e2400000e0000 */
[----:B0-----:R-:W-:-:S04]  /*a1b0*/  IABS R6, R0 ;  /* 0x0000000000067213 */ /* 0x001fc80000000000 */
[----:B------:R-:W0:Y:S08]  /*a1c0*/  I2F.RP R9, R6 ;  /* 0x0000000600097306 */ /* 0x000e300000209400 */
[----:B0-----:R-:W0:Y:S02]  /*a1d0*/  MUFU.RCP R9, R9 ;  /* 0x0000000900097308 */ /* 0x001e240000001000 */
[----:B0-----:R-:W-:-:S06]  /*a1e0*/  IADD3 R3, R9, 0xffffffe, RZ ;  /* 0x0ffffffe09037810 */ /* 0x001fcc0007ffe0ff */
[----:B------:R-:W0:Y:S02]  /*a1f0*/  F2I.FTZ.U32.TRUNC.NTZ R3, R3 ;  /* 0x0000000300037305 */ /* 0x000e24000021f000 */
[----:B0-----:R-:W-:Y:S01]  /*a200*/  IMAD.MOV R11, RZ, RZ, -R3 ;  /* 0x000000ffff0b7224 */ /* 0x001fe200078e0a03 */
[----:B------:R-:W-:Y:S06]  /*a210*/  @!P0 BRA `(.L_x_305) ;  /* 0x0000000000088947 */ /* 0x000fec0003800000 */
[----:B------:R-:W-:-:S05]  /*a220*/  VIADD R9, R5, 0xffffffff ;  /* 0xffffffff05097836 */ /* 0x000fca0000000000 */
[----:B------:R0:W1:Y:S02]  /*a230*/  SHFL.IDX PT, R16, R2, R9, 0x1f ;  /* 0x00001f0902107589 */ /* 0x00006400000e0000 */
.L_x_305:
[----:B-1----:R-:W-:Y:S02]  /*a240*/  IMAD R16, R16, UR4, R7 ;  /* 0x0000000410107c24 */ /* 0x002fe4000f8e0207 */
[----:B------:R-:W-:Y:S02]  /*a250*/  IMAD R7, R11, R6, RZ ;  /* 0x000000060b077224 */ /* 0x000fe400078e02ff */
[----:B0-----:R-:W-:Y:S01]  /*a260*/  IMAD.MOV.U32 R2, RZ, RZ, RZ ;  /* 0x000000ffff027224 */ /* 0x001fe200078e00ff */
[----:B------:R-:W-:Y:S01]  /*a270*/  IADD3 R9, -R16, UR6, RZ ;  /* 0x0000000610097c10 */ /* 0x000fe2000fffe1ff */
[----:B------:R-:W-:Y:S02]  /*a280*/  IMAD.IADD R19, R5, 0x1, R19 ;  /* 0x0000000105137824 */ /* 0x000fe400078e0213 */
[----:B------:R-:W-:Y:S01]  /*a290*/  IMAD.HI.U32 R2, R3, R7, R2 ;  /* 0x0000000703027227 */ /* 0x000fe200078e0002 */
[----:B------:R-:W-:Y:S02]  /*a2a0*/  IABS R7, R0 ;  /* 0x0000000000077213 */ /* 0x000fe40000000000 */
[----:B------:R-:W-:-:S02]  /*a2b0*/  IABS R3, R9 ;  /* 0x0000000900037213 */ /* 0x000fc40000000000 */
[----:B------:R-:W-:-:S03]  /*a2c0*/  IADD3 R7, RZ, -R7, RZ ;  /* 0x80000007ff077210 */ /* 0x000fc60007ffe0ff */
[----:B------:R-:W-:-:S04]  /*a2d0*/  IMAD.HI.U32 R2, R2, R3, RZ ;  /* 0x0000000302027227 */ /* 0x000fc800078e00ff */
[----:B------:R-:W-:-:S05]  /*a2e0*/  IMAD R3, R2, R7, R3 ;  /* 0x0000000702037224 */ /* 0x000fca00078e0203 */
[----:B------:R-:W-:-:S13]  /*a2f0*/  ISETP.GT.U32.AND P0, PT, R6, R3, PT ;  /* 0x000000030600720c */ /* 0x000fda0003f04070 */
[----:B------:R-:W-:Y:S02]  /*a300*/  @!P0 IMAD.IADD R3, R3, 0x1, -R6 ;  /* 0x0000000103038824 */ /* 0x000fe400078e0a06 */
[----:B------:R-:W-:-:S03]  /*a310*/  @!P0 VIADD R2, R2, 0x1 ;  /* 0x0000000102028836 */ /* 0x000fc60000000000 */
[----:B------:R-:W-:Y:S02]  /*a320*/  ISETP.GE.U32.AND P0, PT, R3, R6, PT ;  /* 0x000000060300720c */ /* 0x000fe40003f06070 */
[----:B------:R-:W-:-:S11]  /*a330*/  LOP3.LUT R3, R9, R0, RZ, 0x3c, !PT ;  /* 0x0000000009037212 */ /* 0x000fd600078e3cff */
[----:B------:R-:W-:Y:S01]  /*a340*/  @P0 VIADD R2, R2, 0x1 ;  /* 0x0000000102020836 */ /* 0x000fe20000000000 */
[----:B------:R-:W-:-:S13]  /*a350*/  ISETP.GE.AND P0, PT, R3, RZ, PT ;  /* 0x000000ff0300720c */ /* 0x000fda0003f06270 */
[----:B------:R-:W-:Y:S02]  /*a360*/  @!P0 IADD3 R2, -R2, RZ, RZ ;  /* 0x000000ff02028210 */ /* 0x000fe40007ffe1ff */
[----:B------:R-:W-:-:S13]  /*a370*/  ISETP.NE.AND P0, PT, R0, RZ, PT ;  /* 0x000000ff0000720c */ /* 0x000fda0003f05270 */
[----:B------:R-:W-:-:S05]  /*a380*/  @!P0 LOP3.LUT R2, RZ, R0, RZ, 0x33, !PT ;  /* 0x00000000ff028212 */ /* 0x000fca00078e33ff */
[--C-:B------:R-:W-:Y:S02]  /*a390*/  IMAD.MOV R17, RZ, RZ, -R2.reuse ;  /* 0x000000ffff117224 */ /* 0x100fe400078e0a02 */
[----:B------:R-:W-:Y:S02]  /*a3a0*/  IMAD.MOV.U32 R18, RZ, RZ, R2 ;  /* 0x000000ffff127224 */ /* 0x000fe400078e0002 */
[----:B------:R-:W-:Y:S01]  /*a3b0*/  IMAD R17, R0, R17, R9 ;  /* 0x0000001100117224 */ /* 0x000fe200078e0209 */
[----:B------:R-:W-:Y:S06]  /*a3c0*/  BRA `(.L_x_306) ;  /* 0x00000000000c7947 */ /* 0x000fec0003800000 */
.L_x_301:
[----:B------:R-:W-:Y:S01]  /*a3d0*/  MOV R17, RZ ;  /* 0x000000ff00117202 */ /* 0x000fe20000000f00 */
[----:B------:R-:W-:Y:S02]  /*a3e0*/  IMAD.U32 R16, RZ, RZ, UR6 ;  /* 0x00000006ff107e24 */ /* 0x000fe4000f8e00ff */
[----:B------:R-:W-:-:S07]  /*a3f0*/  IMAD.MOV.U32 R18, RZ, RZ, RZ ;  /* 0x000000ffff127224 */ /* 0x000fce00078e00ff */
.L_x_306:
[----:B------:R-:W0:Y:S01]  /*a400*/  S2R R0, SR_TID.X ;  /* 0x0000000000007919 */ /* 0x000e220000002100 */
[----:B------:R-:W-:Y:S01]  /*a410*/  STL [R1+0x24], RZ ;  /* 0x000024ff01007387 */ /* 0x000fe20000100800 */
[----:B0-----:R-:W-:-:S04]  /*a420*/  LOP3.LUT R0, R0, 0x1f, RZ, 0xc0, !PT ;  /* 0x0000001f00007812 */ /* 0x001fc800078ec0ff */
[----:B------:R-:W-:-:S13]  /*a430*/  ISETP.NE.AND P0, PT, R0, RZ, PT ;  /* 0x000000ff0000720c */ /* 0x000fda0003f05270 */
[----:B------:R-:W0:Y:S01]  /*a440*/  @!P0 S2R R3, SR_CgaCtaId ;  /* 0x0000000000038919 */ /* 0x000e220000008800 */
[----:B------:R-:W-:-:S04]  /*a450*/  @!P0 MOV R0, 0x400 ;  /* 0x0000040000008802 */ /* 0x000fc80000000f00 */
[----:B0-----:R-:W-:-:S05]  /*a460*/  @!P0 LEA R0, R3, R0, 0x18 ;  /* 0x0000000003008211 */ /* 0x001fca00078ec0ff */
[----:B------:R0:W-:Y:S01]  /*a470*/  @!P0 STS.128 [R0+0x28cd0], R16 ;  /* 0x028cd01000008388 */ /* 0x0001e20000000c00 */
[----:B------:R-:W-:Y:S06]  /*a480*/  BAR.ARV 0x5, 0x120 ;  /* 0x0144800000007b1d */ /* 0x000fec0000002000 */
[----:B------:R-:W-:Y:S01]  /*a490*/  ISETP.GE.AND P0, PT, R19, UR5, PT ;  /* 0x0000000513007c0c */ /* 0x000fe2000bf06270 */
[----:B0-----:R-:W-:-:S05]  /*a4a0*/  IMAD.MOV.U32 R0, RZ, RZ, 0x1 ;  /* 0x00000001ff007424 */ /* 0x001fca00078e00ff */
[----:B------:R0:W-:Y:S04]  /*a4b0*/  STL [R1+0x4], R0 ;  /* 0x0000040001007387 */ /* 0x0001e80000100800 */
[----:B------:R0:W-:Y:S03]  /*a4c0*/  STL [R1], RZ ;  /* 0x000000ff01007387 */ /* 0x0001e60000100800 */
[----:B------:R-:W-:Y:S05]  /*a4d0*/  @P0 BRA `(.L_x_307) ;  /* 0x0000003c00780947 */ /* 0x000fea0003800000 */
[----:B0-----:R-:W-:Y:S01]  /*a4e0*/  MOV R0, 0x1 ;  /* 0x0000000100007802 */ /* 0x001fe20000000f00 */
[----:B------:R0:W-:Y:S01]  /*a4f0*/  STL [R1], RZ ;  /* 0x000000ff01007387 */ /* 0x0001e20000100800 */
[----:B------:R-:W-:Y:S01]  /*a500*/  ULDC UR37, c[0x0][0xc] ;  /* 0x0000030000257ab9 */ /* 0x000fe20000000800 */
[----:B------:R-:W-:Y:S02]  /*a510*/  ULDC.64 UR40, c[0x0][0x198] ;  /* 0x0000660000287ab9 */ /* 0x000fe40000000a00 */
[----:B------:R0:W-:Y:S04]  /*a520*/  STL [R1+0x4], R0 ;  /* 0x0000040001007387 */ /* 0x0001e80000100800 */
[----:B------:R0:W-:Y:S02]  /*a530*/  STL [R1+0x24], RZ ;  /* 0x000024ff01007387 */ /* 0x0001e40000100800 */
.L_x_370:
[----:B-12---:R-:W1:Y:S02]  /*a540*/  LDC.64 R2, c[0x0][0xc60] ;  /* 0x00031800ff027b82 */ /* 0x006e640000000a00 */
[----:B-1----:R-:W-:-:S05]  /*a550*/  IMAD.WIDE R2, R19, 0x4, R2 ;  /* 0x0000000413027825 */ /* 0x002fca00078e0202 */
[----:B------:R-:W2:Y:S01]  /*a560*/  LDG.E R5, desc[UR38][R2.64] ;  /* 0x0000002602057981 */ /* 0x000ea2000c1e1900 */
[----:B------:R-:W-:Y:S05]  /*a570*/  YIELD ;  /* 0x0000000000007946 */ /* 0x000fea0003800000 */
[----:B------:R-:W-:Y:S01]  /*a580*/  ULDC.64 UR4, c[0x0][0xa28] ;  /* 0x00028a0000047ab9 */ /* 0x000fe20000000a00 */
[----:B0-----:R-:W-:Y:S01]  /*a590*/  IMAD.MOV.U32 R0, RZ, RZ, RZ ;  /* 0x000000ffff007224 */ /* 0x001fe200078e00ff */
[----:B------:R-:W-:-:S04]  /*a5a0*/  ISETP.NE.U32.AND P0, PT, RZ, UR4, PT ;  /* 0x00000004ff007c0c */ /* 0x000fc8000bf05070 */
[----:B------:R-:W-:Y:S01]  /*a5b0*/  ISETP.NE.AND.EX P0, PT, RZ, UR5, PT, P0 ;  /* 0x00000005ff007c0c */ /* 0x000fe2000bf05300 */
[----:B------:R-:W-:Y:S01]  /*a5c0*/  IMAD.MOV.U32 R6, RZ, RZ, RZ ;  /* 0x000000ffff067224 */ /* 0x000fe200078e00ff */
[----:B--2---:R-:W-:Y:S01]  /*a5d0*/  SHF.R.S32.HI R4, RZ, 0x1f, R5 ;  /* 0x0000001fff047819 */ /* 0x004fe20000011405 */
[----:B------:R-:W-:-:S10]  /*a5e0*/  IMAD.SHL.U32 R7, R5, 0x4, RZ ;  /* 0x0000000405077824 */ /* 0x000fd400078e00ff */
[C---:B------:R-:W-:Y:S01]  /*a5f0*/  @P0 LEA R2, P1, R5.reuse, UR4, 0x2 ;  /* 0x0000000405020c11 */ /* 0x040fe2000f8210ff */
[----:B------:R-:W-:Y:S03]  /*a600*/  STL [R1+0x10], R5 ;  /* 0x0000100501007387 */ /* 0x000fe60000100800 */
[----:B------:R-:W-:Y:S01]  /*a610*/  @P0 LEA.HI.X R3, R5, UR5, R4, 0x2, P1 ;  /* 0x0000000505030c11 */ /* 0x000fe200088f1404 */
[----:B------:R-:W-:-:S04]  /*a620*/  ULDC.64 UR4, c[0x0][0xa00] ;  /* 0x0002800000047ab9 */ /* 0x000fc80000000a00 */
[----:B------:R0:W5:Y:S01]  /*a630*/  @P0 LDG.E R0, desc[UR38][R2.64] ;  /* 0x0000002602000981 */ /* 0x000162000c1e1900 */
[----:B------:R-:W-:-:S04]  /*a640*/  ISETP.NE.U32.AND P0, PT, RZ, UR4, PT ;  /* 0x00000004ff007c0c */ /* 0x000fc8000bf05070 */
[----:B------:R-:W-:-:S13]  /*a650*/  ISETP.NE.AND.EX P0, PT, RZ, UR5, PT, P0 ;  /* 0x00000005ff007c0c */ /* 0x000fda000bf05300 */
[----:B0-----:R-:W-:-:S04]  /*a660*/  @P0 LEA R2, P1, R5, UR4, 0x2 ;  /* 0x0000000405020c11 */ /* 0x001fc8000f8210ff */
[----:B------:R-:W-:Y:S01]  /*a670*/  @P0 LEA.HI.X R3, R5, UR5, R4, 0x2, P1 ;  /* 0x0000000505030c11 */ /* 0x000fe200088f1404 */
[----:B------:R-:W-:-:S04]  /*a680*/  ULDC.64 UR4, c[0x0][0xa20] ;  /* 0x0002880000047ab9 */ /* 0x000fc80000000a00 */
[----:B------:R-:W2:Y:S01]  /*a690*/  @P0 LDG.E R6, desc[UR38][R2.64] ;  /* 0x0000002602060981 */ /* 0x000ea2000c1e1900 */
[----:B------:R-:W-:-:S04]  /*a6a0*/  ISETP.NE.U32.AND P0, PT, RZ, UR4, PT ;  /* 0x00000004ff007c0c */ /* 0x000fc8000bf05070 */
[----:B------:R-:W-:Y:S01]  /*a6b0*/  ISETP.NE.AND.EX P0, PT, RZ, UR5, PT, P0 ;  /* 0x00000005ff007c0c */ /* 0x000fe2000bf05300 */
[----:B--2---:R0:W-:Y:S04]  /*a6c0*/  STL [R1+0x2c], R6 ;  /* 0x00002c0601007387 */ /* 0x0041e80000100800 */
[----:B------:R1:W-:Y:S01]  /*a6d0*/  STL [R1+0x18], R7 ;  /* 0x0000180701007387 */ /* 0x0003e20000100800 */
[----:B0-----:R-:W-:-:S07]  /*a6e0*/  SHF.L.U64.HI R6, R5, 0x2, R4 ;  /* 0x0000000205067819 */ /* 0x001fce0000010204 */
[C---:B------:R-:W-:Y:S01]  /*a6f0*/  @P0 IADD3 R4, P1, R7.reuse, UR4, RZ ;  /* 0x0000000407040c10 */ /* 0x040fe2000ff3e0ff */
[----:B------:R0:W-:Y:S03]  /*a700*/  STL [R1+0x1c], R6 ;  /* 0x00001c0601007387 */ /* 0x0001e60000100800 */
[C---:B------:R-:W-:Y:S01]  /*a710*/  @P0 IADD3.X R5, R6.reuse, UR5, RZ, P1, !PT ;  /* 0x0000000506050c10 */ /* 0x040fe20008ffe4ff */
[----:B------:R-:W-:Y:S02]  /*a720*/  ULDC.64 UR4, c[0x0][0xa08] ;  /* 0x0002820000047ab9 */ /* 0x000fe40000000a00 */
[----:B------:R-:W-:Y:S02]  /*a730*/  IADD3 R2, P1, R7, UR4, RZ ;  /* 0x0000000407027c10 */ /* 0x000fe4000ff3e0ff */
[----:B-1----:R-:W-:Y:S02]  /*a740*/  MOV R7, RZ ;  /* 0x000000ff00077202 */ /* 0x002fe40000000f00 */
[----:B------:R-:W-:-:S02]  /*a750*/  IADD3.X R3, R6, UR5, RZ, P1, !PT ;  /* 0x0000000506037c10 */ /* 0x000fc40008ffe4ff */
[----:B------:R-:W-:-:S04]  /*a760*/  ISETP.NE.U32.AND P1, PT, RZ, UR4, PT ;  /* 0x00000004ff007c0c */ /* 0x000fc8000bf25070 */
[----:B------:R-:W-:Y:S01]  /*a770*/  ISETP.NE.AND.EX P1, PT, RZ, UR5, PT, P1 ;  /* 0x00000005ff007c0c */ /* 0x000fe2000bf25310 */
[----:B------:R-:W-:Y:S02]  /*a780*/  ULDC.64 UR4, c[0x0][0x3f8] ;  /* 0x0000fe0000047ab9 */ /* 0x000fe40000000a00 */
[----:B------:R-:W-:-:S03]  /*a790*/  UISETP.NE.U32.AND UP0, UPT, UR4, URZ, UPT ;  /* 0x0000003f0400728c */ /* 0x000fc6000bf05070 */
[----:B------:R-:W-:Y:S01]  /*a7a0*/  ULDC UR4, c[0x0][0x404] ;  /* 0x0001010000047ab9 */ /* 0x000fe20000000800 */
[----:B------:R-:W-:-:S03]  /*a7b0*/  UISETP.NE.AND.EX UP0, UPT, UR5, URZ, UPT, UP0 ;  /* 0x0000003f0500728c */ /* 0x000fc6000bf05300 */
[----:B------:R-:W-:Y:S01]  /*a7c0*/  ULDC UR5, c[0x0][0x2e0] ;  /* 0x0000b80000057ab9 */ /* 0x000fe20000000800 */
[----:B------:R-:W-:Y:S02]  /*a7d0*/  USEL UR4, UR4, 0x1, UP0 ;  /* 0x0000000104047887 */ /* 0x000fe40008000000 */
[----:B------:R1:W5:Y:S02]  /*a7e0*/  @P1 LDG.E R7, desc[UR38][R2.64] ;  /* 0x0000002602071981 */ /* 0x000364000c1e1900 */
[----:B------:R-:W-:-:S06]  /*a7f0*/  UIMAD UR4, UR4, UR5, URZ ;  /* 0x00000005040472a4 */ /* 0x000fcc000f8e023f */
[----:B0-----:R-:W-:-:S06]  /*a800*/  IMAD.U32 R6, RZ, RZ, UR4 ;  /* 0x00000004ff067e24 */ /* 0x001fcc000f8e00ff */
[----:B------:R1:W5:Y:S01]  /*a810*/  @P0 LDG.E R6, desc[UR38][R4.64] ;  /* 0x0000002604060981 */ /* 0x000362000c1e1900 */
[----:B------:R-:W-:Y:S05]  /*a820*/  @P0 BRA `(.L_x_308) ;  /* 0x0000000000100947 */ /* 0x000fea0003800000 */
[----:B------:R-:W-:Y:S05]  /*a830*/  @!P1 BRA `(.L_x_308) ;  /* 0x00000000000c9947 */ /* 0x000fea0003800000 */
[----:B-1----:R-:W2:Y:S04]  /*a840*/  LDG.E R5, desc[UR38][R2.64] ;  /* 0x0000002602057981 */ /* 0x002ea8000c1e1900 */
[----:B-----5:R-:W2:Y:S02]  /*a850*/  LDG.E R6, desc[UR38][R2.64+0x4] ;  /* 0x0000042602067981 */ /* 0x020ea4000c1e1900 */
[----:B--2---:R-:W-:-:S07]  /*a860*/  IMAD.IADD R6, R6, 0x1, -R5 ;  /* 0x0000000106067824 */ /* 0x004fce00078e0a05 */
.L_x_308:
[----:B-1---5:R-:W-:Y:S01]  /*a870*/  IADD3 R2, -R0, R6, RZ ;  /* 0x0000000600027210 */ /* 0x022fe20007ffe1ff */
[----:B------:R-:W-:Y:S01]  /*a880*/  IMAD.IADD R3, R7, 0x1, R0 ;  /* 0x0000000107037824 */ /* 0x000fe200078e0200 */
[----:B------:R-:W-:Y:S02]  /*a890*/  BSSY B6, `(.L_x_309) ;  /* 0x0000305000067945 */ /* 0x000fe40003800000 */
[C---:B------:R-:W-:Y:S01]  /*a8a0*/  ISETP.GT.AND P0, PT, R2.reuse, RZ, PT ;  /* 0x000000ff0200720c */ /* 0x040fe20003f04270 */
[----:B------:R-:W-:Y:S01]  /*a8b0*/  VIADD R0, R2, 0x3f ;  /* 0x0000003f02007836 */ /* 0x000fe20000000000 */
[----:B------:R-:W-:Y:S04]  /*a8c0*/  STL [R1+0x20], R2 ;  /* 0x0000200201007387 */ /* 0x000fe80000100800 */
[----:B------:R0:W-:Y:S02]  /*a8d0*/  STL [R1+0x8], R3 ;  /* 0x0000080301007387 */ /* 0x0001e40000100800 */
[----:B0-----:R-:W-:-:S04]  /*a8e0*/  SHF.R.S32.HI R3, RZ, 0x1f, R0 ;  /* 0x0000001fff037819 */ /* 0x001fc80000011400 */
[----:B------:R-:W-:-:S04]  /*a8f0*/  LEA.HI R3, R3, R0, RZ, 0x6 ;  /* 0x0000000003037211 */ /* 0x000fc800078f30ff */
[----:B------:R-:W-:-:S05]  /*a900*/  SHF.R.S32.HI R0, RZ, 0x6, R3 ;  /* 0x00000006ff007819 */ /* 0x000fca0000011403 */
[----:B------:R0:W-:Y:S01]  /*a910*/  STL [R1+0x14], R0 ;  /* 0x0000140001007387 */ /* 0x0001e20000100800 */
[----:B------:R-:W-:Y:S05]  /*a920*/  @P0 BRA `(.L_x_310) ;  /* 0x0000000000440947 */ /* 0x000fea0003800000 */
[----:B------:R-:W1:Y:S02]  /*a930*/  S2R R2, SR_TID.X ;  /* 0x0000000000027919 */ /* 0x000e640000002100 */
[----:B-1----:R-:W-:-:S04]  /*a940*/  LOP3.LUT R2, R2, 0x1f, RZ, 0xc0, !PT ;  /* 0x0000001f02027812 */ /* 0x002fc800078ec0ff */
[----:B------:R-:W-:-:S13]  /*a950*/  ISETP.NE.AND P1, PT, R2, RZ, PT ;  /* 0x000000ff0200720c */ /* 0x000fda0003f25270 */
[----:B------:R-:W-:Y:S05]  /*a960*/  @P1 BRA `(.L_x_311) ;  /* 0x0000002c00dc1947 */ /* 0x000fea0003800000 */
[----:B------:R-:W1:Y:S01]  /*a970*/  S2R R7, SR_LANEID ;  /* 0x0000000000077919 */ /* 0x000e620000000000 */
[----:B------:R-:W-:Y:S01]  /*a980*/  VOTEU.ANY UR4, UPT, PT ;  /* 0x0000000000047886 */ /* 0x000fe200038e0100 */
[----:B------:R-:W2:Y:S01]  /*a990*/  LDC.64 R2, c[0x0][0xc38] ;  /* 0x00030e00ff027b82 */ /* 0x000ea20000000a00 */
[----:B0-----:R-:W1:Y:S08]  /*a9a0*/  FLO.U32 R0, UR4 ;  /* 0x0000000400007d00 */ /* 0x001e7000080e0000 */
[----:B------:R-:W2:Y:S01]  /*a9b0*/  POPC R5, UR4 ;  /* 0x0000000400057d09 */ /* 0x000ea20008000000 */
[----:B-1----:R-:W-:-:S13]  /*a9c0*/  ISETP.EQ.U32.AND P0, PT, R0, R7, PT ;  /* 0x000000070000720c */ /* 0x002fda0003f02070 */
[----:B--2---:R-:W2:Y:S01]  /*a9d0*/  @P0 ATOMG.E.ADD.STRONG.GPU PT, R3, desc[UR38][R2.64], R5 ;  /* 0x00000005020309a8 */ /* 0x004ea200081ee1e6 */
[----:B------:R-:W0:Y:S02]  /*a9e0*/  S2R R4, SR_LTMASK ;  /* 0x0000000000047919 */ /* 0x000e240000003900 */
[----:B0-----:R-:W-:-:S04]  /*a9f0*/  LOP3.LUT R4, R4, UR4, RZ, 0xc0, !PT ;  /* 0x0000000404047c12 */ /* 0x001fc8000f8ec0ff */
[----:B------:R-:W0:Y:S01]  /*aa00*/  POPC R7, R4 ;  /* 0x0000000400077309 */ /* 0x000e220000000000 */
[----:B--2---:R-:W0:Y:S02]  /*aa10*/  SHFL.IDX PT, R0, R3, R0, 0x1f ;  /* 0x00001f0003007589 */ /* 0x004e2400000e0000 */
[----:B0-----:R-:W-:Y:S01]  /*aa20*/  IADD3 R16, R0, UR37, R7 ;  /* 0x0000002500107c10 */ /* 0x001fe2000fffe007 */
[----:B------:R-:W-:Y:S06]  /*aa30*/  BRA `(.L_x_311) ;  /* 0x0000002c00a87947 */ /* 0x000fec0003800000 */
.L_x_310:
[----:B------:R-:W1:Y:S01]  /*aa40*/  S2R R3, SR_CgaCtaId ;  /* 0x0000000000037919 */ /* 0x000e620000008800 */
[----:B0-----:R-:W-:-:S04]  /*aa50*/  MOV R0, 0x400 ;  /* 0x0000040000007802 */ /* 0x001fc80000000f00 */
[----:B-1----:R-:W-:-:S05]  /*aa60*/  LEA R2, R3, R0, 0x18 ;  /* 0x0000000003027211 */ /* 0x002fca00078ec0ff */
[----:B------:R0:W-:Y:S01]  /*aa70*/  STL [R1+0xc], R2 ;  /* 0x00000c0201007387 */ /* 0x0001e20000100800 */
[----:B------:R-:W-:-:S05]  /*aa80*/  VIADD R0, R2, 0x22400 ;  /* 0x0002240002007836 */ /* 0x000fca0000000000 */
[----:B------:R-:W-:-:S13]  /*aa90*/  LOP3.LUT P0, RZ, R0, 0x3ff, RZ, 0xc0, !PT ;  /* 0x000003ff00ff7812 */ /* 0x000fda000780c0ff */
[----:B0-----:R-:W-:Y:S05]  /*aaa0*/  @!P0 BRA `(.L_x_312) ;  /* 0x0000000000408947 */ /* 0x001fea0003800000 */
[----:B------:R-:W-:Y:S01]  /*aab0*/  MOV R2, 0x0 ;  /* 0x0000000000027802 */ /* 0x000fe20000000f00 */
[----:B------:R-:W-:Y:S01]  /*aac0*/  ULDC.64 UR6, c[0x4][0x88] ;  /* 0x0100220000067ab9 */ /* 0x000fe20000000a00 */
[----:B------:R-:W-:Y:S01]  /*aad0*/  ULDC.64 UR8, c[0x4][0x90] ;  /* 0x0100240000087ab9 */ /* 0x000fe20000000a00 */
[----:B------:R-:W-:Y:S01]  /*aae0*/  ULDC.64 UR4, c[0x4][0x8] ;  /* 0x0100020000047ab9 */ /* 0x000fe20000000a00 */
[----:B------:R-:W-:Y:S01]  /*aaf0*/  IMAD.U32 R4, RZ, RZ, UR6 ;  /* 0x00000006ff047e24 */ /* 0x000fe2000f8e00ff */
[----:B------:R-:W-:Y:S01]  /*ab00*/  MOV R5, UR7 ;  /* 0x0000000700057c02 */ /* 0x000fe20008000f00 */
[----:B------:R-:W0:Y:S01]  /*ab10*/  LDC.64 R2, c[0x4][R2] ;  /* 0x0100000002027b82 */ /* 0x000e220000000a00 */
[----:B------:R-:W-:Y:S01]  /*ab20*/  IMAD.U32 R6, RZ, RZ, UR8 ;  /* 0x00000008ff067e24 */ /* 0x000fe2000f8e00ff */
[----:B------:R-:W-:Y:S01]  /*ab30*/  MOV R11, UR5 ;  /* 0x00000005000b7c02 */ /* 0x000fe20008000f00 */
[----:B------:R-:W-:Y:S02]  /*ab40*/  IMAD.U32 R7, RZ, RZ, UR9 ;  /* 0x00000009ff077e24 */ /* 0x000fe4000f8e00ff */
[----:B------:R-:W-:-:S02]  /*ab50*/  IMAD.U32 R10, RZ, RZ, UR4 ;  /* 0x00000004ff0a7e24 */ /* 0x000fc4000f8e00ff */
[----:B------:R-:W-:Y:S02]  /*ab60*/  IMAD.MOV.U32 R8, RZ, RZ, 0x70 ;  /* 0x00000070ff087424 */ /* 0x000fe400078e00ff */
[----:B------:R-:W-:Y:S02]  /*ab70*/  IMAD.MOV.U32 R12, RZ, RZ, 0x1 ;  /* 0x00000001ff0c7424 */ /* 0x000fe400078e00ff */
[----:B------:R-:W-:-:S07]  /*ab80*/  IMAD.MOV.U32 R13, RZ, RZ, RZ ;  /* 0x000000ffff0d7224 */ /* 0x000fce00078e00ff */
[----:B------:R-:W-:-:S07]  /*ab90*/  LEPC R20, `(.L_x_312) ;  /* 0x000000001014794e */ /* 0x000fce0000000000 */
[----:B0-----:R-:W-:Y:S05]  /*aba0*/  CALL.ABS.NOINC R2 ;  /* 0x0000000002007343 */ /* 0x001fea0003c00000 */
.L_x_312:
[----:B------:R-:W2:Y:S02]  /*abb0*/  LDL R2, [R1+0xc] ;  /* 0x00000c0001027983 */ /* 0x000ea40000100800 */
[----:B--2---:R-:W-:-:S04]  /*abc0*/  IADD3 R0, R2, 0x400, RZ ;  /* 0x0000040002007810 */ /* 0x004fc80007ffe0ff */
[----:B------:R-:W-:-:S13]  /*abd0*/  LOP3.LUT P0, RZ, R0, 0x3ff, RZ, 0xc0, !PT ;  /* 0x000003ff00ff7812 */ /* 0x000fda000780c0ff */
[----:B------:R-:W-:Y:S05]  /*abe0*/  @!P0 BRA `(.L_x_313) ;  /* 0x0000000000808947 */ /* 0x000fea0003800000 */
[----:B------:R-:W-:Y:S01]  /*abf0*/  MOV R0, 0x0 ;  /* 0x0000000000007802 */ /* 0x000fe20000000f00 */
[----:B------:R-:W-:Y:S01]  /*ac00*/  ULDC.64 UR6, c[0x4][0x88] ;  /* 0x0100220000067ab9 */ /* 0x000fe20000000a00 */
[----:B------:R-:W-:Y:S01]  /*ac10*/  ULDC.64 UR8, c[0x4][0x90] ;  /* 0x0100240000087ab9 */ /* 0x000fe20000000a00 */
[----:B------:R-:W-:Y:S01]  /*ac20*/  ULDC.64 UR4, c[0x4][0x10] ;  /* 0x0100040000047ab9 */ /* 0x000fe20000000a00 */
[----:B------:R0:W1:Y:S01]  /*ac30*/  LDC.64 R2, c[0x4][R0] ;  /* 0x0100000000027b82 */ /* 0x0000620000000a00 */
[----:B------:R-:W-:Y:S01]  /*ac40*/  IMAD.U32 R4, RZ, RZ, UR6 ;  /* 0x00000006ff047e24 */ /* 0x000fe2000f8e00ff */
[----:B------:R-:W-:Y:S01]  /*ac50*/  MOV R7, UR9 ;  /* 0x0000000900077c02 */ /* 0x000fe20008000f00 */
[----:B------:R-:W-:Y:S01]  /*ac60*/  IMAD.U32 R5, RZ, RZ, UR7 ;  /* 0x00000007ff057e24 */ /* 0x000fe2000f8e00ff */
[----:B------:R-:W-:Y:S01]  /*ac70*/  MOV R12, 0x1 ;  /* 0x00000001000c7802 */ /* 0x000fe20000000f00 */
[----:B------:R-:W-:Y:S02]  /*ac80*/  IMAD.U32 R6, RZ, RZ, UR8 ;  /* 0x00000008ff067e24 */ /* 0x000fe4000f8e00ff */
[----:B------:R-:W-:-:S02]  /*ac90*/  IMAD.U32 R10, RZ, RZ, UR4 ;  /* 0x00000004ff0a7e24 */ /* 0x000fc4000f8e00ff */
[----:B------:R-:W-:Y:S02]  /*aca0*/  IMAD.U32 R11, RZ, RZ, UR5 ;  /* 0x00000005ff0b7e24 */ /* 0x000fe4000f8e00ff */
[----:B------:R-:W-:Y:S02]  /*acb0*/  IMAD.MOV.U32 R8, RZ, RZ, 0x70 ;  /* 0x00000070ff087424 */ /* 0x000fe400078e00ff */
[----:B0-----:R-:W-:-:S07]  /*acc0*/  IMAD.MOV.U32 R13, RZ, RZ, RZ ;  /* 0x000000ffff0d7224 */ /* 0x001fce00078e00ff */
[----:B------:R-:W-:-:S07]  /*acd0*/  LEPC R20, `(.L_x_314) ;  /* 0x000000001014794e */ /* 0x000fce0000000000 */
[----:B-1----:R-:W-:Y:S05]  /*ace0*/  CALL.ABS.NOINC R2 ;  /* 0x0000000002007343 */ /* 0x002fea0003c00000 */
.L_x_314:
        /* <DEDUP_REMOVED lines=8> */
[----:B------:R-:W-:Y:S01]  /*ad70*/  MOV R8, 0x70 ;  /* 0x0000007000087802 */ /* 0x000fe20000000f00 */
[----:B------:R-:W-:Y:S02]  /*ad80*/  IMAD.U32 R7, RZ, RZ, UR9 ;  /* 0x00000009ff077e24 */ /* 0x000fe4000f8e00ff */
[----:B------:R-:W-:-:S02]  /*ad90*/  IMAD.U32 R10, RZ, RZ, UR4 ;  /* 0x00000004ff0a7e24 */ /* 0x000fc4000f8e00ff */
[----:B------:R-:W-:Y:S02]  /*ada0*/  IMAD.U32 R11, RZ, RZ, UR5 ;  /* 0x00000005ff0b7e24 */ /* 0x000fe4000f8e00ff */
[----:B------:R-:W-:Y:S02]  /*adb0*/  IMAD.MOV.U32 R12, RZ, RZ, 0x1 ;  /* 0x00000001ff0c7424 */ /* 0x000fe400078e00ff */
[----:B------:R-:W-:-:S07]  /*adc0*/  IMAD.MOV.U32 R13, RZ, RZ, RZ ;  /* 0x000000ffff0d7224 */ /* 0x000fce00078e00ff */
[----:B------:R-:W-:-:S07]  /*add0*/  LEPC R20, `(.L_x_313) ;  /* 0x000000001014794e */ /* 0x000fce0000000000 */
[----:B0-----:R-:W-:Y:S05]  /*ade0*/  CALL.ABS.NOINC R2 ;  /* 0x0000000002007343 */ /* 0x001fea0003c00000 */
.L_x_313:
[----:B------:R-:W2:Y:S01]  /*adf0*/  LDL.LU R2, [R1+0x18] ;  /* 0x0000180001027983 */ /* 0x000ea20000300800 */
[----:B------:R-:W-:-:S03]  /*ae00*/  ULDC.64 UR4, c[0x0][0x9f8] ;  /* 0x00027e0000047ab9 */ /* 0x000fc60000000a00 */
[----:B------:R-:W3:Y:S04]  /*ae10*/  LDL.LU R0, [R1+0x1c] ;  /* 0x00001c0001007983 */ /* 0x000ee80000300800 */
[----:B------:R-:W4:Y:S04]  /*ae20*/  LDL.LU R4, [R1+0x2c] ;  /* 0x00002c0001047983 */ /* 0x000f280000300800 */
[----:B------:R-:W4:Y:S01]  /*ae30*/  LDL.LU R7, [R1+0x10] ;  /* 0x0000100001077983 */ /* 0x000f220000300800 */
[----:B------:R-:W-:-:S04]  /*ae40*/  ISETP.NE.U32.AND P0, PT, RZ, UR4, PT ;  /* 0x00000004ff007c0c */ /* 0x000fc8000bf05070 */
[----:B------:R-:W-:Y:S01]  /*ae50*/  ISETP.NE.AND.EX P0, PT, RZ, UR5, PT, P0 ;  /* 0x00000005ff007c0c */ /* 0x000fe2000bf05300 */
[----:B------:R-:W0:Y:S02]  /*ae60*/  S2R R8, SR_TID.X ;  /* 0x0000000000087919 */ /* 0x000e240000002100 */
[----:B0-----:R-:W-:-:S04]  /*ae70*/  LOP3.LUT R8, R8, 0x1f, RZ, 0xc0, !PT ;  /* 0x0000001f08087812 */ /* 0x001fc800078ec0ff */
[----:B------:R-:W-:-:S13]  /*ae80*/  ISETP.NE.AND P6, PT, R8, RZ, PT ;  /* 0x000000ff0800720c */ /* 0x000fda0003fc5270 */
[----:B------:R-:W-:-:S05]  /*ae90*/  VOTEU.ALL UP1, P6 ;  /* 0x00000000003f7886 */ /* 0x000fca0003020000 */
[----:B------:R-:W-:-:S04]  /*aea0*/  @!UP1 UIADD3 UR8, UP0, UR40, 0x270, URZ ;  /* 0x0000027028089890 */ /* 0x000fc8000ff1e03f */
[----:B------:R-:W-:-:S03]  /*aeb0*/  @!UP1 UIADD3.X UR9, URZ, UR41, URZ, UP0, !UPT ;  /* 0x000000293f099290 */ /* 0x000fc600087fe43f */
[----:B------:R-:W-:Y:S01]  /*aec0*/  VOTEU.ALL UP0, P6 ;  /* 0x00000000003f7886 */ /* 0x000fe20003000000 */
[----:B--2---:R-:W-:-:S04]  /*aed0*/  @P0 IADD3 R2, P1, R2, UR4, RZ ;  /* 0x0000000402020c10 */ /* 0x004fc8000ff3e0ff */
[----:B---3--:R-:W-:Y:S01]  /*aee0*/  @P0 IADD3.X R3, R0, UR5, RZ, P1, !PT ;  /* 0x0000000500030c10 */ /* 0x008fe20008ffe4ff */
[----:B------:R-:W-:Y:S01]  /*aef0*/  ULDC.64 UR4, c[0x0][0xa00] ;  /* 0x0002800000047ab9 */ /* 0x000fe20000000a00 */
[----:B----4-:R-:W-:Y:S02]  /*af00*/  LEA R17, R17, R4, 0x6 ;  /* 0x0000000411117211 */ /* 0x010fe400078e30ff */
[----:B------:R-:W0:Y:S01]  /*af10*/  LDC R4, c[0x0][0x428] ;  /* 0x00010a00ff047b82 */ /* 0x000e220000000800 */
[----:B------:R-:W-:-:S06]  /*af20*/  IMAD.MOV.U32 R0, RZ, RZ, R7 ;  /* 0x000000ffff007224 */ /* 0x000fcc00078e0007 */
[----:B------:R1:W5:Y:S01]  /*af30*/  @P0 LDG.E R0, desc[UR38][R2.64] ;  /* 0x0000002602000981 */ /* 0x000362000c1e1900 */
[----:B------:R-:W-:Y:S02]  /*af40*/  PLOP3.LUT P1, PT, P6, PT, PT, 0x8, 0x0 ;  /* 0x000000000000781c */ /* 0x000fe4000372e170 */
[----:B0-----:R-:W-:Y:S01]  /*af50*/  ISETP.NE.AND P0, PT, R4, 0x1, PT ;  /* 0x000000010400780c */ /* 0x001fe20003f05270 */
[----:B------:R-:W-:-:S12]  /*af60*/  IMAD.MOV.U32 R4, RZ, RZ, R18 ;  /* 0x000000ffff047224 */ /* 0x000fd800078e0012 */
[----:B------:R-:W0:Y:S08]  /*af70*/  @P0 LDC R5, c[0x0][0x42c] ;  /* 0x00010b00ff050b82 */ /* 0x000e300000000800 */
[----:B------:R-:W2:Y:S01]  /*af80*/  @P0 LDC R6, c[0x0][0x430] ;  /* 0x00010c00ff060b82 */ /* 0x000ea20000000800 */
[----:B0-----:R-:W-:-:S05]  /*af90*/  @P0 IMAD.HI.U32 R5, R18, R5, RZ ;  /* 0x0000000512050227 */ /* 0x001fca00078e00ff */
[----:B--2---:R-:W-:Y:S02]  /*afa0*/  @P0 SHF.R.U32.HI R4, RZ, R6, R5 ;  /* 0x00000006ff040219 */ /* 0x004fe40000011605 */
[----:B------:R-:W-:-:S04]  /*afb0*/  ISETP.NE.U32.AND P0, PT, RZ, UR4, PT ;  /* 0x00000004ff007c0c */ /* 0x000fc8000bf05070 */
[----:B------:R-:W-:-:S04]  /*afc0*/  ISETP.NE.AND.EX P0, PT, RZ, UR5, PT, P0 ;  /* 0x00000005ff007c0c */ /* 0x000fc8000bf05300 */
[----:B-1----:R-:W-:-:S09]  /*afd0*/  SEL R6, R7, RZ, !P0 ;  /* 0x000000ff07067207 */ /* 0x002fd20004000000 */
.L_x_315:
[----:B------:R-:W-:Y:S02]  /*afe0*/  PLOP3.LUT P0, PT, P0, P1, PT, 0xa2, 0x0 ;  /* 0x000000000000781c */ /* 0x000fe40000703472 */
[----:B------:R-:W-:Y:S01]  /*aff0*/  @P1 R2UR P0, UR7, R6 ;  /* 0x00000000060712ca */ /* 0x000fe20000000000 */
[----:B------:R-:W-:-:S07]  /*b000*/  UMOV UR4, URZ ;  /* 0x0000003f00047c82 */ /* 0x000fce0008000000 */
[----:B------:R-:W-:Y:S02]  /*b010*/  PLOP3.LUT P0, PT, P0, P1, PT, 0xa2, 0x0 ;  /* 0x000000000000781c */ /* 0x000fe40000703472 */
[----:B------:R-:W-:-:S08]  /*b020*/  @P1 R2UR.OR P0, UR6, R18 ;  /* 0x00000000120612ca */ /* 0x000fd00000100000 */
[----:B------:R-:W-:Y:S02]  /*b030*/  PLOP3.LUT P0, PT, P0, P1, PT, 0xa2, 0x0 ;  /* 0x000000000000781c */ /* 0x000fe40000703472 */
[----:B------:R-:W-:-:S08]  /*b040*/  @P1 R2UR.OR P0, UR5, R17 ;  /* 0x00000000110512ca */ /* 0x000fd00000100000 */
[----:B------:R-:W-:-:S05]  /*b050*/  @P1 PLOP3.LUT P1, PT, P0, PT, PT, 0x80, 0x0 ;  /* 0x000000000000181c */ /* 0x000fca000072f070 */
[----:B------:R0:W-:Y:S08]  /*b060*/  @!UP0 UTMAPF.L2.4D [UR4], [UR8] ;  /* 0x00000004080085b8 */ /* 0x0001f00008018000 */
[----:B0-----:R-:W-:Y:S05]  /*b070*/  @P1 BRA.U.ANY `(.L_x_315) ;  /* 0xfffffffd00d81947 */ /* 0x001fea000393ffff */
[----:B------:R-:W0:Y:S01]  /*b080*/  LDC.64 R2, c[0x0][0x3f8] ;  /* 0x0000fe00ff027b82 */ /* 0x000e220000000a00 */
[----:B------:R-:W-:Y:S02]  /*b090*/  ULDC.64 UR4, c[0x0][0xa08] ;  /* 0x0002820000047ab9 */ /* 0x000fe40000000a00 */
[----:B0-----:R-:W-:Y:S01]  /*b0a0*/  LOP3.LUT P0, RZ, R2, UR4, RZ, 0xfc, !PT ;  /* 0x0000000402ff7c12 */ /* 0x001fe2000f80fcff */
[----:B------:R-:W-:-:S03]  /*b0b0*/  UMOV UR4, 0xffffffff ;  /* 0xffffffff00047882 */ /* 0x000fc60000000000 */
[----:B------:R-:W-:-:S04]  /*b0c0*/  LOP3.LUT P0, RZ, R3, UR5, RZ, 0xfc, P0 ;  /* 0x0000000503ff7c12 */ /* 0x000fc8000800fcff */
[----:B-----5:R-:W-:Y:S01]  /*b0d0*/  SEL R7, R0, RZ, !P0 ;  /* 0x000000ff00077207 */ /* 0x020fe20004000000 */
[----:B------:R-:W-:Y:S08]  /*b0e0*/  BRA.DIV UR4, `(.L_x_316) ;  /* 0x0000003a04047947 */ /* 0x000ff0000b800000 */
.L_x_387:
[----:B------:R-:W2:Y:S01]  /*b0f0*/  LDL R8, [R1+0x14] ;  /* 0x0000140001087983 */ /* 0x000ea20000100800 */
[----:B------:R-:W-:Y:S01]  /*b100*/  UMOV UR4, 0xffffffff ;  /* 0xffffffff00047882 */ /* 0x000fe20000000000 */
[----:B------:R-:W-:Y:S01]  /*b110*/  SHF.R.S32.HI R5, RZ, 0x1f, R0 ;  /* 0x0000001fff057819 */ /* 0x000fe20000011400 */
[----:B--2---:R-:W-:Y:S01]  /*b120*/  VIADD R9, R8, 0xffffffff ;  /* 0xffffffff08097836 */ /* 0x004fe20000000000 */
[----:B------:R-:W-:Y:S06]  /*b130*/  BRA.DIV UR4, `(.L_x_317) ;  /* 0x0000003a04247947 */ /* 0x000fec000b800000 */
[----:B------:R-:W-:-:S13]  /*b140*/  ELECT P6, URZ, PT ;  /* 0x00000000003f782f */ /* 0x000fda00038c0000 */
.L_x_390:
[----:B------:R-:W-:Y:S05]  /*b150*/  @!P6 BRA `(.L_x_318) ;  /* 0x000000040008e947 */ /* 0x000fea0003800000 */
[----:B------:R0:W-:Y:S01]  /*b160*/  STL [R1+0x28], R9 ;  /* 0x0000280901007387 */ /* 0x0001e20000100800 */
[----:B------:R-:W-:-:S04]  /*b170*/  ISETP.NE.U32.AND P0, PT, R2, RZ, PT ;  /* 0x000000ff0200720c */ /* 0x000fc80003f05070 */
[----:B------:R-:W-:-:S13]  /*b180*/  ISETP.NE.AND.EX P0, PT, R3, RZ, PT, P0 ;  /* 0x000000ff0300720c */ /* 0x000fda0003f05300 */
[----:B0-----:R-:W-:Y:S05]  /*b190*/  @!P0 BRA `(.L_x_319) ;  /* 0x00000000004c8947 */ /* 0x001fea0003800000 */
[----:B------:R-:W0:Y:S01]  /*b1a0*/  LDC R12, c[0x0][0x41c] ;  /* 0x00010700ff0c7b82 */ /* 0x000e220000000800 */
[----:B------:R-:W-:Y:S01]  /*b1b0*/  IMAD.MOV.U32 R7, RZ, RZ, R9 ;  /* 0x000000ffff077224 */ /* 0x000fe200078e0009 */
[----:B------:R-:W-:Y:S01]  /*b1c0*/  ULDC.64 UR4, c[0x0][0x408] ;  /* 0x0001020000047ab9 */ /* 0x000fe20000000a00 */
[----:B0-----:R-:W-:-:S13]  /*b1d0*/  ISETP.NE.AND P0, PT, R12, 0x1, PT ;  /* 0x000000010c00780c */ /* 0x001fda0003f05270 */
[----:B------:R-:W0:Y:S02]  /*b1e0*/  @P0 LDC.64 R10, c[0x0][0x420] ;  /* 0x00010800ff0a0b82 */ /* 0x000e240000000a00 */
[----:B0-----:R-:W-:-:S05]  /*b1f0*/  @P0 IMAD.HI.U32 R10, R9, R10, RZ ;  /* 0x0000000a090a0227 */ /* 0x001fca00078e00ff */
[----:B------:R-:W-:-:S04]  /*b200*/  @P0 SHF.R.U32.HI R7, RZ, R11, R10 ;  /* 0x0000000bff070219 */ /* 0x000fc8000001160a */
[----:B------:R-:W-:Y:S01]  /*b210*/  IADD3 R8, -R7, RZ, RZ ;  /* 0x000000ff07087210 */ /* 0x000fe20007ffe1ff */
[----:B------:R-:W-:-:S04]  /*b220*/  IMAD.MOV.U32 R10, RZ, RZ, R7 ;  /* 0x000000ffff0a7224 */ /* 0x000fc800078e0007 */
[----:B------:R-:W-:Y:S02]  /*b230*/  IMAD R11, R12, R8, R9 ;  /* 0x000000080c0b7224 */ /* 0x000fe400078e0209 */
[----:B------:R-:W-:-:S03]  /*b240*/  IMAD R8, R5, UR4, RZ ;  /* 0x0000000405087c24 */ /* 0x000fc6000f8e02ff */
[----:B------:R0:W-:Y:S01]  /*b250*/  STL [R1+0x28], R11 ;  /* 0x0000280b01007387 */ /* 0x0001e20000100800 */
[----:B------:R-:W-:Y:S01]  /*b260*/  IMAD R8, R0, UR5, R8 ;  /* 0x0000000500087c24 */ /* 0x000fe2000f8e0208 */
[----:B0-----:R-:W-:-:S03]  /*b270*/  SHF.R.S32.HI R11, RZ, 0x1f, R7 ;  /* 0x0000001fff0b7819 */ /* 0x001fc60000011407 */
[----:B------:R-:W-:-:S04]  /*b280*/  IMAD.WIDE.U32 R10, R0, UR4, R10 ;  /* 0x00000004000a7c25 */ /* 0x000fc8000f8e000a */
[----:B------:R-:W-:Y:S01]  /*b290*/  IMAD.IADD R7, R11, 0x1, R8 ;  /* 0x000000010b077824 */ /* 0x000fe200078e0208 */
[----:B------:R-:W-:-:S04]  /*b2a0*/  LEA R12, P0, R10, R2, 0x2 ;  /* 0x000000020a0c7211 */ /* 0x000fc800078010ff */
[----:B------:R-:W-:-:S05]  /*b2b0*/  LEA.HI.X R13, R10, R3, R7, 0x2, P0 ;  /* 0x000000030a0d7211 */ /* 0x000fca00000f1407 */
[----:B------:R0:W5:Y:S04]  /*b2c0*/  LDG.E R7, desc[UR38][R12.64] ;  /* 0x000000260c077981 */ /* 0x000168000c1e1900 */
.L_x_319:
[----:B------:R-:W2:Y:S01]  /*b2d0*/  LDL R8, [R1] ;  /* 0x0000000001087983 */ /* 0x000ea20000100800 */
[----:B------:R-:W-:-:S03]  /*b2e0*/  MOV R11, 0x400 ;  /* 0x00000400000b7802 */ /* 0x000fc60000000f00 */
[----:B------:R-:W3:Y:S01]  /*b2f0*/  LDL R10, [R1+0x4] ;  /* 0x00000400010a7983 */ /* 0x000ee20000100800 */
[----:B0-----:R-:W0:Y:S02]  /*b300*/  S2R R12, SR_CgaCtaId ;  /* 0x00000000000c7919 */ /* 0x001e240000008800 */
[----:B0-----:R-:W-:-:S05]  /*b310*/  LEA R11, R12, R11, 0x18 ;  /* 0x0000000b0c0b7211 */ /* 0x001fca00078ec0ff */
[----:B--2---:R-:W-:Y:S01]  /*b320*/  IMAD R8, R8, 0x8, R11 ;  /* 0x0000000808087824 */ /* 0x004fe200078e020b */
[----:B---3--:R-:W-:-:S04]  /*b330*/  SHF.L.U32 R10, R10, 0x1f, RZ ;  /* 0x0000001f0a0a7819 */ /* 0x008fc800000006ff */
[----:B------:R-:W0:Y:S02]  /*b340*/  SYNCS.PHASECHK.TRANS64.TRYWAIT P0, [R8+URZ+0x28c40], R10 ;  /* 0x028c400a080075a7 */ /* 0x000e24000800017f */
[----:B0-----:R-:W-:Y:S05]  /*b350*/  @!P0 BRA `(.L_x_320) ;  /* 0x0000003400bc8947 */ /* 0x001fea0003800000 */
.L_x_391:
[----:B------:R-:W1:Y:S02]  /*b360*/  S2R R11, SR_TID.X ;  /* 0x00000000000b7919 */ /* 0x000e640000002100 */
[----:B-1----:R-:W-:-:S04]  /*b370*/  LOP3.LUT R11, R11, 0x7f, RZ, 0xc0, !PT ;  /* 0x0000007f0b0b7812 */ /* 0x002fc800078ec0ff */
[----:B------:R-:W-:-:S13]  /*b380*/  ISETP.NE.AND P0, PT, R11, RZ, PT ;  /* 0x000000ff0b00720c */ /* 0x000fda0003f05270 */
[----:B------:R-:W-:Y:S05]  /*b390*/  @P0 BRA `(.L_x_321) ;  /* 0x00000000001c0947 */ /* 0x000fea0003800000 */
[----:B------:R-:W1:Y:S01]  /*b3a0*/  S2R R11, SR_TID.X ;  /* 0x00000000000b7919 */ /* 0x000e620000002100 */
[----:B0-----:R-:W-:-:S04]  /*b3b0*/  MOV R10, 0x2000 ;  /* 0x00002000000a7802 */ /* 0x001fc80000000f00 */
[----:B------:R2:W-:Y:S01]  /*b3c0*/  SYNCS.ARRIVE.TRANS64 RZ, [R8+URZ+0x28c30], R10 ;  /* 0x028c300a08ff79a7 */ /* 0x0005e2000800003f */
[----:B-1----:R-:W-:-:S04]  /*b3d0*/  LOP3.LUT R11, R11, 0x1f, RZ, 0xc0, !PT ;  /* 0x0000001f0b0b7812 */ /* 0x002fc800078ec0ff */
[----:B------:R-:W-:-:S13]  /*b3e0*/  ISETP.NE.AND P1, PT, R11, RZ, PT ;  /* 0x000000ff0b00720c */ /* 0x000fda0003f25270 */
[----:B--2---:R-:W-:Y:S05]  /*b3f0*/  @!P1 BRA `(.L_x_321) ;  /* 0x0000000000049947 */ /* 0x004fea0003800000 */
[----:B------:R-:W-:Y:S01]  /*b400*/  BPT.TRAP 0x1 ;  /* 0x000000040000795c */ /* 0x000fe20000300000 */
.L_x_321:
[----:B------:R-:W2:Y:S04]  /*b410*/  LDL R11, [R1] ;  /* 0x00000000010b7983 */ /* 0x000ea80000100800 */
[----:B------:R-:W3:Y:S04]  /*b420*/  LDL R14, [R1+0x28] ;  /* 0x00002800010e7983 */ /* 0x000ee80000100800 */
[----:B0-----:R-:W4:Y:S01]  /*b430*/  LDL R10, [R1+0x8] ;  /* 0x00000800010a7983 */ /* 0x001f220000100800 */
[----:B------:R-:W0:Y:S01]  /*b440*/  S2R R13, SR_CgaCtaId ;  /* 0x00000000000d7919 */ /* 0x000e220000008800 */
[----:B------:R-:W-:-:S02]  /*b450*/  MOV R12, 0x400 ;  /* 0x00000400000c7802 */ /* 0x000fc40000000f00 */
[----:B------:R-:W-:Y:S01]  /*b460*/  R2UR UR9, R8 ;  /* 0x00000000080972ca */ /* 0x000fe200000e0000 */
[----:B------:R-:W-:Y:S01]  /*b470*/  UIADD3 UR6, UP0, UR40, 0x370, URZ ;  /* 0x0000037028067890 */ /* 0x000fe2000ff1e03f */
[----:B------:R-:W-:Y:S02]  /*b480*/  R2UR UR12, R4 ;  /* 0x00000000040c72ca */ /* 0x000fe400000e0000 */
[----:B-----5:R-:W-:Y:S01]  /*b490*/  R2UR UR13, R7 ;  /* 0x00000000070d72ca */ /* 0x020fe200000e0000 */
[----:B------:R-:W-:Y:S01]  /*b4a0*/  UIADD3.X UR7, URZ, UR41, URZ, UP0, !UPT ;  /* 0x000000293f077290 */ /* 0x000fe200087fe43f */
[----:B0-----:R-:W-:-:S07]  /*b4b0*/  LEA R12, R13, R12, 0x18 ;  /* 0x0000000c0d0c7211 */ /* 0x001fce00078ec0ff */
[----:B------:R-:W-:Y:S01]  /*b4c0*/  UIADD3 UR9, UR9, 0x28c30, URZ ;  /* 0x00028c3009097890 */ /* 0x000fe2000fffe03f */
[----:B------:R-:W-:Y:S01]  /*b4d0*/  UMOV UR5, 0x14f00000 ;  /* 0x14f0000000057882 */ /* 0x000fe20000000000 */
[----:B------:R-:W-:Y:S01]  /*b4e0*/  UMOV UR10, URZ ;  /* 0x0000003f000a7c82 */ /* 0x000fe20008000000 */
[----:B--2---:R-:W-:Y:S01]  /*b4f0*/  IMAD R8, R11, 0x2000, R12 ;  /* 0x000020000b087824 */ /* 0x004fe200078e020c */
[----:B---3--:R-:W-:-:S04]  /*b500*/  R2UR UR11, R14 ;  /* 0x000000000e0b72ca */ /* 0x008fc800000e0000 */
[----:B------:R-:W-:Y:S02]  /*b510*/  R2UR UR8, R8 ;  /* 0x00000000080872ca */ /* 0x000fe400000e0000 */
[----:B----4-:R-:W-:-:S11]  /*b520*/  R2UR UR4, R10 ;  /* 0x000000000a0472ca */ /* 0x010fd600000e0000 */
[----:B------:R-:W-:Y:S02]  /*b530*/  UIADD3 UR8, UR8, 0x22400, URZ ;  /* 0x0002240008087890 */ /* 0x000fe4000fffe03f */
[----:B------:R-:W-:-:S03]  /*b540*/  ULEA UR11, UR11, UR4, 0x6 ;  /* 0x000000040b0b7291 */ /* 0x000fc6000f8e303f */
[----:B------:R-:W-:-:S06]  /*b550*/  UMOV UR4, 0x0 ;  /* 0x0000000000047882 */ /* 0x000fcc0000000000 */
[----:B------:R0:W-:Y:S02]  /*b560*/  UTMALDG.4D [UR8], [UR6], desc[UR4] ;  /* 0x00000408060075b4 */ /* 0x0001e40008019000 */
[----:B0-----:R-:W-:Y:S01]  /*b570*/  NOP ;  /* 0x0000000000007918 */ /* 0x001fe20000000000 */
.L_x_318:
[----:B------:R-:W2:Y:S01]  /*b580*/  LDL.LU R12, [R1+0x24] ;  /* 0x00002400010c7983 */ /* 0x000ea20000300800 */
[----:B------:R-:W-:Y:S01]  /*b590*/  MOV R10, 0x400 ;  /* 0x00000400000a7802 */ /* 0x000fe20000000f00 */
[----:B------:R-:W-:Y:S05]  /*b5a0*/  WARPSYNC.ALL ;  /* 0x0000000000007948 */ /* 0x000fea0003800000 */
[----:B------:R-:W0:Y:S01]  /*b5b0*/  S2R R11, SR_CgaCtaId ;  /* 0x00000000000b7919 */ /* 0x000e220000008800 */
[----:B------:R-:W-:-:S13]  /*b5c0*/  ELECT P0, URZ, PT ;  /* 0x00000000003f782f */ /* 0x000fda0003800000 */
[----:B------:R-:W-:Y:S01]  /*b5d0*/  @P0 R2UR UR13, R6 ;  /* 0x00000000060d02ca */ /* 0x000fe200000e0000 */
[----:B------:R-:W-:Y:S01]  /*b5e0*/  UIADD3 UR4, UP0, UR40, 0x270, URZ ;  /* 0x0000027028047890 */ /* 0x000fe2000ff1e03f */
[----:B------:R-:W-:Y:S01]  /*b5f0*/  @P0 R2UR UR12, R18 ;  /* 0x00000000120c02ca */ /* 0x000fe200000e0000 */
[----:B------:R-:W-:Y:S01]  /*b600*/  UMOV UR6, 0x0 ;  /* 0x0000000000067882 */ /* 0x000fe20000000000 */
[----:B------:R-:W-:Y:S01]  /*b610*/  @P0 R2UR UR11, R17 ;  /* 0x00000000110b02ca */ /* 0x000fe200000e0000 */
[----:B------:R-:W-:Y:S01]  /*b620*/  UIADD3.X UR5, URZ, UR41, URZ, UP0, !UPT ;  /* 0x000000293f057290 */ /* 0x000fe200087fe43f */
[----:B------:R-:W-:Y:S01]  /*b630*/  BSSY B0, `(.L_x_322) ;  /* 0x0000013000007945 */ /* 0x000fe20003800000 */
[----:B------:R-:W-:Y:S01]  /*b640*/  UMOV UR7, 0x12f00000 ;  /* 0x12f0000000077882 */ /* 0x000fe20000000000 */
[----:B------:R-:W-:Y:S01]  /*b650*/  UMOV UR10, URZ ;  /* 0x0000003f000a7c82 */ /* 0x000fe20008000000 */
[----:B------:R-:W-:Y:S01]  /*b660*/  @P0 IMAD.MOV.U32 R8, RZ, RZ, 0x2000 ;  /* 0x00002000ff080424 */ /* 0x000fe200078e00ff */
[----:B0-----:R-:W-:Y:S01]  /*b670*/  LEA R10, R11, R10, 0x18 ;  /* 0x0000000a0b0a7211 */ /* 0x001fe200078ec0ff */
[----:B------:R-:W-:Y:S03]  /*b680*/  BAR.SYNC.DEFER_BLOCKING 0x8, 0xa0 ;  /* 0x0202800000007b1d */ /* 0x000fe60000010000 */
[----:B------:R-:W-:-:S13]  /*b690*/  R2UR UR9, R10 ;  /* 0x000000000a0972ca */ /* 0x000fda00000e0000 */
[----:B------:R-:W-:Y:S02]  /*b6a0*/  UIADD3 UR8, UR9, 0x20400, URZ ;  /* 0x0002040009087890 */ /* 0x000fe4000fffe03f */
[----:B------:R-:W-:Y:S01]  /*b6b0*/  UIADD3 UR9, UR9, 0x28c00, URZ ;  /* 0x00028c0009097890 */ /* 0x000fe2000fffe03f */
[----:B------:R0:W-:Y:S08]  /*b6c0*/  @P0 SYNCS.ARRIVE.TRANS64 RZ, [R10+URZ+0x28c00], R8 ;  /* 0x028c00080aff09a7 */ /* 0x0001f0000800003f */
[----:B------:R0:W-:Y:S01]  /*b6d0*/  UTMALDG.4D [UR8], [UR4], desc[UR6] ;  /* 0x00000608040075b4 */ /* 0x0001e20008019000 */
[----:B--2---:R-:W-:-:S05]  /*b6e0*/  VIADD R12, R12, 0x1 ;  /* 0x000000010c0c7836 */ /* 0x004fca0000000000 */
[----:B------:R-:W-:Y:S01]  /*b6f0*/  LEA.HI R6, R12, R12, RZ, 0x1 ;  /* 0x0000000c0c067211 */ /* 0x000fe200078f08ff */
[----:B------:R0:W-:Y:S03]  /*b700*/  STL [R1+0x24], R12 ;  /* 0x0000240c01007387 */ /* 0x0001e60000100800 */
[----:B------:R-:W-:-:S04]  /*b710*/  LOP3.LUT R6, R6, 0xfffffffe, RZ, 0xc0, !PT ;  /* 0xfffffffe06067812 */ /* 0x000fc800078ec0ff */
[----:B------:R-:W-:-:S04]  /*b720*/  IADD3 R6, R12, -R6, RZ ;  /* 0x800000060c067210 */ /* 0x000fc80007ffe0ff */
[----:B------:R-:W-:-:S04]  /*b730*/  SHF.L.U32 R6, R6, 0x1f, RZ ;  /* 0x0000001f06067819 */ /* 0x000fc800000006ff */
[----:B------:R-:W1:Y:S02]  /*b740*/  SYNCS.PHASECHK.TRANS64.TRYWAIT P0, [R10+URZ+0x28c20], R6 ;  /* 0x028c20060a0075a7 */ /* 0x000e64000800017f */
[----:B01----:R-:W-:Y:S05]  /*b750*/  @!P0 BRA `(.L_x_323) ;  /* 0x0000003000d08947 */ /* 0x003fea0003800000 */
.L_x_392:
[----:B------:R-:W-:Y:S05]  /*b760*/  BSYNC B0 ;  /* 0x0000000000007941 */ /* 0x000fea0003800000 */
.L_x_322:
[----:B------:R-:W-:Y:S04]  /*b770*/  BSSY B0, `(.L_x_324) ;  /* 0x0000050000007945 */ /* 0x000fe80003800000 */
[----:B------:R-:W-:Y:S05]  /*b780*/  @!P6 BRA `(.L_x_325) ;  /* 0x000000040038e947 */ /* 0x000fea0003800000 */
[----:B0-----:R-:W2:Y:S01]  /*b790*/  LDL R8, [R1] ;  /* 0x0000000001087983 */ /* 0x001ea20000100800 */
[----:B------:R-:W-:-:S03]  /*b7a0*/  MOV R11, 0x400 ;  /* 0x00000400000b7802 */ /* 0x000fc60000000f00 */
[----:B------:R-:W3:Y:S01]  /*b7b0*/  LDL R10, [R1+0x4] ;  /* 0x00000400010a7983 */ /* 0x000ee20000100800 */
[----:B------:R-:W0:Y:S02]  /*b7c0*/  S2R R12, SR_CgaCtaId ;  /* 0x00000000000c7919 */ /* 0x000e240000008800 */
[----:B0-----:R-:W-:-:S05]  /*b7d0*/  LEA R11, R12, R11, 0x18 ;  /* 0x0000000b0c0b7211 */ /* 0x001fca00078ec0ff */
[----:B--2---:R-:W-:Y:S01]  /*b7e0*/  IMAD R8, R8, 0x8, R11 ;  /* 0x0000000808087824 */ /* 0x004fe200078e020b */
[----:B---3--:R-:W-:-:S04]  /*b7f0*/  SHF.L.U32 R6, R10, 0x1f, RZ ;  /* 0x0000001f0a067819 */ /* 0x008fc800000006ff */
[----:B------:R-:W0:Y:S02]  /*b800*/  SYNCS.PHASECHK.TRANS64.TRYWAIT P0, [R8+URZ+0x28c60], R6 ;  /* 0x028c6006080075a7 */ /* 0x000e24000800017f */
[----:B0-----:R-:W-:Y:S05]  /*b810*/  @!P0 BRA `(.L_x_326) ;  /* 0x0000003000c08947 */ /* 0x001fea0003800000 */
.L_x_393:
[----:B------:R-:W1:Y:S02]  /*b820*/  S2R R10, SR_TID.X ;  /* 0x00000000000a7919 */ /* 0x000e640000002100 */
[----:B-1----:R-:W-:-:S04]  /*b830*/  LOP3.LUT R10, R10, 0x7f, RZ, 0xc0, !PT ;  /* 0x0000007f0a0a7812 */ /* 0x002fc800078ec0ff */
[----:B------:R-:W-:-:S13]  /*b840*/  ISETP.NE.AND P0, PT, R10, RZ, PT ;  /* 0x000000ff0a00720c */ /* 0x000fda0003f05270 */
[----:B------:R-:W-:Y:S05]  /*b850*/  @P0 BRA `(.L_x_327) ;  /* 0x00000000001c0947 */ /* 0x000fea0003800000 */
[----:B------:R-:W1:Y:S01]  /*b860*/  S2R R10, SR_TID.X ;  /* 0x00000000000a7919 */ /* 0x000e620000002100 */
[----:B0-----:R-:W-:-:S04]  /*b870*/  IMAD.MOV.U32 R6, RZ, RZ, 0x10000 ;  /* 0x00010000ff067424 */ /* 0x001fc800078e00ff */
[----:B------:R2:W-:Y:S01]  /*b880*/  SYNCS.ARRIVE.TRANS64 RZ, [R8+URZ+0x28c50], R6 ;  /* 0x028c500608ff79a7 */ /* 0x0005e2000800003f */
[----:B-1----:R-:W-:-:S04]  /*b890*/  LOP3.LUT R10, R10, 0x1f, RZ, 0xc0, !PT ;  /* 0x0000001f0a0a7812 */ /* 0x002fc800078ec0ff */
[----:B------:R-:W-:-:S13]  /*b8a0*/  ISETP.NE.AND P1, PT, R10, RZ, PT ;  /* 0x000000ff0a00720c */ /* 0x000fda0003f25270 */
[----:B--2---:R-:W-:Y:S05]  /*b8b0*/  @!P1 BRA `(.L_x_327) ;  /* 0x0000000000049947 */ /* 0x004fea0003800000 */
[----:B------:R-:W-:Y:S01]  /*b8c0*/  BPT.TRAP 0x1 ;  /* 0x000000040000795c */ /* 0x000fe20000300000 */
.L_x_327:
[----:B0-----:R-:W2:Y:S04]  /*b8d0*/  LDL R6, [R1] ;  /* 0x0000000001067983 */ /* 0x001ea80000100800 */
[----:B------:R-:W3:Y:S04]  /*b8e0*/  LDL R13, [R1+0x28] ;  /* 0x00002800010d7983 */ /* 0x000ee80000100800 */
[----:B------:R-:W4:Y:S01]  /*b8f0*/  LDL R10, [R1+0x8] ;  /* 0x00000800010a7983 */ /* 0x000f220000100800 */
[----:B------:R-:W0:Y:S01]  /*b900*/  S2R R12, SR_CgaCtaId ;  /* 0x00000000000c7919 */ /* 0x000e220000008800 */
[----:B------:R-:W-:-:S02]  /*b910*/  MOV R11, 0x400 ;  /* 0x00000400000b7802 */ /* 0x000fc40000000f00 */
[----:B------:R-:W-:Y:S01]  /*b920*/  R2UR UR9, R8 ;  /* 0x00000000080972ca */ /* 0x000fe200000e0000 */
[----:B------:R-:W-:Y:S01]  /*b930*/  UIADD3 UR4, UP0, UR40, 0x470, URZ ;  /* 0x0000047028047890 */ /* 0x000fe2000ff1e03f */
[----:B------:R-:W-:Y:S02]  /*b940*/  R2UR UR12, R4 ;  /* 0x00000000040c72ca */ /* 0x000fe400000e0000 */
[----:B------:R-:W-:Y:S02]  /*b950*/  R2UR UR13, R7 ;  /* 0x00000000070d72ca */ /* 0x000fe400000e0000 */
[----:B0-----:R-:W-:-:S07]  /*b960*/  LEA R11, R12, R11, 0x18 ;  /* 0x0000000b0c0b7211 */ /* 0x001fce00078ec0ff */
[----:B------:R-:W-:Y:S01]  /*b970*/  UIADD3 UR9, UR9, 0x28c50, URZ ;  /* 0x00028c5009097890 */ /* 0x000fe2000fffe03f */
[----:B------:R-:W-:Y:S01]  /*b980*/  UMOV UR10, URZ ;  /* 0x0000003f000a7c82 */ /* 0x000fe20008000000 */
[----:B------:R-:W-:Y:S01]  /*b990*/  UMOV UR6, 0x0 ;  /* 0x0000000000067882 */ /* 0x000fe20000000000 */
[----:B------:R-:W-:Y:S01]  /*b9a0*/  UMOV UR7, 0x14f00000 ;  /* 0x14f0000000077882 */ /* 0x000fe20000000000 */
[----:B------:R-:W-:Y:S01]  /*b9b0*/  UMOV UR16, 0x40 ;  /* 0x0000004000107882 */ /* 0x000fe20000000000 */
[----:B------:R-:W-:Y:S01]  /*b9c0*/  UMOV UR18, 0x80 ;  /* 0x0000008000127882 */ /* 0x000fe20000000000 */
[----:B------:R-:W-:Y:S01]  /*b9d0*/  UMOV UR20, 0xc0 ;  /* 0x000000c000147882 */ /* 0x000fe20000000000 */
[----:B------:R-:W-:Y:S01]  /*b9e0*/  UMOV UR21, 0x100 ;  /* 0x0000010000157882 */ /* 0x000fe20000000000 */
[----:B------:R-:W-:Y:S01]  /*b9f0*/  UMOV UR22, 0x140 ;  /* 0x0000014000167882 */ /* 0x000fe20000000000 */
[----:B--2---:R-:W-:Y:S01]  /*ba00*/  IMAD R6, R6, 0x10000, R11 ;  /* 0x0001000006067824 */ /* 0x004fe200078e020b */
[----:B---3--:R-:W-:-:S04]  /*ba10*/  R2UR UR11, R13 ;  /* 0x000000000d0b72ca */ /* 0x008fc800000e0000 */
[----:B------:R-:W-:Y:S02]  /*ba20*/  R2UR UR14, R6 ;  /* 0x00000000060e72ca */ /* 0x000fe400000e0000 */
[----:B----4-:R-:W-:-:S11]  /*ba30*/  R2UR UR5, R10 ;  /* 0x000000000a0572ca */ /* 0x010fd600000e0000 */
[----:B------:R-:W-:Y:S02]  /*ba40*/  UIADD3 UR8, UR14, 0x400, URZ ;  /* 0x000004000e087890 */ /* 0x000fe4000fffe03f */
[----:B------:R-:W-:Y:S02]  /*ba50*/  ULEA UR11, UR11, UR5, 0x6 ;  /* 0x000000050b0b7291 */ /* 0x000fe4000f8e303f */
[----:B------:R-:W-:Y:S02]  /*ba60*/  UIADD3.X UR5, URZ, UR41, URZ, UP0, !UPT ;  /* 0x000000293f057290 */ /* 0x000fe400087fe43f */
[----:B------:R-:W-:Y:S02]  /*ba70*/  UIADD3 UR15, UR14, 0x2400, URZ ;  /* 0x000024000e0f7890 */ /* 0x000fe4000fffe03f */
[----:B------:R-:W-:Y:S02]  /*ba80*/  UIADD3 UR17, UR14, 0x4400, URZ ;  /* 0x000044000e117890 */ /* 0x000fe4000fffe03f */
[----:B------:R-:W-:-:S03]  /*ba90*/  UIADD3 UR19, UR14, 0x6400, URZ ;  /* 0x000064000e137890 */ /* 0x000fc6000fffe03f */
[----:B------:R0:W-:Y:S02]  /*baa0*/  UTMALDG.4D [UR8], [UR4], desc[UR6] ;  /* 0x00000608040075b4 */ /* 0x0001e40008019000 */
[----:B0-----:R-:W-:Y:S01]  /*bab0*/  UMOV UR8, UR15 ;  /* 0x0000000f00087c82 */ /* 0x001fe20008000000 */
[----:B------:R-:W-:Y:S01]  /*bac0*/  UMOV UR10, UR16 ;  /* 0x00000010000a7c82 */ /* 0x000fe20008000000 */
[----:B------:R-:W-:Y:S01]  /*bad0*/  UIADD3 UR15, UR14, 0x8400, URZ ;  /* 0x000084000e0f7890 */ /* 0x000fe2000fffe03f */
[----:B------:R0:W-:Y:S01]  /*bae0*/  UTMALDG.4D [UR8], [UR4], desc[UR6] ;  /* 0x00000608040075b4 */ /* 0x0001e20008019000 */
[----:B------:R-:W-:Y:S01]  /*baf0*/  UIADD3 UR16, UR14, 0xa400, URZ ;  /* 0x0000a4000e107890 */ /* 0x000fe2000fffe03f */
[----:B0-----:R-:W-:Y:S01]  /*bb00*/  UMOV UR8, UR17 ;  /* 0x0000001100087c82 */ /* 0x001fe20008000000 */
[----:B------:R-:W-:Y:S02]  /*bb10*/  UMOV UR10, UR18 ;  /* 0x00000012000a7c82 */ /* 0x000fe40008000000 */
[----:B------:R0:W-:Y:S01]  /*bb20*/  UTMALDG.4D [UR8], [UR4], desc[UR6] ;  /* 0x00000608040075b4 */ /* 0x0001e20008019000 */
[----:B------:R-:W-:Y:S01]  /*bb30*/  UIADD3 UR17, UR14, 0xc400, URZ ;  /* 0x0000c4000e117890 */ /* 0x000fe2000fffe03f */
[----:B0-----:R-:W-:Y:S01]  /*bb40*/  UMOV UR8, UR19 ;  /* 0x0000001300087c82 */ /* 0x001fe20008000000 */
[----:B------:R-:W-:-:S02]  /*bb50*/  UMOV UR10, UR20 ;  /* 0x00000014000a7c82 */ /* 0x000fc40008000000 */
[----:B------:R0:W-:Y:S02]  /*bb60*/  UTMALDG.4D [UR8], [UR4], desc[UR6] ;  /* 0x00000608040075b4 */ /* 0x0001e40008019000 */
[----:B0-----:R-:W-:Y:S01]  /*bb70*/  UMOV UR8, UR15 ;  /* 0x0000000f00087c82 */ /* 0x001fe20008000000 */
[----:B------:R-:W-:Y:S01]  /*bb80*/  UMOV UR10, UR21 ;  /* 0x00000015000a7c82 */ /* 0x000fe20008000000 */
[----:B------:R-:W-:Y:S01]  /*bb90*/  UIADD3 UR15, UR14, 0xe400, URZ ;  /* 0x0000e4000e0f7890 */ /* 0x000fe2000fffe03f */
[----:B------:R0:W-:Y:S02]  /*bba0*/  UTMALDG.4D [UR8], [UR4], desc[UR6] ;  /* 0x00000608040075b4 */ /* 0x0001e40008019000 */
[----:B------:R-:W-:Y:S01]  /*bbb0*/  UMOV UR14, 0x180 ;  /* 0x00000180000e7882 */ /* 0x000fe20000000000 */
[----:B0-----:R-:W-:Y:S01]  /*bbc0*/  UMOV UR8, UR16 ;  /* 0x0000001000087c82 */ /* 0x001fe20008000000 */
[----:B------:R-:W-:Y:S02]  /*bbd0*/  UMOV UR10, UR22 ;  /* 0x00000016000a7c82 */ /* 0x000fe40008000000 */
[----:B------:R0:W-:Y:S02]  /*bbe0*/  UTMALDG.4D [UR8], [UR4], desc[UR6] ;  /* 0x00000608040075b4 */ /* 0x0001e40008019000 */
[----:B0-----:R-:W-:Y:S01]  /*bbf0*/  UMOV UR8, UR17 ;  /* 0x0000001100087c82 */ /* 0x001fe20008000000 */
[----:B------:R-:W-:Y:S01]  /*bc00*/  UMOV UR10, UR14 ;  /* 0x0000000e000a7c82 */ /* 0x000fe20008000000 */
[----:B------:R-:W-:Y:S01]  /*bc10*/  UMOV UR14, 0x1c0 ;  /* 0x000001c0000e7882 */ /* 0x000fe20000000000 */
[----:B------:R0:W-:Y:S02]  /*bc20*/  UTMALDG.4D [UR8], [UR4], desc[UR6] ;  /* 0x00000608040075b4 */ /* 0x0001e40008019000 */
[----:B0-----:R-:W-:Y:S01]  /*bc30*/  UMOV UR8, UR15 ;  /* 0x0000000f00087c82 */ /* 0x001fe20008000000 */
[----:B------:R-:W-:-:S02]  /*bc40*/  UMOV UR10, UR14 ;  /* 0x0000000e000a7c82 */ /* 0x000fc40008000000 */
[----:B------:R1:W-:Y:S02]  /*bc50*/  UTMALDG.4D [UR8], [UR4], desc[UR6] ;  /* 0x00000608040075b4 */ /* 0x0003e40008019000 */
[----:B-1----:R-:W-:Y:S01]  /*bc60*/  NOP ;  /* 0x0000000000007918 */ /* 0x002fe20000000000 */
.L_x_325:
[----:B------:R-:W-:Y:S05]  /*bc70*/  BSYNC B0 ;  /* 0x0000000000007941 */ /* 0x000fea0003800000 */
.L_x_324:
[----:B0-----:R-:W2:Y:S01]  /*bc80*/  LDL.LU R6, [R1+0x20] ;  /* 0x0000200001067983 */ /* 0x001ea20000300800 */
[----:B------:R-:W-:Y:S01]  /*bc90*/  BSSY B0, `(.L_x_328) ;  /* 0x00001a9000007945 */ /* 0x000fe20003800000 */
[----:B--2---:R-:W-:-:S13]  /*bca0*/  ISETP.GE.AND P0, PT, R6, 0x41, PT ;  /* 0x000000410600780c */ /* 0x004fda0003f06270 */
[----:B------:R-:W-:Y:S05]  /*bcb0*/  @!P0 BRA `(.L_x_329) ;  /* 0x0000001800988947 */ /* 0x000fea0003800000 */
[----:B------:R-:W2:Y:S01]  /*bcc0*/  LDL R8, [R1+0x14] ;  /* 0x0000140001087983 */ /* 0x000ea20000100800 */
[----:B------:R-:W-:Y:S01]  /*bcd0*/  IMAD.MOV.U32 R6, RZ, RZ, 0x1 ;  /* 0x00000001ff067424 */ /* 0x000fe200078e00ff */
[----:B------:R-:W-:Y:S01]  /*bce0*/  BSSY B1, `(.L_x_330) ;  /* 0x0000091000017945 */ /* 0x000fe20003800000 */
[----:B--2---:R-:W-:-:S04]  /*bcf0*/  IADD3 R11, -R8, RZ, RZ ;  /* 0x000000ff080b7210 */ /* 0x004fc80007ffe1ff */
[----:B------:R-:W-:-:S05]  /*bd00*/  VIADDMNMX R11, R11, R6, 0xffffffff, !PT ;  /* 0xffffffff0b0b7446 */ /* 0x000fca0007800106 */
[C---:B------:R-:W-:Y:S02]  /*bd10*/  IMAD.IADD R6, R8.reuse, 0x1, R11 ;  /* 0x0000000108067824 */ /* 0x040fe400078e020b */
[----:B------:R-:W-:-:S03]  /*bd20*/  VIADD R8, R8, 0xfffffffe ;  /* 0xfffffffe08087836 */ /* 0x000fc60000000000 */
[----:B------:R-:W-:-:S04]  /*bd30*/  LOP3.LUT R6, R6, 0x1, RZ, 0xc0, !PT ;  /* 0x0000000106067812 */ /* 0x000fc800078ec0ff */
[----:B------:R-:W-:-:S13]  /*bd40*/  ISETP.NE.U32.AND P0, PT, R6, 0x1, PT ;  /* 0x000000010600780c */ /* 0x000fda0003f05070 */
[----:B------:R-:W-:Y:S05]  /*bd50*/  @P0 BRA `(.L_x_331) ;  /* 0x0000000800240947 */ /* 0x000fea0003800000 */
[----:B------:R-:W2:Y:S04]  /*bd60*/  LDL.LU R10, [R1] ;  /* 0x00000000010a7983 */ /* 0x000ea80000300800 */
[----:B------:R-:W3:Y:S01]  /*bd70*/  LDL.LU R14, [R1+0x4] ;  /* 0x00000400010e7983 */ /* 0x000ee20000300800 */
[----:B------:R-:W-:Y:S01]  /*bd80*/  BSSY B2, `(.L_x_332) ;  /* 0x0000084000027945 */ /* 0x000fe20003800000 */
[----:B--2---:R-:W-:-:S04]  /*bd90*/  IADD3 R10, R10, 0x1, RZ ;  /* 0x000000010a0a7810 */ /* 0x004fc80007ffe0ff */
[----:B------:R-:W-:-:S04]  /*bda0*/  ISETP.NE.AND P0, PT, R10, 0x2, PT ;  /* 0x000000020a00780c */ /* 0x000fc80003f05270 */
[----:B------:R-:W-:Y:S02]  /*bdb0*/  SEL R6, RZ, 0x1, P0 ;  /* 0x00000001ff067807 */ /* 0x000fe40000000000 */
[----:B------:R-:W-:Y:S02]  /*bdc0*/  SEL R15, R10, RZ, P0 ;  /* 0x000000ff0a0f7207 */ /* 0x000fe40000000000 */
[----:B---3--:R-:W-:-:S05]  /*bdd0*/  LOP3.LUT R14, R14, R6, RZ, 0x3c, !PT ;  /* 0x000000060e0e7212 */ /* 0x008fca00078e3cff */
[----:B------:R0:W-:Y:S04]  /*bde0*/  STL [R1+0x4], R14 ;  /* 0x0000040e01007387 */ /* 0x0001e80000100800 */
[----:B------:R0:W-:Y:S01]  /*bdf0*/  STL [R1], R15 ;  /* 0x0000000f01007387 */ /* 0x0001e20000100800 */
[----:B------:R-:W-:Y:S05]  /*be00*/  @!P6 BRA `(.L_x_333) ;  /* 0x0000000400ece947 */ /* 0x000fea0003800000 */
[----:B------:R-:W-:-:S04]  /*be10*/  ISETP.NE.U32.AND P0, PT, R2, RZ, PT ;  /* 0x000000ff0200720c */ /* 0x000fc80003f05070 */
[----:B------:R-:W-:-:S13]  /*be20*/  ISETP.NE.AND.EX P0, PT, R3, RZ, PT, P0 ;  /* 0x000000ff0300720c */ /* 0x000fda0003f05300 */
[----:B------:R-:W-:Y:S05]  /*be30*/  @!P0 BRA `(.L_x_334) ;  /* 0x0000000000488947 */ /* 0x000fea0003800000 */
[----:B------:R-:W1:Y:S01]  /*be40*/  LDC R13, c[0x0][0x41c] ;  /* 0x00010700ff0d7b82 */ /* 0x000e620000000800 */
[----:B------:R-:W-:Y:S01]  /*be50*/  IMAD.MOV.U32 R10, RZ, RZ, R8 ;  /* 0x000000ffff0a7224 */ /* 0x000fe200078e0008 */
[----:B------:R-:W-:Y:S01]  /*be60*/  ULDC.64 UR4, c[0x0][0x408] ;  /* 0x0001020000047ab9 */ /* 0x000fe20000000a00 */
[----:B-1----:R-:W-:-:S13]  /*be70*/  ISETP.NE.AND P0, PT, R13, 0x1, PT ;  /* 0x000000010d00780c */ /* 0x002fda0003f05270 */
[----:B------:R-:W1:Y:S02]  /*be80*/  @P0 LDC.64 R6, c[0x0][0x420] ;  /* 0x00010800ff060b82 */ /* 0x000e640000000a00 */
[----:B-1----:R-:W-:-:S05]  /*be90*/  @P0 IMAD.HI.U32 R6, R8, R6, RZ ;  /* 0x0000000608060227 */ /* 0x002fca00078e00ff */
[----:B------:R-:W-:Y:S01]  /*bea0*/  @P0 SHF.R.U32.HI R10, RZ, R7, R6 ;  /* 0x00000007ff0a0219 */ /* 0x000fe20000011606 */
[----:B------:R-:W-:-:S03]  /*beb0*/  IMAD R6, R5, UR4, RZ ;  /* 0x0000000405067c24 */ /* 0x000fc6000f8e02ff */
[----:B------:R-:W-:Y:S01]  /*bec0*/  SHF.R.S32.HI R7, RZ, 0x1f, R10 ;  /* 0x0000001fff077819 */ /* 0x000fe2000001140a */
[----:B------:R-:W-:Y:S02]  /*bed0*/  IMAD R12, R0, UR5, R6 ;  /* 0x00000005000c7c24 */ /* 0x000fe4000f8e0206 */
[----:B------:R-:W-:-:S04]  /*bee0*/  IMAD.MOV.U32 R6, RZ, RZ, R10 ;  /* 0x000000ffff067224 */ /* 0x000fc800078e000a */
[----:B------:R-:W-:-:S04]  /*bef0*/  IMAD.WIDE.U32 R6, R0, UR4, R6 ;  /* 0x0000000400067c25 */ /* 0x000fc8000f8e0006 */
[----:B------:R-:W-:Y:S01]  /*bf00*/  IMAD.IADD R12, R12, 0x1, R7 ;  /* 0x000000010c0c7824 */ /* 0x000fe200078e0207 */
[----:B------:R-:W-:-:S04]  /*bf10*/  LEA R2, P0, R6, R2, 0x2 ;  /* 0x0000000206027211 */ /* 0x000fc800078010ff */
[----:B------:R-:W-:Y:S02]  /*bf20*/  LEA.HI.X R3, R6, R3, R12, 0x2, P0 ;  /* 0x0000000306037211 */ /* 0x000fe400000f140c */
[----:B------:R-:W-:-:S03]  /*bf30*/  IADD3 R6, -R10, RZ, RZ ;  /* 0x000000ff0a067210 */ /* 0x000fc60007ffe1ff */
[----:B------:R1:W5:Y:S02]  /*bf40*/  LDG.E R7, desc[UR38][R2.64] ;  /* 0x0000002602077981 */ /* 0x000364000c1e1900 */
[----:B------:R-:W-:-:S07]  /*bf50*/  IMAD R8, R13, R6, R8 ;  /* 0x000000060d087224 */ /* 0x000fce00078e0208 */
.L_x_334:
[----:B-1----:R-:W1:Y:S01]  /*bf60*/  S2R R3, SR_CgaCtaId ;  /* 0x0000000000037919 */ /* 0x002e620000008800 */
[----:B------:R-:W-:Y:S02]  /*bf70*/  MOV R2, 0x400 ;  /* 0x0000040000027802 */ /* 0x000fe40000000f00 */
[----:B------:R-:W-:Y:S02]  /*bf80*/  SHF.L.U32 R6, R14, 0x1f, RZ ;  /* 0x0000001f0e067819 */ /* 0x000fe400000006ff */
[----:B-1----:R-:W-:-:S05]  /*bf90*/  LEA R2, R3, R2, 0x18 ;  /* 0x0000000203027211 */ /* 0x002fca00078ec0ff */
[----:B------:R-:W-:-:S04]  /*bfa0*/  IMAD R3, R15, 0x8, R2 ;  /* 0x000000080f037824 */ /* 0x000fc800078e0202 */
[----:B------:R-:W1:Y:S02]  /*bfb0*/  SYNCS.PHASECHK.TRANS64.TRYWAIT P0, [R3+URZ+0x28c40], R6 ;  /* 0x028c4006030075a7 */ /* 0x000e64000800017f */
[----:B-1----:R-:W-:Y:S05]  /*bfc0*/  @!P0 BRA `(.L_x_335) ;  /* 0x0000002800e88947 */ /* 0x002fea0003800000 */
.L_x_394:
[----:B------:R-:W2:Y:S02]  /*bfd0*/  S2R R2, SR_TID.X ;  /* 0x0000000000027919 */ /* 0x000ea40000002100 */
[----:B--2---:R-:W-:-:S04]  /*bfe0*/  LOP3.LUT R2, R2, 0x7f, RZ, 0xc0, !PT ;  /* 0x0000007f02027812 */ /* 0x004fc800078ec0ff */
[----:B------:R-:W-:-:S13]  /*bff0*/  ISETP.NE.AND P1, PT, R2, RZ, PT ;  /* 0x000000ff0200720c */ /* 0x000fda0003f25270 */
[----:B------:R-:W-:Y:S05]  /*c000*/  @P1 BRA `(.L_x_336) ;  /* 0x00000000001c1947 */ /* 0x000fea0003800000 */
[----:B------:R-:W2:Y:S02]  /*c010*/  S2R R2, SR_TID.X ;  /* 0x0000000000027919 */ /* 0x000ea40000002100 */
[----:B--2---:R-:W-:-:S04]  /*c020*/  LOP3.LUT R2, R2, 0x1f, RZ, 0xc0, !PT ;  /* 0x0000001f02027812 */ /* 0x004fc800078ec0ff */
[----:B------:R-:W-:Y:S01]  /*c030*/  ISETP.NE.AND P0, PT, R2, RZ, PT ;  /* 0x000000ff0200720c */ /* 0x000fe20003f05270 */
[----:B------:R-:W-:-:S04]  /*c040*/  IMAD.MOV.U32 R2, RZ, RZ, 0x2000 ;  /* 0x00002000ff027424 */ /* 0x000fc800078e00ff */
[----:B------:R2:W-:Y:S08]  /*c050*/  SYNCS.ARRIVE.TRANS64 RZ, [R3+URZ+0x28c30], R2 ;  /* 0x028c300203ff79a7 */ /* 0x0005f0000800003f */
[----:B------:R-:W-:Y:S05]  /*c060*/  @!P0 BRA `(.L_x_336) ;  /* 0x0000000000048947 */ /* 0x000fea0003800000 */
[----:B------:R-:W-:Y:S01]  /*c070*/  BPT.TRAP 0x1 ;  /* 0x000000040000795c */ /* 0x000fe20000300000 */
.L_x_336:
[----:B--2---:R-:W2:Y:S01]  /*c080*/  LDL R2, [R1] ;  /* 0x0000000001027983 */ /* 0x004ea20000100800 */
[----:B------:R-:W-:-:S03]  /*c090*/  MOV R12, 0x400 ;  /* 0x00000400000c7802 */ /* 0x000fc60000000f00 */
[----:B------:R-:W3:Y:S01]  /*c0a0*/  LDL R10, [R1+0x8] ;  /* 0x00000800010a7983 */ /* 0x000ee20000100800 */
[----:B------:R-:W4:Y:S01]  /*c0b0*/  S2R R13, SR_CgaCtaId ;  /* 0x00000000000d7919 */ /* 0x000f220000008800 */
[----:B------:R-:W-:Y:S01]  /*c0c0*/  R2UR UR9, R3 ;  /* 0x00000000030972ca */ /* 0x000fe200000e0000 */
[----:B------:R-:W-:Y:S01]  /*c0d0*/  UIADD3 UR4, UP0, UR40, 0x370, URZ ;  /* 0x0000037028047890 */ /* 0x000fe2000ff1e03f */
[----:B------:R-:W-:Y:S02]  /*c0e0*/  R2UR UR12, R4 ;  /* 0x00000000040c72ca */ /* 0x000fe400000e0000 */
[----:B-----5:R-:W-:Y:S01]  /*c0f0*/  R2UR UR13, R7 ;  /* 0x00000000070d72ca */ /* 0x020fe200000e0000 */
[----:B------:R-:W-:Y:S01]  /*c100*/  UIADD3.X UR5, URZ, UR41, URZ, UP0, !UPT ;  /* 0x000000293f057290 */ /* 0x000fe200087fe43f */
[----:B----4-:R-:W-:-:S07]  /*c110*/  LEA R12, R13, R12, 0x18 ;  /* 0x0000000c0d0c7211 */ /* 0x010fce00078ec0ff */
[----:B------:R-:W-:Y:S01]  /*c120*/  UIADD3 UR9, UR9, 0x28c30, URZ ;  /* 0x00028c3009097890 */ /* 0x000fe2000fffe03f */
[----:B------:R-:W-:Y:S01]  /*c130*/  UMOV UR6, 0x0 ;  /* 0x0000000000067882 */ /* 0x000fe20000000000 */
[----:B------:R-:W-:Y:S01]  /*c140*/  UMOV UR7, 0x14f00000 ;  /* 0x14f0000000077882 */ /* 0x000fe20000000000 */
[----:B------:R-:W-:Y:S01]  /*c150*/  UMOV UR10, URZ ;  /* 0x0000003f000a7c82 */ /* 0x000fe20008000000 */
[----:B--2---:R-:W-:-:S05]  /*c160*/  IMAD R2, R2, 0x2000, R12 ;  /* 0x0000200002027824 */ /* 0x004fca00078e020c */
[----:B------:R-:W-:Y:S02]  /*c170*/  R2UR UR8, R2 ;  /* 0x00000000020872ca */ /* 0x000fe400000e0000 */
[----:B---3--:R-:W-:-:S04]  /*c180*/  LEA R8, R8, R10, 0x6 ;  /* 0x0000000a08087211 */ /* 0x008fc800078e30ff */
[----:B------:R-:W-:-:S07]  /*c190*/  R2UR UR11, R8 ;  /* 0x00000000080b72ca */ /* 0x000fce00000e0000 */
[----:B------:R-:W-:-:S09]  /*c1a0*/  UIADD3 UR8, UR8, 0x22400, URZ ;  /* 0x0002240008087890 */ /* 0x000fd2000fffe03f */
[----:B------:R2:W-:Y:S01]  /*c1b0*/  UTMALDG.4D [UR8], [UR4], desc[UR6] ;  /* 0x00000608040075b4 */ /* 0x0005e20008019000 */
[----:B------:R-:W3:Y:S02]  /*c1c0*/  SYNCS.PHASECHK.TRANS64.TRYWAIT P0, [R3+URZ+0x28c60], R6 ;  /* 0x028c6006030075a7 */ /* 0x000ee4000800017f */
[----:B--23--:R-:W-:Y:S05]  /*c1d0*/  @!P0 BRA `(.L_x_337) ;  /* 0x0000002800788947 */ /* 0x00cfea0003800000 */
.L_x_395:
[----:B------:R-:W-:Y:S05]  /*c1e0*/  @P1 BRA `(.L_x_338) ;  /* 0x00000000001c1947 */ /* 0x000fea0003800000 */
[----:B------:R-:W3:Y:S02]  /*c1f0*/  S2R R2, SR_TID.X ;  /* 0x0000000000027919 */ /* 0x000ee40000002100 */
[----:B---3--:R-:W-:-:S04]  /*c200*/  LOP3.LUT R2, R2, 0x1f, RZ, 0xc0, !PT ;  /* 0x0000001f02027812 */ /* 0x008fc800078ec0ff */
[----:B------:R-:W-:Y:S01]  /*c210*/  ISETP.NE.AND P0, PT, R2, RZ, PT ;  /* 0x000000ff0200720c */ /* 0x000fe20003f05270 */
[----:B------:R-:W-:-:S04]  /*c220*/  IMAD.MOV.U32 R2, RZ, RZ, 0x10000 ;  /* 0x00010000ff027424 */ /* 0x000fc800078e00ff */
[----:B------:R3:W-:Y:S08]  /*c230*/  SYNCS.ARRIVE.TRANS64 RZ, [R3+URZ+0x28c50], R2 ;  /* 0x028c500203ff79a7 */ /* 0x0007f0000800003f */
[----:B------:R-:W-:Y:S05]  /*c240*/  @!P0 BRA `(.L_x_338) ;  /* 0x0000000000048947 */ /* 0x000fea0003800000 */
[----:B------:R-:W-:Y:S01]  /*c250*/  BPT.TRAP 0x1 ;  /* 0x000000040000795c */ /* 0x000fe20000300000 */
.L_x_338:
[----:B---3--:R-:W3:Y:S01]  /*c260*/  LDL R2, [R1] ;  /* 0x0000000001027983 */ /* 0x008ee20000100800 */
[----:B-12---:R-:W-:Y:S01]  /*c270*/  MOV R6, 0x400 ;  /* 0x0000040000067802 */ /* 0x006fe20000000f00 */
[----:B------:R-:W1:Y:S01]  /*c280*/  S2R R10, SR_CgaCtaId ;  /* 0x00000000000a7919 */ /* 0x000e620000008800 */
[----:B------:R-:W-:Y:S01]  /*c290*/  R2UR UR9, R3 ;  /* 0x00000000030972ca */ /* 0x000fe200000e0000 */
[----:B------:R-:W-:Y:S01]  /*c2a0*/  UIADD3 UR4, UP0, UR40, 0x470, URZ ;  /* 0x0000047028047890 */ /* 0x000fe2000ff1e03f */
[----:B------:R-:W-:Y:S02]  /*c2b0*/  R2UR UR11, R8 ;  /* 0x00000000080b72ca */ /* 0x000fe400000e0000 */
[----:B------:R-:W-:Y:S02]  /*c2c0*/  R2UR UR12, R4 ;  /* 0x00000000040c72ca */ /* 0x000fe400000e0000 */
[----:B------:R-:W-:Y:S01]  /*c2d0*/  R2UR UR13, R7 ;  /* 0x00000000070d72ca */ /* 0x000fe200000e0000 */
[----:B------:R-:W-:Y:S01]  /*c2e0*/  UIADD3.X UR5, URZ, UR41, URZ, UP0, !UPT ;  /* 0x000000293f057290 */ /* 0x000fe200087fe43f */
[----:B-1----:R-:W-:-:S05]  /*c2f0*/  LEA R6, R10, R6, 0x18 ;  /* 0x000000060a067211 */ /* 0x002fca00078ec0ff */
        /* <DEDUP_REMOVED lines=9> */
[----:B---3--:R-:W-:-:S05]  /*c390*/  IMAD R2, R2, 0x10000, R6 ;  /* 0x0001000002027824 */ /* 0x008fca00078e0206 */
        /* <DEDUP_REMOVED lines=9> */
[----:B------:R1:W-:Y:S01]  /*c430*/  UTMALDG.4D [UR8], [UR4], desc[UR6] ;  /* 0x00000608040075b4 */ /* 0x0003e20008019000 */
[----:B------:R-:W-:Y:S01]  /*c440*/  UIADD3 UR16, UR14, 0xa400, URZ ;  /* 0x0000a4000e107890 */ /* 0x000fe2000fffe03f */
[----:B-1----:R-:W-:Y:S01]  /*c450*/  UMOV UR8, UR17 ;  /* 0x0000001100087c82 */ /* 0x002fe20008000000 */
[----:B------:R-:W-:Y:S02]  /*c460*/  UMOV UR10, UR18 ;  /* 0x00000012000a7c82 */ /* 0x000fe40008000000 */
[----:B------:R1:W-:Y:S01]  /*c470*/  UTMALDG.4D [UR8], [UR4], desc[UR6] ;  /* 0x00000608040075b4 */ /* 0x0003e20008019000 */
[----:B------:R-:W-:Y:S01]  /*c480*/  UIADD3 UR17, UR14, 0xc400, URZ ;  /* 0x0000c4000e117890 */ /* 0x000fe2000fffe03f */
[----:B-1----:R-:W-:Y:S01]  /*c490*/  UMOV UR8, UR19 ;  /* 0x0000001300087c82 */ /* 0x002fe20008000000 */
[----:B------:R-:W-:-:S02]  /*c4a0*/  UMOV UR10, UR20 ;  /* 0x00000014000a7c82 */ /* 0x000fc40008000000 */
[----:B------:R1:W-:Y:S02]  /*c4b0*/  UTMALDG.4D [UR8], [UR4], desc[UR6] ;  /* 0x00000608040075b4 */ /* 0x0003e40008019000 */
[----:B-1----:R-:W-:Y:S01]  /*c4c0*/  UMOV UR8, UR15 ;  /* 0x0000000f00087c82 */ /* 0x002fe20008000000 */
[----:B------:R-:W-:Y:S01]  /*c4d0*/  UMOV UR10, UR21 ;  /* 0x00000015000a7c82 */ /* 0x000fe20008000000 */
[----:B------:R-:W-:Y:S01]  /*c4e0*/  UIADD3 UR15, UR14, 0xe400, URZ ;  /* 0x0000e4000e0f7890 */ /* 0x000fe2000fffe03f */
[----:B------:R1:W-:Y:S02]  /*c4f0*/  UTMALDG.4D [UR8], [UR4], desc[UR6] ;  /* 0x00000608040075b4 */ /* 0x0003e40008019000 */
[----:B------:R-:W-:Y:S01]  /*c500*/  UMOV UR14, 0x180 ;  /* 0x00000180000e7882 */ /* 0x000fe20000000000 */
[----:B-1----:R-:W-:Y:S01]  /*c510*/  UMOV UR8, UR16 ;  /* 0x0000001000087c82 */ /* 0x002fe20008000000 */
[----:B------:R-:W-:Y:S02]  /*c520*/  UMOV UR10, UR22 ;  /* 0x00000016000a7c82 */ /* 0x000fe40008000000 */
[----:B------:R1:W-:Y:S02]  /*c530*/  UTMALDG.4D [UR8], [UR4], desc[UR6] ;  /* 0x00000608040075b4 */ /* 0x0003e40008019000 */
[----:B-1----:R-:W-:Y:S01]  /*c540*/  UMOV UR8, UR17 ;  /* 0x0000001100087c82 */ /* 0x002fe20008000000 */
[----:B------:R-:W-:Y:S01]  /*c550*/  UMOV UR10, UR14 ;  /* 0x0000000e000a7c82 */ /* 0x000fe20008000000 */
[----:B------:R-:W-:Y:S01]  /*c560*/  UMOV UR14, 0x1c0 ;  /* 0x000001c0000e7882 */ /* 0x000fe20000000000 */
[----:B------:R1:W-:Y:S02]  /*c570*/  UTMALDG.4D [UR8], [UR4], desc[UR6] ;  /* 0x00000608040075b4 */ /* 0x0003e40008019000 */
[----:B-1----:R-:W-:Y:S01]  /*c580*/  UMOV UR8, UR15 ;  /* 0x0000000f00087c82 */ /* 0x002fe20008000000 */
[----:B------:R-:W-:-:S02]  /*c590*/  UMOV UR10, UR14 ;  /* 0x0000000e000a7c82 */ /* 0x000fc40008000000 */
[----:B------:R1:W-:Y:S02]  /*c5a0*/  UTMALDG.4D [UR8], [UR4], desc[UR6] ;  /* 0x00000608040075b4 */ /* 0x0003e40008019000 */
[----:B-1----:R-:W-:Y:S01]  /*c5b0*/  NOP ;  /* 0x0000000000007918 */ /* 0x002fe20000000000 */
.L_x_333:
[----:B------:R-:W-:Y:S05]  /*c5c0*/  BSYNC B2 ;  /* 0x0000000000027941 */ /* 0x000fea0003800000 */
.L_x_332:
[----:B------:R-:W2:Y:S02]  /*c5d0*/  LDL.LU R2, [R1+0x14] ;  /* 0x0000140001027983 */ /* 0x000ea40000300800 */
[----:B--2---:R-:W-:-:S07]  /*c5e0*/  VIADD R8, R2, 0xfffffffd ;  /* 0xfffffffd02087836 */ /* 0x004fce0000000000 */
.L_x_331:
[----:B------:R-:W-:Y:S05]  /*c5f0*/  BSYNC B1 ;  /* 0x0000000000017941 */ /* 0x000fea0003800000 */
.L_x_330:
[----:B------:R-:W-:-:S04]  /*c600*/  IADD3 R2, -R11, RZ, RZ ;  /* 0x000000ff0b027210 */ /* 0x000fc80007ffe1ff */
[----:B------:R-:W-:-:S13]  /*c610*/  ISETP.NE.AND P0, PT, R9, R2, PT ;  /* 0x000000020900720c */ /* 0x000fda0003f05270 */
[----:B------:R-:W-:Y:S05]  /*c620*/  @!P0 BRA `(.L_x_329) ;  /* 0x00000010003c8947 */ /* 0x000fea0003800000 */
.L_x_353:
[----:B------:R-:W2:Y:S04]  /*c630*/  LDL.LU R3, [R1] ;  /* 0x0000000001037983 */ /* 0x000ea80000300800 */
[----:B------:R-:W3:Y:S01]  /*c640*/  LDL.LU R2, [R1+0x4] ;  /* 0x0000040001027983 */ /* 0x000ee20000300800 */
[----:B------:R-:W-:Y:S05]  /*c650*/  YIELD ;  /* 0x0000000000007946 */ /* 0x000fea0003800000 */
[----:B------:R-:W-:Y:S01]  /*c660*/  BSSY B1, `(.L_x_339) ;  /* 0x0000081000017945 */ /* 0x000fe20003800000 */
[----:B--2---:R-:W-:-:S05]  /*c670*/  VIADD R9, R3, 0x1 ;  /* 0x0000000103097836 */ /* 0x004fca0000000000 */
[----:B------:R-:W-:-:S04]  /*c680*/  ISETP.NE.AND P0, PT, R9, 0x2, PT ;  /* 0x000000020900780c */ /* 0x000fc80003f05270 */
[----:B------:R-:W-:Y:S02]  /*c690*/  SEL R10, RZ, 0x1, P0 ;  /* 0x00000001ff0a7807 */ /* 0x000fe40000000000 */
[----:B------:R-:W-:Y:S02]  /*c6a0*/  SEL R9, R9, RZ, P0 ;  /* 0x000000ff09097207 */ /* 0x000fe40000000000 */
[----:B---3--:R-:W-:Y:S01]  /*c6b0*/  LOP3.LUT R10, R2, R10, RZ, 0x3c, !PT ;  /* 0x0000000a020a7212 */ /* 0x008fe200078e3cff */
[----:B-1----:R-:W-:Y:S06]  /*c6c0*/  @!P6 BRA `(.L_x_340) ;  /* 0x0000000400e8e947 */ /* 0x002fec0003800000 */
[----:B------:R-:W-:Y:S01]  /*c6d0*/  ULDC.64 UR4, c[0x0][0x3f8] ;  /* 0x0000fe0000047ab9 */ /* 0x000fe20000000a00 */
[----:B------:R-:W-:Y:S01]  /*c6e0*/  IMAD.MOV.U32 R11, RZ, RZ, R8 ;  /* 0x000000ffff0b7224 */ /* 0x000fe200078e0008 */
[----:B------:R-:W-:-:S04]  /*c6f0*/  ISETP.NE.U32.AND P0, PT, RZ, UR4, PT ;  /* 0x00000004ff007c0c */ /* 0x000fc8000bf05070 */
[----:B------:R-:W-:-:S13]  /*c700*/  ISETP.NE.AND.EX P0, PT, RZ, UR5, PT, P0 ;  /* 0x00000005ff007c0c */ /* 0x000fda000bf05300 */
[----:B------:R-:W-:Y:S05]  /*c710*/  @!P0 BRA `(.L_x_341) ;  /* 0x0000000000448947 */ /* 0x000fea0003800000 */
[----:B------:R-:W1:Y:S01]  /*c720*/  LDC R7, c[0x0][0x41c] ;  /* 0x00010700ff077b82 */ /* 0x000e620000000800 */
[----:B------:R-:W-:Y:S01]  /*c730*/  ULDC.64 UR6, c[0x0][0x408] ;  /* 0x0001020000067ab9 */ /* 0x000fe20000000a00 */
[----:B-1----:R-:W-:-:S13]  /*c740*/  ISETP.NE.AND P0, PT, R7, 0x1, PT ;  /* 0x000000010700780c */ /* 0x002fda0003f05270 */
[----:B------:R-:W1:Y:S02]  /*c750*/  @P0 LDC.64 R2, c[0x0][0x420] ;  /* 0x00010800ff020b82 */ /* 0x000e640000000a00 */
[----:B-1----:R-:W-:-:S04]  /*c760*/  @P0 IMAD.HI.U32 R6, R8, R2, RZ ;  /* 0x0000000208060227 */ /* 0x002fc800078e00ff */
[----:B------:R-:W-:Y:S01]  /*c770*/  IMAD.MOV.U32 R2, RZ, RZ, R8 ;  /* 0x000000ffff027224 */ /* 0x000fe200078e0008 */
[----:B------:R-:W-:-:S04]  /*c780*/  @P0 SHF.R.U32.HI R2, RZ, R3, R6 ;  /* 0x00000003ff020219 */ /* 0x000fc80000011606 */
[----:B------:R-:W-:Y:S02]  /*c790*/  IADD3 R11, -R2, RZ, RZ ;  /* 0x000000ff020b7210 */ /* 0x000fe40007ffe1ff */
[----:B------:R-:W-:-:S03]  /*c7a0*/  SHF.R.S32.HI R3, RZ, 0x1f, R2 ;  /* 0x0000001fff037819 */ /* 0x000fc60000011402 */
[----:B------:R-:W-:Y:S02]  /*c7b0*/  IMAD R11, R7, R11, R8 ;  /* 0x0000000b070b7224 */ /* 0x000fe400078e0208 */
[----:B------:R-:W-:Y:S02]  /*c7c0*/  IMAD R7, R5, UR6, RZ ;  /* 0x0000000605077c24 */ /* 0x000fe4000f8e02ff */
[----:B------:R-:W-:-:S04]  /*c7d0*/  IMAD.WIDE.U32 R2, R0, UR6, R2 ;  /* 0x0000000600027c25 */ /* 0x000fc8000f8e0002 */
[----:B------:R-:W-:Y:S01]  /*c7e0*/  IMAD R7, R0, UR7, R7 ;  /* 0x0000000700077c24 */ /* 0x000fe2000f8e0207 */
[----:B------:R-:W-:-:S03]  /*c7f0*/  LEA R6, P0, R2, UR4, 0x2 ;  /* 0x0000000402067c11 */ /* 0x000fc6000f8010ff */
[----:B------:R-:W-:-:S05]  /*c800*/  IMAD.IADD R7, R7, 0x1, R3 ;  /* 0x0000000107077824 */ /* 0x000fca00078e0203 */
[----:B------:R-:W-:-:S06]  /*c810*/  LEA.HI.X R7, R2, UR5, R7, 0x2, P0 ;  /* 0x0000000502077c11 */ /* 0x000fcc00080f1407 */
[----:B------:R1:W5:Y:S02]  /*c820*/  LDG.E R7, desc[UR38][R6.64] ;  /* 0x0000002606077981 */ /* 0x000364000c1e1900 */
.L_x_341:
[----:B------:R-:W2:Y:S01]  /*c830*/  S2R R3, SR_CgaCtaId ;  /* 0x0000000000037919 */ /* 0x000ea20000008800 */
[----:B------:R-:W-:-:S04]  /*c840*/  MOV R2, 0x400 ;  /* 0x0000040000027802 */ /* 0x000fc80000000f00 */
[----:B--2---:R-:W-:Y:S02]  /*c850*/  LEA R2, R3, R2, 0x18 ;  /* 0x0000000203027211 */ /* 0x004fe400078ec0ff */
[----:B------:R-:W-:-:S03]  /*c860*/  SHF.L.U32 R3, R10, 0x1f, RZ ;  /* 0x0000001f0a037819 */ /* 0x000fc600000006ff */
[----:B------:R-:W-:-:S04]  /*c870*/  IMAD R2, R9, 0x8, R2 ;  /* 0x0000000809027824 */ /* 0x000fc800078e0202 */
[----:B------:R-:W2:Y:S02]  /*c880*/  SYNCS.PHASECHK.TRANS64.TRYWAIT P0, [R2+URZ+0x28c40], R3 ;  /* 0x028c4003020075a7 */ /* 0x000ea4000800017f */
[----:B--2---:R-:W-:Y:S05]  /*c890*/  @!P0 BRA `(.L_x_342) ;  /* 0x0000002000dc8947 */ /* 0x004fea0003800000 */
.L_x_396:
[----:B-1----:R-:W1:Y:S02]  /*c8a0*/  S2R R6, SR_TID.X ;  /* 0x0000000000067919 */ /* 0x002e640000002100 */
[----:B-1----:R-:W-:-:S04]  /*c8b0*/  LOP3.LUT R6, R6, 0x7f, RZ, 0xc0, !PT ;  /* 0x0000007f06067812 */ /* 0x002fc800078ec0ff */
[----:B------:R-:W-:-:S13]  /*c8c0*/  ISETP.NE.AND P0, PT, R6, RZ, PT ;  /* 0x000000ff0600720c */ /* 0x000fda0003f05270 */
[----:B------:R-:W-:Y:S05]  /*c8d0*/  @P0 BRA `(.L_x_343) ;  /* 0x00000000001c0947 */ /* 0x000fea0003800000 */
[----:B------:R-:W1:Y:S01]  /*c8e0*/  S2R R6, SR_TID.X ;  /* 0x0000000000067919 */ /* 0x000e620000002100 */
[----:B------:R-:W-:-:S04]  /*c8f0*/  IMAD.MOV.U32 R13, RZ, RZ, 0x2000 ;  /* 0x00002000ff0d7424 */ /* 0x000fc800078e00ff */
[----:B------:R3:W-:Y:S01]  /*c900*/  SYNCS.ARRIVE.TRANS64 RZ, [R2+URZ+0x28c30], R13 ;  /* 0x028c300d02ff79a7 */ /* 0x0007e2000800003f */
[----:B-1----:R-:W-:-:S04]  /*c910*/  LOP3.LUT R6, R6, 0x1f, RZ, 0xc0, !PT ;  /* 0x0000001f06067812 */ /* 0x002fc800078ec0ff */
[----:B------:R-:W-:-:S13]  /*c920*/  ISETP.NE.AND P1, PT, R6, RZ, PT ;  /* 0x000000ff0600720c */ /* 0x000fda0003f25270 */
[----:B---3--:R-:W-:Y:S05]  /*c930*/  @!P1 BRA `(.L_x_343) ;  /* 0x0000000000049947 */ /* 0x008fea0003800000 */
[----:B------:R-:W-:Y:S01]  /*c940*/  BPT.TRAP 0x1 ;  /* 0x000000040000795c */ /* 0x000fe20000300000 */
.L_x_343:
[----:B------:R-:W3:Y:S01]  /*c950*/  LDL R12, [R1+0x8] ;  /* 0x00000800010c7983 */ /* 0x000ee20000100800 */
[----:B------:R-:W-:Y:S01]  /*c960*/  MOV R6, 0x400 ;  /* 0x0000040000067802 */ /* 0x000fe20000000f00 */
[----:B------:R-:W1:Y:S01]  /*c970*/  S2R R13, SR_CgaCtaId ;  /* 0x00000000000d7919 */ /* 0x000e620000008800 */
[----:B------:R-:W-:Y:S01]  /*c980*/  R2UR UR9, R2 ;  /* 0x00000000020972ca */ /* 0x000fe200000e0000 */
[----:B------:R-:W-:Y:S01]  /*c990*/  UIADD3 UR4, UP0, UR40, 0x370, URZ ;  /* 0x0000037028047890 */ /* 0x000fe2000ff1e03f */
[----:B------:R-:W-:Y:S02]  /*c9a0*/  R2UR UR12, R4 ;  /* 0x00000000040c72ca */ /* 0x000fe400000e0000 */
[----:B-----5:R-:W-:Y:S01]  /*c9b0*/  R2UR UR13, R7 ;  /* 0x00000000070d72ca */ /* 0x020fe200000e0000 */
[----:B------:R-:W-:Y:S01]  /*c9c0*/  UIADD3.X UR5, URZ, UR41, URZ, UP0, !UPT ;  /* 0x000000293f057290 */ /* 0x000fe200087fe43f */
[----:B-1----:R-:W-:-:S04]  /*c9d0*/  LEA R6, R13, R6, 0x18 ;  /* 0x000000060d067211 */ /* 0x002fc800078ec0ff */
[----:B------:R-:W-:-:S04]  /*c9e0*/  LEA R6, R9, R6, 0xd ;  /* 0x0000000609067211 */ /* 0x000fc800078e68ff */
[----:B------:R-:W-:Y:S01]  /*c9f0*/  R2UR UR8, R6 ;  /* 0x00000000060872ca */ /* 0x000fe200000e0000 */
[----:B------:R-:W-:Y:S01]  /*ca00*/  UIADD3 UR9, UR9, 0x28c30, URZ ;  /* 0x00028c3009097890 */ /* 0x000fe2000fffe03f */
[----:B------:R-:W-:Y:S01]  /*ca10*/  UMOV UR6, 0x0 ;  /* 0x0000000000067882 */ /* 0x000fe20000000000 */
[----:B------:R-:W-:Y:S01]  /*ca20*/  UMOV UR7, 0x14f00000 ;  /* 0x14f0000000077882 */ /* 0x000fe20000000000 */
[----:B------:R-:W-:-:S09]  /*ca30*/  UMOV UR10, URZ ;  /* 0x0000003f000a7c82 */ /* 0x000fd20008000000 */
[----:B------:R-:W-:Y:S01]  /*ca40*/  UIADD3 UR8, UR8, 0x22400, URZ ;  /* 0x0002240008087890 */ /* 0x000fe2000fffe03f */
[----:B---3--:R-:W-:-:S05]  /*ca50*/  IMAD R6, R11, 0x40, R12 ;  /* 0x000000400b067824 */ /* 0x008fca00078e020c */
[----:B------:R-:W-:-:S13]  /*ca60*/  R2UR UR11, R6 ;  /* 0x00000000060b72ca */ /* 0x000fda00000e0000 */
[----:B------:R1:W-:Y:S01]  /*ca70*/  UTMALDG.4D [UR8], [UR4], desc[UR6] ;  /* 0x00000608040075b4 */ /* 0x0003e20008019000 */
[----:B------:R-:W3:Y:S02]  /*ca80*/  SYNCS.PHASECHK.TRANS64.TRYWAIT P1, [R2+URZ+0x28c60], R3 ;  /* 0x028c6003020075a7 */ /* 0x000ee4000802017f */
[----:B-1-3--:R-:W-:Y:S05]  /*ca90*/  @!P1 BRA `(.L_x_344) ;  /* 0x0000002000709947 */ /* 0x00afea0003800000 */
.L_x_397:
        /* <DEDUP_REMOVED lines=8> */
.L_x_345:
        /* <DEDUP_REMOVED lines=53> */
.L_x_340:
[----:B------:R-:W-:Y:S05]  /*ce70*/  BSYNC B1 ;  /* 0x0000000000017941 */ /* 0x000fea0003800000 */
.L_x_339:
[----:B------:R-:W-:Y:S01]  /*ce80*/  IADD3 R9, R9, 0x1, RZ ;  /* 0x0000000109097810 */ /* 0x000fe20007ffe0ff */
[----:B------:R-:W-:Y:S03]  /*ce90*/  BSSY B1, `(.L_x_346) ;  /* 0x0000084000017945 */ /* 0x000fe60003800000 */
[----:B------:R-:W-:-:S04]  /*cea0*/  ISETP.NE.AND P0, PT, R9, 0x2, PT ;  /* 0x000000020900780c */ /* 0x000fc80003f05270 */
[----:B------:R-:W-:Y:S02]  /*ceb0*/  SEL R3, RZ, 0x1, P0 ;  /* 0x00000001ff037807 */ /* 0x000fe40000000000 */
[----:B------:R-:W-:Y:S02]  /*cec0*/  SEL R12, R9, RZ, P0 ;  /* 0x000000ff090c7207 */ /* 0x000fe40000000000 */
[----:B------:R-:W-:-:S05]  /*ced0*/  LOP3.LUT R11, R10, R3, RZ, 0x3c, !PT ;  /* 0x000000030a0b7212 */ /* 0x000fca00078e3cff */
[----:B------:R1:W-:Y:S04]  /*cee0*/  STL [R1+0x4], R11 ;  /* 0x0000040b01007387 */ /* 0x0003e80000100800 */
[----:B------:R1:W-:Y:S01]  /*cef0*/  STL [R1], R12 ;  /* 0x0000000c01007387 */ /* 0x0003e20000100800 */
[----:B------:R-:W-:Y:S05]  /*cf00*/  @!P6 BRA `(.L_x_347) ;  /* 0x0000000400f0e947 */ /* 0x000fea0003800000 */
[----:B------:R-:W-:Y:S01]  /*cf10*/  ULDC.64 UR4, c[0x0][0x3f8] ;  /* 0x0000fe0000047ab9 */ /* 0x000fe20000000a00 */
[----:B------:R-:W-:Y:S01]  /*cf20*/  VIADD R9, R8, 0xffffffff ;  /* 0xffffffff08097836 */ /* 0x000fe20000000000 */
[----:B------:R-:W-:-:S04]  /*cf30*/  ISETP.NE.U32.AND P0, PT, RZ, UR4, PT ;  /* 0x00000004ff007c0c */ /* 0x000fc8000bf05070 */
[----:B------:R-:W-:-:S13]  /*cf40*/  ISETP.NE.AND.EX P0, PT, RZ, UR5, PT, P0 ;  /* 0x00000005ff007c0c */ /* 0x000fda000bf05300 */
[----:B------:R-:W-:Y:S05]  /*cf50*/  @!P0 BRA `(.L_x_348) ;  /* 0x0000000000448947 */ /* 0x000fea0003800000 */
[----:B------:R-:W2:Y:S01]  /*cf60*/  LDC R6, c[0x0][0x41c] ;  /* 0x00010700ff067b82 */ /* 0x000ea20000000800 */
[----:B------:R-:W-:Y:S02]  /*cf70*/  ULDC.64 UR6, c[0x0][0x408] ;  /* 0x0001020000067ab9 */ /* 0x000fe40000000a00 */
[----:B------:R-:W-:-:S04]  /*cf80*/  IMAD R7, R5, UR6, RZ ;  /* 0x0000000605077c24 */ /* 0x000fc8000f8e02ff */
[----:B------:R-:W-:Y:S01]  /*cf90*/  IMAD R7, R0, UR7, R7 ;  /* 0x0000000700077c24 */ /* 0x000fe2000f8e0207 */
[----:B--2---:R-:W-:-:S13]  /*cfa0*/  ISETP.NE.AND P0, PT, R6, 0x1, PT ;  /* 0x000000010600780c */ /* 0x004fda0003f05270 */
[----:B------:R-:W2:Y:S02]  /*cfb0*/  @P0 LDC.64 R2, c[0x0][0x420] ;  /* 0x00010800ff020b82 */ /* 0x000ea40000000a00 */
[----:B--2---:R-:W-:-:S04]  /*cfc0*/  @P0 IMAD.HI.U32 R10, R9, R2, RZ ;  /* 0x00000002090a0227 */ /* 0x004fc800078e00ff */
[----:B------:R-:W-:Y:S01]  /*cfd0*/  IMAD.MOV.U32 R2, RZ, RZ, R9 ;  /* 0x000000ffff027224 */ /* 0x000fe200078e0009 */
[----:B------:R-:W-:-:S05]  /*cfe0*/  @P0 SHF.R.U32.HI R2, RZ, R3, R10 ;  /* 0x00000003ff020219 */ /* 0x000fca000001160a */
[----:B------:R-:W-:-:S04]  /*cff0*/  IMAD.MOV R3, RZ, RZ, -R2 ;  /* 0x000000ffff037224 */ /* 0x000fc800078e0a02 */
[----:B------:R-:W-:Y:S01]  /*d000*/  IMAD R9, R6, R3, R9 ;  /* 0x0000000306097224 */ /* 0x000fe200078e0209 */
[----:B------:R-:W-:-:S03]  /*d010*/  SHF.R.S32.HI R3, RZ, 0x1f, R2 ;  /* 0x0000001fff037819 */ /* 0x000fc60000011402 */
[----:B------:R-:W-:-:S05]  /*d020*/  IMAD.WIDE.U32 R2, R0, UR6, R2 ;  /* 0x0000000600027c25 */ /* 0x000fca000f8e0002 */
[----:B------:R-:W-:Y:S02]  /*d030*/  IADD3 R7, R7, R3, RZ ;  /* 0x0000000307077210 */ /* 0x000fe40007ffe0ff */
[----:B------:R-:W-:-:S04]  /*d040*/  LEA R6, P0, R2, UR4, 0x2 ;  /* 0x0000000402067c11 */ /* 0x000fc8000f8010ff */
[----:B------:R-:W-:-:S06]  /*d050*/  LEA.HI.X R7, R2, UR5, R7, 0x2, P0 ;  /* 0x0000000502077c11 */ /* 0x000fcc00080f1407 */
[----:B------:R2:W5:Y:S03]  /*d060*/  LDG.E R7, desc[UR38][R6.64] ;  /* 0x0000002606077981 */ /* 0x000566000c1e1900 */
.L_x_348:
[----:B------:R-:W3:Y:S01]  /*d070*/  S2R R3, SR_CgaCtaId ;  /* 0x0000000000037919 */ /* 0x000ee20000008800 */
[----:B------:R-:W-:-:S04]  /*d080*/  MOV R2, 0x400 ;  /* 0x0000040000027802 */ /* 0x000fc80000000f00 */
[----:B---3--:R-:W-:Y:S02]  /*d090*/  LEA R2, R3, R2, 0x18 ;  /* 0x0000000203027211 */ /* 0x008fe400078ec0ff */
[----:B------:R-:W-:-:S03]  /*d0a0*/  SHF.L.U32 R3, R11, 0x1f, RZ ;  /* 0x0000001f0b037819 */ /* 0x000fc600000006ff */
[----:B------:R-:W-:-:S04]  /*d0b0*/  IMAD R2, R12, 0x8, R2 ;  /* 0x000000080c027824 */ /* 0x000fc800078e0202 */
[----:B------:R-:W3:Y:S02]  /*d0c0*/  SYNCS.PHASECHK.TRANS64.TRYWAIT P0, [R2+URZ+0x28c40], R3 ;  /* 0x028c4003020075a7 */ /* 0x000ee4000800017f */
[----:B---3--:R-:W-:Y:S05]  /*d0d0*/  @!P0 BRA `(.L_x_349) ;  /* 0x0000001800f48947 */ /* 0x008fea0003800000 */
.L_x_398:
[----:B--2---:R-:W2:Y:S02]  /*d0e0*/  S2R R6, SR_TID.X ;  /* 0x0000000000067919 */ /* 0x004ea40000002100 */
[----:B--2---:R-:W-:-:S04]  /*d0f0*/  LOP3.LUT R6, R6, 0x7f, RZ, 0xc0, !PT ;  /* 0x0000007f06067812 */ /* 0x004fc800078ec0ff */
[----:B------:R-:W-:-:S13]  /*d100*/  ISETP.NE.AND P0, PT, R6, RZ, PT ;  /* 0x000000ff0600720c */ /* 0x000fda0003f05270 */
[----:B------:R-:W-:Y:S05]  /*d110*/  @P0 BRA `(.L_x_350) ;  /* 0x00000000001c0947 */ /* 0x000fea0003800000 */
[----:B------:R-:W2:Y:S01]  /*d120*/  S2R R6, SR_TID.X ;  /* 0x0000000000067919 */ /* 0x000ea20000002100 */
[----:B-1----:R-:W-:-:S04]  /*d130*/  IMAD.MOV.U32 R11, RZ, RZ, 0x2000 ;  /* 0x00002000ff0b7424 */ /* 0x002fc800078e00ff */
[----:B------:R4:W-:Y:S01]  /*d140*/  SYNCS.ARRIVE.TRANS64 RZ, [R2+URZ+0x28c30], R11 ;  /* 0x028c300b02ff79a7 */ /* 0x0009e2000800003f */
[----:B--2---:R-:W-:-:S04]  /*d150*/  LOP3.LUT R6, R6, 0x1f, RZ, 0xc0, !PT ;  /* 0x0000001f06067812 */ /* 0x004fc800078ec0ff */
[----:B------:R-:W-:-:S13]  /*d160*/  ISETP.NE.AND P1, PT, R6, RZ, PT ;  /* 0x000000ff0600720c */ /* 0x000fda0003f25270 */
[----:B----4-:R-:W-:Y:S05]  /*d170*/  @!P1 BRA `(.L_x_350) ;  /* 0x0000000000049947 */ /* 0x010fea0003800000 */
[----:B------:R-:W-:Y:S01]  /*d180*/  BPT.TRAP 0x1 ;  /* 0x000000040000795c */ /* 0x000fe20000300000 */
.L_x_350:
[----:B------:R-:W2:Y:S01]  /*d190*/  LDL R6, [R1] ;  /* 0x0000000001067983 */ /* 0x000ea20000100800 */
[----:B-1----:R-:W-:-:S03]  /*d1a0*/  MOV R11, 0x400 ;  /* 0x00000400000b7802 */ /* 0x002fc60000000f00 */
[----:B------:R-:W4:Y:S01]  /*d1b0*/  LDL R10, [R1+0x8] ;  /* 0x00000800010a7983 */ /* 0x000f220000100800 */
[----:B------:R-:W1:Y:S01]  /*d1c0*/  S2R R12, SR_CgaCtaId ;  /* 0x00000000000c7919 */ /* 0x000e620000008800 */
[----:B------:R-:W-:Y:S01]  /*d1d0*/  R2UR UR9, R2 ;  /* 0x00000000020972ca */ /* 0x000fe200000e0000 */
[----:B------:R-:W-:Y:S01]  /*d1e0*/  UIADD3 UR4, UP0, UR40, 0x370, URZ ;  /* 0x0000037028047890 */ /* 0x000fe2000ff1e03f */
[----:B------:R-:W-:Y:S02]  /*d1f0*/  R2UR UR12, R4 ;  /* 0x00000000040c72ca */ /* 0x000fe400000e0000 */
[----:B-----5:R-:W-:Y:S01]  /*d200*/  R2UR UR13, R7 ;  /* 0x00000000070d72ca */ /* 0x020fe200000e0000 */
[----:B------:R-:W-:Y:S01]  /*d210*/  UIADD3.X UR5, URZ, UR41, URZ, UP0, !UPT ;  /* 0x000000293f057290 */ /* 0x000fe200087fe43f */
[----:B-1----:R-:W-:-:S07]  /*d220*/  LEA R11, R12, R11, 0x18 ;  /* 0x0000000b0c0b7211 */ /* 0x002fce00078ec0ff */
[----:B------:R-:W-:Y:S01]  /*d230*/  UIADD3 UR9, UR9, 0x28c30, URZ ;  /* 0x00028c3009097890 */ /* 0x000fe2000fffe03f */
[----:B------:R-:W-:Y:S01]  /*d240*/  UMOV UR6, 0x0 ;  /* 0x0000000000067882 */ /* 0x000fe20000000000 */
[----:B------:R-:W-:Y:S01]  /*d250*/  UMOV UR7, 0x14f00000 ;  /* 0x14f0000000077882 */ /* 0x000fe20000000000 */
[----:B------:R-:W-:Y:S01]  /*d260*/  UMOV UR10, URZ ;  /* 0x0000003f000a7c82 */ /* 0x000fe20008000000 */
[----:B--2---:R-:W-:-:S05]  /*d270*/  IMAD R6, R6, 0x2000, R11 ;  /* 0x0000200006067824 */ /* 0x004fca00078e020b */
[----:B------:R-:W-:Y:S02]  /*d280*/  R2UR UR8, R6 ;  /* 0x00000000060872ca */ /* 0x000fe400000e0000 */
[----:B----4-:R-:W-:-:S04]  /*d290*/  LEA R9, R9, R10, 0x6 ;  /* 0x0000000a09097211 */ /* 0x010fc800078e30ff */
[----:B------:R-:W-:-:S07]  /*d2a0*/  R2UR UR11, R9 ;  /* 0x00000000090b72ca */ /* 0x000fce00000e0000 */
[----:B------:R-:W-:-:S09]  /*d2b0*/  UIADD3 UR8, UR8, 0x22400, URZ ;  /* 0x0002240008087890 */ /* 0x000fd2000fffe03f */
[----:B------:R1:W-:Y:S01]  /*d2c0*/  UTMALDG.4D [UR8], [UR4], desc[UR6] ;  /* 0x00000608040075b4 */ /* 0x0003e20008019000 */
[----:B------:R-:W2:Y:S02]  /*d2d0*/  SYNCS.PHASECHK.TRANS64.TRYWAIT P1, [R2+URZ+0x28c60], R3 ;  /* 0x028c6003020075a7 */ /* 0x000ea4000802017f */
[----:B-12---:R-:W-:Y:S05]  /*d2e0*/  @!P1 BRA `(.L_x_351) ;  /* 0x0000001800849947 */ /* 0x006fea0003800000 */
.L_x_399:
[----:B------:R-:W-:Y:S05]  /*d2f0*/  @P0 BRA `(.L_x_352) ;  /* 0x00000000001c0947 */ /* 0x000fea0003800000 */
[----:B------:R-:W2:Y:S01]  /*d300*/  S2R R6, SR_TID.X ;  /* 0x0000000000067919 */ /* 0x000ea20000002100 */
[----:B-1-3--:R-:W-:-:S04]  /*d310*/  IMAD.MOV.U32 R3, RZ, RZ, 0x10000 ;  /* 0x00010000ff037424 */ /* 0x00afc800078e00ff */
[----:B------:R4:W-:Y:S01]  /*d320*/  SYNCS.ARRIVE.TRANS64 RZ, [R2+URZ+0x28c50], R3 ;  /* 0x028c500302ff79a7 */ /* 0x0009e2000800003f */
[----:B--2---:R-:W-:-:S04]  /*d330*/  LOP3.LUT R6, R6, 0x1f, RZ, 0xc0, !PT ;  /* 0x0000001f06067812 */ /* 0x004fc800078ec0ff */
[----:B------:R-:W-:-:S13]  /*d340*/  ISETP.NE.AND P1, PT, R6, RZ, PT ;  /* 0x000000ff0600720c */ /* 0x000fda0003f25270 */
[----:B----4-:R-:W-:Y:S05]  /*d350*/  @!P1 BRA `(.L_x_352) ;  /* 0x0000000000049947 */ /* 0x010fea0003800000 */
[----:B------:R-:W-:Y:S01]  /*d360*/  BPT.TRAP 0x1 ;  /* 0x000000040000795c */ /* 0x000fe20000300000 */
.L_x_352:
[----:B-1-3--:R-:W2:Y:S01]  /*d370*/  LDL R3, [R1] ;  /* 0x0000000001037983 */ /* 0x00aea20000100800 */
[----:B------:R-:W-:Y:S01]  /*d380*/  MOV R6, 0x400 ;  /* 0x0000040000067802 */ /* 0x000fe20000000f00 */
        /* <DEDUP_REMOVED lines=17> */
[----:B--2---:R-:W-:-:S05]  /*d4a0*/  IMAD R2, R3, 0x10000, R6 ;  /* 0x0001000003027824 */ /* 0x004fca00078e0206 */
        /* <DEDUP_REMOVED lines=33> */
[----:B--2---:R-:W-:Y:S01]  /*d6c0*/  NOP ;  /* 0x0000000000007918 */ /* 0x004fe20000000000 */
.L_x_347:
[----:B------:R-:W-:Y:S05]  /*d6d0*/  BSYNC B1 ;  /* 0x0000000000017941 */ /* 0x000fea0003800000 */
.L_x_346:
[C---:B------:R-:W-:Y:S01]  /*d6e0*/  ISETP.GT.AND P0, PT, R8.reuse, 0x1, PT ;  /* 0x000000010800780c */ /* 0x040fe20003f04270 */
[----:B------:R-:W-:-:S05]  /*d6f0*/  VIADD R2, R8, 0xfffffffe ;  /* 0xfffffffe08027836 */ /* 0x000fca0000000000 */
[----:B------:R-:W-:-:S07]  /*d700*/  MOV R8, R2 ;  /* 0x0000000200087202 */ /* 0x000fce0000000f00 */
[----:B------:R-:W-:Y:S05]  /*d710*/  @P0 BRA `(.L_x_353) ;  /* 0xffffffec00c40947 */ /* 0x000fea000383ffff */
.L_x_329:
[----:B------:R-:W-:Y:S05]  /*d720*/  BSYNC B0 ;  /* 0x0000000000007941 */ /* 0x000fea0003800000 */
.L_x_328:
[----:B------:R-:W2:Y:S01]  /*d730*/  LDL.LU R3, [R1] ;  /* 0x0000000001037983 */ /* 0x000ea20000300800 */
[----:B------:R-:W-:Y:S01]  /*d740*/  BSSY B0, `(.L_x_354) ;  /* 0x0000016000007945 */ /* 0x000fe20003800000 */
[----:B------:R-:W3:Y:S02]  /*d750*/  S2R R2, SR_TID.X ;  /* 0x0000000000027919 */ /* 0x000ee40000002100 */
[----:B---3--:R-:W-:-:S04]  /*d760*/  LOP3.LUT R2, R2, 0x1f, RZ, 0xc0, !PT ;  /* 0x0000001f02027812 */ /* 0x008fc800078ec0ff */
[----:B------:R-:W-:Y:S01]  /*d770*/  ISETP.NE.AND P1, PT, R2, RZ, PT ;  /* 0x000000ff0200720c */ /* 0x000fe20003f25270 */
[----:B--2---:R-:W-:-:S05]  /*d780*/  VIADD R0, R3, 0x1 ;  /* 0x0000000103007836 */ /* 0x004fca0000000000 */
[----:B------:R-:W-:-:S04]  /*d790*/  ISETP.NE.AND P0, PT, R0, 0x2, PT ;  /* 0x000000020000780c */ /* 0x000fc80003f05270 */
[----:B------:R-:W-:Y:S02]  /*d7a0*/  SEL R2, R0, RZ, P0 ;  /* 0x000000ff00027207 */ /* 0x000fe40000000000 */
[----:B------:R-:W-:-:S03]  /*d7b0*/  SEL R0, RZ, 0x1, P0 ;  /* 0x00000001ff007807 */ /* 0x000fc60000000000 */
[----:B------:R2:W-:Y:S01]  /*d7c0*/  STL [R1], R2 ;  /* 0x0000000201007387 */ /* 0x0005e20000100800 */
[----:B------:R-:W-:Y:S05]  /*d7d0*/  @P1 BRA `(.L_x_355) ;  /* 0x0000000000301947 */ /* 0x000fea0003800000 */
[----:B------:R-:W3:Y:S01]  /*d7e0*/  S2R R7, SR_LANEID ;  /* 0x0000000000077919 */ /* 0x000ee20000000000 */
[----:B------:R-:W-:Y:S01]  /*d7f0*/  VOTEU.ANY UR4, UPT, PT ;  /* 0x0000000000047886 */ /* 0x000fe200038e0100 */
[----:B--2---:R-:W2:Y:S01]  /*d800*/  LDC.64 R2, c[0x0][0xc38] ;  /* 0x00030e00ff027b82 */ /* 0x004ea20000000a00 */
[----:B------:R-:W3:Y:S08]  /*d810*/  FLO.U32 R4, UR4 ;  /* 0x0000000400047d00 */ /* 0x000ef000080e0000 */
[----:B------:R-:W2:Y:S01]  /*d820*/  POPC R5, UR4 ;  /* 0x0000000400057d09 */ /* 0x000ea20008000000 */
[----:B---3--:R-:W-:-:S13]  /*d830*/  ISETP.EQ.U32.AND P0, PT, R4, R7, PT ;  /* 0x000000070400720c */ /* 0x008fda0003f02070 */
[----:B--2---:R-:W2:Y:S01]  /*d840*/  @P0 ATOMG.E.ADD.STRONG.GPU PT, R3, desc[UR38][R2.64], R5 ;  /* 0x00000005020309a8 */ /* 0x004ea200081ee1e6 */
[----:B------:R-:W3:Y:S02]  /*d850*/  S2R R6, SR_LTMASK ;  /* 0x0000000000067919 */ /* 0x000ee40000003900 */
[----:B---3--:R-:W-:-:S04]  /*d860*/  LOP3.LUT R6, R6, UR4, RZ, 0xc0, !PT ;  /* 0x0000000406067c12 */ /* 0x008fc8000f8ec0ff */
[----:B------:R-:W3:Y:S01]  /*d870*/  POPC R7, R6 ;  /* 0x0000000600077309 */ /* 0x000ee20000000000 */
[----:B--2---:R-:W3:Y:S02]  /*d880*/  SHFL.IDX PT, R4, R3, R4, 0x1f ;  /* 0x00001f0403047589 */ /* 0x004ee400000e0000 */
[----:B---3--:R-:W-:-:S07]  /*d890*/  IADD3 R16, R4, UR37, R7 ;  /* 0x0000002504107c10 */ /* 0x008fce000fffe007 */
.L_x_355:
[----:B------:R-:W-:Y:S05]  /*d8a0*/  BSYNC B0 ;  /* 0x0000000000007941 */ /* 0x000fea0003800000 */
.L_x_354:
[----:B--2---:R-:W2:Y:S02]  /*d8b0*/  LDL.LU R2, [R1+0x4] ;  /* 0x0000040001027983 */ /* 0x004ea40000300800 */
[----:B--2---:R-:W-:-:S05]  /*d8c0*/  LOP3.LUT R2, R2, R0, RZ, 0x3c, !PT ;  /* 0x0000000002027212 */ /* 0x004fca00078e3cff */
[----:B------:R2:W-:Y:S02]  /*d8d0*/  STL [R1+0x4], R2 ;  /* 0x0000040201007387 */ /* 0x0005e40000100800 */
.L_x_311:
[----:B------:R-:W-:Y:S05]  /*d8e0*/  BSYNC B6 ;  /* 0x0000000000067941 */ /* 0x000fea0003800000 */
.L_x_309:
[----:B------:R-:W-:-:S03]  /*d8f0*/  UMOV UR4, 0xffffffff ;  /* 0xffffffff00047882 */ /* 0x000fc60000000000 */
[----:B------:R-:W-:Y:S05]  /*d900*/  BRA.DIV UR4, `(.L_x_356) ;  /* 0x0000001604107947 */ /* 0x000fea000b800000 */
[----:B------:R3:W4:Y:S04]  /*d910*/  SHFL.IDX PT, R4, R16, RZ, 0x1f ;  /* 0x00001fff10047589 */ /* 0x00072800000e0000 */
[----:B------:R3:W0:Y:S02]  /*d920*/  SHFL.IDX PT, R5, R16, 0x1, 0x1f ;  /* 0x00201f0010057f89 */ /* 0x00062400000e0000 */
.L_x_403:
[----:B0-----:R-:W0:Y:S01]  /*d930*/  S2R R0, SR_TID.X ;  /* 0x0000000000007919 */ /* 0x001e220000002100 */
[----:B------:R-:W-:Y:S01]  /*d940*/  ULDC UR4, c[0x0][0xc14] ;  /* 0x0003050000047ab9 */ /* 0x000fe20000000800 */
[----:B------:R-:W-:Y:S01]  /*d950*/  BSSY B0, `(.L_x_357) ;  /* 0x000000b000007945 */ /* 0x000fe20003800000 */
[----:B------:R-:W-:Y:S02]  /*d960*/  MOV R3, RZ ;  /* 0x000000ff00037202 */ /* 0x000fe40000000f00 */
[----:B0-----:R-:W-:Y:S01]  /*d970*/  LOP3.LUT R8, R0, 0x1f, RZ, 0xc0, !PT ;  /* 0x0000001f00087812 */ /* 0x001fe200078ec0ff */
[----:B------:R-:W-:-:S03]  /*d980*/  IMAD.U32 R0, RZ, RZ, UR4 ;  /* 0x00000004ff007e24 */ /* 0x000fc6000f8e00ff */
[C---:B------:R-:W-:Y:S01]  /*d990*/  ISETP.NE.AND P0, PT, R8.reuse, 0x1f, PT ;  /* 0x0000001f0800780c */ /* 0x040fe20003f05270 */
[----:B------:R-:W-:-:S05]  /*d9a0*/  IMAD.IADD R7, R8, 0x1, R19 ;  /* 0x0000000108077824 */ /* 0x000fca00078e0213 */
[----:B------:R-:W-:-:S13]  /*d9b0*/  ISETP.GE.OR P0, PT, R7, R0, !P0 ;  /* 0x000000000700720c */ /* 0x000fda0004706670 */
[----:B------:R-:W-:Y:S05]  /*d9c0*/  @P0 BRA `(.L_x_358) ;  /* 0x00000000000c0947 */ /* 0x000fea0003800000 */
[----:B--2---:R-:W0:Y:S02]  /*d9d0*/  LDC.64 R2, c[0x0][0xc58] ;  /* 0x00031600ff027b82 */ /* 0x004e240000000a00 */
[----:B0-----:R-:W-:-:S06]  /*d9e0*/  IMAD.WIDE R2, R7, 0x4, R2 ;  /* 0x0000000407027825 */ /* 0x001fcc00078e0202 */
[----:B------:R0:W5:Y:S02]  /*d9f0*/  LDG.E R3, desc[UR38][R2.64] ;  /* 0x0000002602037981 */ /* 0x000164000c1e1900 */
.L_x_358:
[----:B------:R-:W-:Y:S05]  /*da00*/  BSYNC B0 ;  /* 0x0000000000007941 */ /* 0x000fea0003800000 */
.L_x_357:
[----:B------:R-:W-:-:S03]  /*da10*/  UMOV UR4, 0xffffffff ;  /* 0xffffffff00047882 */ /* 0x000fc60000000000 */
[----:B------:R-:W-:Y:S05]  /*da20*/  BRA.DIV UR4, `(.L_x_359) ;  /* 0x0000001604147947 */ /* 0x000fea000b800000 */
[----:B-----5:R-:W0:Y:S01]  /*da30*/  SHFL.UP PT, R14, R3, 0x1, RZ ;  /* 0x04200000030e7989 */ /* 0x020e2200000e00ff */
[C---:B------:R-:W-:Y:S02]  /*da40*/  ISETP.NE.AND P0, PT, R8.reuse, RZ, PT ;  /* 0x000000ff0800720c */ /* 0x040fe40003f05270 */
[----:B------:R-:W-:Y:S02]  /*da50*/  ISETP.GE.U32.AND P1, PT, R8, 0x2, PT ;  /* 0x000000020800780c */ /* 0x000fe40003f26070 */
[----:B0-----:R-:W-:Y:S02]  /*da60*/  SEL R14, R14, RZ, P0 ;  /* 0x000000ff0e0e7207 */ /* 0x001fe40000000000 */
[----:B------:R-:W-:-:S03]  /*da70*/  ISETP.GE.U32.AND P0, PT, R8, 0x4, PT ;  /* 0x000000040800780c */ /* 0x000fc60003f06070 */
[----:B------:R-:W-:-:S05]  /*da80*/  IMAD.IADD R13, R3, 0x1, R14 ;  /* 0x00000001030d7824 */ /* 0x000fca00078e020e */
[----:B------:R-:W2:Y:S02]  /*da90*/  SHFL.UP PT, R14, R13, 0x2, RZ ;  /* 0x044000000d0e7989 */ /* 0x000ea400000e00ff */
[----:B--2---:R-:W-:Y:S02]  /*daa0*/  SEL R2, R14, RZ, P1 ;  /* 0x000000ff0e027207 */ /* 0x004fe40000800000 */
[----:B------:R-:W-:-:S03]  /*dab0*/  ISETP.GE.U32.AND P1, PT, R8, 0x8, PT ;  /* 0x000000080800780c */ /* 0x000fc60003f26070 */
[----:B------:R-:W-:-:S05]  /*dac0*/  IMAD.IADD R2, R13, 0x1, R2 ;  /* 0x000000010d027824 */ /* 0x000fca00078e0202 */
[----:B------:R-:W0:Y:S02]  /*dad0*/  SHFL.UP PT, R14, R2, 0x4, RZ ;  /* 0x04800000020e7989 */ /* 0x000e2400000e00ff */
[----:B0-----:R-:W-:Y:S02]  /*dae0*/  SEL R7, R14, RZ, P0 ;  /* 0x000000ff0e077207 */ /* 0x001fe40000000000 */
[----:B------:R-:W-:-:S03]  /*daf0*/  ISETP.GE.U32.AND P0, PT, R8, 0x10, PT ;  /* 0x000000100800780c */ /* 0x000fc60003f06070 */
[----:B------:R-:W-:-:S05]  /*db00*/  IMAD.IADD R6, R2, 0x1, R7 ;  /* 0x0000000102067824 */ /* 0x000fca00078e0207 */
[----:B------:R-:W0:Y:S02]  /*db10*/  SHFL.UP PT, R14, R6, 0x8, RZ ;  /* 0x05000000060e7989 */ /* 0x000e2400000e00ff */
[----:B0-----:R-:W-:-:S04]  /*db20*/  SEL R7, R14, RZ, P1 ;  /* 0x000000ff0e077207 */ /* 0x001fc80000800000 */
[----:B------:R-:W-:-:S05]  /*db30*/  IADD3 R7, R6, R7, RZ ;  /* 0x0000000706077210 */ /* 0x000fca0007ffe0ff */
[----:B------:R-:W0:Y:S02]  /*db40*/  SHFL.UP PT, R14, R7, 0x10, RZ ;  /* 0x06000000070e7989 */ /* 0x000e2400000e00ff */
[----:B0-----:R-:W-:-:S05]  /*db50*/  SEL R14, R14, RZ, P0 ;  /* 0x000000ff0e0e7207 */ /* 0x001fca0000000000 */
[----:B------:R-:W-:-:S05]  /*db60*/  IMAD.IADD R2, R7, 0x1, R14 ;  /* 0x0000000107027824 */ /* 0x000fca00078e020e */
[----:B------:R0:W2:Y:S02]  /*db70*/  SHFL.IDX PT, R14, R2, 0x1f, 0x1f ;  /* 0x03e01f00020e7f89 */ /* 0x0000a400000e0000 */
.L_x_411:
[----:B------:R-:W-:Y:S02]  /*db80*/  ULDC UR4, c[0x0][0xc10] ;  /* 0x0003040000047ab9 */ /* 0x000fe40000000800 */
[----:B---3--:R-:W-:-:S04]  /*db90*/  IMAD.U32 R16, RZ, RZ, UR4 ;  /* 0x00000004ff107e24 */ /* 0x008fc8000f8e00ff */
[----:B--2---:R-:W-:-:S04]  /*dba0*/  IMAD R6, R14, R16, RZ ;  /* 0x000000100e067224 */ /* 0x004fc800078e02ff */
[----:B------:R-:W-:-:S05]  /*dbb0*/  IMAD.IADD R5, R5, 0x1, R6 ;  /* 0x0000000105057824 */ /* 0x000fca00078e0206 */
[----:B----4-:R-:W-:-:S13]  /*dbc0*/  ISETP.GT.AND P0, PT, R5, R4, PT ;  /* 0x000000040500720c */ /* 0x010fda0003f04270 */
[----:B------:R-:W-:Y:S05]  /*dbd0*/  @P0 BRA `(.L_x_360) ;  /* 0x0000000000b40947 */ /* 0x000fea0003800000 */
[----:B------:R-:W2:Y:S02]  /*dbe0*/  LDC R0, c[0x0][0xc14] ;  /* 0x00030500ff007b82 */ /* 0x000ea40000000800 */
.L_x_365:
[----:B------:R-:W-:-:S04]  /*dbf0*/  IADD3 R19, R19, 0x1f, RZ ;  /* 0x0000001f13137810 */ /* 0x000fc80007ffe0ff */
[----:B--2---:R-:W-:-:S13]  /*dc00*/  ISETP.GE.AND P0, PT, R19, R0, PT ;  /* 0x000000001300720c */ /* 0x004fda0003f06270 */
[----:B------:R-:W-:Y:S05]  /*dc10*/  @P0 BRA `(.L_x_361) ;  /* 0x00000004005c0947 */ /* 0x000fea0003800000 */
[----:B0-----:R-:W0:Y:S01]  /*dc20*/  S2R R2, SR_TID.X ;  /* 0x0000000000027919 */ /* 0x001e220000002100 */
[----:B------:R-:W-:Y:S01]  /*dc30*/  BSSY B0, `(.L_x_362) ;  /* 0x000000a000007945 */ /* 0x000fe20003800000 */
[----:B------:R-:W-:Y:S01]  /*dc40*/  IMAD.MOV.U32 R3, RZ, RZ, RZ ;  /* 0x000000ffff037224 */ /* 0x000fe200078e00ff */
[----:B0-----:R-:W-:-:S04]  /*dc50*/  LOP3.LUT R8, R2, 0x1f, RZ, 0xc0, !PT ;  /* 0x0000001f02087812 */ /* 0x001fc800078ec0ff */
[C---:B------:R-:W-:Y:S01]  /*dc60*/  ISETP.NE.AND P1, PT, R8.reuse, 0x1f, PT ;  /* 0x0000001f0800780c */ /* 0x040fe20003f25270 */
[----:B------:R-:W-:-:S05]  /*dc70*/  IMAD.IADD R7, R8, 0x1, R19 ;  /* 0x0000000108077824 */ /* 0x000fca00078e0213 */
[----:B------:R-:W-:-:S13]  /*dc80*/  ISETP.GE.OR P0, PT, R7, R0, !P1 ;  /* 0x000000000700720c */ /* 0x000fda0004f06670 */
[----:B------:R-:W-:Y:S05]  /*dc90*/  @P0 BRA `(.L_x_363) ;  /* 0x00000000000c0947 */ /* 0x000fea0003800000 */
[----:B------:R-:W0:Y:S02]  /*dca0*/  LDC.64 R2, c[0x0][0xc58] ;  /* 0x00031600ff027b82 */ /* 0x000e240000000a00 */
[----:B0-----:R-:W-:-:S06]  /*dcb0*/  IMAD.WIDE R2, R7, 0x4, R2 ;  /* 0x0000000407027825 */ /* 0x001fcc00078e0202 */
[----:B------:R0:W5:Y:S02]  /*dcc0*/  LDG.E R3, desc[UR38][R2.64] ;  /* 0x0000002602037981 */ /* 0x000164000c1e1900 */
.L_x_363:
[----:B------:R-:W-:Y:S05]  /*dcd0*/  BSYNC B0 ;  /* 0x0000000000007941 */ /* 0x000fea0003800000 */
.L_x_362:
[----:B------:R-:W-:-:S03]  /*dce0*/  UMOV UR4, 0xffffffff ;  /* 0xffffffff00047882 */ /* 0x000fc60000000000 */
[----:B------:R-:W-:Y:S05]  /*dcf0*/  BRA.DIV UR4, `(.L_x_364) ;  /* 0x0000001604307947 */ /* 0x000fea000b800000 */
[----:B-----5:R-:W2:Y:S01]  /*dd00*/  SHFL.UP PT, R14, R3, 0x1, RZ ;  /* 0x04200000030e7989 */ /* 0x020ea200000e00ff */
[C---:B------:R-:W-:Y:S02]  /*dd10*/  ISETP.NE.AND P0, PT, R8.reuse, RZ, PT ;  /* 0x000000ff0800720c */ /* 0x040fe40003f05270 */
[----:B------:R-:W-:Y:S02]  /*dd20*/  ISETP.GE.U32.AND P1, PT, R8, 0x2, PT ;  /* 0x000000020800780c */ /* 0x000fe40003f26070 */
[----:B--2---:R-:W-:Y:S02]  /*dd30*/  SEL R14, R14, RZ, P0 ;  /* 0x000000ff0e0e7207 */ /* 0x004fe40000000000 */
[----:B------:R-:W-:-:S03]  /*dd40*/  ISETP.GE.U32.AND P0, PT, R8, 0x4, PT ;  /* 0x000000040800780c */ /* 0x000fc60003f06070 */
[----:B------:R-:W-:-:S05]  /*dd50*/  IMAD.IADD R13, R3, 0x1, R14 ;  /* 0x00000001030d7824 */ /* 0x000fca00078e020e */
[----:B------:R-:W0:Y:S02]  /*dd60*/  SHFL.UP PT, R14, R13, 0x2, RZ ;  /* 0x044000000d0e7989 */ /* 0x000e2400000e00ff */
        /* <DEDUP_REMOVED lines=11> */
[----:B0-----:R-:W-:-:S05]  /*de20*/  SEL R14, R14, RZ, P0 ;  /* 0x000000ff0e0e7207 */ /* 0x001fca0000000000 */
[----:B------:R-:W-:-:S05]  /*de30*/  IMAD.IADD R2, R7, 0x1, R14 ;  /* 0x0000000107027824 */ /* 0x000fca00078e020e */
[----:B------:R0:W2:Y:S02]  /*de40*/  SHFL.IDX PT, R14, R2, 0x1f, 0x1f ;  /* 0x03e01f00020e7f89 */ /* 0x0000a400000e0000 */
.L_x_419:
[----:B------:R-:W-:Y:S02]  /*de50*/  ULDC UR4, c[0x0][0xc10] ;  /* 0x0003040000047ab9 */ /* 0x000fe40000000800 */
[----:B------:R-:W-:-:S05]  /*de60*/  MOV R16, UR4 ;  /* 0x0000000400107c02 */ /* 0x000fca0008000f00 */
[----:B--2---:R-:W-:-:S04]  /*de70*/  IMAD R6, R14, R16, RZ ;  /* 0x000000100e067224 */ /* 0x004fc800078e02ff */
[----:B------:R-:W-:-:S05]  /*de80*/  IMAD.IADD R5, R6, 0x1, R5 ;  /* 0x0000000106057824 */ /* 0x000fca00078e0205 */
[----:B------:R-:W-:-:S13]  /*de90*/  ISETP.GT.AND P0, PT, R5, R4, PT ;  /* 0x000000040500720c */ /* 0x000fda0003f04270 */
[----:B------:R-:W-:Y:S05]  /*dea0*/  @!P0 BRA `(.L_x_365) ;  /* 0xfffffffc00508947 */ /* 0x000fea000383ffff */
.L_x_360:
[----:B------:R-:W-:Y:S01]  /*deb0*/  IMAD.IADD R6, R5, 0x1, -R6 ;  /* 0x0000000105067824 */ /* 0x000fe200078e0a06 */
[----:B------:R-:W-:-:S03]  /*dec0*/  UMOV UR4, 0xffffffff ;  /* 0xffffffff00047882 */ /* 0x000fc60000000000 */
[----:B------:R-:W-:-:S05]  /*ded0*/  IMAD R5, R2, R16, R6 ;  /* 0x0000001002057224 */ /* 0x000fca00078e0206 */
[----:B------:R-:W-:Y:S01]  /*dee0*/  ISETP.GT.AND P6, PT, R5, R4, PT ;  /* 0x000000040500720c */ /* 0x000fe20003fc4270 */
[----:B------:R-:W-:-:S12]  /*def0*/  BRA.DIV UR4, `(.L_x_366) ;  /* 0x0000001604807947 */ /* 0x000fd8000b800000 */
[----:B------:R-:W-:-:S04]  /*df00*/  VOTE.ANY R7, PT, !P6 ;  /* 0x0000000000077806 */ /* 0x000fc800070e0100 */
[----:B------:R-:W2:Y:S02]  /*df10*/  POPC R5, R7 ;  /* 0x0000000700057309 */ /* 0x000ea40000000000 */
[----:B--2---:R2:W3:Y:S02]  /*df20*/  SHFL.IDX PT, R17, R3, R5, 0x1f ;  /* 0x00001f0503117589 */ /* 0x0044e400000e0000 */
.L_x_423:
[----:B------:R-:W-:Y:S01]  /*df30*/  ISETP.NE.AND P0, PT, R7, RZ, PT ;  /* 0x000000ff0700720c */ /* 0x000fe20003f05270 */
[----:B------:R-:W-:-:S12]  /*df40*/  IMAD.MOV.U32 R14, RZ, RZ, RZ ;  /* 0x000000ffff0e7224 */ /* 0x000fd800078e00ff */
[----:B------:R-:W-:Y:S05]  /*df50*/  @!P0 BRA `(.L_x_367) ;  /* 0x0000000000108947 */ /* 0x000fea0003800000 */
[----:B------:R-:W-:Y:S01]  /*df60*/  UMOV UR4, 0xffffffff ;  /* 0xffffffff00047882 */ /* 0x000fe20000000000 */
[----:B-1----:R-:W-:Y:S02]  /*df70*/  IADD3 R12, R5, -0x1, RZ ;  /* 0xffffffff050c7810 */ /* 0x002fe40007ffe0ff */
[----:B------:R-:W-:Y:S05]  /*df80*/  BRA.DIV UR4, `(.L_x_368) ;  /* 0x0000001604a47947 */ /* 0x000fea000b800000 */
[----:B------:R4:W1:Y:S02]  /*df90*/  SHFL.IDX PT, R14, R2, R12, 0x1f ;  /* 0x00001f0c020e7589 */ /* 0x00086400000e0000 */
.L_x_367:
[----:B---3--:R-:W-:Y:S01]  /*dfa0*/  IABS R7, R17 ;  /* 0x0000001100077213 */ /* 0x008fe20000000000 */
[----:B-1----:R-:W-:Y:S02]  /*dfb0*/  IMAD R16, R14, R16, R6 ;  /* 0x000000100e107224 */ /* 0x002fe400078e0206 */
[----:B------:R-:W-:Y:S01]  /*dfc0*/  IMAD.IADD R19, R5, 0x1, R19 ;  /* 0x0000000105137824 */ /* 0x000fe200078e0213 */
[----:B------:R-:W1:Y:S08]  /*dfd0*/  I2F.RP R8, R7 ;  /* 0x0000000700087306 */ /* 0x000e700000209400 */
[----:B-1----:R-:W2:Y:S02]  /*dfe0*/  MUFU.RCP R8, R8 ;  /* 0x0000000800087308 */ /* 0x002ea40000001000 */
[----:B--2---:R-:W-:-:S06]  /*dff0*/  VIADD R3, R8, 0xffffffe ;  /* 0x0ffffffe08037836 */ /* 0x004fcc0000000000 */
[----:B------:R-:W0:Y:S02]  /*e000*/  F2I.FTZ.U32.TRUNC.NTZ R3, R3 ;  /* 0x0000000300037305 */ /* 0x000e24000021f000 */
[----:B0---4-:R-:W-:-:S04]  /*e010*/  IMAD.MOV R2, RZ, RZ, -R3 ;  /* 0x000000ffff027224 */ /* 0x011fc800078e0a03 */
[----:B------:R-:W-:Y:S02]  /*e020*/  IMAD R9, R2, R7, RZ ;  /* 0x0000000702097224 */ /* 0x000fe400078e02ff */
[----:B------:R-:W-:-:S04]  /*e030*/  IMAD.MOV.U32 R2, RZ, RZ, RZ ;  /* 0x000000ffff027224 */ /* 0x000fc800078e00ff */
[----:B------:R-:W-:Y:S01]  /*e040*/  IMAD.HI.U32 R6, R3, R9, R2 ;  /* 0x0000000903067227 */ /* 0x000fe200078e0002 */
[----:B------:R-:W-:Y:S02]  /*e050*/  IADD3 R2, R4, -R16, RZ ;  /* 0x8000001004027210 */ /* 0x000fe40007ffe0ff */
[----:B------:R-:W-:Y:S02]  /*e060*/  IABS R4, R17 ;  /* 0x0000001100047213 */ /* 0x000fe40000000000 */
[----:B------:R-:W-:-:S03]  /*e070*/  IABS R3, R2 ;  /* 0x0000000200037213 */ /* 0x000fc60000000000 */
[----:B------:R-:W-:Y:S02]  /*e080*/  IMAD.MOV R4, RZ, RZ, -R4 ;  /* 0x000000ffff047224 */ /* 0x000fe400078e0a04 */
[----:B------:R-:W-:-:S04]  /*e090*/  IMAD.HI.U32 R6, R6, R3, RZ ;  /* 0x0000000306067227 */ /* 0x000fc800078e00ff */
[----:B------:R-:W-:Y:S01]  /*e0a0*/  IMAD R4, R6, R4, R3 ;  /* 0x0000000406047224 */ /* 0x000fe200078e0203 */
[----:B------:R-:W-:-:S04]  /*e0b0*/  LOP3.LUT R3, R2, R17, RZ, 0x3c, !PT ;  /* 0x0000001102037212 */ /* 0x000fc800078e3cff */
[----:B------:R-:W-:-:S13]  /*e0c0*/  ISETP.GT.U32.AND P0, PT, R7, R4, PT ;  /* 0x000000040700720c */ /* 0x000fda0003f04070 */
[----:B------:R-:W-:Y:S02]  /*e0d0*/  @!P0 IMAD.IADD R4, R4, 0x1, -R7 ;  /* 0x0000000104048824 */ /* 0x000fe400078e0a07 */
[----:B------:R-:W-:-:S03]  /*e0e0*/  @!P0 VIADD R6, R6, 0x1 ;  /* 0x0000000106068836 */ /* 0x000fc60000000000 */
[----:B------:R-:W-:-:S13]  /*e0f0*/  ISETP.GE.U32.AND P0, PT, R4, R7, PT ;  /* 0x000000070400720c */ /* 0x000fda0003f06070 */
[----:B------:R-:W-:Y:S02]  /*e100*/  @P0 IADD3 R6, R6, 0x1, RZ ;  /* 0x0000000106060810 */ /* 0x000fe40007ffe0ff */
[----:B------:R-:W-:-:S13]  /*e110*/  ISETP.GE.AND P0, PT, R3, RZ, PT ;  /* 0x000000ff0300720c */ /* 0x000fda0003f06270 */
[----:B------:R-:W-:Y:S01]  /*e120*/  @!P0 IMAD.MOV R6, RZ, RZ, -R6 ;  /* 0x000000ffff068224 */ /* 0x000fe200078e0a06 */
[----:B------:R-:W-:-:S13]  /*e130*/  ISETP.NE.AND P0, PT, R17, RZ, PT ;  /* 0x000000ff1100720c */ /* 0x000fda0003f05270 */
[----:B------:R-:W-:-:S04]  /*e140*/  @!P0 LOP3.LUT R6, RZ, R17, RZ, 0x33, !PT ;  /* 0x00000011ff068212 */ /* 0x000fc800078e33ff */
[----:B------:R-:W-:Y:S01]  /*e150*/  MOV R18, R6 ;  /* 0x0000000600127202 */ /* 0x000fe20000000f00 */
[----:B------:R-:W-:-:S04]  /*e160*/  IMAD.MOV R3, RZ, RZ, -R6 ;  /* 0x000000ffff037224 */ /* 0x000fc800078e0a06 */
[----:B------:R-:W-:Y:S01]  /*e170*/  IMAD R17, R17, R3, R2 ;  /* 0x0000000311117224 */ /* 0x000fe200078e0202 */
[----:B------:R-:W-:Y:S06]  /*e180*/  BRA `(.L_x_369) ;  /* 0x00000000001c7947 */ /* 0x000fec0003800000 */
.L_x_361:
[----:B------:R-:W-:Y:S01]  /*e190*/  UMOV UR4, URZ ;  /* 0x0000003f00047c82 */ /* 0x000fe20008000000 */
[----:B------:R-:W-:Y:S01]  /*e1a0*/  UMOV UR5, URZ ;  /* 0x0000003f00057c82 */ /* 0x000fe20008000000 */
[----:B------:R-:W-:Y:S01]  /*e1b0*/  ULDC UR6, c[0x0][0xc14] ;  /* 0x0003050000067ab9 */ /* 0x000fe20000000800 */
[----:B------:R-:W-:Y:S01]  /*e1c0*/  IMAD.MOV.U32 R16, RZ, RZ, R4 ;  /* 0x000000ffff107224 */ /* 0x000fe200078e0004 */
[----:B------:R-:W-:Y:S01]  /*e1d0*/  MOV R19, UR6 ;  /* 0x0000000600137c02 */ /* 0x000fe20008000f00 */
[----:B------:R-:W-:Y:S02]  /*e1e0*/  IMAD.U32 R17, RZ, RZ, UR4 ;  /* 0x00000004ff117e24 */ /* 0x000fe4000f8e00ff */
[----:B------:R-:W-:-:S07]  /*e1f0*/  IMAD.U32 R18, RZ, RZ, UR5 ;  /* 0x00000005ff127e24 */ /* 0x000fce000f8e00ff */
.L_x_369:
[----:B0-----:R-:W0:Y:S01]  /*e200*/  S2R R2, SR_TID.X ;  /* 0x0000000000027919 */ /* 0x001e220000002100 */
[----:B------:R-:W-:Y:S05]  /*e210*/  WARPSYNC.ALL ;  /* 0x0000000000007948 */ /* 0x000fea0003800000 */
[----:B------:R-:W-:Y:S01]  /*e220*/  BAR.SYNC.DEFER_BLOCKING 0x4, 0x120 ;  /* 0x0104800000007b1d */ /* 0x000fe20000010000 */
[----:B0-----:R-:W-:-:S04]  /*e230*/  LOP3.LUT R2, R2, 0x1f, RZ, 0xc0, !PT ;  /* 0x0000001f02027812 */ /* 0x001fc800078ec0ff */
[----:B------:R-:W-:-:S13]  /*e240*/  ISETP.NE.AND P0, PT, R2, RZ, PT ;  /* 0x000000ff0200720c */ /* 0x000fda0003f05270 */
[----:B------:R-:W0:Y:S01]  /*e250*/  @!P0 S2R R3, SR_CgaCtaId ;  /* 0x0000000000038919 */ /* 0x000e220000008800 */
[----:B------:R-:W-:-:S04]  /*e260*/  @!P0 MOV R2, 0x400 ;  /* 0x0000040000028802 */ /* 0x000fc80000000f00 */
[----:B0-----:R-:W-:-:S05]  /*e270*/  @!P0 LEA R2, R3, R2, 0x18 ;  /* 0x0000000203028211 */ /* 0x001fca00078ec0ff */
[----:B------:R2:W-:Y:S01]  /*e280*/  @!P0 STS.128 [R2+0x28cd0], R16 ;  /* 0x028cd01002008388 */ /* 0x0005e20000000c00 */
[----:B------:R-:W-:Y:S06]  /*e290*/  BAR.ARV 0x5, 0x120 ;  /* 0x0144800000007b1d */ /* 0x000fec0000002000 */
[----:B------:R-:W-:-:S13]  /*e2a0*/  ISETP.GE.AND P0, PT, R19, R0, PT ;  /* 0x000000001300720c */ /* 0x000fda0003f06270 */
[----:B------:R-:W-:Y:S05]  /*e2b0*/  @!P0 BRA `(.L_x_370) ;  /* 0xffffffc000a08947 */ /* 0x000fea000383ffff */
.L_x_307:
[----:B0-----:R-:W3:Y:S01]  /*e2c0*/  LDL.LU R0, [R1+0x24] ;  /* 0x0000240001007983 */ /* 0x001ee20000300800 */
[----:B------:R-:W-:Y:S01]  /*e2d0*/  BSSY B0, `(.L_x_371) ;  /* 0x000000b000007945 */ /* 0x000fe20003800000 */
[----:B------:R-:W0:Y:S01]  /*e2e0*/  S2R R5, SR_CgaCtaId ;  /* 0x0000000000057919 */ /* 0x000e220000008800 */
[----:B---3--:R-:W-:-:S05]  /*e2f0*/  VIADD R0, R0, 0x1 ;  /* 0x0000000100007836 */ /* 0x008fca0000000000 */
[----:B--2---:R-:W-:-:S04]  /*e300*/  LEA.HI R2, R0, R0, RZ, 0x1 ;  /* 0x0000000000027211 */ /* 0x004fc800078f08ff */
[----:B------:R-:W-:-:S05]  /*e310*/  LOP3.LUT R3, R2, 0xfffffffe, RZ, 0xc0, !PT ;  /* 0xfffffffe02037812 */ /* 0x000fca00078ec0ff */
[----:B------:R-:W-:Y:S01]  /*e320*/  IMAD.IADD R3, R0, 0x1, -R3 ;  /* 0x0000000100037824 */ /* 0x000fe200078e0a03 */
[----:B------:R-:W-:-:S04]  /*e330*/  MOV R0, 0x400 ;  /* 0x0000040000007802 */ /* 0x000fc80000000f00 */
[----:B0-----:R-:W-:Y:S02]  /*e340*/  LEA R0, R5, R0, 0x18 ;  /* 0x0000000005007211 */ /* 0x001fe400078ec0ff */
[----:B------:R-:W-:-:S04]  /*e350*/  SHF.L.U32 R3, R3, 0x1f, RZ ;  /* 0x0000001f03037819 */ /* 0x000fc800000006ff */
[----:B------:R-:W0:Y:S02]  /*e360*/  SYNCS.PHASECHK.TRANS64.TRYWAIT P0, [R0+URZ+0x28c20], R3 ;  /* 0x028c2003000075a7 */ /* 0x000e24000800017f */
[----:B0-----:R-:W-:Y:S05]  /*e370*/  @!P0 BRA `(.L_x_372) ;  /* 0x0000001000cc8947 */ /* 0x001fea0003800000 */
.L_x_426:
[----:B------:R-:W-:Y:S05]  /*e380*/  BSYNC B0 ;  /* 0x0000000000007941 */ /* 0x000fea0003800000 */
.L_x_371:
[----:B------:R-:W-:-:S03]  /*e390*/  UMOV UR4, 0xffffffff ;  /* 0xffffffff00047882 */ /* 0x000fc60000000000 */
[----:B------:R-:W-:Y:S05]  /*e3a0*/  BRA.DIV UR4, `(.L_x_373) ;  /* 0x0000001204d47947 */ /* 0x000fea000b800000 */
[----:B------:R-:W2:Y:S02]  /*e3b0*/  S2R R2, SR_TID.X ;  /* 0x0000000000027919 */ /* 0x000ea40000002100 */
[----:B--2---:R-:W-:-:S04]  /*e3c0*/  SHF.R.U32.HI R2, RZ, 0x5, R2 ;  /* 0x00000005ff027819 */ /* 0x004fc80000011602 */
[----:B------:R-:W-:-:S05]  /*e3d0*/  LOP3.LUT R2, R2, 0x3, RZ, 0xc0, !PT ;  /* 0x0000000302027812 */ /* 0x000fca00078ec0ff */
[----:B------:R2:W3:Y:S02]  /*e3e0*/  SHFL.IDX PT, R14, R2, RZ, 0x1f ;  /* 0x00001fff020e7589 */ /* 0x0004e400000e0000 */
.L_x_429:
[----:B---3--:R-:W-:Y:S01]  /*e3f0*/  ISETP.NE.AND P0, PT, R14, RZ, PT ;  /* 0x000000ff0e00720c */ /* 0x008fe20003f05270 */
[----:B------:R-:W-:-:S12]  /*e400*/  BSSY B0, `(.L_x_374) ;  /* 0x0000027000007945 */ /* 0x000fd80003800000 */
[----:B------:R-:W-:Y:S05]  /*e410*/  @P0 BRA `(.L_x_375) ;  /* 0x0000000000940947 */ /* 0x000fea0003800000 */
[----:B------:R-:W-:-:S03]  /*e420*/  UMOV UR4, 0xffffffff ;  /* 0xffffffff00047882 */ /* 0x000fc60000000000 */
[----:B------:R-:W-:Y:S05]  /*e430*/  BRA.DIV UR4, `(.L_x_376) ;  /* 0x0000001204e47947 */ /* 0x000fea000b800000 */
[----:B------:R-:W-:-:S13]  /*e440*/  ELECT P6, URZ, PT ;  /* 0x00000000003f782f */ /* 0x000fda00038c0000 */
.L_x_432:
[----:B------:R-:W-:Y:S05]  /*e450*/  @!P6 BRA `(.L_x_375) ;  /* 0x000000000084e947 */ /* 0x000fea0003800000 */
[----:B------:R-:W-:-:S06]  /*e460*/  ULOP3.LUT UR4, UR36, 0x2, URZ, 0xfc, !UPT ;  /* 0x0000000224047892 */ /* 0x000fcc000f8efc3f */
[----:B--2---:R-:W-:-:S05]  /*e470*/  IMAD.U32 R2, RZ, RZ, UR4 ;  /* 0x00000004ff027e24 */ /* 0x004fca000f8e00ff */
[----:B------:R-:W-:-:S13]  /*e480*/  ISETP.NE.AND P2, PT, R2, 0x3, PT ;  /* 0x000000030200780c */ /* 0x000fda0003f45270 */
[----:B------:R-:W-:Y:S05]  /*e490*/  @!P2 BRA `(.L_x_377) ;  /* 0x000000000004a947 */ /* 0x000fea0003800000 */
[----:B------:R-:W-:Y:S01]  /*e4a0*/  BPT.TRAP 0x1 ;  /* 0x000000040000795c */ /* 0x000fe20000300000 */
.L_x_377:
[----:B0-----:R-:W2:Y:S04]  /*e4b0*/  LDL R3, [R1] ;  /* 0x0000000001037983 */ /* 0x001ea80000100800 */
[----:B------:R-:W3:Y:S01]  /*e4c0*/  LDL.LU R7, [R1+0x4] ;  /* 0x0000040001077983 */ /* 0x000ee20000300800 */
[----:B------:R-:W-:-:S05]  /*e4d0*/  IADD3 R2, R0, 0x28c40, RZ ;  /* 0x00028c4000027810 */ /* 0x000fca0007ffe0ff */
[C---:B--2---:R-:W-:Y:S02]  /*e4e0*/  IMAD R6, R3.reuse, 0x8, R2 ;  /* 0x0000000803067824 */ /* 0x044fe400078e0202 */
[----:B------:R-:W-:Y:S01]  /*e4f0*/  VIADD R3, R3, 0x1 ;  /* 0x0000000103037836 */ /* 0x000fe20000000000 */
[----:B---3--:R-:W-:-:S04]  /*e500*/  SHF.L.U32 R5, R7, 0x1f, RZ ;  /* 0x0000001f07057819 */ /* 0x008fc800000006ff */
[C---:B------:R-:W-:Y:S01]  /*e510*/  ISETP.NE.AND P1, PT, R3.reuse, 0x2, PT ;  /* 0x000000020300780c */ /* 0x040fe20003f25270 */
[----:B------:R-:W0:Y:S03]  /*e520*/  SYNCS.PHASECHK.TRANS64.TRYWAIT P0, [R6+URZ], R5 ;  /* 0x00000005060075a7 */ /* 0x000e26000800017f */
[----:B------:R-:W-:Y:S02]  /*e530*/  SEL R4, RZ, 0x1, P1 ;  /* 0x00000001ff047807 */ /* 0x000fe40000800000 */
[----:B------:R-:W-:Y:S02]  /*e540*/  SEL R3, R3, RZ, P1 ;  /* 0x000000ff03037207 */ /* 0x000fe40000800000 */
[----:B------:R-:W-:-:S03]  /*e550*/  LOP3.LUT R4, R7, R4, RZ, 0x3c, !PT ;  /* 0x0000000407047212 */ /* 0x000fc600078e3cff */
[----:B------:R-:W-:Y:S01]  /*e560*/  IMAD R7, R3, 0x8, R2 ;  /* 0x0000000803077824 */ /* 0x000fe200078e0202 */
[----:B------:R-:W-:Y:S01]  /*e570*/  SHF.L.U32 R2, R4, 0x1f, RZ ;  /* 0x0000001f04027819 */ /* 0x000fe200000006ff */
[----:B0-----:R-:W-:Y:S06]  /*e580*/  @!P0 BRA `(.L_x_378) ;  /* 0x0000001000b08947 */ /* 0x001fec0003800000 */
.L_x_433:
[----:B------:R-:W2:Y:S02]  /*e590*/  SYNCS.PHASECHK.TRANS64.TRYWAIT P0, [R7+URZ], R2 ;  /* 0x00000002070075a7 */ /* 0x000ea4000800017f */
[----:B--2---:R-:W-:Y:S05]  /*e5a0*/  @!P0 BRA `(.L_x_379) ;  /* 0x0000001000bc8947 */ /* 0x004fea0003800000 */
.L_x_434:
[----:B------:R-:W-:Y:S05]  /*e5b0*/  @!P2 BRA `(.L_x_380) ;  /* 0x000000000004a947 */ /* 0x000fea0003800000 */
[----:B------:R-:W-:Y:S01]  /*e5c0*/  BPT.TRAP 0x1 ;  /* 0x000000040000795c */ /* 0x000fe20000300000 */
.L_x_380:
[----:B------:R-:W3:Y:S01]  /*e5d0*/  LDL.LU R4, [R1] ;  /* 0x0000000001047983 */ /* 0x000ee20000300800 */
[----:B------:R-:W-:-:S05]  /*e5e0*/  IADD3 R0, R0, 0x28c60, RZ ;  /* 0x00028c6000007810 */ /* 0x000fca0007ffe0ff */
[----:B---3--:R-:W-:-:S04]  /*e5f0*/  IMAD R4, R4, 0x8, R0 ;  /* 0x0000000804047824 */ /* 0x008fc800078e0200 */
[----:B------:R-:W3:Y:S02]  /*e600*/  SYNCS.PHASECHK.TRANS64.TRYWAIT P0, [R4+URZ], R5 ;  /* 0x00000005040075a7 */ /* 0x000ee4000800017f */
[----:B---3--:R-:W-:Y:S05]  /*e610*/  @!P0 BRA `(.L_x_381) ;  /* 0x0000001000b48947 */ /* 0x008fea0003800000 */
.L_x_435:
[----:B------:R-:W-:-:S07]  /*e620*/  IMAD R3, R3, 0x8, R0 ;  /* 0x0000000803037824 */ /* 0x000fce00078e0200 */
.L_x_382:
[----:B----4-:R4:W0:Y:S02]  /*e630*/  SYNCS.PHASECHK.TRANS64.TRYWAIT P0, [R3+URZ], R2 ;  /* 0x00000002030075a7 */ /* 0x010824000800017f */
[----:B0-----:R-:W-:Y:S05]  /*e640*/  @!P0 NANOSLEEP.SYNCS 0x989680 ;  /* 0x009896800000895d */ /* 0x001fea0003900000 */
[----:B------:R-:W0:Y:S02]  /*e650*/  @!P0 SYNCS.PHASECHK.TRANS64 P0, [R3+URZ], R2 ;  /* 0x00000002030085a7 */ /* 0x000e24000800007f */
[----:B0-----:R-:W-:Y:S05]  /*e660*/  @!P0 BRA `(.L_x_382) ;  /* 0xfffffffc00f08947 */ /* 0x001fea000383ffff */
.L_x_375:
[----:B------:R-:W-:Y:S05]  /*e670*/  BSYNC B0 ;  /* 0x0000000000007941 */ /* 0x000fea0003800000 */
.L_x_374:
[----:B------:R-:W-:Y:S05]  /*e680*/  EXIT ;  /* 0x000000000000794d */ /* 0x000fea0003800000 */
.L_x_260:
[----:B0-----:R-:W-:-:S04]  /*e690*/  IMAD.U32 R3, RZ, RZ, UR16 ;  /* 0x00000010ff037e24 */ /* 0x001fc8000f8e00ff */
[----:B------:R0:W1:Y:S03]  /*e6a0*/  SYNCS.PHASECHK.TRANS64.TRYWAIT P0, [R3+URZ+0x28c50], R0 ;  /* 0x028c5000030075a7 */ /* 0x000066000800017f */
[----:B-1----:R-:W-:Y:S05]  /*e6b0*/  @!P0 NANOSLEEP.SYNCS 0x989680 ;  /* 0x009896800000895d */ /* 0x002fea0003900000 */
[----:B------:R-:W1:Y:S02]  /*e6c0*/  @!P0 SYNCS.PHASECHK.TRANS64 P0, [R3+URZ+0x28c50], R0 ;  /* 0x028c5000030085a7 */ /* 0x000e64000800007f */
[----:B-1----:R-:W-:Y:S05]  /*e6d0*/  @!P0 BRA `(.L_x_260) ;  /* 0xfffffffc00ec8947 */ /* 0x002fea000383ffff */
[----:B------:R-:W-:Y:S05]  /*e6e0*/  BRA `(.L_x_383) ;  /* 0xffffff3000507947 */ /* 0x000fea000383ffff */
.L_x_265:
[----:B-1----:R-:W-:-:S04]  /*e6f0*/  MOV R3, UR6 ;  /* 0x0000000600037c02 */ /* 0x002fc80008000f00 */
[----:B------:R1:W2:Y:S03]  /*e700*/  SYNCS.PHASECHK.TRANS64.TRYWAIT P0, [R3+URZ+0x28c50], R0 ;  /* 0x028c5000030075a7 */ /* 0x0002a6000800017f */
[----:B--2---:R-:W-:Y:S05]  /*e710*/  @!P0 NANOSLEEP.SYNCS 0x989680 ;  /* 0x009896800000895d */ /* 0x004fea0003900000 */
[----:B------:R-:W2:Y:S02]  /*e720*/  @!P0 SYNCS.PHASECHK.TRANS64 P0, [R3+URZ+0x28c50], R0 ;  /* 0x028c5000030085a7 */ /* 0x000ea4000800007f */
[----:B--2---:R-:W-:Y:S05]  /*e730*/  @!P0 BRA `(.L_x_265) ;  /* 0xfffffffc00ec8947 */ /* 0x004fea000383ffff */
[----:B------:R-:W-:Y:S05]  /*e740*/  BRA `(.L_x_264) ;  /* 0xffffff3c005c7947 */ /* 0x000fea000383ffff */
.L_x_268:
[----:B0-----:R-:W-:-:S04]  /*e750*/  IMAD.U32 R3, RZ, RZ, UR42 ;  /* 0x0000002aff037e24 */ /* 0x001fc8000f8e00ff */
[----:B------:R0:W1:Y:S03]  /*e760*/  SYNCS.PHASECHK.TRANS64.TRYWAIT P1, [R3+URZ+0x28c00], R0 ;  /* 0x028c0000030075a7 */ /* 0x000066000802017f */
[----:B-1----:R-:W-:Y:S05]  /*e770*/  @!P1 NANOSLEEP.SYNCS 0x989680 ;  /* 0x009896800000995d */ /* 0x002fea0003900000 */
[----:B------:R-:W1:Y:S02]  /*e780*/  @!P1 SYNCS.PHASECHK.TRANS64 P1, [R3+URZ+0x28c00], R0 ;  /* 0x028c0000030095a7 */ /* 0x000e64000802007f */
[----:B-1----:R-:W-:Y:S05]  /*e790*/  @!P1 BRA `(.L_x_268) ;  /* 0xfffffffc00ec9947 */ /* 0x002fea000383ffff */
[----:B------:R-:W-:Y:S05]  /*e7a0*/  BRA `(.L_x_384) ;  /* 0xffffff4800bc7947 */ /* 0x000fea000383ffff */
.L_x_272:
[----:B--2---:R2:W3:Y:S02]  /*e7b0*/  SYNCS.PHASECHK.TRANS64.TRYWAIT P1, [R7+URZ+0x28c30], R8 ;  /* 0x028c3008070075a7 */ /* 0x0044e4000802017f */
[----:B---3--:R-:W-:Y:S05]  /*e7c0*/  @!P1 NANOSLEEP.SYNCS 0x989680 ;  /* 0x009896800000995d */ /* 0x008fea0003900000 */
[----:B------:R-:W3:Y:S02]  /*e7d0*/  @!P1 SYNCS.PHASECHK.TRANS64 P1, [R7+URZ+0x28c30], R8 ;  /* 0x028c3008070095a7 */ /* 0x000ee4000802007f */
[----:B---3--:R-:W-:Y:S05]  /*e7e0*/  @!P1 BRA `(.L_x_272) ;  /* 0xfffffffc00f09947 */ /* 0x008fea000383ffff */
[----:B------:R-:W-:Y:S05]  /*e7f0*/  BRA `(.L_x_271) ;  /* 0xffffff4800d87947 */ /* 0x000fea000383ffff */
.L_x_276:
[----:B----4-:R4:W0:Y:S02]  /*e800*/  SYNCS.PHASECHK.TRANS64.TRYWAIT P2, [R7+URZ+0x28c50], R8 ;  /* 0x028c5008070075a7 */ /* 0x010824000804017f */
[----:B0-----:R-:W-:Y:S05]  /*e810*/  @!P2 NANOSLEEP.SYNCS 0x989680 ;  /* 0x009896800000a95d */ /* 0x001fea0003900000 */
[----:B------:R-:W0:Y:S02]  /*e820*/  @!P2 SYNCS.PHASECHK.TRANS64 P2, [R7+URZ+0x28c50], R8 ;  /* 0x028c50080700a5a7 */ /* 0x000e24000804007f */
[----:B0-----:R-:W-:Y:S05]  /*e830*/  @!P2 BRA `(.L_x_276) ;  /* 0xfffffffc00f0a947 */ /* 0x001fea000383ffff */
[----:B------:R-:W-:Y:S05]  /*e840*/  BRA `(.L_x_275) ;  /* 0xffffff5c00ec7947 */ /* 0x000fea000383ffff */
.L_x_281:
[----:B--2---:R-:W-:-:S04]  /*e850*/  IMAD.U32 R5, RZ, RZ, UR23 ;  /* 0x00000017ff057e24 */ /* 0x004fc8000f8e00ff */
[----:B------:R2:W3:Y:S03]  /*e860*/  SYNCS.PHASECHK.TRANS64.TRYWAIT P3, [R5+URZ+0x28c30], R8 ;  /* 0x028c3008050075a7 */ /* 0x0004e6000806017f */
[----:B---3--:R-:W-:Y:S05]  /*e870*/  @!P3 NANOSLEEP.SYNCS 0x989680 ;  /* 0x009896800000b95d */ /* 0x008fea0003900000 */
[----:B------:R-:W3:Y:S02]  /*e880*/  @!P3 SYNCS.PHASECHK.TRANS64 P3, [R5+URZ+0x28c30], R8 ;  /* 0x028c30080500b5a7 */ /* 0x000ee4000806007f */
[----:B---3--:R-:W-:Y:S05]  /*e890*/  @!P3 BRA `(.L_x_281) ;  /* 0xfffffffc00ecb947 */ /* 0x008fea000383ffff */
[----:B------:R-:W-:Y:S05]  /*e8a0*/  BRA `(.L_x_280) ;  /* 0xffffff6000c47947 */ /* 0x000fea000383ffff */
.L_x_285:
[----:B-1----:R1:W3:Y:S02]  /*e8b0*/  SYNCS.PHASECHK.TRANS64.TRYWAIT P3, [R169+URZ+0x28c50], R8 ;  /* 0x028c5008a90075a7 */ /* 0x0022e4000806017f */
[----:B---3--:R-:W-:Y:S05]  /*e8c0*/  @!P3 NANOSLEEP.SYNCS 0x989680 ;  /* 0x009896800000b95d */ /* 0x008fea0003900000 */
[----:B------:R-:W3:Y:S02]  /*e8d0*/  @!P3 SYNCS.PHASECHK.TRANS64 P3, [R169+URZ+0x28c50], R8 ;  /* 0x028c5008a900b5a7 */ /* 0x000ee4000806007f */
[----:B---3--:R-:W-:Y:S05]  /*e8e0*/  @!P3 BRA `(.L_x_285) ;  /* 0xfffffffc00f0b947 */ /* 0x008fea000383ffff */
[----:B------:R-:W-:Y:S05]  /*e8f0*/  BRA `(.L_x_284) ;  /* 0xffffff7800f87947 */ /* 0x000fea000383ffff */
.L_x_316:
[----:B------:R-:W0:Y:S01]  /*e900*/  S2R R5, SR_TID.X ;  /* 0x0000000000057919 */ /* 0x000e220000002100 */
[----:B------:R-:W-:Y:S01]  /*e910*/  BSSY B0, `(.L_x_385) ;  /* 0x000000a000007945 */ /* 0x000fe20003800000 */
[----:B------:R-:W-:Y:S01]  /*e920*/  MOV R12, RZ ;  /* 0x000000ff000c7202 */ /* 0x000fe20000000f00 */
[----:B------:R-:W-:Y:S02]  /*e930*/  IMAD.MOV.U32 R11, RZ, RZ, 0x1f ;  /* 0x0000001fff0b7424 */ /* 0x000fe400078e00ff */
[----:B------:R-:W-:Y:S01]  /*e940*/  IMAD.MOV.U32 R15, RZ, RZ, -0x1 ;  /* 0xffffffffff0f7424 */ /* 0x000fe200078e00ff */
[----:B0-----:R-:W-:-:S04]  /*e950*/  SHF.R.U32.HI R5, RZ, 0x5, R5 ;  /* 0x00000005ff057819 */ /* 0x001fc80000011605 */
[----:B------:R-:W-:-:S05]  /*e960*/  LOP3.LUT R5, R5, 0x3, RZ, 0xc0, !PT ;  /* 0x0000000305057812 */ /* 0x000fca00078ec0ff */
[----:B------:R-:W-:-:S07]  /*e970*/  IMAD.MOV.U32 R13, RZ, RZ, R5 ;  /* 0x000000ffff0d7224 */ /* 0x000fce00078e0005 */
[----:B------:R-:W-:Y:S05]  /*e980*/  WARPSYNC.COLLECTIVE R15, `(.L_x_386) ;  /* 0x000000000f087348 */ /* 0x000fea0003c00000 */
[----:B------:R0:W1:Y:S02]  /*e990*/  SHFL.IDX P6, R14, R13, R12, R11 ;  /* 0x0000000c0d0e7389 */ /* 0x00006400000c000b */
[----:B01----:R-:W-:Y:S01]  /*e9a0*/  ENDCOLLECTIVE ;  /* 0x000000000000791b */ /* 0x003fe20003800000 */
.L_x_386:
[----:B------:R-:W-:Y:S05]  /*e9b0*/  BSYNC B0 ;  /* 0x0000000000007941 */ /* 0x000fea0003800000 */
.L_x_385:
[----:B------:R-:W-:Y:S05]  /*e9c0*/  BRA `(.L_x_387) ;  /* 0xffffffc400c87947 */ /* 0x000fea000383ffff */
.L_x_317:
[----:B------:R-:W-:Y:S01]  /*e9d0*/  BSSY B0, `(.L_x_388) ;  /* 0x0000006000007945 */ /* 0x000fe20003800000 */
[----:B------:R-:W-:-:S07]  /*e9e0*/  IMAD.MOV.U32 R15, RZ, RZ, -0x1 ;  /* 0xffffffffff0f7424 */ /* 0x000fce00078e00ff */
[----:B------:R-:W-:Y:S05]  /*e9f0*/  WARPSYNC.COLLECTIVE R15, `(.L_x_389) ;  /* 0x000000000f0c7348 */ /* 0x000fea0003c00000 */
[----:B------:R-:W-:Y:S02]  /*ea00*/  ELECT P6, UR62, PT ;  /* 0x00000000003e782f */ /* 0x000fe400038c0000 */
[----:B------:R-:W-:Y:S01]  /*ea10*/  MOV R14, UR62 ;  /* 0x0000003e000e7c02 */ /* 0x000fe20008000f00 */
[----:B------:R-:W-:Y:S10]  /*ea20*/  ENDCOLLECTIVE ;  /* 0x000000000000791b */ /* 0x000ff40003800000 */
.L_x_389:
[----:B------:R-:W-:Y:S05]  /*ea30*/  BSYNC B0 ;  /* 0x0000000000007941 */ /* 0x000fea0003800000 */
.L_x_388:
[----:B------:R-:W-:Y:S05]  /*ea40*/  BRA `(.L_x_390) ;  /* 0xffffffc400c07947 */ /* 0x000fea000383ffff */
.L_x_320:
[----:B0-----:R0:W1:Y:S02]  /*ea50*/  SYNCS.PHASECHK.TRANS64.TRYWAIT P0, [R8+URZ+0x28c40], R10 ;  /* 0x028c400a080075a7 */ /* 0x001064000800017f */
[----:B-1----:R-:W-:Y:S05]  /*ea60*/  @!P0 NANOSLEEP.SYNCS 0x989680 ;  /* 0x009896800000895d */ /* 0x002fea0003900000 */
[----:B------:R-:W1:Y:S02]  /*ea70*/  @!P0 SYNCS.PHASECHK.TRANS64 P0, [R8+URZ+0x28c40], R10 ;  /* 0x028c400a080085a7 */ /* 0x000e64000800007f */
[----:B-1----:R-:W-:Y:S05]  /*ea80*/  @!P0 BRA `(.L_x_320) ;  /* 0xfffffffc00f08947 */ /* 0x002fea000383ffff */
[----:B------:R-:W-:Y:S05]  /*ea90*/  BRA `(.L_x_391) ;  /* 0xffffffc800307947 */ /* 0x000fea000383ffff */
.L_x_323:
[----:B0-----:R-:W0:Y:S01]  /*eaa0*/  S2R R10, SR_CgaCtaId ;  /* 0x00000000000a7919 */ /* 0x001e220000008800 */
[----:B------:R-:W-:-:S04]  /*eab0*/  MOV R8, 0x400 ;  /* 0x0000040000087802 */ /* 0x000fc80000000f00 */
[----:B0-----:R-:W-:-:S04]  /*eac0*/  LEA R8, R10, R8, 0x18 ;  /* 0x000000080a087211 */ /* 0x001fc800078ec0ff */
[----:B------:R0:W1:Y:S03]  /*ead0*/  SYNCS.PHASECHK.TRANS64.TRYWAIT P0, [R8+URZ+0x28c20], R6 ;  /* 0x028c2006080075a7 */ /* 0x000066000800017f */
[----:B-1----:R-:W-:Y:S05]  /*eae0*/  @!P0 NANOSLEEP.SYNCS 0x989680 ;  /* 0x009896800000895d */ /* 0x002fea0003900000 */
[----:B------:R-:W1:Y:S02]  /*eaf0*/  @!P0 SYNCS.PHASECHK.TRANS64 P0, [R8+URZ+0x28c20], R6 ;  /* 0x028c2006080085a7 */ /* 0x000e64000800007f */
[----:B-1----:R-:W-:Y:S05]  /*eb00*/  @!P0 BRA `(.L_x_323) ;  /* 0xfffffffc00e48947 */ /* 0x002fea000383ffff */
[----:B------:R-:W-:Y:S05]  /*eb10*/  BRA `(.L_x_392) ;  /* 0xffffffcc00107947 */ /* 0x000fea000383ffff */
.L_x_326:
[----:B0-----:R0:W1:Y:S02]  /*eb20*/  SYNCS.PHASECHK.TRANS64.TRYWAIT P0, [R8+URZ+0x28c60], R6 ;  /* 0x028c6006080075a7 */ /* 0x001064000800017f */
[----:B-1----:R-:W-:Y:S05]  /*eb30*/  @!P0 NANOSLEEP.SYNCS 0x989680 ;  /* 0x009896800000895d */ /* 0x002fea0003900000 */
[----:B------:R-:W1:Y:S02]  /*eb40*/  @!P0 SYNCS.PHASECHK.TRANS64 P0, [R8+URZ+0x28c60], R6 ;  /* 0x028c6006080085a7 */ /* 0x000e64000800007f */
[----:B-1----:R-:W-:Y:S05]  /*eb50*/  @!P0 BRA `(.L_x_326) ;  /* 0xfffffffc00f08947 */ /* 0x002fea000383ffff */
[----:B------:R-:W-:Y:S05]  /*eb60*/  BRA `(.L_x_393) ;  /* 0xffffffcc002c7947 */ /* 0x000fea000383ffff */
.L_x_335:
[----:B-1----:R1:W2:Y:S02]  /*eb70*/  SYNCS.PHASECHK.TRANS64.TRYWAIT P0, [R3+URZ+0x28c40], R6 ;  /* 0x028c4006030075a7 */ /* 0x0022a4000800017f */
[----:B--2---:R-:W-:Y:S05]  /*eb80*/  @!P0 NANOSLEEP.SYNCS 0x989680 ;  /* 0x009896800000895d */ /* 0x004fea0003900000 */
[----:B------:R-:W2:Y:S02]  /*eb90*/  @!P0 SYNCS.PHASECHK.TRANS64 P0, [R3+URZ+0x28c40], R6 ;  /* 0x028c4006030085a7 */ /* 0x000ea4000800007f */
[----:B--2---:R-:W-:Y:S05]  /*eba0*/  @!P0 BRA `(.L_x_335) ;  /* 0xfffffffc00f08947 */ /* 0x004fea000383ffff */
[----:B------:R-:W-:Y:S05]  /*ebb0*/  BRA `(.L_x_394) ;  /* 0xffffffd400047947 */ /* 0x000fea000383ffff */
.L_x_337:
[----:B--2---:R2:W3:Y:S02]  /*ebc0*/  SYNCS.PHASECHK.TRANS64.TRYWAIT P0, [R3+URZ+0x28c60], R6 ;  /* 0x028c6006030075a7 */ /* 0x0044e4000800017f */
[----:B---3--:R-:W-:Y:S05]  /*ebd0*/  @!P0 NANOSLEEP.SYNCS 0x989680 ;  /* 0x009896800000895d */ /* 0x008fea0003900000 */
[----:B------:R-:W3:Y:S02]  /*ebe0*/  @!P0 SYNCS.PHASECHK.TRANS64 P0, [R3+URZ+0x28c60], R6 ;  /* 0x028c6006030085a7 */ /* 0x000ee4000800007f */
[----:B---3--:R-:W-:Y:S05]  /*ebf0*/  @!P0 BRA `(.L_x_337) ;  /* 0xfffffffc00f08947 */ /* 0x008fea000383ffff */
[----:B------:R-:W-:Y:S05]  /*ec00*/  BRA `(.L_x_395) ;  /* 0xffffffd400747947 */ /* 0x000fea000383ffff */
.L_x_342:
[----:B--2---:R2:W3:Y:S02]  /*ec10*/  SYNCS.PHASECHK.TRANS64.TRYWAIT P0, [R2+URZ+0x28c40], R3 ;  /* 0x028c4003020075a7 */ /* 0x0044e4000800017f */
[----:B---3--:R-:W-:Y:S05]  /*ec20*/  @!P0 NANOSLEEP.SYNCS 0x989680 ;  /* 0x009896800000895d */ /* 0x008fea0003900000 */
[----:B------:R-:W3:Y:S02]  /*ec30*/  @!P0 SYNCS.PHASECHK.TRANS64 P0, [R2+URZ+0x28c40], R3 ;  /* 0x028c4003020085a7 */ /* 0x000ee4000800007f */
[----:B---3--:R-:W-:Y:S05]  /*ec40*/  @!P0 BRA `(.L_x_342) ;  /* 0xfffffffc00f08947 */ /* 0x008fea000383ffff */
[----:B------:R-:W-:Y:S05]  /*ec50*/  BRA `(.L_x_396) ;  /* 0xffffffdc00107947 */ /* 0x000fea000383ffff */
.L_x_344:
[----:B-1----:R1:W3:Y:S02]  /*ec60*/  SYNCS.PHASECHK.TRANS64.TRYWAIT P1, [R2+URZ+0x28c60], R3 ;  /* 0x028c6003020075a7 */ /* 0x0022e4000802017f */
[----:B---3--:R-:W-:Y:S05]  /*ec70*/  @!P1 NANOSLEEP.SYNCS 0x989680 ;  /* 0x009896800000995d */ /* 0x008fea0003900000 */
[----:B------:R-:W3:Y:S02]  /*ec80*/  @!P1 SYNCS.PHASECHK.TRANS64 P1, [R2+URZ+0x28c60], R3 ;  /* 0x028c6003020095a7 */ /* 0x000ee4000802007f */
[----:B---3--:R-:W-:Y:S05]  /*ec90*/  @!P1 BRA `(.L_x_344) ;  /* 0xfffffffc00f09947 */ /* 0x008fea000383ffff */
[----:B------:R-:W-:Y:S05]  /*eca0*/  BRA `(.L_x_397) ;  /* 0xffffffdc007c7947 */ /* 0x000fea000383ffff */
.L_x_349:
[----:B---3--:R3:W4:Y:S02]  /*ecb0*/  SYNCS.PHASECHK.TRANS64.TRYWAIT P0, [R2+URZ+0x28c40], R3 ;  /* 0x028c4003020075a7 */ /* 0x008724000800017f */
[----:B----4-:R-:W-:Y:S05]  /*ecc0*/  @!P0 NANOSLEEP.SYNCS 0x989680 ;  /* 0x009896800000895d */ /* 0x010fea0003900000 */
[----:B------:R-:W4:Y:S02]  /*ecd0*/  @!P0 SYNCS.PHASECHK.TRANS64 P0, [R2+URZ+0x28c40], R3 ;  /* 0x028c4003020085a7 */ /* 0x000f24000800007f */
[----:B----4-:R-:W-:Y:S05]  /*ece0*/  @!P0 BRA `(.L_x_349) ;  /* 0xfffffffc00f08947 */ /* 0x010fea000383ffff */
[----:B------:R-:W-:Y:S05]  /*ecf0*/  BRA `(.L_x_398) ;  /* 0xffffffe000f87947 */ /* 0x000fea000383ffff */
.L_x_351:
[----:B-1----:R1:W2:Y:S02]  /*ed00*/  SYNCS.PHASECHK.TRANS64.TRYWAIT P1, [R2+URZ+0x28c60], R3 ;  /* 0x028c6003020075a7 */ /* 0x0022a4000802017f */
[----:B--2---:R-:W-:Y:S05]  /*ed10*/  @!P1 NANOSLEEP.SYNCS 0x989680 ;  /* 0x009896800000995d */ /* 0x004fea0003900000 */
[----:B------:R-:W2:Y:S02]  /*ed20*/  @!P1 SYNCS.PHASECHK.TRANS64 P1, [R2+URZ+0x28c60], R3 ;  /* 0x028c6003020095a7 */ /* 0x000ea4000802007f */
[----:B--2---:R-:W-:Y:S05]  /*ed30*/  @!P1 BRA `(.L_x_351) ;  /* 0xfffffffc00f09947 */ /* 0x004fea000383ffff */
[----:B------:R-:W-:Y:S05]  /*ed40*/  BRA `(.L_x_399) ;  /* 0xffffffe400687947 */ /* 0x000fea000383ffff */
.L_x_356:
[----:B------:R-:W-:Y:S01]  /*ed50*/  BSSY B0, `(.L_x_400) ;  /* 0x0000008000007945 */ /* 0x000fe20003800000 */
[----:B------:R-:W-:Y:S01]  /*ed60*/  MOV R13, R16 ;  /* 0x00000010000d7202 */ /* 0x000fe20000000f00 */
[----:B-1----:R-:W-:Y:S02]  /*ed70*/  IMAD.MOV.U32 R12, RZ, RZ, RZ ;  /* 0x000000ffff0c7224 */ /* 0x002fe400078e00ff */
[----:B------:R-:W-:Y:S02]  /*ed80*/  IMAD.MOV.U32 R11, RZ, RZ, 0x1f ;  /* 0x0000001fff0b7424 */ /* 0x000fe400078e00ff */
[----:B0-----:R-:W-:-:S07]  /*ed90*/  IMAD.MOV.U32 R15, RZ, RZ, -0x1 ;  /* 0xffffffffff0f7424 */ /* 0x001fce00078e00ff */
[----:B--2---:R-:W-:Y:S05]  /*eda0*/  WARPSYNC.COLLECTIVE R15, `(.L_x_401) ;  /* 0x000000000f087348 */ /* 0x004fea0003c00000 */
[----:B------:R0:W1:Y:S02]  /*edb0*/  SHFL.IDX P6, R14, R13, R12, R11 ;  /* 0x0000000c0d0e7389 */ /* 0x00006400000c000b */
[----:B012---:R-:W-:Y:S01]  /*edc0*/  ENDCOLLECTIVE ;  /* 0x000000000000791b */ /* 0x007fe20003800000 */
.L_x_401:
[----:B------:R-:W-:Y:S05]  /*edd0*/  BSYNC B0 ;  /* 0x0000000000007941 */ /* 0x000fea0003800000 */
.L_x_400:
[----:B------:R-:W-:Y:S01]  /*ede0*/  IMAD.MOV.U32 R13, RZ, RZ, R16 ;  /* 0x000000ffff0d7224 */ /* 0x000fe200078e0010 */
[----:B------:R-:W-:Y:S01]  /*edf0*/  MOV R15, 0xffffffff ;  /* 0xffffffff000f7802 */ /* 0x000fe20000000f00 */
[----:B------:R-:W-:Y:S01]  /*ee00*/  IMAD.MOV.U32 R12, RZ, RZ, 0x1 ;  /* 0x00000001ff0c7424 */ /* 0x000fe200078e00ff */
[----:B------:R-:W-:Y:S01]  /*ee10*/  MOV R4, R14 ;  /* 0x0000000e00047202 */ /* 0x000fe20000000f00 */
[----:B------:R-:W-:-:S07]  /*ee20*/  IMAD.MOV.U32 R11, RZ, RZ, 0x1f ;  /* 0x0000001fff0b7424 */ /* 0x000fce00078e00ff */
[----:B------:R-:W-:Y:S05]  /*ee30*/  WARPSYNC.COLLECTIVE R15, `(.L_x_402) ;  /* 0x000000000f087348 */ /* 0x000fea0003c00000 */
[----:B------:R0:W1:Y:S02]  /*ee40*/  SHFL.IDX P6, R14, R13, R12, R11 ;  /* 0x0000000c0d0e7389 */ /* 0x00006400000c000b */
[----:B01----:R-:W-:Y:S01]  /*ee50*/  ENDCOLLECTIVE ;  /* 0x000000000000791b */ /* 0x003fe20003800000 */
.L_x_402:
[----:B------:R-:W-:Y:S01]  /*ee60*/  IMAD.MOV.U32 R5, RZ, RZ, R14 ;  /* 0x000000ffff057224 */ /* 0x000fe200078e000e */
[----:B------:R-:W-:Y:S06]  /*ee70*/  BRA `(.L_x_403) ;  /* 0xffffffe800ac7947 */ /* 0x000fec000383ffff */
.L_x_359:
[----:B------:R-:W-:Y:S01]  /*ee80*/  BSSY B0, `(.L_x_404) ;  /* 0x0000008000007945 */ /* 0x000fe20003800000 */
[----:B-----5:R-:W-:Y:S01]  /*ee90*/  IMAD.MOV.U32 R13, RZ, RZ, R3 ;  /* 0x000000ffff0d7224 */ /* 0x020fe200078e0003 */
[----:B-1----:R-:W-:Y:S01]  /*eea0*/  MOV R11, RZ ;  /* 0x000000ff000b7202 */ /* 0x002fe20000000f00 */
[----:B------:R-:W-:Y:S02]  /*eeb0*/  IMAD.MOV.U32 R12, RZ, RZ, 0x1 ;  /* 0x00000001ff0c7424 */ /* 0x000fe400078e00ff */
[----:B------:R-:W-:-:S07]  /*eec0*/  IMAD.MOV.U32 R15, RZ, RZ, -0x1 ;  /* 0xffffffffff0f7424 */ /* 0x000fce00078e00ff */
[----:B0-234-:R-:W-:Y:S05]  /*eed0*/  WARPSYNC.COLLECTIVE R15, `(.L_x_405) ;  /* 0x000000000f087348 */ /* 0x01dfea0003c00000 */
[----:B------:R1:W0:Y:S02]  /*eee0*/  SHFL.UP P6, R14, R13, R12, R11 ;  /* 0x0400000c0d0e7389 */ /* 0x00022400000c000b */
[----:B01234-:R-:W-:Y:S01]  /*eef0*/  ENDCOLLECTIVE ;  /* 0x000000000000791b */ /* 0x01ffe20003800000 */
.L_x_405:
[----:B------:R-:W-:Y:S05]  /*ef00*/  BSYNC B0 ;  /* 0x0000000000007941 */ /* 0x000fea0003800000 */
.L_x_404:
[----:B------:R-:W-:Y:S01]  /*ef10*/  ISETP.NE.AND P0, PT, R8, RZ, PT ;  /* 0x000000ff0800720c */ /* 0x000fe20003f05270 */
[----:B------:R-:W-:Y:S01]  /*ef20*/  IMAD.MOV.U32 R12, RZ, RZ, 0x2 ;  /* 0x00000002ff0c7424 */ /* 0x000fe200078e00ff */
[----:B------:R-:W-:Y:S01]  /*ef30*/  MOV R11, RZ ;  /* 0x000000ff000b7202 */ /* 0x000fe20000000f00 */
[----:B------:R-:W-:Y:S01]  /*ef40*/  IMAD.MOV.U32 R15, RZ, RZ, -0x1 ;  /* 0xffffffffff0f7424 */ /* 0x000fe200078e00ff */
[----:B------:R-:W-:Y:S02]  /*ef50*/  SEL R14, R14, RZ, P0 ;  /* 0x000000ff0e0e7207 */ /* 0x000fe40000000000 */
[----:B------:R-:W-:-:S03]  /*ef60*/  ISETP.GE.U32.AND P0, PT, R8, 0x2, PT ;  /* 0x000000020800780c */ /* 0x000fc60003f06070 */
[----:B------:R-:W-:-:S10]  /*ef70*/  IMAD.IADD R13, R3, 0x1, R14 ;  /* 0x00000001030d7824 */ /* 0x000fd400078e020e */
[----:B------:R-:W-:Y:S05]  /*ef80*/  WARPSYNC.COLLECTIVE R15, `(.L_x_406) ;  /* 0x000000000f087348 */ /* 0x000fea0003c00000 */
[----:B------:R0:W1:Y:S02]  /*ef90*/  SHFL.UP P6, R14, R13, R12, R11 ;  /* 0x0400000c0d0e7389 */ /* 0x00006400000c000b */
[----:B01----:R-:W-:Y:S01]  /*efa0*/  ENDCOLLECTIVE ;  /* 0x000000000000791b */ /* 0x003fe20003800000 */
.L_x_406:
[----:B------:R-:W-:Y:S02]  /*efb0*/  MOV R12, 0x4 ;  /* 0x00000004000c7802 */ /* 0x000fe40000000f00 */
[----:B------:R-:W-:Y:S02]  /*efc0*/  SEL R2, R14, RZ, P0 ;  /* 0x000000ff0e027207 */ /* 0x000fe40000000000 */
[----:B------:R-:W-:-:S03]  /*efd0*/  ISETP.GE.U32.AND P0, PT, R8, 0x4, PT ;  /* 0x000000040800780c */ /* 0x000fc60003f06070 */
[----:B------:R-:W-:-:S04]  /*efe0*/  IMAD.IADD R2, R13, 0x1, R2 ;  /* 0x000000010d027824 */ /* 0x000fc800078e0202 */
[----:B------:R-:W-:-:S07]  /*eff0*/  IMAD.MOV.U32 R13, RZ, RZ, R2 ;  /* 0x000000ffff0d7224 */ /* 0x000fce00078e0002 */
[----:B------:R-:W-:Y:S05]  /*f000*/  WARPSYNC.COLLECTIVE R15, `(.L_x_407) ;  /* 0x000000000f087348 */ /* 0x000fea0003c00000 */
[----:B------:R0:W1:Y:S02]  /*f010*/  SHFL.UP P6, R14, R13, R12, R11 ;  /* 0x0400000c0d0e7389 */ /* 0x00006400000c000b */
[----:B01----:R-:W-:Y:S01]  /*f020*/  ENDCOLLECTIVE ;  /* 0x000000000000791b */ /* 0x003fe20003800000 */
.L_x_407:
[----:B------:R-:W-:Y:S01]  /*f030*/  IMAD.MOV.U32 R12, RZ, RZ, 0x8 ;  /* 0x00000008ff0c7424 */ /* 0x000fe200078e00ff */
[----:B------:R-:W-:Y:S02]  /*f040*/  SEL R7, R14, RZ, P0 ;  /* 0x000000ff0e077207 */ /* 0x000fe40000000000 */
[----:B------:R-:W-:-:S03]  /*f050*/  ISETP.GE.U32.AND P0, PT, R8, 0x8, PT ;  /* 0x000000080800780c */ /* 0x000fc60003f06070 */
[----:B------:R-:W-:-:S04]  /*f060*/  IMAD.IADD R6, R2, 0x1, R7 ;  /* 0x0000000102067824 */ /* 0x000fc800078e0207 */
[----:B------:R-:W-:-:S07]  /*f070*/  IMAD.MOV.U32 R13, RZ, RZ, R6 ;  /* 0x000000ffff0d7224 */ /* 0x000fce00078e0006 */
[----:B------:R-:W-:Y:S05]  /*f080*/  WARPSYNC.COLLECTIVE R15, `(.L_x_408) ;  /* 0x000000000f087348 */ /* 0x000fea0003c00000 */
[----:B------:R0:W1:Y:S02]  /*f090*/  SHFL.UP P6, R14, R13, R12, R11 ;  /* 0x0400000c0d0e7389 */ /* 0x00006400000c000b */
[----:B01----:R-:W-:Y:S01]  /*f0a0*/  ENDCOLLECTIVE ;  /* 0x000000000000791b */ /* 0x003fe20003800000 */
.L_x_408:
[----:B------:R-:W-:Y:S01]  /*f0b0*/  IMAD.MOV.U32 R12, RZ, RZ, 0x10 ;  /* 0x00000010ff0c7424 */ /* 0x000fe200078e00ff */
[----:B------:R-:W-:Y:S02]  /*f0c0*/  SEL R7, R14, RZ, P0 ;  /* 0x000000ff0e077207 */ /* 0x000fe40000000000 */
[----:B------:R-:W-:Y:S02]  /*f0d0*/  ISETP.GE.U32.AND P0, PT, R8, 0x10, PT ;  /* 0x000000100800780c */ /* 0x000fe40003f06070 */
[----:B------:R-:W-:-:S05]  /*f0e0*/  IADD3 R7, R6, R7, RZ ;  /* 0x0000000706077210 */ /* 0x000fca0007ffe0ff */
[----:B------:R-:W-:-:S07]  /*f0f0*/  IMAD.MOV.U32 R13, RZ, RZ, R7 ;  /* 0x000000ffff0d7224 */ /* 0x000fce00078e0007 */
[----:B------:R-:W-:Y:S05]  /*f100*/  WARPSYNC.COLLECTIVE R15, `(.L_x_409) ;  /* 0x000000000f087348 */ /* 0x000fea0003c00000 */
[----:B------:R0:W1:Y:S02]  /*f110*/  SHFL.UP P6, R14, R13, R12, R11 ;  /* 0x0400000c0d0e7389 */ /* 0x00006400000c000b */
[----:B01----:R-:W-:Y:S01]  /*f120*/  ENDCOLLECTIVE ;  /* 0x000000000000791b */ /* 0x003fe20003800000 */
.L_x_409:
[----:B------:R-:W-:Y:S02]  /*f130*/  IMAD.MOV.U32 R12, RZ, RZ, 0x1f ;  /* 0x0000001fff0c7424 */ /* 0x000fe400078e00ff */
[----:B------:R-:W-:Y:S01]  /*f140*/  IMAD.MOV.U32 R11, RZ, RZ, 0x1f ;  /* 0x0000001fff0b7424 */ /* 0x000fe200078e00ff */
[----:B------:R-:W-:-:S05]  /*f150*/  SEL R2, R14, RZ, P0 ;  /* 0x000000ff0e027207 */ /* 0x000fca0000000000 */
[----:B------:R-:W-:-:S05]  /*f160*/  IMAD.IADD R2, R7, 0x1, R2 ;  /* 0x0000000107027824 */ /* 0x000fca00078e0202 */
[----:B------:R-:W-:-:S07]  /*f170*/  MOV R13, R2 ;  /* 0x00000002000d7202 */ /* 0x000fce0000000f00 */
[----:B------:R-:W-:Y:S05]  /*f180*/  WARPSYNC.COLLECTIVE R15, `(.L_x_410) ;  /* 0x000000000f087348 */ /* 0x000fea0003c00000 */
[----:B------:R0:W1:Y:S02]  /*f190*/  SHFL.IDX P6, R14, R13, R12, R11 ;  /* 0x0000000c0d0e7389 */ /* 0x00006400000c000b */
[----:B01----:R-:W-:Y:S01]  /*f1a0*/  ENDCOLLECTIVE ;  /* 0x000000000000791b */ /* 0x003fe20003800000 */
.L_x_410:
[----:B------:R-:W-:Y:S05]  /*f1b0*/  BRA `(.L_x_411) ;  /* 0xffffffe800707947 */ /* 0x000fea000383ffff */
.L_x_364:
[----:B------:R-:W-:Y:S01]  /*f1c0*/  BSSY B0, `(.L_x_412) ;  /* 0x0000008000007945 */ /* 0x000fe20003800000 */
[----:B-----5:R-:W-:Y:S01]  /*f1d0*/  IMAD.MOV.U32 R13, RZ, RZ, R3 ;  /* 0x000000ffff0d7224 */ /* 0x020fe200078e0003 */
[----:B-1----:R-:W-:Y:S01]  /*f1e0*/  MOV R12, 0x1 ;  /* 0x00000001000c7802 */ /* 0x002fe20000000f00 */
[----:B------:R-:W-:Y:S02]  /*f1f0*/  IMAD.MOV.U32 R11, RZ, RZ, RZ ;  /* 0x000000ffff0b7224 */ /* 0x000fe400078e00ff */
[----:B------:R-:W-:-:S07]  /*f200*/  IMAD.MOV.U32 R15, RZ, RZ, -0x1 ;  /* 0xffffffffff0f7424 */ /* 0x000fce00078e00ff */
[----:B0-----:R-:W-:Y:S05]  /*f210*/  WARPSYNC.COLLECTIVE R15, `(.L_x_413) ;  /* 0x000000000f087348 */ /* 0x001fea0003c00000 */
[----:B------:R1:W2:Y:S02]  /*f220*/  SHFL.UP P6, R14, R13, R12, R11 ;  /* 0x0400000c0d0e7389 */ /* 0x0002a400000c000b */
[----:B012---:R-:W-:Y:S01]  /*f230*/  ENDCOLLECTIVE ;  /* 0x000000000000791b */ /* 0x007fe20003800000 */
.L_x_413:
[----:B------:R-:W-:Y:S05]  /*f240*/  BSYNC B0 ;  /* 0x0000000000007941 */ /* 0x000fea0003800000 */
.L_x_412:
[----:B------:R-:W-:Y:S01]  /*f250*/  ISETP.NE.AND P0, PT, R8, RZ, PT ;  /* 0x000000ff0800720c */ /* 0x000fe20003f05270 */
[----:B------:R-:W-:Y:S01]  /*f260*/  IMAD.MOV.U32 R11, RZ, RZ, RZ ;  /* 0x000000ffff0b7224 */ /* 0x000fe200078e00ff */
[----:B------:R-:W-:Y:S01]  /*f270*/  MOV R12, 0x2 ;  /* 0x00000002000c7802 */ /* 0x000fe20000000f00 */
[----:B------:R-:W-:Y:S01]  /*f280*/  IMAD.MOV.U32 R15, RZ, RZ, -0x1 ;  /* 0xffffffffff0f7424 */ /* 0x000fe200078e00ff */
[----:B------:R-:W-:Y:S02]  /*f290*/  SEL R14, R14, RZ, P0 ;  /* 0x000000ff0e0e7207 */ /* 0x000fe40000000000 */
[----:B------:R-:W-:-:S03]  /*f2a0*/  ISETP.GE.U32.AND P0, PT, R8, 0x2, PT ;  /* 0x000000020800780c */ /* 0x000fc60003f06070 */
[----:B------:R-:W-:-:S10]  /*f2b0*/  IMAD.IADD R13, R3, 0x1, R14 ;  /* 0x00000001030d7824 */ /* 0x000fd400078e020e */
[----:B------:R-:W-:Y:S05]  /*f2c0*/  WARPSYNC.COLLECTIVE R15, `(.L_x_414) ;  /* 0x000000000f087348 */ /* 0x000fea0003c00000 */
[----:B------:R0:W1:Y:S02]  /*f2d0*/  SHFL.UP P6, R14, R13, R12, R11 ;  /* 0x0400000c0d0e7389 */ /* 0x00006400000c000b */
[----:B01----:R-:W-:Y:S01]  /*f2e0*/  ENDCOLLECTIVE ;  /* 0x000000000000791b */ /* 0x003fe20003800000 */
.L_x_414:
[----:B------:R-:W-:Y:S01]  /*f2f0*/  IMAD.MOV.U32 R12, RZ, RZ, 0x4 ;  /* 0x00000004ff0c7424 */ /* 0x000fe200078e00ff */
[----:B------:R-:W-:Y:S02]  /*f300*/  SEL R2, R14, RZ, P0 ;  /* 0x000000ff0e027207 */ /* 0x000fe40000000000 */
[----:B------:R-:W-:-:S03]  /*f310*/  ISETP.GE.U32.AND P0, PT, R8, 0x4, PT ;  /* 0x000000040800780c */ /* 0x000fc60003f06070 */
[----:B------:R-:W-:-:S05]  /*f320*/  IMAD.IADD R2, R13, 0x1, R2 ;  /* 0x000000010d027824 */ /* 0x000fca00078e0202 */
[----:B------:R-:W-:-:S07]  /*f330*/  MOV R13, R2 ;  /* 0x00000002000d7202 */ /* 0x000fce0000000f00 */
[----:B------:R-:W-:Y:S05]  /*f340*/  WARPSYNC.COLLECTIVE R15, `(.L_x_415) ;  /* 0x000000000f087348 */ /* 0x000fea0003c00000 */
[----:B------:R0:W1:Y:S02]  /*f350*/  SHFL.UP P6, R14, R13, R12, R11 ;  /* 0x0400000c0d0e7389 */ /* 0x00006400000c000b */
[----:B01----:R-:W-:Y:S01]  /*f360*/  ENDCOLLECTIVE ;  /* 0x000000000000791b */ /* 0x003fe20003800000 */
.L_x_415:
        /* <DEDUP_REMOVED lines=8> */
.L_x_416:
        /* <DEDUP_REMOVED lines=8> */
.L_x_417:
[----:B------:R-:W-:Y:S02]  /*f470*/  IMAD.MOV.U32 R12, RZ, RZ, 0x1f ;  /* 0x0000001fff0c7424 */ /* 0x000fe400078e00ff */
[----:B------:R-:W-:Y:S01]  /*f480*/  IMAD.MOV.U32 R11, RZ, RZ, 0x1f ;  /* 0x0000001fff0b7424 */ /* 0x000fe200078e00ff */
[----:B------:R-:W-:-:S04]  /*f490*/  SEL R2, R14, RZ, P0 ;  /* 0x000000ff0e027207 */ /* 0x000fc80000000000 */
[----:B------:R-:W-:-:S05]  /*f4a0*/  IADD3 R2, R7, R2, RZ ;  /* 0x0000000207027210 */ /* 0x000fca0007ffe0ff */
[----:B------:R-:W-:-:S07]  /*f4b0*/  IMAD.MOV.U32 R13, RZ, RZ, R2 ;  /* 0x000000ffff0d7224 */ /* 0x000fce00078e0002 */
[----:B------:R-:W-:Y:S05]  /*f4c0*/  WARPSYNC.COLLECTIVE R15, `(.L_x_418) ;  /* 0x000000000f087348 */ /* 0x000fea0003c00000 */
[----:B------:R0:W1:Y:S02]  /*f4d0*/  SHFL.IDX P6, R14, R13, R12, R11 ;  /* 0x0000000c0d0e7389 */ /* 0x00006400000c000b */
[----:B01----:R-:W-:Y:S01]  /*f4e0*/  ENDCOLLECTIVE ;  /* 0x000000000000791b */ /* 0x003fe20003800000 */
.L_x_418:
[----:B------:R-:W-:Y:S05]  /*f4f0*/  BRA `(.L_x_419) ;  /* 0xffffffe800547947 */ /* 0x000fea000383ffff */
.L_x_366:
[----:B------:R-:W-:Y:S01]  /*f500*/  BSSY B0, `(.L_x_420) ;  /* 0x0000006000007945 */ /* 0x000fe20003800000 */
[----:B------:R-:W-:Y:S02]  /*f510*/  PLOP3.LUT P6, PT, P6, PT, PT, 0x8, 0x0 ;  /* 0x000000000000781c */ /* 0x000fe400037ce170 */
[----:B------:R-:W-:-:S11]  /*f520*/  MOV R15, 0xffffffff ;  /* 0xffffffff000f7802 */ /* 0x000fd60000000f00 */
[----:B01----:R-:W-:Y:S05]  /*f530*/  WARPSYNC.COLLECTIVE R15, `(.L_x_421) ;  /* 0x000000000f087348 */ /* 0x003fea0003c00000 */
[----:B------:R-:W-:Y:S01]  /*f540*/  VOTE.ANY R14, PT, P6 ;  /* 0x00000000000e7806 */ /* 0x000fe200030e0100 */
[----:B01----:R-:W-:Y:S06]  /*f550*/  ENDCOLLECTIVE ;  /* 0x000000000000791b */ /* 0x003fec0003800000 */
.L_x_421:
[----:B------:R-:W-:Y:S05]  /*f560*/  BSYNC B0 ;  /* 0x0000000000007941 */ /* 0x000fea0003800000 */
.L_x_420:
[----:B------:R-:W-:Y:S01]  /*f570*/  IMAD.MOV.U32 R7, RZ, RZ, R14 ;  /* 0x000000ffff077224 */ /* 0x000fe200078e000e */
[----:B------:R-:W-:Y:S01]  /*f580*/  MOV R11, 0x1f ;  /* 0x0000001f000b7802 */ /* 0x000fe20000000f00 */
[----:B------:R-:W-:Y:S02]  /*f590*/  IMAD.MOV.U32 R13, RZ, RZ, R3 ;  /* 0x000000ffff0d7224 */ /* 0x000fe400078e0003 */
[----:B------:R-:W0:Y:S01]  /*f5a0*/  POPC R5, R7 ;  /* 0x0000000700057309 */ /* 0x000e220000000000 */
[----:B------:R-:W-:Y:S02]  /*f5b0*/  IMAD.MOV.U32 R15, RZ, RZ, -0x1 ;  /* 0xffffffffff0f7424 */ /* 0x000fe400078e00ff */
[----:B0-----:R-:W-:-:S07]  /*f5c0*/  IMAD.MOV.U32 R12, RZ, RZ, R5 ;  /* 0x000000ffff0c7224 */ /* 0x001fce00078e0005 */
[----:B------:R-:W-:Y:S05]  /*f5d0*/  WARPSYNC.COLLECTIVE R15, `(.L_x_422) ;  /* 0x000000000f087348 */ /* 0x000fea0003c00000 */
[----:B------:R0:W1:Y:S02]  /*f5e0*/  SHFL.IDX P6, R14, R13, R12, R11 ;  /* 0x0000000c0d0e7389 */ /* 0x00006400000c000b */
[----:B01----:R-:W-:Y:S01]  /*f5f0*/  ENDCOLLECTIVE ;  /* 0x000000000000791b */ /* 0x003fe20003800000 */
.L_x_422:
[----:B------:R-:W-:Y:S01]  /*f600*/  IMAD.MOV.U32 R17, RZ, RZ, R14 ;  /* 0x000000ffff117224 */ /* 0x000fe200078e000e */
[----:B------:R-:W-:Y:S06]  /*f610*/  BRA `(.L_x_423) ;  /* 0xffffffe800447947 */ /* 0x000fec000383ffff */
.L_x_368:
[----:B------:R-:W-:Y:S01]  /*f620*/  BSSY B0, `(.L_x_424) ;  /* 0x0000007000007945 */ /* 0x000fe20003800000 */
[----:B------:R-:W-:Y:S01]  /*f630*/  IMAD.MOV.U32 R13, RZ, RZ, R2 ;  /* 0x000000ffff0d7224 */ /* 0x000fe200078e0002 */
[----:B------:R-:W-:Y:S01]  /*f640*/  MOV R11, 0x1f ;  /* 0x0000001f000b7802 */ /* 0x000fe20000000f00 */
[----:B------:R-:W-:-:S07]  /*f650*/  IMAD.MOV.U32 R15, RZ, RZ, -0x1 ;  /* 0xffffffffff0f7424 */ /* 0x000fce00078e00ff */
[----:B0-23--:R-:W-:Y:S05]  /*f660*/  WARPSYNC.COLLECTIVE R15, `(.L_x_425) ;  /* 0x000000000f087348 */ /* 0x00dfea0003c00000 */
[----:B------:R1:W4:Y:S02]  /*f670*/  SHFL.IDX P6, R14, R13, R12, R11 ;  /* 0x0000000c0d0e7389 */ /* 0x00032400000c000b */
[----:B01234-:R-:W-:Y:S01]  /*f680*/  ENDCOLLECTIVE ;  /* 0x000000000000791b */ /* 0x01ffe20003800000 */
.L_x_425:
[----:B------:R-:W-:Y:S05]  /*f690*/  BSYNC B0 ;  /* 0x0000000000007941 */ /* 0x000fea0003800000 */
.L_x_424:
[----:B------:R-:W-:Y:S05]  /*f6a0*/  BRA `(.L_x_367) ;  /* 0xffffffe8003c7947 */ /* 0x000fea000383ffff */
.L_x_372:
[----:B0-----:R0:W2:Y:S02]  /*f6b0*/  SYNCS.PHASECHK.TRANS64.TRYWAIT P0, [R0+URZ+0x28c20], R3 ;  /* 0x028c2003000075a7 */ /* 0x0010a4000800017f */
[----:B--2---:R-:W-:Y:S05]  /*f6c0*/  @!P0 NANOSLEEP.SYNCS 0x989680 ;  /* 0x009896800000895d */ /* 0x004fea0003900000 */
[----:B------:R-:W2:Y:S02]  /*f6d0*/  @!P0 SYNCS.PHASECHK.TRANS64 P0, [R0+URZ+0x28c20], R3 ;  /* 0x028c2003000085a7 */ /* 0x000ea4000800007f */
[----:B--2---:R-:W-:Y:S05]  /*f6e0*/  @!P0 BRA `(.L_x_372) ;  /* 0xfffffffc00f08947 */ /* 0x004fea000383ffff */
[----:B------:R-:W-:Y:S05]  /*f6f0*/  BRA `(.L_x_426) ;  /* 0xffffffec00207947 */ /* 0x000fea000383ffff */
.L_x_373:
[----:B------:R-:W2:Y:S01]  /*f700*/  S2R R2, SR_TID.X ;  /* 0x0000000000027919 */ /* 0x000ea20000002100 */
[----:B------:R-:W-:Y:S01]  /*f710*/  BSSY B0, `(.L_x_427) ;  /* 0x000000a000007945 */ /* 0x000fe20003800000 */
[----:B-1----:R-:W-:Y:S01]  /*f720*/  IMAD.MOV.U32 R12, RZ, RZ, RZ ;  /* 0x000000ffff0c7224 */ /* 0x002fe200078e00ff */
[----:B------:R-:W-:Y:S01]  /*f730*/  MOV R11, 0x1f ;  /* 0x0000001f000b7802 */ /* 0x000fe20000000f00 */
[----:B------:R-:W-:Y:S01]  /*f740*/  IMAD.MOV.U32 R15, RZ, RZ, -0x1 ;  /* 0xffffffffff0f7424 */ /* 0x000fe200078e00ff */
[----:B--2---:R-:W-:-:S04]  /*f750*/  SHF.R.U32.HI R2, RZ, 0x5, R2 ;  /* 0x00000005ff027819 */ /* 0x004fc80000011602 */
[----:B------:R-:W-:-:S05]  /*f760*/  LOP3.LUT R2, R2, 0x3, RZ, 0xc0, !PT ;  /* 0x0000000302027812 */ /* 0x000fca00078ec0ff */
[----:B------:R-:W-:-:S07]  /*f770*/  IMAD.MOV.U32 R13, RZ, RZ, R2 ;  /* 0x000000ffff0d7224 */ /* 0x000fce00078e0002 */
[----:B0-----:R-:W-:Y:S05]  /*f780*/  WARPSYNC.COLLECTIVE R15, `(.L_x_428) ;  /* 0x000000000f087348 */ /* 0x001fea0003c00000 */
[----:B------:R1:W2:Y:S02]  /*f790*/  SHFL.IDX P6, R14, R13, R12, R11 ;  /* 0x0000000c0d0e7389 */ /* 0x0002a400000c000b */
[----:B012---:R-:W-:Y:S01]  /*f7a0*/  ENDCOLLECTIVE ;  /* 0x000000000000791b */ /* 0x007fe20003800000 */
.L_x_428:
[----:B------:R-:W-:Y:S05]  /*f7b0*/  BSYNC B0 ;  /* 0x0000000000007941 */ /* 0x000fea0003800000 */
.L_x_427:
[----:B------:R-:W-:Y:S05]  /*f7c0*/  BRA `(.L_x_429) ;  /* 0xffffffec00087947 */ /* 0x000fea000383ffff */
.L_x_376:
[----:B------:R-:W-:Y:S01]  /*f7d0*/  BSSY B1, `(.L_x_430) ;  /* 0x0000006000017945 */ /* 0x000fe20003800000 */
[----:B------:R-:W-:-:S07]  /*f7e0*/  IMAD.MOV.U32 R15, RZ, RZ, -0x1 ;  /* 0xffffffffff0f7424 */ /* 0x000fce00078e00ff */
[----:B012---:R-:W-:Y:S05]  /*f7f0*/  WARPSYNC.COLLECTIVE R15, `(.L_x_431) ;  /* 0x000000000f0c7348 */ /* 0x007fea0003c00000 */
[----:B------:R-:W-:Y:S02]  /*f800*/  ELECT P6, UR62, PT ;  /* 0x00000000003e782f */ /* 0x000fe400038c0000 */
[----:B------:R-:W-:Y:S01]  /*f810*/  MOV R14, UR62 ;  /* 0x0000003e000e7c02 */ /* 0x000fe20008000f00 */
[----:B012---:R-:W-:Y:S10]  /*f820*/  ENDCOLLECTIVE ;  /* 0x000000000000791b */ /* 0x007ff40003800000 */
.L_x_431:
[----:B------:R-:W-:Y:S05]  /*f830*/  BSYNC B1 ;  /* 0x0000000000017941 */ /* 0x000fea0003800000 */
.L_x_430:
[----:B------:R-:W-:Y:S05]  /*f840*/  BRA `(.L_x_432) ;  /* 0xffffffec00007947 */ /* 0x000fea000383ffff */
.L_x_378:
[----:B0-----:R0:W2:Y:S02]  /*f850*/  SYNCS.PHASECHK.TRANS64.TRYWAIT P0, [R6+URZ], R5 ;  /* 0x00000005060075a7 */ /* 0x0010a4000800017f */
[----:B--2---:R-:W-:Y:S05]  /*f860*/  @!P0 NANOSLEEP.SYNCS 0x989680 ;  /* 0x009896800000895d */ /* 0x004fea0003900000 */
[----:B------:R-:W2:Y:S02]  /*f870*/  @!P0 SYNCS.PHASECHK.TRANS64 P0, [R6+URZ], R5 ;  /* 0x00000005060085a7 */ /* 0x000ea4000800007f */
[----:B--2---:R-:W-:Y:S05]  /*f880*/  @!P0 BRA `(.L_x_378) ;  /* 0xfffffffc00f08947 */ /* 0x004fea000383ffff */
[----:B------:R-:W-:Y:S05]  /*f890*/  BRA `(.L_x_433) ;  /* 0xffffffec003c7947 */ /* 0x000fea000383ffff */
.L_x_379:
[----:B--2---:R2:W3:Y:S02]  /*f8a0*/  SYNCS.PHASECHK.TRANS64.TRYWAIT P0, [R7+URZ], R2 ;  /* 0x00000002070075a7 */ /* 0x0044e4000800017f */
[----:B---3--:R-:W-:Y:S05]  /*f8b0*/  @!P0 NANOSLEEP.SYNCS 0x989680 ;  /* 0x009896800000895d */ /* 0x008fea0003900000 */
[----:B------:R-:W3:Y:S02]  /*f8c0*/  @!P0 SYNCS.PHASECHK.TRANS64 P0, [R7+URZ], R2 ;  /* 0x00000002070085a7 */ /* 0x000ee4000800007f */
[----:B---3--:R-:W-:Y:S05]  /*f8d0*/  @!P0 BRA `(.L_x_379) ;  /* 0xfffffffc00f08947 */ /* 0x008fea000383ffff */
[----:B------:R-:W-:Y:S05]  /*f8e0*/  BRA `(.L_x_434) ;  /* 0xffffffec00307947 */ /* 0x000fea000383ffff */
.L_x_381:
[----:B---3--:R3:W4:Y:S02]  /*f8f0*/  SYNCS.PHASECHK.TRANS64.TRYWAIT P0, [R4+URZ], R5 ;  /* 0x00000005040075a7 */ /* 0x008724000800017f */
[----:B----4-:R-:W-:Y:S05]  /*f900*/  @!P0 NANOSLEEP.SYNCS 0x989680 ;  /* 0x009896800000895d */ /* 0x010fea0003900000 */
[----:B------:R-:W4:Y:S02]  /*f910*/  @!P0 SYNCS.PHASECHK.TRANS64 P0, [R4+URZ], R5 ;  /* 0x00000005040085a7 */ /* 0x000f24000800007f */
[----:B----4-:R-:W-:Y:S05]  /*f920*/  @!P0 BRA `(.L_x_381) ;  /* 0xfffffffc00f08947 */ /* 0x010fea000383ffff */
[----:B------:R-:W-:Y:S05]  /*f930*/  BRA `(.L_x_435) ;  /* 0xffffffec00387947 */ /* 0x000fea000383ffff */
.L_x_436:
        /* <DEDUP_REMOVED lines=12> */
.L_x_4551:


//--------------------- .text._ZN7cutlass13device_kernelIN5flash11enable_sm90INS1_16FlashAttnFwdSm90INS1_25CollectiveMainloopFwdSm90ILi2EN4cute5tupleIJNS5_1CILi1EEES8_S8_EEENS6_IJNS7_ILi64EEESA_SA_EEELi512ENS_6half_tEfNS_4arch4Sm90ELb0ELb0ELb1ELb1ELb0ELb1ELb0ELb0ELb0ELb0ELb0ELb0EEENS1_21CollectiveEpilogueFwdINS6_IJSA_NS7_ILi512EEESA_EEES9_SC_SE_Li256ELb1ELb0ELb0ELb0EEENS1_36VarlenDynamicPersistentTileSchedulerILi64ELi64ELi256ELi32ELb0ELb0ELb1ELb0ELb1ELb1EEEEEEEEEvNT_6ParamsE --------------------------
	.section	.text._ZN7cutlass13device_kernelIN5flash11enable_sm90INS1_16FlashAttnFwdSm90INS1_25CollectiveMainloopFwdSm90ILi2EN4cute5tupleIJNS5_1CILi1EEES8_S8_EEENS6_IJNS7_ILi64EEESA_SA_EEELi512ENS_6half_tEfNS_4arch4Sm90ELb0ELb0ELb1ELb1ELb0ELb1ELb0ELb0ELb0ELb0ELb0ELb0EEENS1_21CollectiveEpilogueFwdINS6_IJSA_NS7_ILi512EEESA_EEES9_SC_SE_Li256ELb1ELb0ELb0ELb0EEENS1_36VarlenDynamicPersistentTileSchedulerILi64ELi64ELi256ELi32ELb0ELb0ELb1ELb0ELb1ELb1EEEEEEEEEvNT_6ParamsE,"ax",@progbits
	.align	128
.text._ZN7cutlass13device_kernelIN5flash11enable_sm90INS1_16FlashAttnFwdSm90INS1_25CollectiveMainloopFwdSm90ILi2EN4cute5tupleIJNS5_1CILi1EEES8_S8_EEENS6_IJNS7_ILi64EEESA_SA_EEELi512ENS_6half_tEfNS_4arch4Sm90ELb0ELb0ELb1ELb1ELb0ELb1ELb0ELb0ELb0ELb0ELb0ELb0EEENS1_21CollectiveEpilogueFwdINS6_IJSA_NS7_ILi512EEESA_EEES9_SC_SE_Li256ELb1ELb0ELb0ELb0EEENS1_36VarlenDynamicPersistentTileSchedulerILi64ELi64ELi256ELi32ELb0ELb0ELb1ELb0ELb1ELb1EEEEEEEEEvNT_6ParamsE:
        .type           _ZN7cutlass13device_kernelIN5flash11enable_sm90INS1_16FlashAttnFwdSm90INS1_25CollectiveMainloopFwdSm90ILi2EN4cute5tupleIJNS5_1CILi1EEES8_S8_EEENS6_IJNS7_ILi64EEESA_SA_EEELi512ENS_6half_tEfNS_4arch4Sm90ELb0ELb0ELb1ELb1ELb0ELb1ELb0ELb0ELb0ELb0ELb0ELb0EEENS1_21CollectiveEpilogueFwdINS6_IJSA_NS7_ILi512EEESA_EEES9_SC_SE_Li256ELb1ELb0ELb0ELb0EEENS1_36VarlenDynamicPersistentTileSchedulerILi64ELi64ELi256ELi32ELb0ELb0ELb1ELb0ELb1ELb1EEEEEEEEEvNT_6ParamsE,@function
        .size           _ZN7cutlass13device_kernelIN5flash11enable_sm90INS1_16FlashAttnFwdSm90INS1_25CollectiveMainloopFwdSm90ILi2EN4cute5tupleIJNS5_1CILi1EEES8_S8_EEENS6_IJNS7_ILi64EEESA_SA_EEELi512ENS_6half_tEfNS_4arch4Sm90ELb0ELb0ELb1ELb1ELb0ELb1ELb0ELb0ELb0ELb0ELb0ELb0EEENS1_21CollectiveEpilogueFwdINS6_IJSA_NS7_ILi512EEESA_EEES9_SC_SE_Li256ELb1ELb0ELb0ELb0EEENS1_36VarlenDynamicPersistentTileSchedulerILi64ELi64ELi256ELi32ELb0ELb0ELb1ELb0ELb1ELb1EEEEEEEEEvNT_6ParamsE,(.L_x_4552 - _ZN7cutlass13device_kernelIN5flash11enable_sm90INS1_16FlashAttnFwdSm90INS1_25CollectiveMainloopFwdSm90ILi2EN4cute5tupleIJNS5_1CILi1EEES8_S8_EEENS6_IJNS7_ILi64EEESA_SA_EEELi512ENS_6half_tEfNS_4arch4Sm90ELb0ELb0ELb1ELb1ELb0ELb1ELb0ELb0ELb0ELb0ELb0ELb0EEENS1_21CollectiveEpilogueFwdINS6_IJSA_NS7_ILi512EEESA_EEES9_SC_SE_Li256ELb1ELb0ELb0ELb0EEENS1_36VarlenDynamicPersistentTileSchedulerILi64ELi64ELi256ELi32ELb0ELb0ELb1ELb0ELb1ELb1EEEEEEEEEvNT_6ParamsE)
        .other          _ZN7cutlass13device_kernelIN5flash11enable_sm90INS1_16FlashAttnFwdSm90INS1_25CollectiveMainloopFwdSm90ILi2EN4cute5tupleIJNS5_1CILi1EEES8_S8_EEENS6_IJNS7_ILi64EEESA_SA_EEELi512ENS_6half_tEfNS_4arch4Sm90ELb0ELb0ELb1ELb1ELb0ELb1ELb0ELb0ELb0ELb0ELb0ELb0EEENS1_21CollectiveEpilogueFwdINS6_IJSA_NS7_ILi512EEESA_EEES9_SC_SE_Li256ELb1ELb0ELb0ELb0EEENS1_36VarlenDynamicPersistentTileSchedulerILi64ELi64ELi256ELi32ELb0ELb0ELb1ELb0ELb1ELb1EEEEEEEEEvNT_6ParamsE,@"STO_CUDA_ENTRY STV_DEFAULT"
_ZN7cutlass13device_kernelIN5flash11enable_sm90INS1_16FlashAttnFwdSm90INS1_25CollectiveMainloopFwdSm90ILi2EN4cute5tupleIJNS5_1CILi1EEES8_S8_EEENS6_IJNS7_ILi64EEESA_SA_EEELi512ENS_6half_tEfNS_4arch4Sm90ELb0ELb0ELb1ELb1ELb0ELb1ELb0ELb0ELb0ELb0ELb0ELb0EEENS1_21CollectiveEpilogueFwdINS6_IJSA_NS7_ILi512EEESA_EEES9_SC_SE_Li256ELb1ELb0ELb0ELb0EEENS1_36VarlenDynamicPersistentTileSchedulerILi64ELi64ELi256ELi32ELb0ELb0ELb1ELb0ELb1ELb1EEEEEEEEEvNT_6ParamsE:
[----:B------:R-:W0:Y:S02]  /*0000*/  LDC R1, c[0x0][0x28] ;  /* 0x00000a00ff017b82 */ /* 0x000e240000000800 */
[----:B0-----:R-:W-:Y:S01]  /*0010*/  VIADD R1, R1, 0xffffffc0 ;  /* 0xffffffc001017836 */ /* 0x001fe20000000000 */
[----:B------:R-:W0:Y:S01]  /*0020*/  S2R R3, SR_TID.X ;  /* 0x0000000000037919 */ /* 0x000e220000002100 */
[----:B------:R-:W-:Y:S01]  /*0030*/  ELECT P0, URZ, PT ;  /* 0x00000000003f782f */ /* 0x000fe20003800000 */
[----:B------:R-:W-:Y:S01]  /*0040*/  BSSY B0, `(.L_x_437) ;  /* 0x0000016000007945 */ /* 0x000fe20003800000 */
[----:B0-----:R-:W-:-:S05]  /*0050*/  SHF.R.U32.HI R0, RZ, 0x5, R3 ;  /* 0x00000005ff007819 */ /* 0x001fca0000011603 */
[----:B------:R-:W0:Y:S02]  /*0060*/  SHFL.IDX PT, R2, R0, RZ, 0x1f ;  /* 0x00001fff00027589 */ /* 0x000e2400000e0000 */
[----:B0-----:R-:W-:-:S13]  /*0070*/  ISETP.EQ.AND P0, PT, R2, RZ, P0 ;  /* 0x000000ff0200720c */ /* 0x001fda0000702270 */
        /* <DEDUP_REMOVED lines=17> */
[----:B0-----:R-:W-:Y:S01]  /*0190*/  NOP ;  /* 0x0000000000007918 */ /* 0x001fe20000000000 */
.L_x_438:
[----:B------:R-:W-:Y:S05]  /*01a0*/  BSYNC B0 ;  /* 0x0000000000007941 */ /* 0x000fea0003800000 */
.L_x_437:
[----:B------:R-:W-:Y:S01]  /*01b0*/  SHF.R.U32.HI R3, RZ, 0x7, R3 ;  /* 0x00000007ff037819 */ /* 0x000fe20000011603 */
[----:B------:R-:W-:Y:S01]  /*01c0*/  VOTEU.ANY UP0, P0 ;  /* 0x00000000003f7886 */ /* 0x000fe20000000100 */
[----:B------:R-:W0:Y:S01]  /*01d0*/  SHFL.IDX PT, R2, R0, RZ, 0x1f ;  /* 0x00001fff00027589 */ /* 0x000e2200000e0000 */
[----:B------:R-:W-:Y:S01]  /*01e0*/  UMOV UR4, 0x1 ;  /* 0x0000000100047882 */ /* 0x000fe20000000000 */
[----:B------:R-:W-:Y:S01]  /*01f0*/  UMOV UR7, 0x100 ;  /* 0x0000010000077882 */ /* 0x000fe20000000000 */
[----:B------:R-:W-:Y:S01]  /*0200*/  VOTEU.ANY UP1, P0 ;  /* 0x00000000003f7886 */ /* 0x000fe20000020100 */
[----:B------:R-:W1:Y:S01]  /*0210*/  SHFL.IDX PT, R3, R3, RZ, 0x1f ;  /* 0x00001fff03037589 */ /* 0x000e6200000e0000 */
[----:B------:R-:W2:Y:S01]  /*0220*/  @UP0 S2UR UR8, SR_CgaCtaId ;  /* 0x00000000000809c3 */ /* 0x000ea20000008800 */
[----:B------:R-:W-:Y:S01]  /*0230*/  @UP0 UMOV UR6, 0x400 ;  /* 0x0000040000060882 */ /* 0x000fe20000000000 */
[----:B------:R-:W-:-:S04]  /*0240*/  @UP0 UIADD3 UR4, -UR4, 0x100000, URZ ;  /* 0x0010000004040890 */ /* 0x000fc8000fffe13f */
[----:B------:R-:W-:Y:S02]  /*0250*/  @UP0 USHF.L.U32 UR5, UR4, 0xb, URZ ;  /* 0x0000000b04050899 */ /* 0x000fe4000800063f */
[----:B------:R-:W-:Y:S01]  /*0260*/  @UP0 USHF.L.U32 UR4, UR4, 0x1, URZ ;  /* 0x0000000104040899 */ /* 0x000fe2000800063f */
[----:B0-----:R-:W-:Y:S01]  /*0270*/  ISETP.NE.AND P1, PT, R2, RZ, PT ;  /* 0x000000ff0200720c */ /* 0x001fe20003f25270 */
[----:B-1----:R0:W-:Y:S01]  /*0280*/  STL [R1], R3 ;  /* 0x0000000301007387 */ /* 0x0021e20000100800 */
[----:B--2---:R-:W-:Y:S02]  /*0290*/  @UP0 ULEA UR8, UR8, UR6, 0x18 ;  /* 0x0000000608080291 */ /* 0x004fe4000f8ec03f */
[----:B------:R-:W-:-:S04]  /*02a0*/  @UP0 UIADD3 UR6, -UR7, 0x100000, URZ ;  /* 0x0010000007060890 */ /* 0x000fc8000fffe13f */
[----:B------:R-:W-:Y:S02]  /*02b0*/  @UP0 USHF.L.U32 UR7, UR6, 0xb, URZ ;  /* 0x0000000b06070899 */ /* 0x000fe4000800063f */
[----:B------:R-:W-:Y:S01]  /*02c0*/  @UP0 USHF.L.U32 UR6, UR6, 0x1, URZ ;  /* 0x0000000106060899 */ /* 0x000fe2000800063f */
[----:B------:R-:W-:Y:S01]  /*02d0*/  VOTEU.ANY UP0, P0 ;  /* 0x00000000003f7886 */ /* 0x000fe20000000100 */
[----:B------:R-:W1:Y:S04]  /*02e0*/  FENCE.VIEW.ASYNC.S ;  /* 0x00000000000073c6 */ /* 0x000e680000000000 */
[----:B-1----:R0:W1:Y:S06]  /*02f0*/  @UP0 SYNCS.EXCH.64 URZ, [UR8+0x28c00], UR4 ;  /* 0x028c0004083f05b2 */ /* 0x00206c0008000100 */
[----:B------:R0:W2:Y:S02]  /*0300*/  @UP1 SYNCS.EXCH.64 URZ, [UR8+0x28c20], UR6 ;  /* 0x028c2006083f15b2 */ /* 0x0000a40008000100 */
[----:B0-----:R-:W-:Y:S05]  /*0310*/  @P1 BRA `(.L_x_439) ;  /* 0x0000000000381947 */ /* 0x001fea0003800000 */
[----:B------:R-:W0:Y:S01]  /*0320*/  S2UR UR5, SR_CgaCtaId ;  /* 0x00000000000579c3 */ /* 0x000e220000008800 */
        /* <DEDUP_REMOVED lines=8> */
[----:B0-----:R0:W3:Y:S01]  /*03b0*/  SYNCS.EXCH.64 URZ, [UR6+0x28c30], UR4 ;  /* 0x028c3004063f75b2 */ /* 0x0010e20008000100 */
[----:B------:R0:W4:Y:S01]  /*03c0*/  SYNCS.EXCH.64 URZ, [UR6+0x28c40], UR4 ;  /* 0x028c4004063f75b2 */ /* 0x0001220008000100 */
[----:B------:R0:W0:Y:S01]  /*03d0*/  SYNCS.EXCH.64 URZ, [UR6+0x28c38], UR4 ;  /* 0x028c3804063f75b2 */ /* 0x0000220008000100 */
[----:B------:R0:W0:Y:S01]  /*03e0*/  SYNCS.EXCH.64 URZ, [UR6+0x28c48], UR4 ;  /* 0x028c4804063f75b2 */ /* 0x0000220008000100 */
[----:B------:R-:W-:Y:S01]  /*03f0*/  NOP ;  /* 0x0000000000007918 */ /* 0x000fe20000000000 */
.L_x_439:
[----:B------:R-:W5:Y:S01]  /*0400*/  SHFL.IDX PT, R2, R0, RZ, 0x1f ;  /* 0x00001fff00027589 */ /* 0x000f6200000e0000 */
[----:B------:R-:W-:Y:S01]  /*0410*/  NOP ;  /* 0x0000000000007918 */ /* 0x000fe20000000000 */
[----:B-----5:R-:W-:-:S13]  /*0420*/  ISETP.NE.AND P0, PT, R2, RZ, PT ;  /* 0x000000ff0200720c */ /* 0x020fda0003f05270 */
        /* <DEDUP_REMOVED lines=17> */
[----:B------:R0:W0:Y:S01]  /*0540*/  SYNCS.EXCH.64 URZ, [UR8+0x28c68], UR4 ;  /* 0x028c6804083f75b2 */ /* 0x0000220008000100 */
[----:B------:R-:W-:Y:S01]  /*0550*/  NOP ;  /* 0x0000000000007918 */ /* 0x000fe20000000000 */
.L_x_440:
[----:B------:R-:W5:Y:S01]  /*0560*/  SHFL.IDX PT, R2, R0, RZ, 0x1f ;  /* 0x00001fff00027589 */ /* 0x000f6200000e0000 */
[----:B------:R-:W-:Y:S01]  /*0570*/  NOP ;  /* 0x0000000000007918 */ /* 0x000fe20000000000 */
[----:B-----5:R-:W-:-:S13]  /*0580*/  ISETP.NE.AND P0, PT, R2, RZ, PT ;  /* 0x000000ff0200720c */ /* 0x020fda0003f05270 */
        /* <DEDUP_REMOVED lines=13> */
[----:B------:R0:W0:Y:S01]  /*0660*/  SYNCS.EXCH.64 URZ, [UR6+0x28c88], UR4 ;  /* 0x028c8804063f75b2 */ /* 0x0000220008000100 */
[----:B------:R-:W-:Y:S01]  /*0670*/  NOP ;  /* 0x0000000000007918 */ /* 0x000fe20000000000 */
.L_x_441:
        /* <DEDUP_REMOVED lines=22> */
.L_x_442:
        /* <DEDUP_REMOVED lines=22> */
.L_x_443:
[----:B------:R-:W-:Y:S01]  /*0940*/  IMAD.MOV.U32 R2, RZ, RZ, 0x1 ;  /* 0x00000001ff027424 */ /* 0x000fe200078e00ff */
[----:B------:R-:W-:Y:S01]  /*0950*/  ISETP.NE.AND P0, PT, R3, RZ, PT ;  /* 0x000000ff0300720c */ /* 0x000fe20003f05270 */
[----:B------:R-:W-:Y:S01]  /*0960*/  NOP ;  /* 0x0000000000007918 */ /* 0x000fe20000000000 */
[----:B------:R-:W-:Y:S01]  /*0970*/  ULDC.64 UR40, c[0x0][0x208] ;  /* 0x0000820000287ab9 */ /* 0x000fe20000000a00 */
[----:B------:R-:W-:Y:S01]  /*0980*/  BSSY B8, `(.L_x_444) ;  /* 0x0001429000087945 */ /* 0x000fe20003800000 */
[----:B------:R-:W-:-:S05]  /*0990*/  SEL R2, R2, 0x2, !P0 ;  /* 0x0000000202027807 */ /* 0x000fca0004000000 */
[----:B------:R0:W-:Y:S02]  /*09a0*/  STL [R1+0x38], R2 ;  /* 0x0000380201007387 */ /* 0x0001e40000100800 */
[----:B01234-:R-:W-:Y:S06]  /*09b0*/  BAR.SYNC.DEFER_BLOCKING 0x0 ;  /* 0x0000000000007b1d */ /* 0x01ffec0000010000 */
[----:B------:R-:W-:Y:S05]  /*09c0*/  @!P0 BRA `(.L_x_445) ;  /* 0x000000e4003c8947 */ /* 0x000fea0003800000 */
.L_x_446:
[----:B------:R-:W-:-:S08]  /*09d0*/  NOP ;  /* 0x0000000000007918 */ /* 0x000fd00000000000 */
[----:B------:R-:W0:Y:S02]  /*09e0*/  USETMAXREG.TRY_ALLOC.CTAPOOL UP0, 0xf0 ;  /* 0x000000f0000079c8 */ /* 0x000e240008000600 */
[----:B0-----:R-:W-:-:S13]  /*09f0*/  PLOP3.LUT P0, PT, PT, PT, UP0, 0x80, 0x0 ;  /* 0x000000000000781c */ /* 0x001fda0003f0f008 */
[----:B------:R-:W-:Y:S05]  /*0a00*/  @!P0 BRA `(.L_x_446) ;  /* 0xfffffffc00f08947 */ /* 0x000fea000383ffff */
[----:B------:R-:W0:Y:S01]  /*0a10*/  S2R R0, SR_TID.X ;  /* 0x0000000000007919 */ /* 0x000e220000002100 */
[----:B------:R-:W1:Y:S01]  /*0a20*/  S2UR UR5, SR_CgaCtaId ;  /* 0x00000000000579c3 */ /* 0x000e620000008800 */
[----:B------:R-:W-:Y:S02]  /*0a30*/  UMOV UR4, 0x400 ;  /* 0x0000040000047882 */ /* 0x000fe40000000000 */
[----:B-1----:R-:W-:-:S06]  /*0a40*/  ULEA UR4, UR5, UR4, 0x18 ;  /* 0x0000000405047291 */ /* 0x002fcc000f8ec03f */
[----:B------:R-:W-:Y:S01]  /*0a50*/  IMAD.U32 R2, RZ, RZ, UR4 ;  /* 0x00000004ff027e24 */ /* 0x000fe2000f8e00ff */
[----:B0-----:R-:W-:Y:S01]  /*0a60*/  SHF.R.U32.HI R0, RZ, 0x7, R0 ;  /* 0x00000007ff007819 */ /* 0x001fe20000011600 */
[----:B------:R-:W-:-:S03]  /*0a70*/  ULDC UR4, c[0x0][0xc14] ;  /* 0x0003050000047ab9 */ /* 0x000fc60000000800 */
[----:B------:R-:W-:Y:S02]  /*0a80*/  ISETP.NE.AND P0, PT, R0, 0x1, PT ;  /* 0x000000010000780c */ /* 0x000fe40003f05270 */
[----:B------:R-:W0:Y:S11]  /*0a90*/  S2R R0, SR_TID.X ;  /* 0x0000000000007919 */ /* 0x000e360000002100 */
[----:B------:R-:W-:Y:S06]  /*0aa0*/  @!P0 BAR.ARV 0x8, 0xa0 ;  /* 0x0202800000008b1d */ /* 0x000fec0000002000 */
[----:B0-----:R-:W-:-:S13]  /*0ab0*/  ISETP.GE.U32.AND P0, PT, R0, 0x100, PT ;  /* 0x000001000000780c */ /* 0x001fda0003f06070 */
[----:B------:R-:W-:Y:S08]  /*0ac0*/  @P0 BAR.ARV 0xf, 0x100 ;  /* 0x03c4000000000b1d */ /* 0x000ff00000002000 */
[----:B------:R-:W-:Y:S06]  /*0ad0*/  BAR.SYNC.DEFER_BLOCKING 0x5, 0x120 ;  /* 0x0144800000007b1d */ /* 0x000fec0000010000 */
[----:B------:R-:W0:Y:S02]  /*0ae0*/  LDS.128 R24, [R2+0x28cd0] ;  /* 0x028cd00002187984 */ /* 0x000e240000000c00 */
[----:B------:R-:W-:Y:S06]  /*0af0*/  BAR.ARV 0x4, 0x120 ;  /* 0x0104800000007b1d */ /* 0x000fec0000002000 */
[----:B0-----:R-:W-:-:S13]  /*0b00*/  ISETP.GE.AND P0, PT, R27, UR4, PT ;  /* 0x000000041b007c0c */ /* 0x001fda000bf06270 */
[----:B------:R-:W-:Y:S05]  /*0b10*/  @P0 BRA `(.L_x_447) ;  /* 0x00000140003c0947 */ /* 0x000fea0003800000 */
[----:B------:R-:W2:Y:S01]  /*0b20*/  LDL.LU R16, [R1+0x38] ;  /* 0x0000380001107983 */ /* 0x000ea20000300800 */
[----:B------:R-:W-:-:S04]  /*0b30*/  IADD3 R214, R0, -0x80, RZ ;  /* 0xffffff8000d67810 */ /* 0x000fc80007ffe0ff */
[----:B------:R-:W-:-:S04]  /*0b40*/  SHF.R.S32.HI R3, RZ, 0x1f, R214 ;  /* 0x0000001fff037819 */ /* 0x000fc800000114d6 */
[CC--:B------:R-:W-:Y:S02]  /*0b50*/  LEA.HI R5, R3.reuse, R214.reuse, RZ, 0x7 ;  /* 0x000000d603057211 */ /* 0x0c0fe400078f38ff */
[-C--:B------:R-:W-:Y:S02]  /*0b60*/  LEA.HI R4, R3, R214.reuse, RZ, 0x4 ;  /* 0x000000d603047211 */ /* 0x080fe400078f20ff */
[----:B------:R-:W-:Y:S02]  /*0b70*/  LOP3.LUT R7, R5, 0xffffff80, RZ, 0xc0, !PT ;  /* 0xffffff8005077812 */ /* 0x000fe400078ec0ff */
[----:B------:R-:W-:Y:S02]  /*0b80*/  LOP3.LUT R9, R4, 0xfffffff0, RZ, 0xc0, !PT ;  /* 0xfffffff004097812 */ /* 0x000fe400078ec0ff */
[----:B------:R-:W-:Y:S01]  /*0b90*/  LEA.HI R0, R3, R214, RZ, 0x5 ;  /* 0x000000d603007211 */ /* 0x000fe200078f28ff */
[C---:B------:R-:W-:Y:S01]  /*0ba0*/  IMAD.IADD R7, R214.reuse, 0x1, -R7 ;  /* 0x00000001d6077824 */ /* 0x040fe200078e0a07 */
[----:B------:R-:W-:Y:S01]  /*0bb0*/  SHF.R.S32.HI R13, RZ, 0x4, R4 ;  /* 0x00000004ff0d7819 */ /* 0x000fe20000011404 */
[----:B------:R-:W-:Y:S01]  /*0bc0*/  IMAD.IADD R11, R214, 0x1, -R9 ;  /* 0x00000001d60b7824 */ /* 0x000fe200078e0a09 */
[----:B------:R-:W-:-:S02]  /*0bd0*/  SHF.R.S32.HI R189, RZ, 0x5, R0 ;  /* 0x00000005ffbd7819 */ /* 0x000fc40000011400 */
[----:B------:R-:W-:Y:S02]  /*0be0*/  SHF.R.S32.HI R10, RZ, 0x1f, R0 ;  /* 0x0000001fff0a7819 */ /* 0x000fe40000011400 */
[----:B------:R-:W-:Y:S02]  /*0bf0*/  SHF.R.S32.HI R0, RZ, 0x1f, R7 ;  /* 0x0000001fff007819 */ /* 0x000fe40000011407 */
[----:B------:R-:W-:Y:S02]  /*0c00*/  SHF.R.S32.HI R6, RZ, 0x1f, R11 ;  /* 0x0000001fff067819 */ /* 0x000fe4000001140b */
[----:B------:R-:W-:Y:S02]  /*0c10*/  LEA.HI R9, R4, R13, RZ, 0x1 ;  /* 0x0000000d04097211 */ /* 0x000fe400078f08ff */
[----:B------:R-:W-:Y:S02]  /*0c20*/  LEA.HI R4, R0, R7, RZ, 0x2 ;  /* 0x0000000700047211 */ /* 0x000fe400078f10ff */
[----:B------:R-:W-:-:S02]  /*0c30*/  LEA.HI R8, R6, R11, RZ, 0x3 ;  /* 0x0000000b06087211 */ /* 0x000fc400078f18ff */
[----:B------:R-:W-:Y:S02]  /*0c40*/  LOP3.LUT R12, R9, 0x1ffffffe, RZ, 0xc0, !PT ;  /* 0x1ffffffe090c7812 */ /* 0x000fe400078ec0ff */
[--C-:B------:R-:W-:Y:S02]  /*0c50*/  SHF.R.S32.HI R6, RZ, 0x2, R4.reuse ;  /* 0x00000002ff067819 */ /* 0x100fe40000011404 */
[----:B------:R-:W-:-:S04]  /*0c60*/  SHF.R.S32.HI R9, RZ, 0x1f, R4 ;  /* 0x0000001fff097819 */ /* 0x000fc80000011404 */
[----:B------:R-:W-:Y:S02]  /*0c70*/  LEA.HI R9, R9, R6, RZ, 0x3 ;  /* 0x0000000609097211 */ /* 0x000fe400078f18ff */
[----:B------:R-:W-:Y:S02]  /*0c80*/  LEA.HI R0, R0, R7, RZ, 0x5 ;  /* 0x0000000700007211 */ /* 0x000fe400078f28ff */
[----:B------:R-:W-:Y:S02]  /*0c90*/  LOP3.LUT R9, R9, 0xfffffff8, RZ, 0xc0, !PT ;  /* 0xfffffff809097812 */ /* 0x000fe400078ec0ff */
[----:B------:R-:W-:Y:S02]  /*0ca0*/  LEA.HI R14, R10, R189, RZ, 0x2 ;  /* 0x000000bd0a0e7211 */ /* 0x000fe400078f10ff */
[----:B------:R-:W-:Y:S01]  /*0cb0*/  LOP3.LUT R10, R8, 0xfffffff8, RZ, 0xc0, !PT ;  /* 0xfffffff8080a7812 */ /* 0x000fe200078ec0ff */
[----:B------:R-:W-:Y:S01]  /*0cc0*/  IMAD.IADD R9, R6, 0x1, -R9 ;  /* 0x0000000106097824 */ /* 0x000fe200078e0a09 */
[----:B------:R-:W-:-:S02]  /*0cd0*/  SHF.R.S32.HI R0, RZ, 0x5, R0 ;  /* 0x00000005ff007819 */ /* 0x000fc40000011400 */
[----:B------:R-:W-:Y:S01]  /*0ce0*/  LOP3.LUT R14, R14, 0x3ffffc, RZ, 0xc0, !PT ;  /* 0x003ffffc0e0e7812 */ /* 0x000fe200078ec0ff */
[----:B------:R-:W-:Y:S01]  /*0cf0*/  IMAD.IADD R10, R11, 0x1, -R10 ;  /* 0x000000010b0a7824 */ /* 0x000fe200078e0a0a */
[----:B------:R-:W-:Y:S01]  /*0d00*/  SHF.R.S32.HI R206, RZ, 0x7, R5 ;  /* 0x00000007ffce7819 */ /* 0x000fe20000011405 */
[----:B------:R-:W-:Y:S01]  /*0d10*/  IMAD R188, R0, 0x10, R9 ;  /* 0x0000001000bc7824 */ /* 0x000fe200078e0209 */
[-C--:B------:R-:W-:Y:S01]  /*0d20*/  LEA.HI R0, R3, R214.reuse, RZ, 0x3 ;  /* 0x000000d603007211 */ /* 0x080fe200078f18ff */
[----:B------:R-:W-:Y:S01]  /*0d30*/  IMAD.IADD R14, R189, 0x1, -R14 ;  /* 0x00000001bd0e7824 */ /* 0x000fe200078e0a0e */
[----:B------:R-:W-:Y:S01]  /*0d40*/  LEA R15, R206, R11, 0x8 ;  /* 0x0000000bce0f7211 */ /* 0x000fe200078e40ff */
[----:B------:R-:W-:Y:S01]  /*0d50*/  IMAD.IADD R12, R13, 0x1, -R12 ;  /* 0x000000010d0c7824 */ /* 0x000fe200078e0a0c */
[----:B------:R-:W-:Y:S01]  /*0d60*/  LEA.HI R6, R3, R214, RZ, 0x2 ;  /* 0x000000d603067211 */ /* 0x000fe200078f10ff */
[----:B------:R-:W-:Y:S01]  /*0d70*/  IMAD.SHL.U32 R11, R10, 0x40, RZ ;  /* 0x000000400a0b7824 */ /* 0x000fe200078e00ff */
[----:B------:R-:W-:Y:S01]  /*0d80*/  LOP3.LUT R3, R0, 0x1ffffff8, RZ, 0xc0, !PT ;  /* 0x1ffffff800037812 */ /* 0x000fe200078ec0ff */
[----:B------:R-:W-:Y:S01]  /*0d90*/  IMAD.SHL.U32 R12, R12, 0x8, RZ ;  /* 0x000000080c0c7824 */ /* 0x000fe200078e00ff */
[----:B------:R-:W-:Y:S01]  /*0da0*/  SHF.R.S32.HI R19, RZ, 0x2, R6 ;  /* 0x00000002ff137819 */ /* 0x000fe20000011406 */
[----:B------:R-:W-:Y:S01]  /*0db0*/  IMAD.SHL.U32 R8, R8, 0x40, RZ ;  /* 0x0000004008087824 */ /* 0x000fe200078e00ff */
[----:B------:R-:W-:-:S02]  /*0dc0*/  LEA R15, R14, R15, 0x4 ;  /* 0x0000000f0e0f7211 */ /* 0x000fc400078e20ff */
[----:B------:R-:W-:Y:S01]  /*0dd0*/  LOP3.LUT R11, R11, 0x1c0, RZ, 0xc0, !PT ;  /* 0x000001c00b0b7812 */ /* 0x000fe200078ec0ff */
[----:B------:R-:W-:Y:S01]  /*0de0*/  IMAD.IADD R3, R214, 0x1, -R3 ;  /* 0x00000001d6037824 */ /* 0x000fe200078e0a03 */
[----:B------:R-:W-:Y:S01]  /*0df0*/  LOP3.LUT R4, R4, 0x7ffffffc, RZ, 0xc0, !PT ;  /* 0x7ffffffc04047812 */ /* 0x000fe200078ec0ff */
[----:B------:R-:W-:Y:S01]  /*0e00*/  VIADD R216, R19, 0x20 ;  /* 0x0000002013d87836 */ /* 0x000fe20000000000 */
[----:B------:R-:W-:Y:S02]  /*0e10*/  LEA R212, R15, R12, 0x6 ;  /* 0x0000000c0fd47211 */ /* 0x000fe400078e30ff */
[----:B------:R-:W-:Y:S02]  /*0e20*/  LOP3.LUT R8, R8, 0x7ffffe00, RZ, 0xc0, !PT ;  /* 0x7ffffe0008087812 */ /* 0x000fe400078ec0ff */
[----:B------:R-:W-:Y:S02]  /*0e30*/  LOP3.LUT R12, R11, 0x8, R12, 0xf8, !PT ;  /* 0x000000080b0c7812 */ /* 0x000fe400078ef80c */
[----:B------:R-:W-:Y:S01]  /*0e40*/  SHF.R.U32.HI R11, RZ, 0x3, R11 ;  /* 0x00000003ff0b7819 */ /* 0x000fe2000001160b */
[----:B------:R-:W-:Y:S01]  /*0e50*/  IMAD.IADD R4, R7, 0x1, -R4 ;  /* 0x0000000107047824 */ /* 0x000fe200078e0a04 */
[----:B------:R-:W-:Y:S01]  /*0e60*/  SHF.L.U32 R187, R3, 0x3, RZ ;  /* 0x0000000303bb7819 */ /* 0x000fe200000006ff */
[----:B------:R-:W-:Y:S01]  /*0e70*/  IMAD R8, R189, 0x400, R8 ;  /* 0x00000400bd087824 */ /* 0x000fe200078e0208 */
[----:B------:R-:W-:-:S02]  /*0e80*/  LOP3.LUT R7, R6, 0xfffffffc, RZ, 0xc0, !PT ;  /* 0xfffffffc06077812 */ /* 0x000fc400078ec0ff */
[----:B------:R-:W-:Y:S02]  /*0e90*/  SHF.R.S32.HI R3, RZ, 0x1f, R216 ;  /* 0x0000001fff037819 */ /* 0x000fe400000114d8 */
[----:B------:R-:W-:Y:S01]  /*0ea0*/  LOP3.LUT R11, R12, R11, RZ, 0x3c, !PT ;  /* 0x0000000b0c0b7212 */ /* 0x000fe200078e3cff */
[----:B------:R-:W-:Y:S01]  /*0eb0*/  IMAD.IADD R204, R214, 0x1, -R7 ;  /* 0x00000001d6cc7824 */ /* 0x000fe200078e0a07 */
[----:B------:R-:W-:Y:S01]  /*0ec0*/  LEA.HI R3, R3, R216, RZ, 0x3 ;  /* 0x000000d803037211 */ /* 0x000fe200078f18ff */
[----:B------:R-:W-:Y:S01]  /*0ed0*/  IMAD.SHL.U32 R209, R216, 0x40, RZ ;  /* 0x00000040d8d17824 */ /* 0x000fe200078e00ff */
[----:B------:R-:W-:Y:S02]  /*0ee0*/  R2P PR, R10, 0x6 ;  /* 0x000000060a007804 */ /* 0x000fe40000000000 */
[----:B------:R-:W-:Y:S01]  /*0ef0*/  IADD3 R11, R8, R11, RZ ;  /* 0x0000000b080b7210 */ /* 0x000fe20007ffe0ff */
[----:B------:R-:W-:Y:S01]  /*0f00*/  IMAD.SHL.U32 R3, R3, 0x40, RZ ;  /* 0x0000004003037824 */ /* 0x000fe200078e00ff */
[----:B------:R-:W-:Y:S01]  /*0f10*/  LEA.HI R5, R5, R206, RZ, 0x1 ;  /* 0x000000ce05057211 */ /* 0x000fe200078f08ff */
[----:B------:R-:W-:Y:S01]  /*0f20*/  IMAD.MOV.U32 R196, RZ, RZ, 0x40 ;  /* 0x00000040ffc47424 */ /* 0x000fe200078e00ff */
[----:B------:R-:W-:Y:S01]  /*0f30*/  SHF.R.S32.HI R6, RZ, 0x1f, R6 ;  /* 0x0000001fff067819 */ /* 0x000fe20000011406 */
[----:B------:R-:W-:Y:S01]  /*0f40*/  IMAD R194, R11, 0x2, R2 ;  /* 0x000000020bc27824 */ /* 0x000fe200078e0202 */
[----:B------:R-:W-:-:S02]  /*0f50*/  LOP3.LUT R209, R209, 0x1c0, RZ, 0xc0, !PT ;  /* 0x000001c0d1d17812 */ /* 0x000fc400078ec0ff */
[----:B------:R-:W-:Y:S01]  /*0f60*/  SHF.R.S32.HI R192, RZ, 0x3, R0 ;  /* 0x00000003ffc07819 */ /* 0x000fe20000011400 */
[----:B------:R-:W-:Y:S01]  /*0f70*/  VIADD R197, R194, 0x26800 ;  /* 0x00026800c2c57836 */ /* 0x000fe20000000000 */
[----:B------:R-:W-:Y:S02]  /*0f80*/  LOP3.LUT R5, R5, 0xfffffe, RZ, 0xc0, !PT ;  /* 0x00fffffe05057812 */ /* 0x000fe400078ec0ff */
[----:B------:R-:W-:Y:S02]  /*0f90*/  LEA.HI R6, R6, R19, RZ, 0x3 ;  /* 0x0000001306067211 */ /* 0x000fe400078f18ff */
[----:B------:R-:W-:Y:S02]  /*0fa0*/  SHF.R.U32.HI R215, RZ, 0x3, R209 ;  /* 0x00000003ffd77819 */ /* 0x000fe400000116d1 */
[----:B------:R-:W-:Y:S02]  /*0fb0*/  LOP3.LUT R210, R3, 0xfffffe00, RZ, 0xc0, !PT ;  /* 0xfffffe0003d27812 */ /* 0x000fe400078ec0ff */
[----:B------:R-:W-:Y:S01]  /*0fc0*/  SEL R196, R196, 0xffffffc0, !P2 ;  /* 0xffffffc0c4c47807 */ /* 0x000fe20005000000 */
[----:B------:R-:W-:Y:S01]  /*0fd0*/  IMAD.IADD R5, R206, 0x1, -R5 ;  /* 0x00000001ce057824 */ /* 0x000fe200078e0a05 */
[----:B------:R-:W-:Y:S01]  /*0fe0*/  IADD3 R195, R194, 0x26820, RZ ;  /* 0x00026820c2c37810 */ /* 0x000fe20007ffe0ff */
[C---:B------:R-:W-:Y:S01]  /*0ff0*/  @P1 VIADD R195, R197.reuse, 0xffffffe0 ;  /* 0xffffffe0c5c31836 */ /* 0x040fe20000000000 */
[----:B------:R-:W-:Y:S01]  /*1000*/  LOP3.LUT R6, R6, 0xfffffff8, RZ, 0xc0, !PT ;  /* 0xfffffff806067812 */ /* 0x000fe200078ec0ff */
[----:B------:R-:W-:Y:S01]  /*1010*/  IMAD.IADD R197, R197, 0x1, R196 ;  /* 0x00000001c5c57824 */ /* 0x000fe200078e02c4 */
[----:B------:R-:W-:Y:S01]  /*1020*/  CS2R R22, SRZ ;  /* 0x0000000000167805 */ /* 0x000fe2000001ff00 */
[----:B------:R-:W-:Y:S01]  /*1030*/  IMAD.MOV.U32 R202, RZ, RZ, RZ ;  /* 0x000000ffffca7224 */ /* 0x000fe200078e00ff */
[----:B------:R-:W-:Y:S01]  /*1040*/  MOV R18, RZ ;  /* 0x000000ff00127202 */ /* 0x000fe20000000f00 */
[----:B------:R-:W-:Y:S01]  /*1050*/  IMAD.MOV.U32 R185, RZ, RZ, RZ ;  /* 0x000000ffffb97224 */ /* 0x000fe200078e00ff */
[----:B------:R-:W-:Y:S01]  /*1060*/  SHF.R.S32.HI R208, RZ, 0x1f, R19 ;  /* 0x0000001fffd07819 */ /* 0x000fe20000011413 */
[----:B------:R-:W-:Y:S01]  /*1070*/  IMAD.SHL.U32 R191, R5, 0x100, RZ ;  /* 0x0000010005bf7824 */ /* 0x000fe200078e00ff */
[----:B------:R-:W-:Y:S01]  /*1080*/  IADD3 R186, R19, -R6, RZ ;  /* 0x8000000613ba7210 */ /* 0x000fe20007ffe0ff */
[----:B------:R-:W-:-:S02]  /*1090*/  IMAD.SHL.U32 R190, R4, 0x2, RZ ;  /* 0x0000000204be7824 */ /* 0x000fc400078e00ff */
[----:B------:R-:W-:Y:S01]  /*10a0*/  IMAD.IADD R196, R196, 0x1, R195 ;  /* 0x00000001c4c47824 */ /* 0x000fe200078e02c3 */
[----:B--2---:R-:W-:Y:S01]  /*10b0*/  LOP3.LUT R184, R16, 0x1, RZ, 0xfc, !PT ;  /* 0x0000000110b87812 */ /* 0x004fe200078efcff */
[----:B------:R-:W-:-:S05]  /*10c0*/  IMAD.SHL.U32 R16, R204, 0x8, RZ ;  /* 0x00000008cc107824 */ /* 0x000fca00078e00ff */
[----:B------:R-:W-:-:S04]  /*10d0*/  LOP3.LUT R0, R209, 0x38, R16, 0xf8, !PT ;  /* 0x00000038d1007812 */ /* 0x000fc800078ef810 */
[----:B------:R-:W-:-:S04]  /*10e0*/  LOP3.LUT R207, R210, R0, R215, 0xf6, !PT ;  /* 0x00000000d2cf7212 */ /* 0x000fc800078ef6d7 */
[----:B------:R-:W-:-:S07]  /*10f0*/  LEA R207, R207, R2, 0x1 ;  /* 0x00000002cfcf7211 */ /* 0x000fce00078e08ff */
.L_x_570:
[----:B0----5:R-:W0:Y:S01]  /*1100*/  LDC.64 R4, c[0x0][0xc60] ;  /* 0x00031800ff047b82 */ /* 0x021e220000000a00 */
[----:B------:R-:W-:Y:S01]  /*1110*/  ULDC.64 UR4, c[0x0][0xa28] ;  /* 0x00028a0000047ab9 */ /* 0x000fe20000000a00 */
[----:B------:R-:W-:Y:S01]  /*1120*/  ULDC.64 UR8, c[0x0][0xa18] ;  /* 0x0002860000087ab9 */ /* 0x000fe20000000a00 */
[----:B------:R-:W-:Y:S01]  /*1130*/  ULDC.64 UR6, c[0x0][0xa08] ;  /* 0x0002820000067ab9 */ /* 0x000fe20000000a00 */
[----:B0-----:R-:W-:-:S05]  /*1140*/  IMAD.WIDE R4, R27, 0x4, R4 ;  /* 0x000000041b047825 */ /* 0x001fca00078e0204 */
[----:B--2---:R-:W2:Y:S01]  /*1150*/  LDG.E R201, desc[UR40][R4.64] ;  /* 0x0000002804c97981 */ /* 0x004ea2000c1e1900 */
[----:B------:R-:W-:Y:S01]  /*1160*/  ISETP.NE.U32.AND P2, PT, RZ, UR4, PT ;  /* 0x00000004ff007c0c */ /* 0x000fe2000bf45070 */
[----:B------:R-:W-:Y:S01]  /*1170*/  IMAD.MOV.U32 R33, RZ, RZ, RZ ;  /* 0x000000ffff217224 */ /* 0x000fe200078e00ff */
[----:B------:R-:W-:Y:S02]  /*1180*/  ISETP.NE.U32.AND P1, PT, RZ, UR8, PT ;  /* 0x00000008ff007c0c */ /* 0x000fe4000bf25070 */
[----:B------:R-:W-:Y:S02]  /*1190*/  ISETP.NE.AND.EX P2, PT, RZ, UR5, PT, P2 ;  /* 0x00000005ff007c0c */ /* 0x000fe4000bf45320 */
[----:B------:R-:W-:Y:S02]  /*11a0*/  ISETP.NE.AND.EX P1, PT, RZ, UR9, PT, P1 ;  /* 0x00000009ff007c0c */ /* 0x000fe4000bf25310 */
[----:B------:R-:W-:Y:S02]  /*11b0*/  ISETP.NE.U32.AND P0, PT, RZ, UR6, PT ;  /* 0x00000006ff007c0c */ /* 0x000fe4000bf05070 */
[----:B------:R-:W-:-:S02]  /*11c0*/  MOV R3, RZ ;  /* 0x000000ff00037202 */ /* 0x000fc40000000f00 */
[----:B------:R-:W-:Y:S02]  /*11d0*/  ISETP.NE.AND.EX P0, PT, RZ, UR7, PT, P0 ;  /* 0x00000007ff007c0c */ /* 0x000fe4000bf05300 */
[----:B--2---:R-:W-:Y:S01]  /*11e0*/  SHF.R.S32.HI R205, RZ, 0x1f, R201 ;  /* 0x0000001fffcd7819 */ /* 0x004fe200000114c9 */
[C---:B------:R-:W-:Y:S02]  /*11f0*/  IMAD.SHL.U32 R199, R201.reuse, 0x4, RZ ;  /* 0x00000004c9c77824 */ /* 0x040fe400078e00ff */
[C---:B------:R-:W-:Y:S02]  /*1200*/  @P2 LEA R4, P3, R201.reuse, UR4, 0x2 ;  /* 0x00000004c9042c11 */ /* 0x040fe4000f8610ff */
[C-C-:B------:R-:W-:Y:S02]  /*1210*/  SHF.L.U64.HI R200, R201.reuse, 0x2, R205.reuse ;  /* 0x00000002c9c87819 */ /* 0x140fe400000102cd */
[----:B------:R-:W-:Y:S01]  /*1220*/  @P2 LEA.HI.X R5, R201, UR5, R205, 0x2, P3 ;  /* 0x00000005c9052c11 */ /* 0x000fe200098f14cd */
[----:B------:R-:W-:Y:S01]  /*1230*/  ULDC UR4, c[0x0][0x288] ;  /* 0x0000a20000047ab9 */ /* 0x000fe20000000800 */
[----:B----4-:R-:W-:-:S03]  /*1240*/  IADD3 R8, P4, R199, UR6, RZ ;  /* 0x00000006c7087c10 */ /* 0x010fc6000ff9e0ff */
[----:B------:R0:W5:Y:S01]  /*1250*/  @P2 LDG.E R3, desc[UR40][R4.64] ;  /* 0x0000002804032981 */ /* 0x000162000c1e1900 */
[----:B---3--:R-:W-:Y:S01]  /*1260*/  @P1 IADD3 R6, P2, R199, UR8, RZ ;  /* 0x00000008c7061c10 */ /* 0x008fe2000ff5e0ff */
[----:B------:R-:W-:Y:S01]  /*1270*/  IMAD.U32 R30, RZ, RZ, UR4 ;  /* 0x00000004ff1e7e24 */ /* 0x000fe2000f8e00ff */
[C---:B------:R-:W-:Y:S01]  /*1280*/  IADD3.X R9, R200.reuse, UR7, RZ, P4, !PT ;  /* 0x00000007c8097c10 */ /* 0x040fe2000a7fe4ff */
[----:B------:R-:W-:Y:S01]  /*1290*/  ULDC.64 UR4, c[0x0][0x3f8] ;  /* 0x0000fe0000047ab9 */ /* 0x000fe20000000a00 */
[----:B------:R-:W-:-:S03]  /*12a0*/  @P1 IADD3.X R7, R200, UR9, RZ, P2, !PT ;  /* 0x00000009c8071c10 */ /* 0x000fc600097fe4ff */
[----:B------:R0:W5:Y:S01]  /*12b0*/  @P0 LDG.E R33, desc[UR40][R8.64] ;  /* 0x0000002808210981 */ /* 0x000162000c1e1900 */
[----:B------:R-:W-:Y:S01]  /*12c0*/  UISETP.NE.U32.AND UP0, UPT, UR4, URZ, UPT ;  /* 0x0000003f0400728c */ /* 0x000fe2000bf05070 */
[----:B------:R-:W-:Y:S02]  /*12d0*/  ULDC.64 UR8, c[0x0][0xa20] ;  /* 0x0002880000087ab9 */ /* 0x000fe40000000a00 */
[----:B------:R0:W5:Y:S01]  /*12e0*/  @P1 LDG.E R30, desc[UR40][R6.64] ;  /* 0x00000028061e1981 */ /* 0x000162000c1e1900 */
[----:B------:R-:W-:Y:S01]  /*12f0*/  UISETP.NE.AND.EX UP0, UPT, UR5, URZ, UPT, UP0 ;  /* 0x0000003f0500728c */ /* 0x000fe2000bf05300 */
[----:B------:R-:W-:Y:S01]  /*1300*/  ULDC UR4, c[0x0][0x404] ;  /* 0x0001010000047ab9 */ /* 0x000fe20000000800 */
[----:B------:R-:W-:Y:S02]  /*1310*/  ISETP.NE.U32.AND P2, PT, RZ, UR8, PT ;  /* 0x00000008ff007c0c */ /* 0x000fe4000bf45070 */
[----:B------:R-:W-:Y:S01]  /*1320*/  USEL UR4, UR4, 0x1, UP0 ;  /* 0x0000000104047887 */ /* 0x000fe20008000000 */
[----:B------:R-:W-:Y:S01]  /*1330*/  ULDC UR5, c[0x0][0x2e0] ;  /* 0x0000b80000057ab9 */ /* 0x000fe20000000800 */
[----:B------:R-:W-:-:S02]  /*1340*/  ISETP.NE.AND.EX P2, PT, RZ, UR9, PT, P2 ;  /* 0x00000009ff007c0c */ /* 0x000fc4000bf45320 */
[----:B------:R-:W-:-:S03]  /*1350*/  UIMAD UR4, UR4, UR5, URZ ;  /* 0x00000005040472a4 */ /* 0x000fc6000f8e023f */
[----:B------:R-:W-:Y:S01]  /*1360*/  ULDC UR5, c[0x0][0x338] ;  /* 0x0000ce0000057ab9 */ /* 0x000fe20000000800 */
[----:B------:R-:W-:Y:S01]  /*1370*/  IMAD.MOV.U32 R203, RZ, RZ, R25 ;  /* 0x000000ffffcb7224 */ /* 0x000fe200078e0019 */
[----:B------:R-:W-:Y:S01]  /*1380*/  MOV R198, R26 ;  /* 0x0000001a00c67202 */ /* 0x000fe20000000f00 */
[----:B------:R-:W-:Y:S01]  /*1390*/  IMAD.MOV.U32 R29, RZ, RZ, R201 ;  /* 0x000000ffff1d7224 */ /* 0x000fe200078e00c9 */
[----:B0-----:R-:W-:Y:S06]  /*13a0*/  @P1 BRA `(.L_x_448) ;  /* 0x0000000000241947 */ /* 0x001fec0003800000 */
[----:B------:R-:W-:Y:S02]  /*13b0*/  ULDC.64 UR6, c[0x0][0xa00] ;  /* 0x0002800000067ab9 */ /* 0x000fe40000000a00 */
[----:B------:R-:W-:-:S04]  /*13c0*/  ISETP.NE.U32.AND P1, PT, RZ, UR6, PT ;  /* 0x00000006ff007c0c */ /* 0x000fc8000bf25070 */
[----:B------:R-:W-:-:S13]  /*13d0*/  ISETP.NE.AND.EX P1, PT, RZ, UR7, PT, P1 ;  /* 0x00000007ff007c0c */ /* 0x000fda000bf25310 */
[----:B------:R-:W-:Y:S05]  /*13e0*/  @!P1 BRA `(.L_x_448) ;  /* 0x0000000000149947 */ /* 0x000fea0003800000 */
[----:B------:R-:W0:Y:S02]  /*13f0*/  LDC.64 R4, c[0x0][0xa00] ;  /* 0x00028000ff047b82 */ /* 0x000e240000000a00 */
[----:B0-----:R-:W-:-:S05]  /*1400*/  IMAD.WIDE R4, R29, 0x4, R4 ;  /* 0x000000041d047825 */ /* 0x001fca00078e0204 */
[----:B-----5:R-:W2:Y:S04]  /*1410*/  LDG.E R30, desc[UR40][R4.64] ;  /* 0x00000028041e7981 */ /* 0x020ea8000c1e1900 */
[----:B------:R-:W2:Y:S02]  /*1420*/  LDG.E R7, desc[UR40][R4.64+0x4] ;  /* 0x0000042804077981 */ /* 0x000ea4000c1e1900 */
[----:B--2---:R-:W-:-:S07]  /*1430*/  IMAD.IADD R30, R7, 0x1, -R30 ;  /* 0x00000001071e7824 */ /* 0x004fce00078e0a1e */
.L_x_448:
[----:B------:R-:W-:Y:S01]  /*1440*/  IMAD.U32 R24, RZ, RZ, UR5 ;  /* 0x00000005ff187e24 */ /* 0x000fe2000f8e00ff */
[----:B------:R-:W-:Y:S01]  /*1450*/  MOV R28, UR4 ;  /* 0x00000004001c7c02 */ /* 0x000fe20008000f00 */
[----:B------:R-:W-:Y:S06]  /*1460*/  @!P2 BRA `(.L_x_449) ;  /* 0x000000000010a947 */ /* 0x000fec0003800000 */
[----:B------:R-:W-:-:S04]  /*1470*/  IADD3 R4, P0, R199, UR8, RZ ;  /* 0x00000008c7047c10 */ /* 0x000fc8000ff1e0ff */
[----:B------:R-:W-:-:S05]  /*1480*/  IADD3.X R5, R200, UR9, RZ, P0, !PT ;  /* 0x00000009c8057c10 */ /* 0x000fca00087fe4ff */
[----:B------:R0:W5:Y:S01]  /*1490*/  LDG.E R28, desc[UR40][R4.64] ;  /* 0x00000028041c7981 */ /* 0x000162000c1e1900 */
[----:B------:R-:W-:Y:S05]  /*14a0*/  BRA `(.L_x_450) ;  /* 0x0000000000107947 */ /* 0x000fea0003800000 */
.L_x_449:
[----:B------:R-:W-:Y:S05]  /*14b0*/  @!P0 BRA `(.L_x_450) ;  /* 0x00000000000c8947 */ /* 0x000fea0003800000 */
[----:B------:R-:W2:Y:S04]  /*14c0*/  LDG.E R5, desc[UR40][R8.64] ;  /* 0x0000002808057981 */ /* 0x000ea8000c1e1900 */
[----:B------:R-:W2:Y:S02]  /*14d0*/  LDG.E R28, desc[UR40][R8.64+0x4] ;  /* 0x00000428081c7981 */ /* 0x000ea4000c1e1900 */
[----:B--2---:R-:W-:-:S07]  /*14e0*/  IMAD.IADD R28, R28, 0x1, -R5 ;  /* 0x000000011c1c7824 */ /* 0x004fce00078e0a05 */
.L_x_450:
[----:B------:R-:W-:Y:S02]  /*14f0*/  ULDC.64 UR4, c[0x0][0xa10] ;  /* 0x0002840000047ab9 */ /* 0x000fe40000000a00 */
[----:B------:R-:W-:-:S04]  /*1500*/  ISETP.NE.U32.AND P0, PT, RZ, UR4, PT ;  /* 0x00000004ff007c0c */ /* 0x000fc8000bf05070 */
[----:B------:R-:W-:Y:S01]  /*1510*/  ISETP.NE.AND.EX P0, PT, RZ, UR5, PT, P0 ;  /* 0x00000005ff007c0c */ /* 0x000fe2000bf05300 */
[----:B------:R-:W-:-:S12]  /*1520*/  ULDC.64 UR4, c[0x0][0xa30] ;  /* 0x00028c0000047ab9 */ /* 0x000fd80000000a00 */
[----:B0-----:R-:W0:Y:S02]  /*1530*/  @P0 LDC.64 R4, c[0x0][0xa10] ;  /* 0x00028400ff040b82 */ /* 0x001e240000000a00 */
[----:B0-----:R-:W-:-:S05]  /*1540*/  @P0 IMAD.WIDE R4, R29, 0x4, R4 ;  /* 0x000000041d040825 */ /* 0x001fca00078e0204 */
[----:B------:R-:W2:Y:S04]  /*1550*/  @P0 LDG.E R0, desc[UR40][R4.64] ;  /* 0x0000002804000981 */ /* 0x000ea8000c1e1900 */
[----:B------:R-:W2:Y:S01]  /*1560*/  @P0 LDG.E R9, desc[UR40][R4.64+0x4] ;  /* 0x0000042804090981 */ /* 0x000ea2000c1e1900 */
[----:B------:R-:W-:Y:S01]  /*1570*/  ISETP.NE.U32.AND P1, PT, RZ, UR4, PT ;  /* 0x00000004ff007c0c */ /* 0x000fe2000bf25070 */
[----:B-----5:R-:W-:-:S03]  /*1580*/  IMAD.MOV.U32 R27, RZ, RZ, R28 ;  /* 0x000000ffff1b7224 */ /* 0x020fc600078e001c */
[----:B------:R-:W-:-:S13]  /*1590*/  ISETP.NE.AND.EX P1, PT, RZ, UR5, PT, P1 ;  /* 0x00000005ff007c0c */ /* 0x000fda000bf25310 */
[----:B------:R-:W-:-:S04]  /*15a0*/  @P1 IADD3 R6, P2, R199, UR4, RZ ;  /* 0x00000004c7061c10 */ /* 0x000fc8000ff5e0ff */
[----:B------:R-:W-:-:S05]  /*15b0*/  @P1 IADD3.X R7, R200, UR5, RZ, P2, !PT ;  /* 0x00000005c8071c10 */ /* 0x000fca00097fe4ff */
[----:B------:R0:W5:Y:S01]  /*15c0*/  @P1 LDG.E R27, desc[UR40][R6.64] ;  /* 0x00000028061b1981 */ /* 0x000162000c1e1900 */
[----:B------:R-:W-:Y:S01]  /*15d0*/  IMAD.IADD R11, R28, 0x1, -R3 ;  /* 0x000000011c0b7824 */ /* 0x000fe200078e0a03 */
[----:B------:R-:W-:-:S03]  /*15e0*/  PLOP3.LUT P3, PT, PT, PT, PT, 0x80, 0x0 ;  /* 0x000000000000781c */ /* 0x000fc60003f6f070 */
[----:B------:R-:W-:-:S05]  /*15f0*/  IMAD.MOV R31, RZ, RZ, -R11 ;  /* 0x000000ffff1f7224 */ /* 0x000fca00078e0a0b */
[----:B------:R-:W-:Y:S02]  /*1600*/  VIMNMX R31, RZ, R31, !PT ;  /* 0x0000001fff1f7248 */ /* 0x000fe40007fe0100 */
[----:B--2---:R-:W-:-:S05]  /*1610*/  @P0 IADD3 R24, -R0, R9, RZ ;  /* 0x0000000900180210 */ /* 0x004fca0007ffe1ff */
[----:B------:R-:W-:-:S04]  /*1620*/  IMAD.IADD R168, R11, 0x1, R24 ;  /* 0x000000010ba87824 */ /* 0x000fc800078e0218 */
[----:B------:R-:W-:-:S05]  /*1630*/  VIADD R0, R168, 0x3f ;  /* 0x0000003fa8007836 */ /* 0x000fca0000000000 */
[----:B------:R-:W-:-:S04]  /*1640*/  SHF.R.S32.HI R3, RZ, 0x1f, R0 ;  /* 0x0000001fff037819 */ /* 0x000fc80000011400 */
[----:B------:R-:W-:-:S04]  /*1650*/  LEA.HI R3, R3, R0, RZ, 0x6 ;  /* 0x0000000003037211 */ /* 0x000fc800078f30ff */
[----:B------:R-:W-:Y:S02]  /*1660*/  LOP3.LUT R5, R3, 0xffffffc0, RZ, 0xc0, !PT ;  /* 0xffffffc003057812 */ /* 0x000fe400078ec0ff */
[----:B------:R-:W-:Y:S02]  /*1670*/  SHF.R.S32.HI R182, RZ, 0x6, R3 ;  /* 0x00000006ffb67819 */ /* 0x000fe40000011403 */
[----:B------:R-:W-:-:S04]  /*1680*/  VIADDMNMX R0, R5, -R11, R24, PT ;  /* 0x8000000b05007246 */ /* 0x000fc80003800118 */
[----:B------:R-:W-:Y:S02]  /*1690*/  ISETP.GT.AND P0, PT, R0, R31, PT ;  /* 0x0000001f0000720c */ /* 0x000fe40003f04270 */
[----:B------:R-:W-:-:S05]  /*16a0*/  SHF.R.U32.HI R31, RZ, 0x6, R31 ;  /* 0x00000006ff1f7819 */ /* 0x000fca000001161f */
[----:B------:R-:W-:-:S06]  /*16b0*/  IMAD.MOV.U32 R51, RZ, RZ, R31 ;  /* 0x000000ffff337224 */ /* 0x000fcc00078e001f */
[----:B------:R-:W-:-:S04]  /*16c0*/  @P0 IADD3 R0, R0, 0x3f, RZ ;  /* 0x0000003f00000810 */ /* 0x000fc80007ffe0ff */
[----:B------:R-:W-:-:S04]  /*16d0*/  @P0 SHF.R.S32.HI R5, RZ, 0x1f, R0 ;  /* 0x0000001fff050819 */ /* 0x000fc80000011400 */
[----:B------:R-:W-:-:S04]  /*16e0*/  @P0 LEA.HI R5, R5, R0, RZ, 0x6 ;  /* 0x0000000005050211 */ /* 0x000fc800078f30ff */
[----:B------:R-:W-:-:S04]  /*16f0*/  @P0 SHF.R.S32.HI R51, RZ, 0x6, R5 ;  /* 0x00000006ff330819 */ /* 0x000fc80000011405 */
[----:B------:R-:W-:-:S13]  /*1700*/  ISETP.GT.AND P0, PT, R51, R31, PT ;  /* 0x0000001f3300720c */ /* 0x000fda0003f04270 */
[----:B0-----:R-:W-:Y:S05]  /*1710*/  @!P0 BRA `(.L_x_451) ;  /* 0x0000002800588947 */ /* 0x001fea0003800000 */
[----:B------:R-:W-:Y:S01]  /*1720*/  VIADD R0, R2, 0x22400 ;  /* 0x0002240002007836 */ /* 0x000fe20000000000 */
[----:B------:R-:W-:Y:S04]  /*1730*/  BSSY B6, `(.L_x_452) ;  /* 0x0000013000067945 */ /* 0x000fe80003800000 */
[----:B------:R-:W-:-:S13]  /*1740*/  LOP3.LUT P0, RZ, R0, 0x3ff, RZ, 0xc0, !PT ;  /* 0x000003ff00ff7812 */ /* 0x000fda000780c0ff */
[----:B------:R-:W-:Y:S05]  /*1750*/  @!P0 BRA `(.L_x_453) ;  /* 0x0000000000408947 */ /* 0x000fea0003800000 */
[----:B------:R-:W-:Y:S01]  /*1760*/  MOV R0, 0x0 ;  /* 0x0000000000007802 */ /* 0x000fe20000000f00 */
[----:B------:R-:W-:Y:S01]  /*1770*/  ULDC.64 UR4, c[0x4][0x88] ;  /* 0x0100220000047ab9 */ /* 0x000fe20000000a00 */
[----:B------:R-:W-:Y:S01]  /*1780*/  ULDC.64 UR6, c[0x4][0x20] ;  /* 0x0100080000067ab9 */ /* 0x000fe20000000a00 */
[----:B------:R-:W-:Y:S01]  /*1790*/  IMAD.U32 R4, RZ, RZ, UR4 ;  /* 0x00000004ff047e24 */ /* 0x000fe2000f8e00ff */
[----:B------:R0:W1:Y:S01]  /*17a0*/  LDC.64 R14, c[0x4][R0] ;  /* 0x01000000000e7b82 */ /* 0x0000620000000a00 */
[----:B------:R-:W-:Y:S01]  /*17b0*/  MOV R5, UR5 ;  /* 0x0000000500057c02 */ /* 0x000fe20008000f00 */
[----:B------:R-:W-:Y:S01]  /*17c0*/  ULDC.64 UR4, c[0x4][0x90] ;  /* 0x0100240000047ab9 */ /* 0x000fe20000000a00 */
[----:B------:R-:W-:Y:S01]  /*17d0*/  IMAD.U32 R10, RZ, RZ, UR6 ;  /* 0x00000006ff0a7e24 */ /* 0x000fe2000f8e00ff */
[----:B------:R-:W-:Y:S01]  /*17e0*/  MOV R11, UR7 ;  /* 0x00000007000b7c02 */ /* 0x000fe20008000f00 */
[----:B------:R-:W-:Y:S02]  /*17f0*/  IMAD.U32 R6, RZ, RZ, UR4 ;  /* 0x00000004ff067e24 */ /* 0x000fe4000f8e00ff */
[----:B------:R-:W-:-:S02]  /*1800*/  IMAD.U32 R7, RZ, RZ, UR5 ;  /* 0x00000005ff077e24 */ /* 0x000fc4000f8e00ff */
[----:B------:R-:W-:Y:S02]  /*1810*/  IMAD.MOV.U32 R8, RZ, RZ, 0x70 ;  /* 0x00000070ff087424 */ /* 0x000fe400078e00ff */
[----:B------:R-:W-:Y:S02]  /*1820*/  IMAD.MOV.U32 R12, RZ, RZ, 0x1 ;  /* 0x00000001ff0c7424 */ /* 0x000fe400078e00ff */
[----:B0-----:R-:W-:-:S07]  /*1830*/  IMAD.MOV.U32 R13, RZ, RZ, RZ ;  /* 0x000000ffff0d7224 */ /* 0x001fce00078e00ff */
[----:B------:R-:W-:-:S07]  /*1840*/  LEPC R20, `(.L_x_453) ;  /* 0x000000001014794e */ /* 0x000fce0000000000 */
[----:B-1---5:R-:W-:Y:S05]  /*1850*/  CALL.ABS.NOINC R14 ;  /* 0x000000000e007343 */ /* 0x022fea0003c00000 */
.L_x_453:
[----:B------:R-:W-:Y:S05]  /*1860*/  BSYNC B6 ;  /* 0x0000000000067941 */ /* 0x000fea0003800000 */
.L_x_452:
[----:B------:R-:W-:Y:S01]  /*1870*/  IADD3 R0, R2, 0x400, RZ ;  /* 0x0000040002007810 */ /* 0x000fe20007ffe0ff */
[----:B------:R-:W-:Y:S03]  /*1880*/  BSSY B6, `(.L_x_454) ;  /* 0x0000013000067945 */ /* 0x000fe60003800000 */
[----:B------:R-:W-:-:S13]  /*1890*/  LOP3.LUT P0, RZ, R0, 0x3ff, RZ, 0xc0, !PT ;  /* 0x000003ff00ff7812 */ /* 0x000fda000780c0ff */
        /* <DEDUP_REMOVED lines=16> */
[----:B-1---5:R-:W-:Y:S05]  /*19a0*/  CALL.ABS.NOINC R14 ;  /* 0x000000000e007343 */ /* 0x022fea0003c00000 */
.L_x_455:
[----:B------:R-:W-:Y:S05]  /*19b0*/  BSYNC B6 ;  /* 0x0000000000067941 */ /* 0x000fea0003800000 */
.L_x_454:
[----:B------:R-:W-:Y:S01]  /*19c0*/  ULDC.64 UR4, c[0x0][0x9f8] ;  /* 0x00027e0000047ab9 */ /* 0x000fe20000000a00 */
[----:B------:R-:W0:Y:S01]  /*19d0*/  LDC R0, c[0x0][0x428] ;  /* 0x00010a00ff007b82 */ /* 0x000e220000000800 */
[----:B------:R-:W-:-:S07]  /*19e0*/  ISETP.NE.U32.AND P0, PT, RZ, UR4, PT ;  /* 0x00000004ff007c0c */ /* 0x000fce000bf05070 */
[----:B------:R-:W1:Y:S01]  /*19f0*/  LDC.64 R34, c[0x0][0x2f0] ;  /* 0x0000bc00ff227b82 */ /* 0x000e620000000a00 */
[----:B------:R-:W-:Y:S01]  /*1a00*/  ISETP.NE.AND.EX P0, PT, RZ, UR5, PT, P0 ;  /* 0x00000005ff007c0c */ /* 0x000fe2000bf05300 */
[----:B------:R-:W-:Y:S01]  /*1a10*/  IMAD.IADD R48, R33, 0x1, R28 ;  /* 0x0000000121307824 */ /* 0x000fe200078e021c */
[----:B------:R-:W-:Y:S01]  /*1a20*/  ULDC.64 UR6, c[0x0][0xa08] ;  /* 0x0002820000067ab9 */ /* 0x000fe20000000a00 */
[----:B------:R-:W-:-:S04]  /*1a30*/  SHF.R.S32.HI R17, RZ, 0x1f, R16 ;  /* 0x0000001fff117819 */ /* 0x000fc80000011410 */
[----:B------:R-:W2:Y:S06]  /*1a40*/  LDC R65, c[0x0][0x3d4] ;  /* 0x0000f500ff417b82 */ /* 0x000eac0000000800 */
[----:B------:R-:W-:Y:S02]  /*1a50*/  @P0 IADD3 R4, P1, R199, UR4, RZ ;  /* 0x00000004c7040c10 */ /* 0x000fe4000ff3e0ff */
[----:B------:R-:W3:Y:S02]  /*1a60*/  LDC.64 R32, c[0x0][0x3d8] ;  /* 0x0000f600ff207b82 */ /* 0x000ee40000000a00 */
[----:B------:R-:W-:Y:S01]  /*1a70*/  @P0 IADD3.X R5, R200, UR5, RZ, P1, !PT ;  /* 0x00000005c8050c10 */ /* 0x000fe20008ffe4ff */
[----:B------:R-:W-:-:S04]  /*1a80*/  ULDC.64 UR4, c[0x0][0x2f8] ;  /* 0x0000be0000047ab9 */ /* 0x000fc80000000a00 */
[----:B------:R4:W3:Y:S01]  /*1a90*/  @P0 LDG.E R29, desc[UR40][R4.64] ;  /* 0x00000028041d0981 */ /* 0x0008e2000c1e1900 */
[----:B0-----:R-:W-:Y:S01]  /*1aa0*/  ISETP.NE.AND P0, PT, R0, 0x1, PT ;  /* 0x000000010000780c */ /* 0x001fe20003f05270 */
[----:B------:R-:W0:Y:S01]  /*1ab0*/  LDC.64 R46, c[0x0][0x3e8] ;  /* 0x0000fa00ff2e7b82 */ /* 0x000e220000000a00 */
[----:B------:R-:W-:Y:S01]  /*1ac0*/  SHF.R.S32.HI R15, RZ, 0x1f, R48 ;  /* 0x0000001fff0f7819 */ /* 0x000fe20000011430 */
[----:B------:R-:W-:Y:S01]  /*1ad0*/  IMAD.SHL.U32 R42, R204, 0x4, RZ ;  /* 0x00000004cc2a7824 */ /* 0x000fe200078e00ff */
[----:B------:R-:W0:Y:S01]  /*1ae0*/  S2R R49, SR_TID.X ;  /* 0x0000000000317919 */ /* 0x000e220000002100 */
[----:B------:R-:W-:Y:S01]  /*1af0*/  IMAD.SHL.U32 R61, R186, 0x40, RZ ;  /* 0x00000040ba3d7824 */ /* 0x000fe200078e00ff */
[----:B-1----:R-:W-:Y:S01]  /*1b00*/  SHF.L.U64.HI R52, R34, 0x6, R35 ;  /* 0x0000000622347819 */ /* 0x002fe20000010223 */
[-C--:B------:R-:W-:Y:S01]  /*1b10*/  IMAD R3, R15, R34.reuse, RZ ;  /* 0x000000220f037224 */ /* 0x080fe200078e02ff */
[----:B------:R-:W-:Y:S01]  /*1b20*/  SHF.R.S32.HI R43, RZ, 0x1f, R42 ;  /* 0x0000001fff2b7819 */ /* 0x000fe2000001142a */
[----:B----4-:R-:W-:Y:S01]  /*1b30*/  IMAD.WIDE.U32 R4, R48, R34, RZ ;  /* 0x0000002230047225 */ /* 0x010fe200078e00ff */
[----:B--2---:R-:W-:Y:S01]  /*1b40*/  ISETP.GE.AND P2, PT, R16, R65, PT ;  /* 0x000000411000720c */ /* 0x004fe20003f46270 */
[----:B------:R-:W1:Y:S01]  /*1b50*/  LDC R63, c[0x0][0x3d4] ;  /* 0x0000f500ff3f7b82 */ /* 0x000e620000000800 */
[----:B------:R-:W-:Y:S01]  /*1b60*/  LOP3.LUT R61, R61, 0x1c0, RZ, 0xc0, !PT ;  /* 0x000001c03d3d7812 */ /* 0x000fe200078ec0ff */
[----:B------:R-:W-:Y:S01]  /*1b70*/  IMAD R3, R48, R35, R3 ;  /* 0x0000002330037224 */ /* 0x000fe200078e0203 */
[----:B------:R-:W-:Y:S01]  /*1b80*/  SEL R13, R65, RZ, P2 ;  /* 0x000000ff410d7207 */ /* 0x000fe20001000000 */
[C---:B------:R-:W-:Y:S01]  /*1b90*/  VIADD R82, R16.reuse, 0x20 ;  /* 0x0000002010527836 */ /* 0x040fe20000000000 */
[----:B------:R-:W-:Y:S01]  /*1ba0*/  SHF.R.U32.HI R64, RZ, 0x3, R61 ;  /* 0x00000003ff407819 */ /* 0x000fe2000001163d */
[----:B------:R-:W-:Y:S01]  /*1bb0*/  IMAD.IADD R5, R5, 0x1, R3 ;  /* 0x0000000105057824 */ /* 0x000fe200078e0203 */
[----:B------:R-:W-:Y:S01]  /*1bc0*/  P2R R74, PR, RZ, 0x4 ;  /* 0x00000004ff4a7803 */ /* 0x000fe20000000000 */
[----:B------:R-:W2:Y:S01]  /*1bd0*/  @P0 LDC R7, c[0x0][0x42c] ;  /* 0x00010b00ff070b82 */ /* 0x000ea20000000800 */
[----:B------:R-:W-:Y:S01]  /*1be0*/  IMAD.IADD R13, R16, 0x1, R13 ;  /* 0x00000001100d7824 */ /* 0x000fe200078e020d */
[----:B------:R-:W-:Y:S01]  /*1bf0*/  IADD3 R48, P2, R19, R48, RZ ;  /* 0x0000003013307210 */ /* 0x000fe20007f5e0ff */
[----:B------:R-:W-:Y:S01]  /*1c00*/  IMAD.SHL.U32 R53, R34, 0x40, RZ ;  /* 0x0000004022357824 */ /* 0x000fe200078e00ff */
[C---:B---3--:R-:W-:Y:S01]  /*1c10*/  SHF.L.U64.HI R54, R32.reuse, 0x6, R33 ;  /* 0x0000000620367819 */ /* 0x048fe20000010221 */
[----:B------:R-:W-:Y:S01]  /*1c20*/  IMAD.SHL.U32 R55, R32, 0x40, RZ ;  /* 0x0000004020377824 */ /* 0x000fe200078e00ff */
[----:B------:R-:W-:Y:S01]  /*1c30*/  SHF.R.S32.HI R50, RZ, 0x1f, R13 ;  /* 0x0000001fff327819 */ /* 0x000fe2000001140d */
[----:B------:R-:W-:Y:S01]  /*1c40*/  IMAD.SHL.U32 R65, R65, 0x2, RZ ;  /* 0x0000000241417824 */ /* 0x000fe200078e00ff */
[----:B------:R-:W3:Y:S01]  /*1c50*/  @P0 LDC R9, c[0x0][0x430] ;  /* 0x00010c00ff090b82 */ /* 0x000ee20000000800 */
[----:B0-----:R-:W-:-:S02]  /*1c60*/  SHF.L.U64.HI R56, R46, 0x6, R47 ;  /* 0x000000062e387819 */ /* 0x001fc4000001022f */
[----:B------:R-:W-:Y:S02]  /*1c70*/  LEA.HI R50, R50, R13, RZ, 0x3 ;  /* 0x0000000d32327211 */ /* 0x000fe400078f18ff */
[----:B------:R-:W-:Y:S02]  /*1c80*/  SHF.L.U32 R57, R46, 0x6, RZ ;  /* 0x000000062e397819 */ /* 0x000fe400000006ff */
[----:B------:R-:W-:Y:S01]  /*1c90*/  LOP3.LUT R71, R50, 0xfffffff8, RZ, 0xc0, !PT ;  /* 0xfffffff832477812 */ /* 0x000fe200078ec0ff */
[----:B------:R-:W0:Y:S01]  /*1ca0*/  LDC R62, c[0x0][0x2e4] ;  /* 0x0000b900ff3e7b82 */ /* 0x000e220000000800 */
[----:B------:R-:W-:Y:S02]  /*1cb0*/  SHF.R.U32.HI R49, RZ, 0x7, R49 ;  /* 0x00000007ff317819 */ /* 0x000fe40000011631 */
[----:B------:R-:W-:-:S03]  /*1cc0*/  SHF.R.S32.HI R75, RZ, 0x1f, R71 ;  /* 0x0000001fff4b7819 */ /* 0x000fc60000011447 */
[----:B------:R-:W-:Y:S01]  /*1cd0*/  VIADD R60, R49, 0x8 ;  /* 0x00000008313c7836 */ /* 0x000fe20000000000 */
[----:B------:R-:W-:Y:S01]  /*1ce0*/  IADD3.X R49, R208, R15, RZ, P2, !PT ;  /* 0x0000000fd0317210 */ /* 0x000fe200017fe4ff */
[----:B--2---:R-:W-:-:S05]  /*1cf0*/  @P0 IMAD.HI.U32 R0, R26, R7, RZ ;  /* 0x000000071a000227 */ /* 0x004fca00078e00ff */
[----:B---3--:R-:W-:Y:S02]  /*1d00*/  @P0 SHF.R.U32.HI R26, RZ, R9, R0 ;  /* 0x00000009ff1a0219 */ /* 0x008fe40000011600 */
[----:B------:R-:W-:Y:S02]  /*1d10*/  ISETP.NE.U32.AND P0, PT, RZ, UR6, PT ;  /* 0x00000006ff007c0c */ /* 0x000fe4000bf05070 */
[----:B------:R-:W-:Y:S01]  /*1d20*/  SHF.R.S32.HI R0, RZ, 0x1f, R26 ;  /* 0x0000001fff007819 */ /* 0x000fe2000001141a */
[----:B------:R-:W-:Y:S01]  /*1d30*/  IMAD.WIDE.U32 R4, R26, UR4, R4 ;  /* 0x000000041a047c25 */ /* 0x000fe2000f8e0004 */
[----:B------:R-:W-:Y:S01]  /*1d40*/  ISETP.NE.AND.EX P0, PT, RZ, UR7, PT, P0 ;  /* 0x00000007ff007c0c */ /* 0x000fe2000bf05300 */
[----:B------:R-:W-:Y:S02]  /*1d50*/  ULDC.64 UR6, c[0x0][0x320] ;  /* 0x0000c80000067ab9 */ /* 0x000fe40000000a00 */
[C---:B------:R-:W-:Y:S02]  /*1d60*/  IMAD R7, R0.reuse, UR6, RZ ;  /* 0x0000000600077c24 */ /* 0x040fe4000f8e02ff */
[----:B------:R-:W-:-:S02]  /*1d70*/  IMAD R3, R0, UR4, RZ ;  /* 0x0000000400037c24 */ /* 0x000fc4000f8e02ff */
[C---:B------:R-:W-:Y:S02]  /*1d80*/  IMAD R9, R26.reuse, UR7, R7 ;  /* 0x000000071a097c24 */ /* 0x040fe4000f8e0207 */
[----:B------:R-:W-:-:S04]  /*1d90*/  IMAD.WIDE.U32 R6, R26, UR6, R16 ;  /* 0x000000061a067c25 */ /* 0x000fc8000f8e0010 */
[----:B------:R-:W-:Y:S01]  /*1da0*/  IMAD R3, R26, UR5, R3 ;  /* 0x000000051a037c24 */ /* 0x000fe2000f8e0203 */
[----:B------:R-:W-:Y:S01]  /*1db0*/  ULDC.64 UR4, c[0x0][0x300] ;  /* 0x0000c00000047ab9 */ /* 0x000fe20000000a00 */
[----:B------:R-:W-:Y:S02]  /*1dc0*/  IADD3 R7, R7, R9, RZ ;  /* 0x0000000907077210 */ /* 0x000fe40007ffe0ff */
[----:B------:R-:W-:Y:S01]  /*1dd0*/  IMAD.IADD R5, R5, 0x1, R3 ;  /* 0x0000000105057824 */ /* 0x000fe200078e0203 */
[----:B------:R-:W-:Y:S02]  /*1de0*/  SHF.R.S32.HI R0, RZ, 0x1f, R29 ;  /* 0x0000001fff007819 */ /* 0x000fe4000001141d */
[----:B------:R-:W-:Y:S02]  /*1df0*/  SEL R9, R29, RZ, !P0 ;  /* 0x000000ff1d097207 */ /* 0x000fe40004000000 */
[----:B------:R-:W-:-:S03]  /*1e00*/  SEL R0, R0, RZ, !P0 ;  /* 0x000000ff00007207 */ /* 0x000fc60004000000 */
[----:B------:R-:W-:-:S04]  /*1e10*/  IMAD.WIDE.U32 R44, R9, UR4, R4 ;  /* 0x00000004092c7c25 */ /* 0x000fc8000f8e0004 */
[----:B------:R-:W-:Y:S02]  /*1e20*/  IMAD R8, R0, UR4, RZ ;  /* 0x0000000400087c24 */ /* 0x000fe4000f8e02ff */
[----:B------:R-:W-:-:S04]  /*1e30*/  IMAD.WIDE.U32 R4, R19, R34, R16 ;  /* 0x0000002213047225 */ /* 0x000fc800078e0010 */
[C---:B------:R-:W-:Y:S01]  /*1e40*/  IMAD R3, R9.reuse, UR5, R8 ;  /* 0x0000000509037c24 */ /* 0x040fe2000f8e0208 */
[----:B------:R-:W-:Y:S01]  /*1e50*/  ULDC.64 UR4, c[0x0][0x328] ;  /* 0x0000ca0000047ab9 */ /* 0x000fe20000000a00 */
[----:B------:R-:W-:Y:S02]  /*1e60*/  IMAD R8, R208, R34, RZ ;  /* 0x00000022d0087224 */ /* 0x000fe400078e02ff */
[----:B------:R-:W-:-:S04]  /*1e70*/  IMAD.WIDE.U32 R40, R9, UR4, R6 ;  /* 0x0000000409287c25 */ /* 0x000fc8000f8e0006 */
[----:B------:R-:W-:Y:S02]  /*1e80*/  IMAD R11, R19, R35, R8 ;  /* 0x00000023130b7224 */ /* 0x000fe400078e0208 */
[----:B------:R-:W-:Y:S01]  /*1e90*/  IMAD R8, R0, UR4, RZ ;  /* 0x0000000400087c24 */ /* 0x000fe2000f8e02ff */
[----:B------:R-:W-:Y:S01]  /*1ea0*/  ULDC UR4, c[0x0][0x2e4] ;  /* 0x0000b90000047ab9 */ /* 0x000fe20000000800 */
[----:B------:R-:W-:Y:S01]  /*1eb0*/  IMAD.IADD R0, R45, 0x1, R3 ;  /* 0x000000012d007824 */ /* 0x000fe200078e0203 */
[----:B------:R-:W-:Y:S01]  /*1ec0*/  IADD3 R3, P0, R44, R4, RZ ;  /* 0x000000042c037210 */ /* 0x000fe20007f1e0ff */
[-C--:B------:R-:W-:Y:S01]  /*1ed0*/  IMAD R4, R208, R32.reuse, RZ ;  /* 0x00000020d0047224 */ /* 0x080fe200078e02ff */
[----:B------:R-:W-:Y:S01]  /*1ee0*/  ISETP.GE.AND P1, PT, R82, UR4, PT ;  /* 0x0000000452007c0c */ /* 0x000fe2000bf26270 */
[----:B------:R-:W-:Y:S01]  /*1ef0*/  IMAD R77, R9, UR5, R8 ;  /* 0x00000005094d7c24 */ /* 0x000fe2000f8e0208 */
[----:B------:R-:W-:Y:S01]  /*1f00*/  IADD3.X R26, R0, R5, R11, P0, !PT ;  /* 0x00000005001a7210 */ /* 0x000fe200007fe40b */
[C---:B------:R-:W-:Y:S01]  /*1f10*/  IMAD R21, R19.reuse, R33, R4 ;  /* 0x0000002113157224 */ /* 0x040fe200078e0204 */
[----:B------:R-:W-:Y:S01]  /*1f20*/  ISETP.GE.AND P0, PT, R16, UR4, PT ;  /* 0x0000000410007c0c */ /* 0x000fe2000bf06270 */
[----:B------:R-:W-:-:S04]  /*1f30*/  IMAD.WIDE.U32 R8, R19, R32, R16 ;  /* 0x0000002013087225 */ /* 0x000fc800078e0010 */
[----:B------:R-:W-:Y:S01]  /*1f40*/  IMAD.WIDE.U32 R4, R19, R32, R42 ;  /* 0x0000002013047225 */ /* 0x000fe200078e002a */
[----:B------:R-:W-:-:S03]  /*1f50*/  IADD3 R9, R21, R9, RZ ;  /* 0x0000000915097210 */ /* 0x000fc60007ffe0ff */
[-C--:B------:R-:W-:Y:S02]  /*1f60*/  IMAD R6, R208, R46.reuse, RZ ;  /* 0x0000002ed0067224 */ /* 0x080fe400078e02ff */
[----:B------:R-:W-:Y:S01]  /*1f70*/  IMAD.IADD R5, R5, 0x1, R21 ;  /* 0x0000000105057824 */ /* 0x000fe200078e0215 */
[----:B-----5:R-:W-:Y:S01]  /*1f80*/  SHF.R.S32.HI R21, RZ, 0x1f, R27 ;  /* 0x0000001fff157819 */ /* 0x020fe2000001141b */
[C---:B------:R-:W-:Y:S02]  /*1f90*/  IMAD R29, R19.reuse, R47, R6 ;  /* 0x0000002f131d7224 */ /* 0x040fe400078e0206 */
[----:B------:R-:W-:-:S04]  /*1fa0*/  IMAD.WIDE.U32 R6, R19, R46, R42 ;  /* 0x0000002e13067225 */ /* 0x000fc800078e002a */
[----:B------:R-:W-:Y:S01]  /*1fb0*/  IMAD R12, R21, R32, RZ ;  /* 0x00000020150c7224 */ /* 0x000fe200078e02ff */
[----:B------:R-:W-:Y:S01]  /*1fc0*/  IADD3 R7, R7, R29, RZ ;  /* 0x0000001d07077210 */ /* 0x000fe20007ffe0ff */
[----:B------:R-:W-:-:S04]  /*1fd0*/  IMAD.WIDE.U32 R10, R19, R46, R16 ;  /* 0x0000002e130a7225 */ /* 0x000fc800078e0010 */
[----:B------:R-:W-:Y:S02]  /*1fe0*/  IMAD R13, R27, R33, R12 ;  /* 0x000000211b0d7224 */ /* 0x000fe400078e020c */
[----:B------:R-:W-:Y:S02]  /*1ff0*/  IMAD.IADD R11, R29, 0x1, R11 ;  /* 0x000000011d0b7824 */ /* 0x000fe400078e020b */
[-C--:B------:R-:W-:Y:S02]  /*2000*/  IMAD R12, R21, R46.reuse, RZ ;  /* 0x0000002e150c7224 */ /* 0x080fe400078e02ff */
[----:B------:R-:W-:-:S04]  /*2010*/  IMAD.WIDE.U32 R28, R27, R46, R10 ;  /* 0x0000002e1b1c7225 */ /* 0x000fc800078e000a */
[C---:B------:R-:W-:Y:S02]  /*2020*/  IMAD R73, R27.reuse, R47, R12 ;  /* 0x0000002f1b497224 */ /* 0x040fe400078e020c */
[C---:B------:R-:W-:Y:S02]  /*2030*/  IMAD.WIDE.U32 R20, R27.reuse, R46, R6 ;  /* 0x0000002e1b147225 */ /* 0x040fe400078e0006 */
[----:B------:R-:W2:Y:S02]  /*2040*/  LDC.64 R46, c[0x0][0x2d8] ;  /* 0x0000b600ff2e7b82 */ /* 0x000ea40000000a00 */
[----:B------:R-:W-:Y:S01]  /*2050*/  IMAD.WIDE.U32 R36, R27, R32, R4 ;  /* 0x000000201b247225 */ /* 0x000fe200078e0004 */
[----:B------:R-:W-:-:S03]  /*2060*/  LOP3.LUT R5, R61, 0x18, R16, 0xf8, !PT ;  /* 0x000000183d057812 */ /* 0x000fc600078ef810 */
[----:B------:R-:W-:Y:S01]  /*2070*/  IMAD.WIDE.U32 R38, R27, R32, R8 ;  /* 0x000000201b267225 */ /* 0x000fe200078e0008 */
[-C--:B------:R-:W-:Y:S02]  /*2080*/  LOP3.LUT R4, R5, R64.reuse, RZ, 0x3c, !PT ;  /* 0x0000004005047212 */ /* 0x080fe400078e3cff */
[----:B------:R-:W-:Y:S01]  /*2090*/  LOP3.LUT R5, R61, 0x38, R50, 0xf8, !PT ;  /* 0x000000383d057812 */ /* 0x000fe200078ef832 */
[----:B------:R-:W-:Y:S01]  /*20a0*/  IMAD.IADD R69, R73, 0x1, R29 ;  /* 0x0000000149457824 */ /* 0x000fe200078e021d */
[----:B------:R-:W-:Y:S01]  /*20b0*/  IADD3 R68, R37, R13, RZ ;  /* 0x0000000d25447210 */ /* 0x000fe20007ffe0ff */
[----:B------:R-:W-:Y:S01]  /*20c0*/  IMAD R67, R189, 0x200, R4 ;  /* 0x00000200bd437824 */ /* 0x000fe200078e0204 */
[----:B------:R-:W-:Y:S01]  /*20d0*/  LOP3.LUT R70, R5, R64, RZ, 0x3c, !PT ;  /* 0x0000004005467212 */ /* 0x000fe200078e3cff */
[----:B------:R-:W-:Y:S02]  /*20e0*/  IMAD.IADD R66, R13, 0x1, R39 ;  /* 0x000000010d427824 */ /* 0x000fe400078e0227 */
[----:B------:R-:W-:-:S02]  /*20f0*/  IMAD.IADD R73, R21, 0x1, R73 ;  /* 0x0000000115497824 */ /* 0x000fc400078e0249 */
[----:B------:R-:W-:Y:S02]  /*2100*/  IMAD R70, R189, 0x200, R70 ;  /* 0x00000200bd467824 */ /* 0x000fe400078e0246 */
[----:B01----:R-:W-:-:S07]  /*2110*/  IMAD.IADD R77, R41, 0x1, R77 ;  /* 0x00000001294d7824 */ /* 0x003fce00078e024d */
.L_x_485:
[----:B------:R-:W-:Y:S01]  /*2120*/  IADD3 R51, R51, -0x1, RZ ;  /* 0xffffffff33337810 */ /* 0x000fe20007ffe0ff */
[----:B--2---:R-:W-:Y:S01]  /*2130*/  IMAD.SHL.U32 R32, R22, 0x1000, RZ ;  /* 0x0000100016207824 */ /* 0x004fe200078e00ff */
[----:B------:R-:W-:Y:S01]  /*2140*/  ISETP.GE.AND P3, PT, R63, 0x1, PT ;  /* 0x000000013f00780c */ /* 0x000fe20003f66270 */
[----:B------:R-:W-:Y:S05]  /*2150*/  YIELD ;  /* 0x0000000000007946 */ /* 0x000fea0003800000 */
[----:B------:R-:W-:Y:S01]  /*2160*/  SHF.R.S32.HI R76, RZ, 0x1f, R51 ;  /* 0x0000001fff4c7819 */ /* 0x000fe20000011433 */
[-C--:B------:R-:W-:Y:S01]  /*2170*/  IMAD R4, R52, R51.reuse, RZ ;  /* 0x0000003334047224 */ /* 0x080fe200078e02ff */
[----:B------:R-:W-:Y:S01]  /*2180*/  BSSY B0, `(.L_x_456) ;  /* 0x0000175000007945 */ /* 0x000fe20003800000 */
[----:B---3--:R-:W-:-:S04]  /*2190*/  IMAD.WIDE.U32 R14, R53, R51, RZ ;  /* 0x00000033350e7225 */ /* 0x008fc800078e00ff */
[----:B------:R-:W-:Y:S01]  /*21a0*/  IMAD R5, R76, R53, R4 ;  /* 0x000000354c057224 */ /* 0x000fe200078e0204 */
[----:B------:R-:W-:-:S03]  /*21b0*/  IADD3 R4, P2, R3, R14, RZ ;  /* 0x0000000e03047210 */ /* 0x000fc60007f5e0ff */
[----:B------:R-:W-:Y:S01]  /*21c0*/  IMAD.IADD R79, R15, 0x1, R5 ;  /* 0x000000010f4f7824 */ /* 0x000fe200078e0205 */
[----:B------:R-:W-:Y:S02]  /*21d0*/  IADD3 R5, R67, R32, RZ ;  /* 0x0000002043057210 */ /* 0x000fe40007ffe0ff */
[----:B--2---:R-:W-:Y:S01]  /*21e0*/  LEA R12, P4, R4, R46, 0x1 ;  /* 0x0000002e040c7211 */ /* 0x004fe200078808ff */
[----:B------:R-:W-:Y:S01]  /*21f0*/  IMAD.X R6, R79, 0x1, R26, P2 ;  /* 0x000000014f067824 */ /* 0x000fe200010e061a */
[----:B------:R-:W-:Y:S01]  /*2200*/  ISETP.GT.AND P2, PT, R51, R31, PT ;  /* 0x0000001f3300720c */ /* 0x000fe20003f44270 */
[----:B------:R-:W-:-:S03]  /*2210*/  IMAD R33, R5, 0x2, R2 ;  /* 0x0000000205217824 */ /* 0x000fc600078e0202 */
[----:B------:R-:W-:Y:S01]  /*2220*/  LEA.HI.X R13, R4, R47, R6, 0x1, P4 ;  /* 0x0000002f040d7211 */ /* 0x000fe200020f0c06 */
[----:B------:R-:W-:Y:S08]  /*2230*/  @!P3 BRA `(.L_x_457) ;  /* 0x000000140044b947 */ /* 0x000ff00003800000 */
[----:B------:R-:W-:Y:S01]  /*2240*/  ULDC.U8 UR4, c[0x0][0x3f0] ;  /* 0x0000fc0000047ab9 */ /* 0x000fe20000000000 */
[-C--:B------:R-:W-:Y:S01]  /*2250*/  IMAD R6, R54, R51.reuse, RZ ;  /* 0x0000003336067224 */ /* 0x080fe200078e02ff */
[----:B------:R-:W-:Y:S01]  /*2260*/  ISETP.NE.AND P3, PT, RZ, UR4, PT ;  /* 0x00000004ff007c0c */ /* 0x000fe2000bf65270 */
[----:B------:R-:W-:-:S04]  /*2270*/  IMAD.WIDE.U32 R4, R55, R51, RZ ;  /* 0x0000003337047225 */ /* 0x000fc800078e00ff */
[----:B------:R-:W-:-:S04]  /*2280*/  IMAD R7, R76, R55, R6 ;  /* 0x000000374c077224 */ /* 0x000fc800078e0206 */
[----:B------:R-:W-:-:S04]  /*2290*/  IMAD.IADD R59, R5, 0x1, R7 ;  /* 0x00000001053b7824 */ /* 0x000fc800078e0207 */
[----:B------:R-:W-:Y:S05]  /*22a0*/  @!P3 BRA `(.L_x_458) ;  /* 0x00000008007cb947 */ /* 0x000fea0003800000 */
[----:B------:R-:W-:Y:S01]  /*22b0*/  IMAD R58, R51, -0x40, R24 ;  /* 0xffffffc0333a7824 */ /* 0x000fe200078e0218 */
[----:B------:R-:W-:Y:S01]  /*22c0*/  BSSY B1, `(.L_x_459) ;  /* 0x000001e000017945 */ /* 0x000fe20003800000 */
[----:B------:R-:W-:Y:S02]  /*22d0*/  CS2R R8, SRZ ;  /* 0x0000000000087805 */ /* 0x000fe4000001ff00 */
[----:B------:R-:W-:Y:S02]  /*22e0*/  CS2R R34, SRZ ;  /* 0x0000000000227805 */ /* 0x000fe4000001ff00 */
[----:B------:R-:W-:Y:S02]  /*22f0*/  CS2R R10, SRZ ;  /* 0x00000000000a7805 */ /* 0x000fe4000001ff00 */
[----:B------:R-:W-:Y:S02]  /*2300*/  VIMNMX R58, R58, 0x40, PT ;  /* 0x000000403a3a7848 */ /* 0x000fe40003fe0100 */
[----:B------:R-:W-:-:S02]  /*2310*/  CS2R R14, SRZ ;  /* 0x00000000000e7805 */ /* 0x000fc4000001ff00 */
[----:B------:R-:W-:-:S13]  /*2320*/  ISETP.GE.AND P4, PT, R19, R58, PT ;  /* 0x0000003a1300720c */ /* 0x000fda0003f86270 */
[----:B------:R-:W-:Y:S05]  /*2330*/  @P4 BRA `(.L_x_460) ;  /* 0x0000000000584947 */ /* 0x000fea0003800000 */
[----:B------:R-:W-:Y:S01]  /*2340*/  IMAD R6, R56, R51, RZ ;  /* 0x0000003338067224 */ /* 0x000fe200078e02ff */
[----:B------:R-:W-:Y:S01]  /*2350*/  IADD3 R7, P3, R36, R4, RZ ;  /* 0x0000000424077210 */ /* 0x000fe20007f7e0ff */
[----:B------:R-:W-:Y:S01]  /*2360*/  IMAD.MOV.U32 R72, RZ, RZ, R20 ;  /* 0x000000ffff487224 */ /* 0x000fe200078e0014 */
[----:B------:R-:W-:Y:S01]  /*2370*/  ULDC.64 UR4, c[0x0][0x3c8] ;  /* 0x0000f20000047ab9 */ /* 0x000fe20000000a00 */
[-C--:B------:R-:W-:Y:S01]  /*2380*/  IMAD R9, R76, R57.reuse, R6 ;  /* 0x000000394c097224 */ /* 0x080fe200078e0206 */
[----:B------:R-:W-:Y:S01]  /*2390*/  ULDC.64 UR6, c[0x0][0x3e0] ;  /* 0x0000f80000067ab9 */ /* 0x000fe20000000a00 */
[----:B------:R-:W-:Y:S01]  /*23a0*/  IMAD.WIDE.U32 R4, R51, R57, R72 ;  /* 0x0000003933047225 */ /* 0x000fe200078e0048 */
[----:B------:R-:W-:Y:S02]  /*23b0*/  IADD3.X R10, R59, R68, RZ, P3, !PT ;  /* 0x000000443b0a7210 */ /* 0x000fe40001ffe4ff */
[----:B------:R-:W-:Y:S01]  /*23c0*/  LEA R6, P3, R7, UR4, 0x1 ;  /* 0x0000000407067c11 */ /* 0x000fe2000f8608ff */
[----:B------:R-:W-:Y:S01]  /*23d0*/  IMAD.IADD R5, R5, 0x1, R9 ;  /* 0x0000000105057824 */ /* 0x000fe200078e0209 */
[----:B------:R-:W-:Y:S01]  /*23e0*/  LEA R78, P5, R4, UR6, 0x1 ;  /* 0x00000006044e7c11 */ /* 0x000fe2000f8a08ff */
[----:B------:R-:W-:Y:S01]  /*23f0*/  VIADD R8, R42, 0x10 ;  /* 0x000000102a087836 */ /* 0x000fe20000000000 */
[----:B------:R-:W-:-:S02]  /*2400*/  LEA.HI.X R7, R7, UR5, R10, 0x1, P3 ;  /* 0x0000000507077c11 */ /* 0x000fc400098f0c0a */
[----:B------:R-:W-:Y:S02]  /*2410*/  CS2R R10, SRZ ;  /* 0x00000000000a7805 */ /* 0x000fe4000001ff00 */
[----:B------:R-:W-:Y:S02]  /*2420*/  LEA.HI.X R79, R4, UR7, R5, 0x1, P5 ;  /* 0x00000007044f7c11 */ /* 0x000fe4000a8f0c05 */
[-C--:B------:R-:W-:Y:S02]  /*2430*/  ISETP.GE.AND P3, PT, R42, R63.reuse, PT ;  /* 0x0000003f2a00720c */ /* 0x080fe40003f66270 */
[----:B------:R-:W-:Y:S02]  /*2440*/  ISETP.GE.AND P5, PT, R8, R63, PT ;  /* 0x0000003f0800720c */ /* 0x000fe40003fa6270 */
[----:B------:R-:W-:-:S09]  /*2450*/  CS2R R8, SRZ ;  /* 0x0000000000087805 */ /* 0x000fd2000001ff00 */
[----:B------:R0:W5:Y:S04]  /*2460*/  @!P3 LDG.E.64 R34, desc[UR40][R6.64] ;  /* 0x000000280622b981 */ /* 0x000168000c1e1b00 */
[----:B------:R0:W5:Y:S04]  /*2470*/  @!P5 LDG.E.64 R8, desc[UR40][R6.64+0x20] ;  /* 0x000020280608d981 */ /* 0x000168000c1e1b00 */
[----:B------:R0:W5:Y:S04]  /*2480*/  @!P3 LDG.E.64 R14, desc[UR40][R78.64] ;  /* 0x000000284e0eb981 */ /* 0x000168000c1e1b00 */
[----:B------:R0:W5:Y:S02]  /*2490*/  @!P5 LDG.E.64 R10, desc[UR40][R78.64+0x20] ;  /* 0x000020284e0ad981 */ /* 0x000164000c1e1b00 */
.L_x_460:
[----:B------:R-:W-:Y:S05]  /*24a0*/  BSYNC B1 ;  /* 0x0000000000017941 */ /* 0x000fea0003800000 */
.L_x_459:
[----:B------:R-:W-:Y:S01]  /*24b0*/  ISETP.NE.AND P3, PT, R184, 0x3, PT ;  /* 0x00000003b800780c */ /* 0x000fe20003f65270 */
[----:B-----5:R-:W-:Y:S01]  /*24c0*/  IMAD.MOV.U32 R4, RZ, RZ, R8 ;  /* 0x000000ffff047224 */ /* 0x020fe200078e0008 */
[----:B------:R-:W-:Y:S01]  /*24d0*/  MOV R5, R9 ;  /* 0x0000000900057202 */ /* 0x000fe20000000f00 */
[----:B0-----:R-:W-:Y:S02]  /*24e0*/  IMAD.MOV.U32 R6, RZ, RZ, R34 ;  /* 0x000000ffff067224 */ /* 0x001fe400078e0022 */
[----:B------:R-:W-:Y:S01]  /*24f0*/  IMAD.MOV.U32 R7, RZ, RZ, R35 ;  /* 0x000000ffff077224 */ /* 0x000fe200078e0023 */
[----:B------:R-:W-:Y:S01]  /*2500*/  PRMT R84, R4, 0x5410, R5 ;  /* 0x0000541004547816 */ /* 0x000fe20000000005 */
[----:B------:R-:W-:Y:S01]  /*2510*/  IMAD.MOV.U32 R4, RZ, RZ, R10 ;  /* 0x000000ffff047224 */ /* 0x000fe200078e000a */
[----:B------:R-:W-:Y:S02]  /*2520*/  MOV R5, R11 ;  /* 0x0000000b00057202 */ /* 0x000fe40000000f00 */
[----:B------:R-:W-:Y:S01]  /*2530*/  PRMT R79, R6, 0x5410, R7 ;  /* 0x00005410064f7816 */ /* 0x000fe20000000007 */
[----:B------:R-:W-:Y:S01]  /*2540*/  IMAD.MOV.U32 R6, RZ, RZ, R14 ;  /* 0x000000ffff067224 */ /* 0x000fe200078e000e */
[----:B------:R-:W-:Y:S01]  /*2550*/  PRMT R85, R4, 0x5410, R5 ;  /* 0x0000541004557816 */ /* 0x000fe20000000005 */
[----:B------:R-:W-:-:S05]  /*2560*/  IMAD.MOV.U32 R7, RZ, RZ, R15 ;  /* 0x000000ffff077224 */ /* 0x000fca00078e000f */
[----:B------:R-:W-:Y:S01]  /*2570*/  PRMT R86, R6, 0x5410, R7 ;  /* 0x0000541006567816 */ /* 0x000fe20000000007 */
[----:B------:R-:W-:Y:S06]  /*2580*/  @!P3 BRA `(.L_x_461) ;  /* 0x000000000004b947 */ /* 0x000fec0003800000 */
[----:B------:R-:W-:Y:S01]  /*2590*/  BPT.TRAP 0x1 ;  /* 0x000000040000795c */ /* 0x000fe20000300000 */
.L_x_461:
[----:B------:R-:W-:Y:S01]  /*25a0*/  IMAD R72, R22, 0x8, R2 ;  /* 0x0000000816487824 */ /* 0x000fe200078e0202 */
[----:B------:R-:W-:Y:S01]  /*25b0*/  SHF.L.U32 R59, R185, 0x1f, RZ ;  /* 0x0000001fb93b7819 */ /* 0x000fe200000006ff */
[----:B------:R-:W-:Y:S03]  /*25c0*/  BSSY B1, `(.L_x_462) ;  /* 0x0000003000017945 */ /* 0x000fe60003800000 */
[----:B------:R-:W0:Y:S02]  /*25d0*/  SYNCS.PHASECHK.TRANS64.TRYWAIT P5, [R72+URZ+0x28c90], R59 ;  /* 0x028c903b480075a7 */ /* 0x000e2400080a017f */
[----:B0-----:R-:W-:Y:S05]  /*25e0*/  @!P5 BRA `(.L_x_463) ;  /* 0x000001240090d947 */ /* 0x001fea0003800000 */
.L_x_671:
[----:B------:R-:W-:Y:S05]  /*25f0*/  BSYNC B1 ;  /* 0x0000000000017941 */ /* 0x000fea0003800000 */
.L_x_462:
[----:B------:R-:W-:Y:S05]  /*2600*/  @P4 BRA `(.L_x_464) ;  /* 0x0000001000b04947 */ /* 0x000fea0003800000 */
[----:B------:R-:W-:Y:S04]  /*2610*/  BSSY B1, `(.L_x_465) ;  /* 0x0000031000017945 */ /* 0x000fe80003800000 */
[----:B------:R-:W-:Y:S05]  /*2620*/  @P0 BRA `(.L_x_466) ;  /* 0x0000000000bc0947 */ /* 0x000fea0003800000 */
[----:B------:R1:W2:Y:S01]  /*2630*/  LDS.128 R4, [R33+0x22400] ;  /* 0x0224000021047984 */ /* 0x0002a20000000c00 */
[----:B------:R-:W-:Y:S01]  /*2640*/  ISETP.GE.AND P4, PT, R42, R63, PT ;  /* 0x0000003f2a00720c */ /* 0x000fe20003f86270 */
[----:B------:R-:W-:-:S12]  /*2650*/  BSSY B2, `(.L_x_467) ;  /* 0x000002b000027945 */ /* 0x000fd80003800000 */
[----:B-1----:R-:W-:Y:S05]  /*2660*/  @P4 BRA `(.L_x_468) ;  /* 0x0000000000a44947 */ /* 0x002fea0003800000 */
[--C-:B------:R-:W-:Y:S02]  /*2670*/  SHF.R.U64 R33, R34, 0x10, R35.reuse ;  /* 0x0000001022217819 */ /* 0x100fe40000001223 */
[----:B------:R-:W-:Y:S02]  /*2680*/  SHF.R.U32.HI R34, RZ, 0x10, R35 ;  /* 0x00000010ff227819 */ /* 0x000fe40000011623 */
[--C-:B------:R-:W-:Y:S01]  /*2690*/  SHF.R.U64 R35, R14, 0x10, R15.reuse ;  /* 0x000000100e237819 */ /* 0x100fe2000000120f */
[----:B------:R-:W-:Y:S01]  /*26a0*/  HADD2.F32 R33, -RZ, R33.H0_H0 ;  /* 0x20000021ff217230 */ /* 0x000fe20000004100 */
[----:B------:R-:W-:Y:S01]  /*26b0*/  SHF.R.U32.HI R76, RZ, 0x10, R15 ;  /* 0x00000010ff4c7819 */ /* 0x000fe2000001160f */
[----:B--2---:R-:W-:Y:S01]  /*26c0*/  HADD2.F32 R15, -RZ, R7.H1_H1 ;  /* 0x30000007ff0f7230 */ /* 0x004fe20000004100 */
[----:B------:R-:W-:Y:S01]  /*26d0*/  MOV R14, R6 ;  /* 0x00000006000e7202 */ /* 0x000fe20000000f00 */
[----:B------:R-:W-:Y:S02]  /*26e0*/  HADD2.F32 R35, -RZ, R35.H0_H0 ;  /* 0x20000023ff237230 */ /* 0x000fe40000004100 */
[----:B------:R-:W-:-:S02]  /*26f0*/  HADD2.F32 R6, -RZ, R5.H1_H1 ;  /* 0x30000005ff067230 */ /* 0x000fc40000004100 */
[----:B------:R-:W-:Y:S02]  /*2700*/  HADD2.F32 R5, -RZ, R5.H0_H0 ;  /* 0x20000005ff057230 */ /* 0x000fe40000004100 */
[----:B------:R-:W-:Y:S02]  /*2710*/  HADD2.F32 R76, -RZ, R76.H0_H0 ;  /* 0x2000004cff4c7230 */ /* 0x000fe40000004100 */
[CC--:B------:R-:W-:Y:S01]  /*2720*/  FMUL.FTZ R78, R6.reuse, R35.reuse ;  /* 0x00000023064e7220 */ /* 0x0c0fe20000410000 */
[----:B------:R-:W-:Y:S02]  /*2730*/  HADD2.F32 R7, -RZ, R7.H0_H0 ;  /* 0x20000007ff077230 */ /* 0x000fe40000004100 */
[----:B------:R-:W-:Y:S01]  /*2740*/  FMUL.FTZ R35, R5, R35 ;  /* 0x0000002305237220 */ /* 0x000fe20000410000 */
[----:B------:R-:W-:Y:S02]  /*2750*/  HADD2.F32 R34, -RZ, R34.H0_H0 ;  /* 0x20000022ff227230 */ /* 0x000fe40000004100 */
[-C--:B------:R-:W-:Y:S01]  /*2760*/  FMUL.FTZ R80, R15, R76.reuse ;  /* 0x0000004c0f507220 */ /* 0x080fe20000410000 */
[-C--:B------:R-:W-:Y:S01]  /*2770*/  FFMA.FTZ R78, R5, R33.reuse, -R78 ;  /* 0x00000021054e7223 */ /* 0x080fe2000001084e */
[----:B------:R-:W-:Y:S01]  /*2780*/  FMUL.FTZ R76, R7, R76 ;  /* 0x0000004c074c7220 */ /* 0x000fe20000410000 */
[----:B------:R-:W-:Y:S01]  /*2790*/  FFMA.FTZ R81, R6, R33, R35 ;  /* 0x0000002106517223 */ /* 0x000fe20000010023 */
[----:B------:R-:W-:-:S02]  /*27a0*/  HADD2.F32 R5, -RZ, R4.H1_H1 ;  /* 0x30000004ff057230 */ /* 0x000fc40000004100 */
[-C--:B------:R-:W-:Y:S01]  /*27b0*/  FFMA.FTZ R80, R7, R34.reuse, -R80 ;  /* 0x0000002207507223 */ /* 0x080fe20000010850 */
[----:B------:R-:W-:Y:S02]  /*27c0*/  HADD2.F32 R33, -RZ, R86.H0_H0 ;  /* 0x20000056ff217230 */ /* 0x000fe40000004100 */
[----:B------:R-:W-:Y:S01]  /*27d0*/  FFMA.FTZ R83, R15, R34, R76 ;  /* 0x000000220f537223 */ /* 0x000fe2000001004c */
[----:B------:R-:W-:Y:S02]  /*27e0*/  HADD2.F32 R4, -RZ, R4.H0_H0 ;  /* 0x20000004ff047230 */ /* 0x000fe40000004100 */
[----:B------:R-:W-:Y:S02]  /*27f0*/  HADD2.F32 R35, -RZ, R86.H1_H1 ;  /* 0x30000056ff237230 */ /* 0x000fe40000004100 */
[--C-:B------:R-:W-:Y:S02]  /*2800*/  HADD2.F32 R6, -RZ, R14.reuse.H1_H1 ;  /* 0x3000000eff067230 */ /* 0x100fe40000004100 */
[----:B------:R-:W-:Y:S01]  /*2810*/  FMUL.FTZ R34, R4, R33 ;  /* 0x0000002104227220 */ /* 0x000fe20000410000 */
[----:B------:R-:W-:-:S02]  /*2820*/  HADD2.F32 R14, -RZ, R14.H0_H0 ;  /* 0x2000000eff0e7230 */ /* 0x000fc40000004100 */
[--C-:B------:R-:W-:Y:S02]  /*2830*/  HADD2.F32 R7, -RZ, R79.reuse.H0_H0 ;  /* 0x2000004fff077230 */ /* 0x100fe40000004100 */
[----:B------:R-:W-:Y:S02]  /*2840*/  HADD2.F32 R15, -RZ, R79.H1_H1 ;  /* 0x3000004fff0f7230 */ /* 0x000fe40000004100 */
[C---:B------:R-:W-:Y:S01]  /*2850*/  FMUL.FTZ R79, R5.reuse, R33 ;  /* 0x00000021054f7220 */ /* 0x040fe20000410000 */
[-C--:B------:R-:W-:Y:S01]  /*2860*/  FMUL.FTZ R33, R6, R35.reuse ;  /* 0x0000002306217220 */ /* 0x080fe20000410000 */
[----:B------:R-:W-:Y:S01]  /*2870*/  FMUL.FTZ R35, R14, R35 ;  /* 0x000000230e237220 */ /* 0x000fe20000410000 */
[-C--:B------:R-:W-:Y:S01]  /*2880*/  FFMA.FTZ R34, R5, R7.reuse, R34 ;  /* 0x0000000705227223 */ /* 0x080fe20000010022 */
[----:B------:R-:W-:Y:S01]  /*2890*/  FFMA.FTZ R79, R4, R7, -R79 ;  /* 0x00000007044f7223 */ /* 0x000fe2000001084f */
[-C--:B------:R-:W-:Y:S01]  /*28a0*/  FFMA.FTZ R33, R14, R15.reuse, -R33 ;  /* 0x0000000f0e217223 */ /* 0x080fe20000010821 */
[----:B------:R-:W-:Y:S01]  /*28b0*/  FFMA.FTZ R6, R6, R15, R35 ;  /* 0x0000000f06067223 */ /* 0x000fe20000010023 */
[----:B------:R-:W-:-:S02]  /*28c0*/  F2FP.F16.F32.PACK_AB R5, R81, R78 ;  /* 0x0000004e5105723e */ /* 0x000fc400000000ff */
[----:B------:R-:W-:Y:S02]  /*28d0*/  F2FP.F16.F32.PACK_AB R7, R83, R80 ;  /* 0x000000505307723e */ /* 0x000fe400000000ff */
[----:B------:R-:W-:Y:S02]  /*28e0*/  F2FP.F16.F32.PACK_AB R4, R34, R79 ;  /* 0x0000004f2204723e */ /* 0x000fe400000000ff */
[----:B------:R-:W-:-:S07]  /*28f0*/  F2FP.F16.F32.PACK_AB R6, R6, R33 ;  /* 0x000000210606723e */ /* 0x000fce00000000ff */
.L_x_468:
[----:B------:R-:W-:Y:S05]  /*2900*/  BSYNC B2 ;  /* 0x0000000000027941 */ /* 0x000fea0003800000 */
.L_x_467:
[----:B--2---:R1:W-:Y:S02]  /*2910*/  STG.E.128 desc[UR40][R12.64], R4 ;  /* 0x000000040c007986 */ /* 0x0043e4000c101d28 */
.L_x_466:
[----:B------:R-:W-:Y:S05]  /*2920*/  BSYNC B1 ;  /* 0x0000000000017941 */ /* 0x000fea0003800000 */
.L_x_465:
[----:B------:R-:W-:Y:S05]  /*2930*/  @P1 BRA `(.L_x_464) ;  /* 0x0000000c00e41947 */ /* 0x000fea0003800000 */
[----:B-1----:R-:W-:Y:S01]  /*2940*/  IMAD.MOV.U32 R5, RZ, RZ, 0x20 ;  /* 0x00000020ff057424 */ /* 0x002fe200078e00ff */
[----:B------:R-:W-:Y:S01]  /*2950*/  LOP3.LUT P4, RZ, R186, 0x4, RZ, 0xc0, !PT ;  /* 0x00000004baff7812 */ /* 0x000fe2000788c0ff */
[----:B------:R-:W-:Y:S01]  /*2960*/  VIADD R14, R42, 0x10 ;  /* 0x000000102a0e7836 */ /* 0x000fe20000000000 */
[----:B------:R-:W-:Y:S02]  /*2970*/  BSSY B1, `(.L_x_469) ;  /* 0x0000030000017945 */ /* 0x000fe40003800000 */
[----:B------:R-:W-:Y:S02]  /*2980*/  SEL R5, R5, 0xffffffe0, !P4 ;  /* 0xffffffe005057807 */ /* 0x000fe40006000000 */
[----:B------:R-:W-:Y:S02]  /*2990*/  ISETP.GE.AND P4, PT, R14, R63, PT ;  /* 0x0000003f0e00720c */ /* 0x000fe40003f86270 */
[----:B------:R-:W-:-:S05]  /*29a0*/  IADD3 R5, R5, R67, R32 ;  /* 0x0000004305057210 */ /* 0x000fca0007ffe020 */
[----:B------:R-:W-:-:S06]  /*29b0*/  IMAD R4, R5, 0x2, R2 ;  /* 0x0000000205047824 */ /* 0x000fcc00078e0202 */
[----:B------:R-:W1:Y:S01]  /*29c0*/  LDS.128 R4, [R4+0x22400] ;  /* 0x0224000004047984 */ /* 0x000e620000000c00 */
[----:B------:R-:W-:Y:S05]  /*29d0*/  @P4 BRA `(.L_x_470) ;  /* 0x0000000000a44947 */ /* 0x000fea0003800000 */
[--C-:B------:R-:W-:Y:S02]  /*29e0*/  SHF.R.U64 R15, R8, 0x10, R9.reuse ;  /* 0x00000010080f7819 */ /* 0x100fe40000001209 */
[----:B------:R-:W-:Y:S02]  /*29f0*/  SHF.R.U32.HI R14, RZ, 0x10, R9 ;  /* 0x00000010ff0e7819 */ /* 0x000fe40000011609 */
[--C-:B------:R-:W-:Y:S01]  /*2a00*/  SHF.R.U64 R9, R10, 0x10, R11.reuse ;  /* 0x000000100a097819 */ /* 0x100fe2000000120b */
[----:B------:R-:W-:Y:S01]  /*2a10*/  HADD2.F32 R10, -RZ, R15.H0_H0 ;  /* 0x2000000fff0a7230 */ /* 0x000fe20000004100 */
[----:B------:R-:W-:Y:S01]  /*2a20*/  SHF.R.U32.HI R32, RZ, 0x10, R11 ;  /* 0x00000010ff207819 */ /* 0x000fe2000001160b */
[----:B------:R-:W-:Y:S01]  /*2a30*/  HADD2.F32 R14, -RZ, R14.H0_H0 ;  /* 0x2000000eff0e7230 */ /* 0x000fe20000004100 */
[----:B-1----:R-:W-:Y:S01]  /*2a40*/  MOV R8, R6 ;  /* 0x0000000600087202 */ /* 0x002fe20000000f00 */
[----:B------:R-:W-:Y:S02]  /*2a50*/  HADD2.F32 R11, -RZ, R9.H0_H0 ;  /* 0x20000009ff0b7230 */ /* 0x000fe40000004100 */
[----:B------:R-:W-:-:S02]  /*2a60*/  HADD2.F32 R6, -RZ, R5.H1_H1 ;  /* 0x30000005ff067230 */ /* 0x000fc40000004100 */
[----:B------:R-:W-:Y:S02]  /*2a70*/  HADD2.F32 R5, -RZ, R5.H0_H0 ;  /* 0x20000005ff057230 */ /* 0x000fe40000004100 */
[----:B------:R-:W-:Y:S02]  /*2a80*/  HADD2.F32 R32, -RZ, R32.H0_H0 ;  /* 0x20000020ff207230 */ /* 0x000fe40000004100 */
[-C--:B------:R-:W-:Y:S01]  /*2a90*/  FMUL.FTZ R34, R6, R11.reuse ;  /* 0x0000000b06227220 */ /* 0x080fe20000410000 */
[--C-:B------:R-:W-:Y:S02]  /*2aa0*/  HADD2.F32 R9, -RZ, R7.reuse.H1_H1 ;  /* 0x30000007ff097230 */ /* 0x100fe40000004100 */
[C---:B------:R-:W-:Y:S01]  /*2ab0*/  FMUL.FTZ R11, R5.reuse, R11 ;  /* 0x0000000b050b7220 */ /* 0x040fe20000410000 */
[----:B------:R-:W-:Y:S02]  /*2ac0*/  HADD2.F32 R7, -RZ, R7.H0_H0 ;  /* 0x20000007ff077230 */ /* 0x000fe40000004100 */
[----:B------:R-:W-:Y:S01]  /*2ad0*/  FFMA.FTZ R34, R5, R10, -R34 ;  /* 0x0000000a05227223 */ /* 0x000fe20000010822 */
[----:B------:R-:W-:-:S02]  /*2ae0*/  HADD2.F32 R5, -RZ, R4.H1_H1 ;  /* 0x30000004ff057230 */ /* 0x000fc40000004100 */
[----:B------:R-:W-:Y:S01]  /*2af0*/  FMUL.FTZ R76, R9, R32 ;  /* 0x00000020094c7220 */ /* 0x000fe20000410000 */
[----:B------:R-:W-:Y:S01]  /*2b00*/  FFMA.FTZ R33, R6, R10, R11 ;  /* 0x0000000a06217223 */ /* 0x000fe2000001000b */
[C---:B------:R-:W-:Y:S01]  /*2b10*/  FMUL.FTZ R32, R7.reuse, R32 ;  /* 0x0000002007207220 */ /* 0x040fe20000410000 */
[--C-:B------:R-:W-:Y:S02]  /*2b20*/  HADD2.F32 R10, -RZ, R85.reuse.H0_H0 ;  /* 0x20000055ff0a7230 */ /* 0x100fe40000004100 */
[-C--:B------:R-:W-:Y:S01]  /*2b30*/  FFMA.FTZ R76, R7, R14.reuse, -R76 ;  /* 0x0000000e074c7223 */ /* 0x080fe2000001084c */
[----:B------:R-:W-:Y:S02]  /*2b40*/  HADD2.F32 R11, -RZ, R85.H1_H1 ;  /* 0x30000055ff0b7230 */ /* 0x000fe40000004100 */
[----:B------:R-:W-:Y:S01]  /*2b50*/  FFMA.FTZ R79, R9, R14, R32 ;  /* 0x0000000e094f7223 */ /* 0x000fe20000010020 */
[----:B------:R-:W-:Y:S02]  /*2b60*/  HADD2.F32 R6, -RZ, R8.H1_H1 ;  /* 0x30000008ff067230 */ /* 0x000fe40000004100 */
[----:B------:R-:W-:Y:S01]  /*2b70*/  FMUL.FTZ R15, R5, R10 ;  /* 0x0000000a050f7220 */ /* 0x000fe20000410000 */
[----:B------:R-:W-:-:S02]  /*2b80*/  HADD2.F32 R4, -RZ, R4.H0_H0 ;  /* 0x20000004ff047230 */ /* 0x000fc40000004100 */
[----:B------:R-:W-:Y:S02]  /*2b90*/  HADD2.F32 R8, -RZ, R8.H0_H0 ;  /* 0x20000008ff087230 */ /* 0x000fe40000004100 */
[-C--:B------:R-:W-:Y:S01]  /*2ba0*/  FMUL.FTZ R35, R6, R11.reuse ;  /* 0x0000000b06237220 */ /* 0x080fe20000410000 */
[--C-:B------:R-:W-:Y:S02]  /*2bb0*/  HADD2.F32 R7, -RZ, R84.reuse.H0_H0 ;  /* 0x20000054ff077230 */ /* 0x100fe40000004100 */
[----:B------:R-:W-:Y:S01]  /*2bc0*/  FMUL.FTZ R10, R4, R10 ;  /* 0x0000000a040a7220 */ /* 0x000fe20000410000 */
[----:B------:R-:W-:Y:S02]  /*2bd0*/  HADD2.F32 R9, -RZ, R84.H1_H1 ;  /* 0x30000054ff097230 */ /* 0x000fe40000004100 */
[----:B------:R-:W-:Y:S01]  /*2be0*/  FMUL.FTZ R11, R8, R11 ;  /* 0x0000000b080b7220 */ /* 0x000fe20000410000 */
[-C--:B------:R-:W-:Y:S01]  /*2bf0*/  FFMA.FTZ R15, R4, R7.reuse, -R15 ;  /* 0x00000007040f7223 */ /* 0x080fe2000001080f */
[----:B------:R-:W-:Y:S01]  /*2c00*/  FFMA.FTZ R10, R5, R7, R10 ;  /* 0x00000007050a7223 */ /* 0x000fe2000001000a */
[-C--:B------:R-:W-:Y:S01]  /*2c10*/  FFMA.FTZ R35, R8, R9.reuse, -R35 ;  /* 0x0000000908237223 */ /* 0x080fe20000010823 */
[----:B------:R-:W-:Y:S01]  /*2c20*/  FFMA.FTZ R6, R6, R9, R11 ;  /* 0x0000000906067223 */ /* 0x000fe2000001000b */
[----:B------:R-:W-:-:S02]  /*2c30*/  F2FP.F16.F32.PACK_AB R5, R33, R34 ;  /* 0x000000222105723e */ /* 0x000fc400000000ff */
[----:B------:R-:W-:Y:S02]  /*2c40*/  F2FP.F16.F32.PACK_AB R7, R79, R76 ;  /* 0x0000004c4f07723e */ /* 0x000fe400000000ff */
[----:B------:R-:W-:Y:S02]  /*2c50*/  F2FP.F16.F32.PACK_AB R4, R10, R15 ;  /* 0x0000000f0a04723e */ /* 0x000fe400000000ff */
[----:B------:R-:W-:-:S07]  /*2c60*/  F2FP.F16.F32.PACK_AB R6, R6, R35 ;  /* 0x000000230606723e */ /* 0x000fce00000000ff */
.L_x_470:
[----:B------:R-:W-:Y:S05]  /*2c70*/  BSYNC B1 ;  /* 0x0000000000017941 */ /* 0x000fea0003800000 */
.L_x_469:
[----:B-1----:R1:W-:Y:S01]  /*2c80*/  STG.E.128 desc[UR40][R12.64+0x40], R4 ;  /* 0x000040040c007986 */ /* 0x0023e2000c101d28 */
[----:B------:R-:W-:Y:S05]  /*2c90*/  BRA `(.L_x_464) ;  /* 0x0000000c000c7947 */ /* 0x000fea0003800000 */
.L_x_458:
[----:B------:R-:W-:Y:S01]  /*2ca0*/  IMAD R58, R51, -0x40, R24 ;  /* 0xffffffc0333a7824 */ /* 0x000fe200078e0218 */
[----:B------:R-:W-:-:S04]  /*2cb0*/  ISETP.GE.AND P4, PT, R16, R63, PT ;  /* 0x0000003f1000720c */ /* 0x000fc80003f86270 */
[----:B------:R-:W-:-:S04]  /*2cc0*/  VIMNMX R58, R58, 0x40, PT ;  /* 0x000000403a3a7848 */ /* 0x000fc80003fe0100 */
[----:B------:R-:W-:-:S13]  /*2cd0*/  ISETP.GE.OR P3, PT, R19, R58, P4 ;  /* 0x0000003a1300720c */ /* 0x000fda0002766670 */
[----:B------:R-:W0:Y:S01]  /*2ce0*/  @!P3 LDC.64 R12, c[0x0][0x3c8] ;  /* 0x0000f200ff0cbb82 */ /* 0x000e220000000a00 */
[----:B------:R-:W-:Y:S01]  /*2cf0*/  @!P3 IADD3 R6, P5, R38, R4, RZ ;  /* 0x000000042606b210 */ /* 0x000fe20007fbe0ff */
[----:B------:R-:W-:Y:S02]  /*2d00*/  @!P3 IMAD R4, R56, R51, RZ ;  /* 0x000000333804b224 */ /* 0x000fe400078e02ff */
[----:B------:R-:W-:Y:S02]  /*2d10*/  @!P3 IMAD.MOV.U32 R5, RZ, RZ, R69 ;  /* 0x000000ffff05b224 */ /* 0x000fe400078e0045 */
[----:B------:R-:W-:Y:S02]  /*2d20*/  @!P3 IMAD R11, R76, R57, R4 ;  /* 0x000000394c0bb224 */ /* 0x000fe400078e0204 */
[----:B------:R-:W1:Y:S01]  /*2d30*/  @!P3 LDC.64 R34, c[0x0][0x3e0] ;  /* 0x0000f800ff22bb82 */ /* 0x000e620000000a00 */
[----:B------:R-:W-:Y:S02]  /*2d40*/  @!P3 IMAD.MOV.U32 R4, RZ, RZ, R28 ;  /* 0x000000ffff04b224 */ /* 0x000fe400078e001c */
[----:B------:R-:W-:-:S02]  /*2d50*/  @!P3 IMAD.X R7, R59, 0x1, R66, P5 ;  /* 0x000000013b07b824 */ /* 0x000fc400028e0642 */
[----:B------:R-:W-:Y:S01]  /*2d60*/  @!P3 IMAD.WIDE.U32 R8, R51, R57, R4 ;  /* 0x000000393308b225 */ /* 0x000fe200078e0004 */
[----:B------:R-:W-:-:S04]  /*2d70*/  CS2R R4, SRZ ;  /* 0x0000000000047805 */ /* 0x000fc8000001ff00 */
[----:B------:R-:W-:Y:S02]  /*2d80*/  @!P3 IADD3 R9, R11, R9, RZ ;  /* 0x000000090b09b210 */ /* 0x000fe40007ffe0ff */
[----:B0-----:R-:W-:-:S04]  /*2d90*/  @!P3 LEA R12, P5, R6, R12, 0x1 ;  /* 0x0000000c060cb211 */ /* 0x001fc800078a08ff */
[----:B------:R-:W-:Y:S02]  /*2da0*/  @!P3 LEA.HI.X R13, R6, R13, R7, 0x1, P5 ;  /* 0x0000000d060db211 */ /* 0x000fe400028f0c07 */
[----:B------:R-:W-:Y:S02]  /*2db0*/  CS2R R6, SRZ ;  /* 0x0000000000067805 */ /* 0x000fe4000001ff00 */
[C---:B-1----:R-:W-:Y:S02]  /*2dc0*/  @!P3 LEA R34, P5, R8.reuse, R34, 0x1 ;  /* 0x000000220822b211 */ /* 0x042fe400078a08ff */
[----:B------:R-:W-:Y:S02]  /*2dd0*/  CS2R R10, SRZ ;  /* 0x00000000000a7805 */ /* 0x000fe4000001ff00 */
[----:B------:R-:W2:Y:S01]  /*2de0*/  @!P3 LDG.E.128 R4, desc[UR40][R12.64] ;  /* 0x000000280c04b981 */ /* 0x000ea2000c1e1d00 */
[----:B------:R-:W-:Y:S02]  /*2df0*/  @!P3 LEA.HI.X R35, R8, R35, R9, 0x1, P5 ;  /* 0x000000230823b211 */ /* 0x000fe400028f0c09 */
[----:B------:R-:W-:-:S06]  /*2e00*/  CS2R R8, SRZ ;  /* 0x0000000000087805 */ /* 0x000fcc000001ff00 */
[----:B------:R-:W3:Y:S01]  /*2e10*/  @!P3 LDG.E.128 R8, desc[UR40][R34.64] ;  /* 0x000000282208b981 */ /* 0x000ee2000c1e1d00 */
[----:B------:R-:W-:Y:S01]  /*2e20*/  ISETP.NE.AND P3, PT, R184, 0x3, PT ;  /* 0x00000003b800780c */ /* 0x000fe20003f65270 */
[----:B--2---:R-:W-:Y:S01]  /*2e30*/  IMAD.MOV.U32 R33, RZ, RZ, R6 ;  /* 0x000000ffff217224 */ /* 0x004fe200078e0006 */
[----:B------:R-:W-:Y:S01]  /*2e40*/  MOV R76, R5 ;  /* 0x00000005004c7202 */ /* 0x000fe20000000f00 */
[----:B------:R-:W-:Y:S02]  /*2e50*/  IMAD.MOV.U32 R72, RZ, RZ, R4 ;  /* 0x000000ffff487224 */ /* 0x000fe400078e0004 */
[----:B------:R-:W-:Y:S01]  /*2e60*/  IMAD.MOV.U32 R59, RZ, RZ, R7 ;  /* 0x000000ffff3b7224 */ /* 0x000fe200078e0007 */
[----:B------:R-:W-:Y:S02]  /*2e70*/  PRMT R84, R84, 0x5410, R76 ;  /* 0x0000541054547816 */ /* 0x000fe4000000004c */
[----:B------:R-:W-:Y:S01]  /*2e80*/  PRMT R97, R33, 0x5410, R72 ;  /* 0x0000541021617816 */ /* 0x000fe20000000048 */
[----:B---3--:R-:W-:Y:S01]  /*2e90*/  IMAD.MOV.U32 R12, RZ, RZ, R10 ;  /* 0x000000ffff0c7224 */ /* 0x008fe200078e000a */
[----:B------:R-:W-:Y:S01]  /*2ea0*/  PRMT R88, R88, 0x5410, R59 ;  /* 0x0000541058587816 */ /* 0x000fe2000000003b */
[----:B------:R-:W-:Y:S01]  /*2eb0*/  IMAD.MOV.U32 R13, RZ, RZ, R11 ;  /* 0x000000ffff0d7224 */ /* 0x000fe200078e000b */
[----:B------:R-:W-:Y:S01]  /*2ec0*/  MOV R34, R9 ;  /* 0x0000000900227202 */ /* 0x000fe20000000f00 */
[----:B------:R-:W-:-:S03]  /*2ed0*/  IMAD.MOV.U32 R33, RZ, RZ, R8 ;  /* 0x000000ffff217224 */ /* 0x000fc600078e0008 */
[----:B------:R-:W-:Y:S02]  /*2ee0*/  PRMT R88, R13, 0x7610, R88 ;  /* 0x000076100d587816 */ /* 0x000fe40000000058 */
[----:B------:R-:W-:Y:S02]  /*2ef0*/  PRMT R96, R12, 0x5410, R33 ;  /* 0x000054100c607816 */ /* 0x000fe40000000021 */
[----:B------:R-:W-:Y:S01]  /*2f00*/  PRMT R84, R34, 0x7610, R84 ;  /* 0x0000761022547816 */ /* 0x000fe20000000054 */
[----:B------:R-:W-:Y:S06]  /*2f10*/  @!P3 BRA `(.L_x_471) ;  /* 0x000000000004b947 */ /* 0x000fec0003800000 */
[----:B------:R-:W-:Y:S01]  /*2f20*/  BPT.TRAP 0x1 ;  /* 0x000000040000795c */ /* 0x000fe20000300000 */
.L_x_471:
[----:B------:R-:W-:Y:S01]  /*2f30*/  IMAD R72, R22, 0x8, R2 ;  /* 0x0000000816487824 */ /* 0x000fe200078e0202 */
[----:B------:R-:W-:Y:S01]  /*2f40*/  SHF.L.U32 R59, R185, 0x1f, RZ ;  /* 0x0000001fb93b7819 */ /* 0x000fe200000006ff */
[----:B------:R-:W-:Y:S03]  /*2f50*/  BSSY B1, `(.L_x_472) ;  /* 0x0000003000017945 */ /* 0x000fe60003800000 */
[----:B------:R-:W0:Y:S02]  /*2f60*/  SYNCS.PHASECHK.TRANS64.TRYWAIT P5, [R72+URZ+0x28c90], R59 ;  /* 0x028c903b480075a7 */ /* 0x000e2400080a017f */
[----:B0-----:R-:W-:Y:S05]  /*2f70*/  @!P5 BRA `(.L_x_473) ;  /* 0x0000011c0040d947 */ /* 0x001fea0003800000 */
.L_x_672:
[----:B------:R-:W-:Y:S05]  /*2f80*/  BSYNC B1 ;  /* 0x0000000000017941 */ /* 0x000fea0003800000 */
.L_x_472:
[C---:B------:R-:W-:Y:S01]  /*2f90*/  ISETP.GE.OR P5, PT, R19.reuse, R58, P0 ;  /* 0x0000003a1300720c */ /* 0x040fe200007a6670 */
[----:B------:R-:W-:Y:S01]  /*2fa0*/  ULDC.64 UR4, c[0x0][0x2f0] ;  /* 0x0000bc0000047ab9 */ /* 0x000fe20000000a00 */
[----:B------:R-:W-:Y:S02]  /*2fb0*/  IMAD.MOV.U32 R78, RZ, RZ, R14 ;  /* 0x000000ffff4e7224 */ /* 0x000fe400078e000e */
[----:B------:R-:W-:Y:S02]  /*2fc0*/  IMAD R12, R208, UR4, RZ ;  /* 0x00000004d00c7c24 */ /* 0x000fe4000f8e02ff */
[----:B------:R-:W-:-:S04]  /*2fd0*/  IMAD.WIDE.U32 R78, R19, UR4, R78 ;  /* 0x00000004134e7c25 */ /* 0x000fc8000f8e004e */
[----:B------:R-:W-:-:S03]  /*2fe0*/  IMAD R95, R19, UR5, R12 ;  /* 0x00000005135f7c24 */ /* 0x000fc6000f8e020c */
[----:B------:R-:W-:Y:S05]  /*2ff0*/  @P5 BRA `(.L_x_464) ;  /* 0x0000000800345947 */ /* 0x000fea0003800000 */
[----:B------:R-:W-:Y:S01]  /*3000*/  IMAD.IADD R95, R95, 0x1, R79 ;  /* 0x000000015f5f7824 */ /* 0x000fe200078e024f */
[----:B------:R-:W-:Y:S01]  /*3010*/  IADD3 R76, P5, P6, R44, R78, R71 ;  /* 0x0000004e2c4c7210 */ /* 0x000fe20007ebe047 */
[----:B------:R-:W-:Y:S01]  /*3020*/  BSSY B1, `(.L_x_474) ;  /* 0x0000068000017945 */ /* 0x000fe20003800000 */
[C---:B------:R-:W-:Y:S02]  /*3030*/  IADD3 R12, -R65.reuse, R62, RZ ;  /* 0x0000003e410c7210 */ /* 0x040fe40007ffe1ff */
[----:B------:R-:W-:Y:S02]  /*3040*/  IADD3.X R81, R0, R95, R75, P5, P6 ;  /* 0x0000005f00517210 */ /* 0x000fe40002fec44b */
[----:B------:R-:W-:Y:S02]  /*3050*/  ISETP.NE.AND P6, PT, R74, RZ, PT ;  /* 0x000000ff4a00720c */ /* 0x000fe40003fc5270 */
[----:B------:R-:W-:Y:S02]  /*3060*/  LEA R80, P5, R76, R46, 0x1 ;  /* 0x0000002e4c507211 */ /* 0x000fe400078a08ff */
[----:B------:R-:W-:-:S02]  /*3070*/  SEL R12, R65, R12, !P6 ;  /* 0x0000000c410c7207 */ /* 0x000fc40007000000 */
[----:B------:R-:W-:Y:S02]  /*3080*/  LEA.HI.X R81, R76, R47, R81, 0x1, P5 ;  /* 0x0000002f4c517211 */ /* 0x000fe400028f0c51 */
[----:B------:R-:W-:-:S04]  /*3090*/  SHF.R.S32.HI R13, RZ, 0x1f, R12 ;  /* 0x0000001fff0d7819 */ /* 0x000fc8000001140c */
[----:B------:R-:W-:-:S04]  /*30a0*/  LEA.HI R13, R13, R12, RZ, 0x4 ;  /* 0x0000000c0d0d7211 */ /* 0x000fc800078f20ff */
[----:B------:R-:W-:-:S04]  /*30b0*/  SHF.R.S32.HI R13, RZ, 0x4, R13 ;  /* 0x00000004ff0d7819 */ /* 0x000fc8000001140d */
[----:B------:R-:W-:-:S05]  /*30c0*/  LEA.HI.SX32 R13, R50, R13, 0x1d ;  /* 0x0000000d320d7211 */ /* 0x000fca00078feaff */
[----:B------:R-:W-:-:S05]  /*30d0*/  IMAD.SHL.U32 R83, R13, 0x8, RZ ;  /* 0x000000080d537824 */ /* 0x000fca00078e00ff */
[----:B------:R-:W-:-:S04]  /*30e0*/  LOP3.LUT R13, R61, 0x38, R83, 0xf8, !PT ;  /* 0x000000383d0d7812 */ /* 0x000fc800078ef853 */
[----:B------:R-:W-:Y:S01]  /*30f0*/  LOP3.LUT R12, R13, R64, RZ, 0x3c, !PT ;  /* 0x000000400d0c7212 */ /* 0x000fe200078e3cff */
[----:B------:R-:W-:-:S04]  /*3100*/  IMAD.IADD R13, R70, 0x1, R32 ;  /* 0x00000001460d7824 */ /* 0x000fc800078e0220 */
[----:B------:R-:W-:Y:S02]  /*3110*/  IMAD R15, R189, 0x200, R12 ;  /* 0x00000200bd0f7824 */ /* 0x000fe400078e020c */
[----:B------:R-:W-:-:S03]  /*3120*/  IMAD R13, R13, 0x2, R2 ;  /* 0x000000020d0d7824 */ /* 0x000fc600078e0202 */
[----:B------:R-:W-:-:S05]  /*3130*/  IADD3 R15, R32, R15, RZ ;  /* 0x0000000f200f7210 */ /* 0x000fca0007ffe0ff */
[----:B------:R-:W-:Y:S02]  /*3140*/  IMAD R32, R15, 0x2, R2 ;  /* 0x000000020f207824 */ /* 0x000fe400078e0202 */
[----:B------:R-:W1:Y:S04]  /*3150*/  LDS.128 R12, [R13+0x22400] ;  /* 0x022400000d0c7984 */ /* 0x000e680000000c00 */
[----:B------:R-:W2:Y:S01]  /*3160*/  LDS.128 R32, [R32+0x22400] ;  /* 0x0224000020207984 */ /* 0x000ea20000000c00 */
[----:B------:R-:W-:Y:S05]  /*3170*/  @P4 BRA `(.L_x_475) ;  /* 0x0000000400484947 */ /* 0x000fea0003800000 */
[--C-:B------:R-:W-:Y:S02]  /*3180*/  SHF.R.U64 R92, R8, 0x10, R9.reuse ;  /* 0x00000010085c7819 */ /* 0x100fe40000001209 */
[----:B------:R-:W-:Y:S02]  /*3190*/  SHF.R.U32.HI R8, RZ, 0x10, R9 ;  /* 0x00000010ff087819 */ /* 0x000fe40000011609 */
[--C-:B------:R-:W-:Y:S01]  /*31a0*/  SHF.R.U64 R94, R4, 0x10, R5.reuse ;  /* 0x00000010045e7819 */ /* 0x100fe20000001205 */
[----:B-1----:R-:W-:Y:S01]  /*31b0*/  HADD2.F32 R4, -RZ, R13.H0_H0 ;  /* 0x2000000dff047230 */ /* 0x002fe20000004100 */
[----:B------:R-:W-:Y:S01]  /*31c0*/  SHF.R.U32.HI R76, RZ, 0x10, R5 ;  /* 0x00000010ff4c7819 */ /* 0x000fe20000011605 */
[--C-:B--2---:R-:W-:Y:S01]  /*31d0*/  HADD2.F32 R5, -RZ, R33.reuse.H0_H0 ;  /* 0x20000021ff057230 */ /* 0x104fe20000004100 */
[--C-:B------:R-:W-:Y:S01]  /*31e0*/  SHF.R.U64 R93, R6, 0x10, R7.reuse ;  /* 0x00000010065d7819 */ /* 0x100fe20000001207 */
[----:B------:R-:W-:Y:S01]  /*31f0*/  HADD2.F32 R33, -RZ, R33.H1_H1 ;  /* 0x30000021ff217230 */ /* 0x000fe20000004100 */
[----:B------:R-:W-:Y:S01]  /*3200*/  SHF.R.U32.HI R87, RZ, 0x10, R7 ;  /* 0x00000010ff577819 */ /* 0x000fe20000011607 */
[----:B------:R-:W-:Y:S01]  /*3210*/  HADD2.F32 R7, -RZ, R84.H0_H0 ;  /* 0x20000054ff077230 */ /* 0x000fe20000004100 */
[--C-:B------:R-:W-:Y:S01]  /*3220*/  SHF.R.U64 R91, R10, 0x10, R11.reuse ;  /* 0x000000100a5b7819 */ /* 0x100fe2000000120b */
[----:B------:R-:W-:Y:S01]  /*3230*/  HADD2.F32 R10, -RZ, R8.H0_H0 ;  /* 0x20000008ff0a7230 */ /* 0x000fe20000004100 */
[----:B------:R-:W-:Y:S01]  /*3240*/  SHF.R.U32.HI R11, RZ, 0x10, R11 ;  /* 0x00000010ff0b7819 */ /* 0x000fe2000001160b */
[----:B------:R-:W-:-:S02]  /*3250*/  HADD2.F32 R13, -RZ, R13.H1_H1 ;  /* 0x3000000dff0d7230 */ /* 0x000fc40000004100 */
[-C--:B------:R-:W-:Y:S01]  /*3260*/  FMUL.FTZ R9, R5, R7.reuse ;  /* 0x0000000705097220 */ /* 0x080fe20000410000 */
[----:B------:R-:W-:Y:S02]  /*3270*/  HADD2.F32 R6, -RZ, R84.H1_H1 ;  /* 0x30000054ff067230 */ /* 0x000fe40000004100 */
[C---:B------:R-:W-:Y:S01]  /*3280*/  FMUL.FTZ R84, R4.reuse, R7 ;  /* 0x0000000704547220 */ /* 0x040fe20000410000 */
[----:B------:R-:W-:Y:S02]  /*3290*/  HADD2.F32 R8, -RZ, R76.H0_H0 ;  /* 0x2000004cff087230 */ /* 0x000fe40000004100 */
[-C--:B------:R-:W-:Y:S01]  /*32a0*/  FMUL.FTZ R86, R33, R10.reuse ;  /* 0x0000000a21567220 */ /* 0x080fe20000410000 */
[----:B------:R-:W-:Y:S01]  /*32b0*/  FMUL.FTZ R10, R13, R10 ;  /* 0x0000000a0d0a7220 */ /* 0x000fe20000410000 */
[-C--:B------:R-:W-:Y:S01]  /*32c0*/  FFMA.FTZ R84, R5, R6.reuse, R84 ;  /* 0x0000000605547223 */ /* 0x080fe20000010054 */
[----:B------:R-:W-:Y:S01]  /*32d0*/  FFMA.FTZ R76, R4, R6, -R9 ;  /* 0x00000006044c7223 */ /* 0x000fe20000010809 */
[----:B------:R-:W-:-:S02]  /*32e0*/  HADD2.F32 R5, -RZ, R35.H0_H0 ;  /* 0x20000023ff057230 */ /* 0x000fc40000004100 */
[-C--:B------:R-:W-:Y:S01]  /*32f0*/  FFMA.FTZ R33, R33, R8.reuse, R10 ;  /* 0x0000000821217223 */ /* 0x080fe2000001000a */
[----:B------:R-:W-:Y:S02]  /*3300*/  HADD2.F32 R35, -RZ, R35.H1_H1 ;  /* 0x30000023ff237230 */ /* 0x000fe40000004100 */
[----:B------:R-:W-:Y:S01]  /*3310*/  FFMA.FTZ R85, R13, R8, -R86 ;  /* 0x000000080d557223 */ /* 0x000fe20000010856 */
[----:B------:R-:W-:Y:S02]  /*3320*/  HADD2.F32 R4, -RZ, R15.H0_H0 ;  /* 0x2000000fff047230 */ /* 0x000fe40000004100 */
[----:B------:R-:W-:Y:S01]  /*3330*/  HADD2.F32 R10, -RZ, R11.H0_H0 ;  /* 0x2000000bff0a7230 */ /* 0x000fe20000004100 */
[----:B------:R-:W-:Y:S01]  /*3340*/  F2FP.F16.F32.PACK_AB R33, R33, R84 ;  /* 0x000000542121723e */ /* 0x000fe200000000ff */
[----:B------:R-:W-:Y:S01]  /*3350*/  HADD2.F32 R7, -RZ, R88.H0_H0 ;  /* 0x20000058ff077230 */ /* 0x000fe20000004100 */
[----:B------:R-:W-:Y:S01]  /*3360*/  F2FP.F16.F32.PACK_AB R76, R85, R76 ;  /* 0x0000004c554c723e */ /* 0x000fe200000000ff */
[----:B------:R-:W-:-:S02]  /*3370*/  HADD2.F32 R15, -RZ, R15.H1_H1 ;  /* 0x3000000fff0f7230 */ /* 0x000fc40000004100 */
[-C--:B------:R-:W-:Y:S01]  /*3380*/  FMUL.FTZ R90, R35, R10.reuse ;  /* 0x0000000a235a7220 */ /* 0x080fe20000410000 */
[----:B------:R-:W-:Y:S02]  /*3390*/  HADD2.F32 R6, -RZ, R88.H1_H1 ;  /* 0x30000058ff067230 */ /* 0x000fe40000004100 */
[CC--:B------:R-:W-:Y:S01]  /*33a0*/  FMUL.FTZ R88, R4.reuse, R7.reuse ;  /* 0x0000000704587220 */ /* 0x0c0fe20000410000 */
[----:B------:R-:W-:Y:S02]  /*33b0*/  HADD2.F32 R8, -RZ, R87.H0_H0 ;  /* 0x20000057ff087230 */ /* 0x000fe40000004100 */
[----:B------:R-:W-:Y:S01]  /*33c0*/  FMUL.FTZ R10, R15, R10 ;  /* 0x0000000a0f0a7220 */ /* 0x000fe20000410000 */
[C---:B------:R-:W-:Y:S01]  /*33d0*/  FMUL.FTZ R9, R5.reuse, R7 ;  /* 0x0000000705097220 */ /* 0x040fe20000410000 */
[----:B------:R-:W-:Y:S01]  /*33e0*/  FFMA.FTZ R88, R5, R6, R88 ;  /* 0x0000000605587223 */ /* 0x000fe20000010058 */
[----:B------:R-:W-:Y:S02]  /*33f0*/  HADD2.F32 R5, -RZ, R32.H0_H0 ;  /* 0x20000020ff057230 */ /* 0x000fe40000004100 */
[-C--:B------:R-:W-:Y:S01]  /*3400*/  FFMA.FTZ R87, R15, R8.reuse, -R90 ;  /* 0x000000080f577223 */ /* 0x080fe2000001085a */
[----:B------:R-:W-:Y:S01]  /*3410*/  FFMA.FTZ R89, R35, R8, R10 ;  /* 0x0000000823597223 */ /* 0x000fe2000001000a */
[----:B------:R-:W-:Y:S01]  /*3420*/  FFMA.FTZ R86, R4, R6, -R9 ;  /* 0x0000000604567223 */ /* 0x000fe20000010809 */
[----:B------:R-:W-:-:S02]  /*3430*/  HADD2.F32 R8, -RZ, R96.H1_H1 ;  /* 0x30000060ff087230 */ /* 0x000fc40000004100 */
[----:B------:R-:W-:Y:S02]  /*3440*/  HADD2.F32 R9, -RZ, R92.H0_H0 ;  /* 0x2000005cff097230 */ /* 0x000fe40000004100 */
[----:B------:R-:W-:Y:S02]  /*3450*/  HADD2.F32 R4, -RZ, R12.H0_H0 ;  /* 0x2000000cff047230 */ /* 0x000fe40000004100 */
[----:B------:R-:W-:Y:S01]  /*3460*/  FMUL.FTZ R11, R5, R8 ;  /* 0x00000008050b7220 */ /* 0x000fe20000410000 */
[----:B------:R-:W-:Y:S01]  /*3470*/  HADD2.F32 R32, -RZ, R32.H1_H1 ;  /* 0x30000020ff207230 */ /* 0x000fe20000004100 */
[----:B------:R-:W-:Y:S01]  /*3480*/  F2FP.F16.F32.PACK_AB R86, R87, R86 ;  /* 0x000000565756723e */ /* 0x000fe200000000ff */
[----:B------:R-:W-:Y:S02]  /*3490*/  HADD2.F32 R12, -RZ, R12.H1_H1 ;  /* 0x3000000cff0c7230 */ /* 0x000fe40000004100 */
[----:B------:R-:W-:Y:S01]  /*34a0*/  FMUL.FTZ R8, R4, R8 ;  /* 0x0000000804087220 */ /* 0x000fe20000410000 */
[----:B------:R-:W-:-:S02]  /*34b0*/  HADD2.F32 R6, -RZ, R97.H1_H1 ;  /* 0x30000061ff067230 */ /* 0x000fc40000004100 */
[-C--:B------:R-:W-:Y:S01]  /*34c0*/  FMUL.FTZ R13, R32, R9.reuse ;  /* 0x00000009200d7220 */ /* 0x080fe20000410000 */
[----:B------:R-:W-:Y:S02]  /*34d0*/  HADD2.F32 R7, -RZ, R94.H0_H0 ;  /* 0x2000005eff077230 */ /* 0x000fe40000004100 */
[----:B------:R-:W-:Y:S01]  /*34e0*/  FMUL.FTZ R9, R12, R9 ;  /* 0x000000090c097220 */ /* 0x000fe20000410000 */
[-C--:B------:R-:W-:Y:S01]  /*34f0*/  FFMA.FTZ R10, R5, R6.reuse, R8 ;  /* 0x00000006050a7223 */ /* 0x080fe20000010008 */
[----:B------:R-:W-:Y:S01]  /*3500*/  FFMA.FTZ R11, R4, R6, -R11 ;  /* 0x00000006040b7223 */ /* 0x000fe2000001080b */
[-C--:B------:R-:W-:Y:S01]  /*3510*/  FFMA.FTZ R12, R12, R7.reuse, -R13 ;  /* 0x000000070c0c7223 */ /* 0x080fe2000001080d */
[----:B------:R-:W-:Y:S01]  /*3520*/  FFMA.FTZ R13, R32, R7, R9 ;  /* 0x00000007200d7223 */ /* 0x000fe20000010009 */
[----:B------:R-:W-:Y:S02]  /*3530*/  HADD2.F32 R5, -RZ, R34.H0_H0 ;  /* 0x20000022ff057230 */ /* 0x000fe40000004100 */
[----:B------:R-:W-:Y:S01]  /*3540*/  HADD2.F32 R8, -RZ, R96.H0_H0 ;  /* 0x20000060ff087230 */ /* 0x000fe20000004100 */
[----:B------:R-:W-:Y:S01]  /*3550*/  F2FP.F16.F32.PACK_AB R12, R12, R11 ;  /* 0x0000000b0c0c723e */ /* 0x000fe200000000ff */
[----:B------:R-:W-:Y:S01]  /*3560*/  HADD2.F32 R9, -RZ, R91.H0_H0 ;  /* 0x2000005bff097230 */ /* 0x000fe20000004100 */
[----:B------:R-:W-:Y:S01]  /*3570*/  F2FP.F16.F32.PACK_AB R32, R13, R10 ;  /* 0x0000000a0d20723e */ /* 0x000fe200000000ff */
[----:B------:R-:W-:-:S02]  /*3580*/  HADD2.F32 R4, -RZ, R14.H0_H0 ;  /* 0x2000000eff047230 */ /* 0x000fc40000004100 */
[-C--:B------:R-:W-:Y:S01]  /*3590*/  FMUL.FTZ R15, R5, R8.reuse ;  /* 0x00000008050f7220 */ /* 0x080fe20000410000 */
[----:B------:R-:W-:Y:S02]  /*35a0*/  HADD2.F32 R34, -RZ, R34.H1_H1 ;  /* 0x30000022ff227230 */ /* 0x000fe40000004100 */
[----:B------:R-:W-:Y:S02]  /*35b0*/  HADD2.F32 R14, -RZ, R14.H1_H1 ;  /* 0x3000000eff0e7230 */ /* 0x000fe40000004100 */
[----:B------:R-:W-:Y:S01]  /*35c0*/  FMUL.FTZ R8, R4, R8 ;  /* 0x0000000804087220 */ /* 0x000fe20000410000 */
[----:B------:R-:W-:Y:S02]  /*35d0*/  HADD2.F32 R6, -RZ, R97.H0_H0 ;  /* 0x20000061ff067230 */ /* 0x000fe40000004100 */
[-C--:B------:R-:W-:Y:S01]  /*35e0*/  FMUL.FTZ R35, R34, R9.reuse ;  /* 0x0000000922237220 */ /* 0x080fe20000410000 */
[----:B------:R-:W-:Y:S02]  /*35f0*/  HADD2.F32 R7, -RZ, R93.H0_H0 ;  /* 0x2000005dff077230 */ /* 0x000fe40000004100 */
[----:B------:R-:W-:Y:S01]  /*3600*/  FMUL.FTZ R9, R14, R9 ;  /* 0x000000090e097220 */ /* 0x000fe20000410000 */
[----:B------:R-:W-:-:S02]  /*3610*/  IMAD.MOV.U32 R13, RZ, RZ, R76 ;  /* 0x000000ffff0d7224 */ /* 0x000fc400078e004c */
[-C--:B------:R-:W-:Y:S01]  /*3620*/  FFMA.FTZ R15, R4, R6.reuse, -R15 ;  /* 0x00000006040f7223 */ /* 0x080fe2000001080f */
[----:B------:R-:W-:Y:S01]  /*3630*/  FFMA.FTZ R8, R5, R6, R8 ;  /* 0x0000000605087223 */ /* 0x000fe20000010008 */
[-C--:B------:R-:W-:Y:S01]  /*3640*/  FFMA.FTZ R14, R14, R7.reuse, -R35 ;  /* 0x000000070e0e7223 */ /* 0x080fe20000010823 */
[----:B------:R-:W-:Y:S01]  /*3650*/  FFMA.FTZ R9, R34, R7, R9 ;  /* 0x0000000722097223 */ /* 0x000fe20000010009 */
[----:B------:R-:W-:-:S03]  /*3660*/  F2FP.F16.F32.PACK_AB R35, R89, R88 ;  /* 0x000000585923723e */ /* 0x000fc600000000ff */
[----:B------:R-:W-:Y:S02]  /*3670*/  F2FP.F16.F32.PACK_AB R14, R14, R15 ;  /* 0x0000000f0e0e723e */ /* 0x000fe400000000ff */
[----:B------:R-:W-:Y:S02]  /*3680*/  F2FP.F16.F32.PACK_AB R34, R9, R8 ;  /* 0x000000080922723e */ /* 0x000fe400000000ff */
[----:B------:R-:W-:-:S07]  /*3690*/  MOV R15, R86 ;  /* 0x00000056000f7202 */ /* 0x000fce0000000f00 */
.L_x_475:
[----:B------:R-:W-:Y:S05]  /*36a0*/  BSYNC B1 ;  /* 0x0000000000017941 */ /* 0x000fea0003800000 */
.L_x_474:
[----:B-1----:R3:W-:Y:S01]  /*36b0*/  STG.E.128 desc[UR40][R80.64], R12 ;  /* 0x0000000c50007986 */ /* 0x0027e2000c101d28 */
[----:B------:R-:W-:-:S13]  /*36c0*/  ISETP.GE.AND P4, PT, R83, R62, PT ;  /* 0x0000003e5300720c */ /* 0x000fda0003f86270 */
[----:B------:R-:W-:Y:S05]  /*36d0*/  @P4 BRA `(.L_x_464) ;  /* 0x00000000007c4947 */ /* 0x000fea0003800000 */
[--C-:B------:R-:W-:Y:S02]  /*36e0*/  IADD3 R78, P4, P5, R44, R78, R83.reuse ;  /* 0x0000004e2c4e7210 */ /* 0x100fe40007d9e053 */
[----:B------:R-:W-:-:S04]  /*36f0*/  SHF.R.S32.HI R83, RZ, 0x1f, R83 ;  /* 0x0000001fff537819 */ /* 0x000fc80000011453 */
[----:B------:R-:W-:Y:S02]  /*3700*/  IADD3.X R83, R0, R95, R83, P4, P5 ;  /* 0x0000005f00537210 */ /* 0x000fe400027ea453 */
[----:B------:R-:W-:-:S04]  /*3710*/  LEA R4, P4, R78, R46, 0x1 ;  /* 0x0000002e4e047211 */ /* 0x000fc800078808ff */
[----:B------:R-:W-:-:S05]  /*3720*/  LEA.HI.X R5, R78, R47, R83, 0x1, P4 ;  /* 0x0000002f4e057211 */ /* 0x000fca00020f0c53 */
[----:B--2---:R4:W-:Y:S01]  /*3730*/  STG.E.128 desc[UR40][R4.64], R32 ;  /* 0x0000002004007986 */ /* 0x0049e2000c101d28 */
[----:B------:R-:W-:Y:S05]  /*3740*/  BRA `(.L_x_464) ;  /* 0x0000000000607947 */ /* 0x000fea0003800000 */
.L_x_457:
[----:B------:R-:W-:-:S13]  /*3750*/  ISETP.NE.AND P3, PT, R184, 0x3, PT ;  /* 0x00000003b800780c */ /* 0x000fda0003f65270 */
[----:B------:R-:W-:Y:S05]  /*3760*/  @!P3 BRA `(.L_x_476) ;  /* 0x000000000004b947 */ /* 0x000fea0003800000 */
[----:B------:R-:W-:Y:S01]  /*3770*/  BPT.TRAP 0x1 ;  /* 0x000000040000795c */ /* 0x000fe20000300000 */
.L_x_476:
[----:B------:R-:W-:Y:S01]  /*3780*/  IMAD R72, R22, 0x8, R2 ;  /* 0x0000000816487824 */ /* 0x000fe200078e0202 */
[----:B------:R-:W-:Y:S01]  /*3790*/  SHF.L.U32 R59, R185, 0x1f, RZ ;  /* 0x0000001fb93b7819 */ /* 0x000fe200000006ff */
[----:B------:R-:W-:Y:S01]  /*37a0*/  IMAD R58, R51, -0x40, R24 ;  /* 0xffffffc0333a7824 */ /* 0x000fe200078e0218 */
[----:B------:R-:W-:Y:S02]  /*37b0*/  BSSY B1, `(.L_x_477) ;  /* 0x0000005000017945 */ /* 0x000fe40003800000 */
[----:B------:R-:W0:Y:S02]  /*37c0*/  SYNCS.PHASECHK.TRANS64.TRYWAIT P5, [R72+URZ+0x28c90], R59 ;  /* 0x028c903b480075a7 */ /* 0x000e2400080a017f */
[----:B------:R-:W-:-:S04]  /*37d0*/  VIMNMX R58, R58, 0x40, PT ;  /* 0x000000403a3a7848 */ /* 0x000fc80003fe0100 */
[----:B------:R-:W-:Y:S01]  /*37e0*/  ISETP.GE.AND P4, PT, R19, R58, PT ;  /* 0x0000003a1300720c */ /* 0x000fe20003f86270 */
[----:B0-----:R-:W-:-:S12]  /*37f0*/  @!P5 BRA `(.L_x_478) ;  /* 0x000001140034d947 */ /* 0x001fd80003800000 */
.L_x_673:
[----:B------:R-:W-:Y:S05]  /*3800*/  BSYNC B1 ;  /* 0x0000000000017941 */ /* 0x000fea0003800000 */
.L_x_477:
[----:B------:R-:W-:Y:S05]  /*3810*/  @P4 BRA `(.L_x_464) ;  /* 0x00000000002c4947 */ /* 0x000fea0003800000 */
[----:B------:R-:W-:Y:S01]  /*3820*/  @!P1 LOP3.LUT P4, RZ, R186, 0x4, RZ, 0xc0, !PT ;  /* 0x00000004baff9812 */ /* 0x000fe2000788c0ff */
[----:B------:R-:W-:Y:S01]  /*3830*/  @!P1 VIADD R4, R67, 0x20 ;  /* 0x0000002043049836 */ /* 0x000fe20000000000 */
[----:B------:R-:W-:Y:S02]  /*3840*/  PLOP3.LUT P5, PT, PT, PT, PT, 0x8, 0x0 ;  /* 0x000000000000781c */ /* 0x000fe40003fae170 */
[----:B------:R-:W-:-:S13]  /*3850*/  @!P1 PLOP3.LUT P5, PT, P4, PT, PT, 0x80, 0x0 ;  /* 0x000000000000981c */ /* 0x000fda00027af070 */
[----:B------:R-:W-:-:S05]  /*3860*/  @P5 VIADD R4, R67, 0xffffffe0 ;  /* 0xffffffe043045836 */ /* 0x000fca0000000000 */
[----:B------:R-:W-:-:S05]  /*3870*/  @!P1 IADD3 R5, R32, R4, RZ ;  /* 0x0000000420059210 */ /* 0x000fca0007ffe0ff */
[----:B------:R-:W-:Y:S02]  /*3880*/  @!P1 IMAD R8, R5, 0x2, R2 ;  /* 0x0000000205089824 */ /* 0x000fe400078e0202 */
[----:B------:R-:W1:Y:S04]  /*3890*/  @!P0 LDS.128 R4, [R33+0x22400] ;  /* 0x0224000021048984 */ /* 0x000e680000000c00 */
[----:B------:R-:W2:Y:S04]  /*38a0*/  @!P1 LDS.128 R8, [R8+0x22400] ;  /* 0x0224000008089984 */ /* 0x000ea80000000c00 */
[----:B-1----:R1:W-:Y:S04]  /*38b0*/  @!P0 STG.E.128 desc[UR40][R12.64], R4 ;  /* 0x000000040c008986 */ /* 0x0023e8000c101d28 */
[----:B--2---:R1:W-:Y:S02]  /*38c0*/  @!P1 STG.E.128 desc[UR40][R12.64+0x40], R8 ;  /* 0x000040080c009986 */ /* 0x0043e4000c101d28 */
.L_x_464:
[----:B------:R-:W-:Y:S05]  /*38d0*/  BSYNC B0 ;  /* 0x0000000000007941 */ /* 0x000fea0003800000 */
.L_x_456:
[----:B-1--4-:R-:W1:Y:S01]  /*38e0*/  S2R R4, SR_TID.X ;  /* 0x0000000000047919 */ /* 0x012e620000002100 */
[----:B------:R-:W-:Y:S01]  /*38f0*/  @!PT LDS RZ, [RZ] ;  /* 0x00000000fffff984 */ /* 0x000fe20000000800 */
[----:B------:R-:W-:Y:S01]  /*3900*/  @!PT LDS RZ, [RZ] ;  /* 0x00000000fffff984 */ /* 0x000fe20000000800 */
[----:B------:R-:W-:Y:S01]  /*3910*/  @!PT LDS RZ, [RZ] ;  /* 0x00000000fffff984 */ /* 0x000fe20000000800 */
[----:B------:R-:W-:Y:S01]  /*3920*/  @!PT LDS RZ, [RZ] ;  /* 0x00000000fffff984 */ /* 0x000fe20000000800 */
[----:B------:R4:W-:Y:S06]  /*3930*/  MEMBAR.ALL.CTA ;  /* 0x0000000000007992 */ /* 0x0009ec0000008000 */
[----:B----4-:R-:W4:Y:S01]  /*3940*/  FENCE.VIEW.ASYNC.S ;  /* 0x00000000000073c6 */ /* 0x010f220000000000 */
[----:B------:R-:W-:Y:S05]  /*3950*/  WARPSYNC.ALL ;  /* 0x0000000000007948 */ /* 0x000fea0003800000 */
[----:B------:R-:W-:Y:S01]  /*3960*/  BSSY B0, `(.L_x_479) ;  /* 0x0000009000007945 */ /* 0x000fe20003800000 */
[----:B-1----:R-:W-:Y:S01]  /*3970*/  LOP3.LUT R4, R4, 0x7f, RZ, 0xc0, !PT ;  /* 0x0000007f04047812 */ /* 0x002fe200078ec0ff */
[----:B----4-:R1:W-:Y:S03]  /*3980*/  BAR.SYNC.DEFER_BLOCKING R60, 0x80 ;  /* 0x0002003c0000751d */ /* 0x0103e60000010000 */
[----:B------:R-:W-:-:S13]  /*3990*/  ISETP.NE.AND P4, PT, R4, RZ, PT ;  /* 0x000000ff0400720c */ /* 0x000fda0003f85270 */
[----:B------:R-:W-:-:S05]  /*39a0*/  @!P4 VIADD R4, R72, 0x28ca0 ;  /* 0x00028ca04804c836 */ /* 0x000fca0000000000 */
[----:B------:R-:W-:-:S04]  /*39b0*/  @!P4 PRMT R4, RZ, 0x654, R4 ;  /* 0x00000654ff04c816 */ /* 0x000fc80000000004 */
[----:B------:R1:W-:Y:S01]  /*39c0*/  @!P4 SYNCS.ARRIVE.TRANS64.RED.A1T0 RZ, [R4+URZ], RZ ;  /* 0x000000ff04ffc9a7 */ /* 0x0003e2000810043f */
[----:B------:R-:W-:Y:S05]  /*39d0*/  @!P3 BRA `(.L_x_480) ;  /* 0x000000000004b947 */ /* 0x000fea0003800000 */
[----:B------:R-:W-:Y:S01]  /*39e0*/  BPT.TRAP 0x1 ;  /* 0x000000040000795c */ /* 0x000fe20000300000 */
.L_x_480:
[----:B------:R-:W-:Y:S05]  /*39f0*/  BSYNC B0 ;  /* 0x0000000000007941 */ /* 0x000fea0003800000 */
.L_x_479:
[----:B------:R-:W4:Y:S01]  /*3a00*/  SYNCS.PHASECHK.TRANS64.TRYWAIT P5, [R72+URZ+0x28cb0], R59 ;  /* 0x028cb03b480075a7 */ /* 0x000f2200080a017f */
[----:B------:R-:W-:Y:S01]  /*3a10*/  BSSY B0, `(.L_x_481) ;  /* 0x0000003000007945 */ /* 0x000fe20003800000 */
[----:B------:R-:W-:-:S03]  /*3a20*/  ISETP.GE.AND P3, PT, R19, R58, PT ;  /* 0x0000003a1300720c */ /* 0x000fc60003f66270 */
[----:B----4-:R-:W-:Y:S10]  /*3a30*/  @!P5 BRA `(.L_x_482) ;  /* 0x0000011000b8d947 */ /* 0x010ff40003800000 */
.L_x_674:
[----:B------:R-:W-:Y:S05]  /*3a40*/  BSYNC B0 ;  /* 0x0000000000007941 */ /* 0x000fea0003800000 */
.L_x_481:
[----:B------:R-:W-:Y:S04]  /*3a50*/  BSSY B0, `(.L_x_483) ;  /* 0x0000051000007945 */ /* 0x000fe80003800000 */
[----:B------:R-:W-:Y:S05]  /*3a60*/  @P3 BRA `(.L_x_484) ;  /* 0x00000004003c3947 */ /* 0x000fea0003800000 */
[----:B-1----:R-:W-:Y:S01]  /*3a70*/  IMAD.WIDE R4, R51, 0x40, R48 ;  /* 0x0000004033047825 */ /* 0x002fe200078e0230 */
[----:B------:R-:W-:Y:S01]  /*3a80*/  ULDC.64 UR4, c[0x0][0x318] ;  /* 0x0000c60000047ab9 */ /* 0x000fe20000000a00 */
[----:B------:R-:W-:Y:S02]  /*3a90*/  LOP3.LUT P3, RZ, R186, 0x4, RZ, 0xc0, !PT ;  /* 0x00000004baff7812 */ /* 0x000fe4000786c0ff */
[----:B------:R-:W-:Y:S01]  /*3aa0*/  IMAD R5, R5, UR4, RZ ;  /* 0x0000000405057c24 */ /* 0x000fe2000f8e02ff */
[----:B------:R-:W-:Y:S01]  /*3ab0*/  LEA R9, R22, R67, 0xf ;  /* 0x0000004316097211 */ /* 0x000fe200078e78ff */
[----:B------:R-:W-:Y:S02]  /*3ac0*/  IMAD.MOV.U32 R76, RZ, RZ, R40 ;  /* 0x000000ffff4c7224 */ /* 0x000fe400078e0028 */
[C---:B------:R-:W-:Y:S02]  /*3ad0*/  IMAD R5, R4.reuse, UR5, R5 ;  /* 0x0000000504057c24 */ /* 0x040fe4000f8e0205 */
[----:B------:R-:W-:Y:S01]  /*3ae0*/  IMAD.WIDE.U32 R6, R4, UR4, R76 ;  /* 0x0000000404067c25 */ /* 0x000fe2000f8e004c */
[----:B------:R-:W-:Y:S01]  /*3af0*/  ULDC.64 UR4, c[0x0][0x308] ;  /* 0x0000c20000047ab9 */ /* 0x000fe20000000a00 */
[----:B------:R-:W-:-:S02]  /*3b00*/  IADD3 R76, R16, 0x100, RZ ;  /* 0x00000100104c7810 */ /* 0x000fc40007ffe0ff */
[----:B------:R-:W-:Y:S01]  /*3b10*/  IMAD.IADD R5, R7, 0x1, R5 ;  /* 0x0000000107057824 */ /* 0x000fe200078e0205 */
[----:B------:R-:W-:Y:S01]  /*3b20*/  LEA R58, P5, R6, UR4, 0x1 ;  /* 0x00000004063a7c11 */ /* 0x000fe2000f8a08ff */
[----:B------:R-:W-:Y:S01]  /*3b30*/  VIADD R4, R16, 0x40 ;  /* 0x0000004010047836 */ /* 0x000fe20000000000 */
[----:B------:R-:W-:Y:S01]  /*3b40*/  ULDC UR4, c[0x0][0x310] ;  /* 0x0000c40000047ab9 */ /* 0x000fe20000000800 */
[C---:B------:R-:W-:Y:S01]  /*3b50*/  VIADD R79, R9.reuse, 0x20 ;  /* 0x00000020094f7836 */ /* 0x040fe20000000000 */
[----:B0---4-:R-:W-:Y:S01]  /*3b60*/  LEA.HI.X R59, R6, UR5, R5, 0x1, P5 ;  /* 0x00000005063b7c11 */ /* 0x011fe2000a8f0c05 */
[C---:B---3--:R-:W-:Y:S01]  /*3b70*/  IMAD R80, R9.reuse, 0x2, R2 ;  /* 0x0000000209507824 */ /* 0x048fe200078e0202 */
[----:B------:R-:W-:Y:S01]  /*3b80*/  @P3 IADD3 R79, R9, -0x20, RZ ;  /* 0xffffffe0094f3810 */ /* 0x000fe20007ffe0ff */
[C---:B------:R-:W-:Y:S01]  /*3b90*/  VIADD R12, R16.reuse, 0x80 ;  /* 0x00000080100c7836 */ /* 0x040fe20000000000 */
[C---:B------:R-:W-:Y:S01]  /*3ba0*/  ISETP.GE.AND P5, PT, R16.reuse, UR4, PT ;  /* 0x0000000410007c0c */ /* 0x040fe2000bfa6270 */
[----:B------:R-:W-:Y:S01]  /*3bb0*/  VIADD R13, R16, 0xc0 ;  /* 0x000000c0100d7836 */ /* 0x000fe20000000000 */
[----:B------:R-:W-:Y:S01]  /*3bc0*/  ISETP.GE.AND P3, PT, R4, UR4, PT ;  /* 0x0000000404007c0c */ /* 0x000fe2000bf66270 */
[----:B------:R-:W-:-:S02]  /*3bd0*/  VIADD R78, R16, 0x140 ;  /* 0x00000140104e7836 */ /* 0x000fc40000000000 */
[----:B------:R-:W-:-:S08]  /*3be0*/  IMAD R79, R79, 0x2, R2 ;  /* 0x000000024f4f7824 */ /* 0x000fd000078e0202 */
[----:B------:R-:W0:Y:S04]  /*3bf0*/  @!P5 LDS.128 R4, [R80+0x400] ;  /* 0x000400005004d984 */ /* 0x000e280000000c00 */
[----:B------:R-:W1:Y:S04]  /*3c00*/  @!P3 LDS.128 R8, [R80+0x2400] ;  /* 0x002400005008b984 */ /* 0x000e680000000c00 */
[----:B0-----:R-:W-:Y:S01]  /*3c10*/  @!P5 STG.E.128 desc[UR40][R58.64], R4 ;  /* 0x000000043a00d986 */ /* 0x001fe2000c101d28 */
[----:B------:R-:W-:-:S03]  /*3c20*/  ISETP.GE.AND P5, PT, R12, UR4, PT ;  /* 0x000000040c007c0c */ /* 0x000fc6000bfa6270 */
[----:B-1----:R-:W-:Y:S01]  /*3c30*/  @!P3 STG.E.128 desc[UR40][R58.64+0x80], R8 ;  /* 0x000080083a00b986 */ /* 0x002fe2000c101d28 */
[----:B------:R-:W-:-:S09]  /*3c40*/  ISETP.GE.AND P3, PT, R13, UR4, PT ;  /* 0x000000040d007c0c */ /* 0x000fd2000bf66270 */
[----:B------:R-:W0:Y:S04]  /*3c50*/  @!P5 LDS.128 R12, [R80+0x4400] ;  /* 0x00440000500cd984 */ /* 0x000e280000000c00 */
[----:B--2---:R-:W1:Y:S04]  /*3c60*/  @!P3 LDS.128 R32, [R80+0x6400] ;  /* 0x006400005020b984 */ /* 0x004e680000000c00 */
[----:B0-----:R-:W-:Y:S01]  /*3c70*/  @!P5 STG.E.128 desc[UR40][R58.64+0x100], R12 ;  /* 0x0001000c3a00d986 */ /* 0x001fe2000c101d28 */
[----:B------:R-:W-:Y:S01]  /*3c80*/  ISETP.GE.AND P5, PT, R76, UR4, PT ;  /* 0x000000044c007c0c */ /* 0x000fe2000bfa6270 */
[----:B------:R-:W-:-:S02]  /*3c90*/  VIADD R76, R16, 0x180 ;  /* 0x00000180104c7836 */ /* 0x000fc40000000000 */
[----:B-1----:R-:W-:Y:S01]  /*3ca0*/  @!P3 STG.E.128 desc[UR40][R58.64+0x180], R32 ;  /* 0x000180203a00b986 */ /* 0x002fe2000c101d28 */
[----:B------:R-:W-:Y:S01]  /*3cb0*/  ISETP.GE.AND P3, PT, R78, UR4, PT ;  /* 0x000000044e007c0c */ /* 0x000fe2000bf66270 */
[----:B------:R-:W-:-:S08]  /*3cc0*/  VIADD R78, R16, 0x1c0 ;  /* 0x000001c0104e7836 */ /* 0x000fd00000000000 */
[----:B------:R-:W0:Y:S04]  /*3cd0*/  @!P5 LDS.128 R4, [R80+0x8400] ;  /* 0x008400005004d984 */ /* 0x000e280000000c00 */
[----:B------:R-:W1:Y:S04]  /*3ce0*/  @!P3 LDS.128 R8, [R80+0xa400] ;  /* 0x00a400005008b984 */ /* 0x000e680000000c00 */
[----:B0-----:R-:W-:Y:S01]  /*3cf0*/  @!P5 STG.E.128 desc[UR40][R58.64+0x200], R4 ;  /* 0x000200043a00d986 */ /* 0x001fe2000c101d28 */
[----:B------:R-:W-:Y:S02]  /*3d00*/  ISETP.GE.AND P5, PT, R76, UR4, PT ;  /* 0x000000044c007c0c */ /* 0x000fe4000bfa6270 */
[----:B------:R-:W-:Y:S01]  /*3d10*/  IADD3 R76, R16, 0x60, RZ ;  /* 0x00000060104c7810 */ /* 0x000fe20007ffe0ff */
[----:B-1----:R-:W-:Y:S01]  /*3d20*/  @!P3 STG.E.128 desc[UR40][R58.64+0x280], R8 ;  /* 0x000280083a00b986 */ /* 0x002fe2000c101d28 */
[----:B------:R-:W-:Y:S01]  /*3d30*/  ISETP.GE.AND P3, PT, R78, UR4, PT ;  /* 0x000000044e007c0c */ /* 0x000fe2000bf66270 */
[----:B------:R-:W-:-:S08]  /*3d40*/  VIADD R78, R16, 0xe0 ;  /* 0x000000e0104e7836 */ /* 0x000fd00000000000 */
[----:B------:R-:W0:Y:S04]  /*3d50*/  @!P5 LDS.128 R12, [R80+0xc400] ;  /* 0x00c40000500cd984 */ /* 0x000e280000000c00 */
[----:B------:R-:W1:Y:S04]  /*3d60*/  @!P3 LDS.128 R32, [R80+0xe400] ;  /* 0x00e400005020b984 */ /* 0x000e680000000c00 */
[----:B0-----:R-:W-:Y:S01]  /*3d70*/  @!P5 STG.E.128 desc[UR40][R58.64+0x300], R12 ;  /* 0x0003000c3a00d986 */ /* 0x001fe2000c101d28 */
[----:B------:R-:W-:-:S03]  /*3d80*/  ISETP.GE.AND P5, PT, R82, UR4, PT ;  /* 0x0000000452007c0c */ /* 0x000fc6000bfa6270 */
        /* <DEDUP_REMOVED lines=24> */
[----:B------:R-:W-:-:S09]  /*3f10*/  ISETP.GE.AND P3, PT, R78, UR4, PT ;  /* 0x000000044e007c0c */ /* 0x000fd2000bf66270 */
[----:B------:R-:W0:Y:S04]  /*3f20*/  @!P5 LDS.128 R12, [R79+0xc400] ;  /* 0x00c400004f0cd984 */ /* 0x000e280000000c00 */
[----:B------:R-:W1:Y:S04]  /*3f30*/  @!P3 LDS.128 R32, [R79+0xe400] ;  /* 0x00e400004f20b984 */ /* 0x000e680000000c00 */
[----:B0-----:R0:W-:Y:S04]  /*3f40*/  @!P5 STG.E.128 desc[UR40][R58.64+0x340], R12 ;  /* 0x0003400c3a00d986 */ /* 0x0011e8000c101d28 */
[----:B-1----:R0:W-:Y:S02]  /*3f50*/  @!P3 STG.E.128 desc[UR40][R58.64+0x3c0], R32 ;  /* 0x0003c0203a00b986 */ /* 0x0021e4000c101d28 */
.L_x_484:
[----:B------:R-:W-:Y:S05]  /*3f60*/  BSYNC B0 ;  /* 0x0000000000007941 */ /* 0x000fea0003800000 */
.L_x_483:
[----:B------:R-:W-:Y:S01]  /*3f70*/  @!PT LDS RZ, [RZ] ;  /* 0x00000000fffff984 */ /* 0x000fe20000000800 */
[----:B------:R-:W-:Y:S01]  /*3f80*/  @!PT LDS RZ, [RZ] ;  /* 0x00000000fffff984 */ /* 0x000fe20000000800 */
[----:B------:R-:W-:Y:S01]  /*3f90*/  @!PT LDS RZ, [RZ] ;  /* 0x00000000fffff984 */ /* 0x000fe20000000800 */
[----:B------:R-:W-:Y:S01]  /*3fa0*/  @!PT LDS RZ, [RZ] ;  /* 0x00000000fffff984 */ /* 0x000fe20000000800 */
[----:B------:R5:W-:Y:S06]  /*3fb0*/  MEMBAR.ALL.CTA ;  /* 0x0000000000007992 */ /* 0x000bec0000008000 */
[----:B-----5:R-:W5:Y:S01]  /*3fc0*/  FENCE.VIEW.ASYNC.S ;  /* 0x00000000000073c6 */ /* 0x020f620000000000 */
[----:B0---4-:R-:W-:Y:S01]  /*3fd0*/  @!P4 IADD3 R72, R72, 0x28cc0, RZ ;  /* 0x00028cc04848c810 */ /* 0x011fe20007ffe0ff */
[----:B------:R-:W-:Y:S01]  /*3fe0*/  VIADD R22, R22, 0x1 ;  /* 0x0000000116167836 */ /* 0x000fe20000000000 */
[----:B-----5:R0:W-:Y:S02]  /*3ff0*/  BAR.SYNC.DEFER_BLOCKING R60, 0x80 ;  /* 0x0002003c0000751d */ /* 0x0201e40000010000 */
[----:B------:R-:W-:-:S02]  /*4000*/  @!P4 PRMT R72, RZ, 0x654, R72 ;  /* 0x00000654ff48c816 */ /* 0x000fc40000000048 */
[----:B------:R-:W-:Y:S02]  /*4010*/  PLOP3.LUT P3, PT, PT, PT, PT, 0x8, 0x0 ;  /* 0x000000000000781c */ /* 0x000fe40003f6e170 */
[----:B------:R0:W-:Y:S01]  /*4020*/  @!P4 SYNCS.ARRIVE.TRANS64.RED.A1T0 RZ, [R72+URZ], RZ ;  /* 0x000000ff48ffc9a7 */ /* 0x0001e2000810043f */
[----:B------:R-:W-:-:S04]  /*4030*/  ISETP.NE.AND P4, PT, R22, 0x2, PT ;  /* 0x000000021600780c */ /* 0x000fc80003f85270 */
[----:B-1----:R-:W-:Y:S02]  /*4040*/  SEL R4, RZ, 0x1, P4 ;  /* 0x00000001ff047807 */ /* 0x002fe40002000000 */
[----:B------:R-:W-:Y:S02]  /*4050*/  SEL R22, R22, RZ, P4 ;  /* 0x000000ff16167207 */ /* 0x000fe40002000000 */
[----:B------:R-:W-:Y:S01]  /*4060*/  LOP3.LUT R185, R185, R4, RZ, 0x3c, !PT ;  /* 0x00000004b9b97212 */ /* 0x000fe200078e3cff */
[----:B0-----:R-:W-:Y:S06]  /*4070*/  @P2 BRA `(.L_x_485) ;  /* 0xffffffe000282947 */ /* 0x001fec000383ffff */
.L_x_451:
[----:B------:R-:W4:Y:S01]  /*4080*/  LDL R4, [R1] ;  /* 0x0000000001047983 */ /* 0x000f220000100800 */
[----:B------:R-:W-:Y:S01]  /*4090*/  BSSY B0, `(.L_x_486) ;  /* 0x0000049000007945 */ /* 0x000fe20003800000 */
        /* <DEDUP_REMOVED lines=24> */
[----:B---3--:R-:W-:Y:S02]  /*4220*/  CS2R R80, SRZ ;  /* 0x0000000000507805 */ /* 0x008fe4000001ff00 */
        /* <DEDUP_REMOVED lines=27> */
[----:B------:R-:W-:Y:S01]  /*43e0*/  CS2R R50, SRZ ;  /* 0x0000000000327805 */ /* 0x000fe2000001ff00 */
[----:B------:R-:W-:Y:S01]  /*43f0*/  IMAD.MOV.U32 R169, RZ, RZ, RZ ;  /* 0x000000ffffa97224 */ /* 0x000fe200078e00ff */
[----:B------:R-:W-:-:S02]  /*4400*/  CS2R R172, SRZ ;  /* 0x0000000000ac7805 */ /* 0x000fc4000001ff00 */
[----:B------:R-:W-:Y:S02]  /*4410*/  CS2R R46, SRZ ;  /* 0x00000000002e7805 */ /* 0x000fe4000001ff00 */
[----:B--2---:R-:W-:Y:S02]  /*4420*/  CS2R R32, SRZ ;  /* 0x0000000000207805 */ /* 0x004fe4000001ff00 */
[----:B------:R-:W-:Y:S02]  /*4430*/  CS2R R174, SRZ ;  /* 0x0000000000ae7805 */ /* 0x000fe4000001ff00 */
[----:B------:R-:W-:Y:S02]  /*4440*/  CS2R R38, SRZ ;  /* 0x0000000000267805 */ /* 0x000fe4000001ff00 */
[----:B------:R-:W-:Y:S01]  /*4450*/  CS2R R176, SRZ ;  /* 0x0000000000b07805 */ /* 0x000fe2000001ff00 */
[----:B------:R-:W-:Y:S01]  /*4460*/  IMAD.MOV.U32 R35, RZ, RZ, RZ ;  /* 0x000000ffff237224 */ /* 0x000fe200078e00ff */
[----:B------:R-:W-:-:S02]  /*4470*/  CS2R R28, SRZ ;  /* 0x00000000001c7805 */ /* 0x000fc4000001ff00 */
[----:B------:R-:W-:Y:S01]  /*4480*/  MOV R178, RZ ;  /* 0x000000ff00b27202 */ /* 0x000fe20000000f00 */
[----:B------:R-:W-:Y:S01]  /*4490*/  IMAD.MOV.U32 R31, RZ, RZ, RZ ;  /* 0x000000ffff1f7224 */ /* 0x000fe200078e00ff */
[----:B------:R-:W-:Y:S01]  /*44a0*/  MOV R0, RZ ;  /* 0x000000ff00007202 */ /* 0x000fe20000000f00 */
[----:B------:R-:W-:Y:S02]  /*44b0*/  IMAD.MOV.U32 R7, RZ, RZ, RZ ;  /* 0x000000ffff077224 */ /* 0x000fe400078e00ff */
[----:B------:R-:W-:Y:S02]  /*44c0*/  IMAD.MOV.U32 R180, RZ, RZ, RZ ;  /* 0x000000ffffb47224 */ /* 0x000fe400078e00ff */
[----:B------:R-:W-:Y:S01]  /*44d0*/  IMAD.MOV.U32 R5, RZ, RZ, RZ ;  /* 0x000000ffff057224 */ /* 0x000fe200078e00ff */
[----:B----4-:R-:W-:Y:S01]  /*44e0*/  ISETP.NE.AND P0, PT, R4, 0x1, PT ;  /* 0x000000010400780c */ /* 0x010fe20003f05270 */
[----:B------:R-:W-:-:S12]  /*44f0*/  @P3 BRA `(.L_x_487) ;  /* 0x0000000000083947 */ /* 0x000fd80003800000 */
[----:B------:R-:W0:Y:S02]  /*4500*/  FENCE.VIEW.ASYNC.G ;  /* 0x00000000000073c6 */ /* 0x000e240000000100 */
[----:B0-----:R-:W-:Y:S06]  /*4510*/  BAR.ARV 0xc, 0x120 ;  /* 0x0304800000007b1d */ /* 0x001fec0000002000 */
.L_x_487:
[----:B------:R-:W-:Y:S05]  /*4520*/  BSYNC B0 ;  /* 0x0000000000007941 */ /* 0x000fea0003800000 */
.L_x_486:
[----:B------:R-:W-:Y:S01]  /*4530*/  BSSY B7, `(.L_x_488) ;  /* 0x0000822000077945 */ /* 0x000fe20003800000 */
[----:B------:R-:W-:Y:S02]  /*4540*/  IMAD.MOV.U32 R179, RZ, RZ, RZ ;  /* 0x000000ffffb37224 */ /* 0x000fe400078e00ff */
[----:B------:R-:W-:Y:S01]  /*4550*/  IMAD.MOV.U32 R181, RZ, RZ, RZ ;  /* 0x000000ffffb57224 */ /* 0x000fe200078e00ff */
[----:B------:R-:W-:Y:S06]  /*4560*/  @!P0 BRA `(.L_x_489) ;  /* 0x0000001800b88947 */ /* 0x000fec0003800000 */
[----:B------:R-:W-:Y:S02]  /*4570*/  ISETP.GE.AND P1, PT, R168, 0x1, PT ;  /* 0x00000001a800780c */ /* 0x000fe40003f26270 */
[----:B------:R-:W-:-:S11]  /*4580*/  PLOP3.LUT P0, PT, PT, PT, PT, 0x80, 0x0 ;  /* 0x000000000000781c */ /* 0x000fd60003f0f070 */
[----:B------:R-:W-:Y:S05]  /*4590*/  @!P1 BRA `(.L_x_490) ;  /* 0x00000080006c9947 */ /* 0x000fea0003800000 */
[----:B------:R-:W0:Y:S01]  /*45a0*/  SHFL.IDX PT, R0, R206, RZ, 0x1f ;  /* 0x00001fffce007589 */ /* 0x000e2200000e0000 */
[----:B------:R-:W-:Y:S02]  /*45b0*/  ISETP.NE.AND P0, PT, R184, 0x3, PT ;  /* 0x00000003b800780c */ /* 0x000fe40003f05270 */
[----:B0-----:R-:W-:-:S04]  /*45c0*/  LEA.HI R3, R0, R0, RZ, 0x1 ;  /* 0x0000000000037211 */ /* 0x001fc800078f08ff */
[----:B------:R-:W-:-:S04]  /*45d0*/  LOP3.LUT R3, R3, 0x1fffe, RZ, 0xc0, !PT ;  /* 0x0001fffe03037812 */ /* 0x000fc800078ec0ff */
[----:B------:R-:W-:-:S05]  /*45e0*/  IADD3 R3, R0, -R3, RZ ;  /* 0x8000000300037210 */ /* 0x000fca0007ffe0ff */
[----:B------:R-:W-:-:S04]  /*45f0*/  IMAD R3, R3, 0x8000, R2 ;  /* 0x0000800003037824 */ /* 0x000fc800078e0202 */
[----:B------:R-:W-:-:S05]  /*4600*/  VIADD R3, R3, 0x400 ;  /* 0x0000040003037836 */ /* 0x000fca0000000000 */
[----:B------:R-:W-:-:S04]  /*4610*/  SHF.R.U32.HI R3, RZ, 0x4, R3 ;  /* 0x00000004ff037819 */ /* 0x000fc80000011603 */
[----:B------:R-:W-:-:S04]  /*4620*/  LOP3.LUT R3, R3, 0x3fff, RZ, 0xc0, !PT ;  /* 0x00003fff03037812 */ /* 0x000fc800078ec0ff */
[----:B------:R-:W-:Y:S01]  /*4630*/  LOP3.LUT R15, R3, 0x2000000, RZ, 0xfc, !PT ;  /* 0x02000000030f7812 */ /* 0x000fe200078efcff */
[----:B------:R-:W-:Y:S06]  /*4640*/  @!P0 BRA `(.L_x_491) ;  /* 0x0000000000048947 */ /* 0x000fec0003800000 */
[----:B------:R-:W-:Y:S01]  /*4650*/  BPT.TRAP 0x1 ;  /* 0x000000040000795c */ /* 0x000fe20000300000 */
.L_x_491:
[----:B------:R-:W-:Y:S01]  /*4660*/  IMAD R8, R18, 0x8, R2 ;  /* 0x0000000812087824 */ /* 0x000fe200078e0202 */
[----:B------:R-:W-:Y:S01]  /*4670*/  SHF.L.U32 R3, R23, 0x1f, RZ ;  /* 0x0000001f17037819 */ /* 0x000fe200000006ff */
[----:B------:R-:W-:Y:S01]  /*4680*/  BSSY B0, `(.L_x_492) ;  /* 0x0000009000007945 */ /* 0x000fe20003800000 */
[----:B------:R-:W-:Y:S01]  /*4690*/  IADD3 R0, R2, 0x26800, RZ ;  /* 0x0002680002007810 */ /* 0x000fe20007ffe0ff */
[----:B------:R-:W-:Y:S01]  /*46a0*/  IMAD R4, R18, 0x1000, R15 ;  /* 0x0000100012047824 */ /* 0x000fe200078e020f */
[----:B------:R-:W0:Y:S01]  /*46b0*/  SYNCS.PHASECHK.TRANS64.TRYWAIT P0, [R8+URZ+0x28c50], R3 ;  /* 0x028c5003080075a7 */ /* 0x000e22000800017f */
[----:B------:R-:W-:Y:S01]  /*46c0*/  IMAD.MOV.U32 R5, RZ, RZ, 0x40000040 ;  /* 0x40000040ff057424 */ /* 0x000fe200078e00ff */
[----:B------:R-:W-:-:S04]  /*46d0*/  SHF.R.U32.HI R0, RZ, 0x4, R0 ;  /* 0x00000004ff007819 */ /* 0x000fc80000011600 */
[----:B------:R-:W-:-:S04]  /*46e0*/  LOP3.LUT R0, R0, 0x3fff, RZ, 0xc0, !PT ;  /* 0x00003fff00007812 */ /* 0x000fc800078ec0ff */
[----:B------:R-:W-:Y:S01]  /*46f0*/  LOP3.LUT R0, R0, 0x10000, RZ, 0xfc, !PT ;  /* 0x0001000000007812 */ /* 0x000fe200078efcff */
[----:B0-----:R-:W-:Y:S06]  /*4700*/  @!P0 BRA `(.L_x_493) ;  /* 0x0000010400988947 */ /* 0x001fec0003800000 */
.L_x_675:
[----:B------:R-:W-:Y:S05]  /*4710*/  BSYNC B0 ;  /* 0x0000000000007941 */ /* 0x000fea0003800000 */
.L_x_492:
[----:B------:R-:W-:Y:S01]  /*4720*/  BAR.SYNC.DEFER_BLOCKING 0xe, 0x100 ;  /* 0x0384000000007b1d */ /* 0x000fe20000010000 */
[----:B------:R-:W-:Y:S01]  /*4730*/  IMAD.MOV.U32 R6, RZ, RZ, R0 ;  /* 0x000000ffff067224 */ /* 0x000fe200078e0000 */
[----:B------:R-:W-:Y:S01]  /*4740*/  MOV R7, 0x40000040 ;  /* 0x4000004000077802 */ /* 0x000fe20000000f00 */
[----:B------:R-:W-:Y:S01]  /*4750*/  VIADD R10, R0, 0x2 ;  /* 0x00000002000a7836 */ /* 0x000fe20000000000 */
[----:B------:R-:W-:Y:S01]  /*4760*/  R2UR UR6, R4 ;  /* 0x00000000040672ca */ /* 0x000fe200000e0000 */
[----:B------:R-:W-:Y:S01]  /*4770*/  VIADD R12, R0, 0x4 ;  /* 0x00000004000c7836 */ /* 0x000fe20000000000 */
[----:B------:R-:W-:Y:S01]  /*4780*/  R2UR UR7, R5 ;  /* 0x00000000050772ca */ /* 0x000fe200000e0000 */
[----:B------:R-:W-:Y:S01]  /*4790*/  BSSY B0, `(.L_x_494) ;  /* 0x00000fd000007945 */ /* 0x000fe20003800000 */
[----:B------:R-:W-:Y:S01]  /*47a0*/  R2UR UR4, R6 ;  /* 0x00000000060472ca */ /* 0x000fe200000e0000 */
[----:B------:R-:W-:Y:S01]  /*47b0*/  VIADD R6, R4, 0x80 ;  /* 0x0000008004067836 */ /* 0x000fe20000000000 */
[----:B------:R-:W-:Y:S01]  /*47c0*/  R2UR UR5, R7 ;  /* 0x00000000070572ca */ /* 0x000fe200000e0000 */
[----:B------:R-:W-:Y:S01]  /*47d0*/  IMAD.MOV.U32 R7, RZ, RZ, 0x40000040 ;  /* 0x40000040ff077424 */ /* 0x000fe200078e00ff */
[----:B------:R-:W-:Y:S01]  /*47e0*/  MOV R11, 0x40000040 ;  /* 0x40000040000b7802 */ /* 0x000fe20000000f00 */
[----:B------:R-:W1:Y:S01]  /*47f0*/  S2R R9, SR_TID.X ;  /* 0x0000000000097919 */ /* 0x000e620000002100 */
[----:B------:R-:W-:-:S02]  /*4800*/  MOV R13, 0x40000040 ;  /* 0x40000040000d7802 */ /* 0x000fc40000000f00 */
[----:B------:R-:W-:Y:S01]  /*4810*/  MOV R5, 0x40000040 ;  /* 0x4000004000057802 */ /* 0x000fe20000000f00 */
[----:B-----5:R-:W-:-:S06]  /*4820*/  WARPGROUP.ARRIVE ;  /* 0x00000000000079c5 */ /* 0x020fcc0000000000 */
[----:B------:R-:W-:Y:S01]  /*4830*/  HGMMA.64x256x16.F32 R24, gdesc[UR4].tnspB, RZ, !UPT, gsb0 ;  /* 0x43e00000041879f0 */ /* 0x000fe2000c0008ff */
[----:B------:R-:W-:Y:S01]  /*4840*/  R2UR UR6, R6 ;  /* 0x00000000060672ca */ /* 0x000fe200000e0000 */
[----:B------:R-:W-:Y:S01]  /*4850*/  VIADD R6, R4, 0x100 ;  /* 0x0000010004067836 */ /* 0x000fe20000000000 */
[----:B------:R-:W-:Y:S01]  /*4860*/  R2UR UR7, R7 ;  /* 0x00000000070772ca */ /* 0x000fe200000e0000 */
[----:B------:R-:W-:Y:S01]  /*4870*/  IMAD.MOV.U32 R7, RZ, RZ, 0x40000040 ;  /* 0x40000040ff077424 */ /* 0x000fe200078e00ff */
[----:B------:R-:W-:Y:S02]  /*4880*/  R2UR UR4, R10 ;  /* 0x000000000a0472ca */ /* 0x000fe400000e0000 */
[----:B------:R-:W-:Y:S02]  /*4890*/  R2UR UR5, R11 ;  /* 0x000000000b0572ca */ /* 0x000fe400000e0000 */
[----:B-1----:R-:W-:-:S04]  /*48a0*/  LOP3.LUT R9, R9, 0x7f, RZ, 0xc0, !PT ;  /* 0x0000007f09097812 */ /* 0x002fc800078ec0ff */
[----:B------:R-:W-:Y:S01]  /*48b0*/  ISETP.NE.AND P0, PT, R9, RZ, PT ;  /* 0x000000ff0900720c */ /* 0x000fe20003f05270 */
[----:B------:R-:W-:Y:S02]  /*48c0*/  WARPGROUP.DEPBAR.LE gsb0, 0x0 ;  /* 0x00008000000079c5 */ /* 0x000fe40000010000 */
[----:B------:R-:W-:-:S12]  /*48d0*/  WARPGROUP.ARRIVE ;  /* 0x00000000000079c5 */ /* 0x000fd80000000000 */
[----:B------:R-:W-:Y:S01]  /*48e0*/  HGMMA.64x256x16.F32 R24, gdesc[UR4].tnspB, R24, gsb0 ;  /* 0x43e00000041879f0 */ /* 0x000fe20008000818 */
[----:B------:R-:W-:Y:S01]  /*48f0*/  R2UR UR6, R6 ;  /* 0x00000000060672ca */ /* 0x000fe200000e0000 */
[----:B------:R-:W-:Y:S01]  /*4900*/  VIADD R6, R4, 0x180 ;  /* 0x0000018004067836 */ /* 0x000fe20000000000 */
[----:B------:R-:W-:Y:S01]  /*4910*/  R2UR UR7, R7 ;  /* 0x00000000070772ca */ /* 0x000fe200000e0000 */
[----:B------:R-:W-:Y:S01]  /*4920*/  VIADD R4, R0, 0x6 ;  /* 0x0000000600047836 */ /* 0x000fe20000000000 */
[----:B------:R-:W-:Y:S01]  /*4930*/  R2UR UR4, R12 ;  /* 0x000000000c0472ca */ /* 0x000fe200000e0000 */
[----:B------:R-:W-:Y:S01]  /*4940*/  IMAD.MOV.U32 R7, RZ, RZ, 0x40000040 ;  /* 0x40000040ff077424 */ /* 0x000fe200078e00ff */
[----:B------:R-:W-:Y:S01]  /*4950*/  R2UR UR5, R13 ;  /* 0x000000000d0572ca */ /* 0x000fe200000e0000 */
[----:B------:R-:W-:-:S05]  /*4960*/  @!P0 VIADD R0, R8, 0x28c60 ;  /* 0x00028c6008008836 */ /* 0x000fca0000000000 */
[----:B------:R-:W-:Y:S01]  /*4970*/  @!P0 PRMT R0, RZ, 0x654, R0 ;  /* 0x00000654ff008816 */ /* 0x000fe20000000000 */
[----:B------:R-:W-:Y:S02]  /*4980*/  WARPGROUP.DEPBAR.LE gsb0, 0x0 ;  /* 0x00008000000079c5 */ /* 0x000fe40000010000 */
[----:B------:R-:W-:-:S12]  /*4990*/  WARPGROUP.ARRIVE ;  /* 0x00000000000079c5 */ /* 0x000fd80000000000 */
[----:B------:R-:W-:Y:S01]  /*49a0*/  HGMMA.64x256x16.F32 R24, gdesc[UR4].tnspB, R24, gsb0 ;  /* 0x43e00000041879f0 */ /* 0x000fe20008000818 */
[----:B------:R-:W-:Y:S02]  /*49b0*/  R2UR UR6, R6 ;  /* 0x00000000060672ca */ /* 0x000fe400000e0000 */
[----:B------:R-:W-:Y:S02]  /*49c0*/  R2UR UR7, R7 ;  /* 0x00000000070772ca */ /* 0x000fe400000e0000 */
[----:B------:R-:W-:Y:S02]  /*49d0*/  R2UR UR4, R4 ;  /* 0x00000000040472ca */ /* 0x000fe400000e0000 */
[----:B------:R-:W-:Y:S01]  /*49e0*/  R2UR UR5, R5 ;  /* 0x00000000050572ca */ /* 0x000fe200000e0000 */
[----:B------:R-:W-:Y:S02]  /*49f0*/  WARPGROUP.DEPBAR.LE gsb0, 0x0 ;  /* 0x00008000000079c5 */ /* 0x000fe40000010000 */
[----:B------:R-:W-:-:S15]  /*4a00*/  WARPGROUP.ARRIVE ;  /* 0x00000000000079c5 */ /* 0x000fde0000000000 */
[----:B------:R-:W-:-:S03]  /*4a10*/  NOP ;  /* 0x0000000000007918 */ /* 0x000fc60000000000 */
[----:B------:R-:W-:Y:S03]  /*4a20*/  HGMMA.64x256x16.F32 R24, gdesc[UR4].tnspB, R24, gsb0 ;  /* 0x43e00000041879f0 */ /* 0x000fe60008000818 */
[----:B------:R-:W-:Y:S02]  /*4a30*/  WARPGROUP.DEPBAR.LE gsb0, 0x0 ;  /* 0x00008000000079c5 */ /* 0x000fe40000010000 */
[----:B------:R-:W-:Y:S06]  /*4a40*/  BAR.ARV 0xf, 0x100 ;  /* 0x03c4000000007b1d */ /* 0x000fec0000002000 */
[----:B------:R1:W-:Y:S01]  /*4a50*/  @!P0 SYNCS.ARRIVE.TRANS64.RED.A1T0 RZ, [R0+URZ], RZ ;  /* 0x000000ff00ff89a7 */ /* 0x0003e2000810043f */
[----:B------:R-:W-:-:S13]  /*4a60*/  ISETP.GE.AND P0, PT, R168, 0x41, PT ;  /* 0x00000041a800780c */ /* 0x000fda0003f06270 */
[----:B-1----:R-:W-:Y:S05]  /*4a70*/  @!P0 BRA `(.L_x_495) ;  /* 0x0000000c00388947 */ /* 0x002fea0003800000 */
[----:B------:R-:W-:-:S07]  /*4a80*/  VIADD R182, R182, 0xfffffffe ;  /* 0xfffffffeb6b67836 */ /* 0x000fce0000000000 */
.L_x_501:
[----:B------:R-:W-:Y:S01]  /*4a90*/  BAR.SYNC.DEFER_BLOCKING 0xe, 0x100 ;  /* 0x0384000000007b1d */ /* 0x000fe20000010000 */
[----:B0-----:R-:W-:Y:S01]  /*4aa0*/  IMAD R3, R18, 0x40, R188 ;  /* 0x0000004012037824 */ /* 0x001fe200078e02bc */
[----:B------:R-:W-:Y:S01]  /*4ab0*/  ISETP.NE.AND P2, PT, R184, 0x3, PT ;  /* 0x00000003b800780c */ /* 0x000fe20003f45270 */
[----:B------:R-:W-:Y:S01]  /*4ac0*/  VIADD R18, R18, 0x1 ;  /* 0x0000000112127836 */ /* 0x000fe20000000000 */
[C---:B------:R-:W-:Y:S01]  /*4ad0*/  ISETP.GT.AND P1, PT, R182.reuse, RZ, PT ;  /* 0x000000ffb600720c */ /* 0x040fe20003f24270 */
[----:B------:R-:W-:Y:S01]  /*4ae0*/  VIADD R182, R182, 0xffffffff ;  /* 0xffffffffb6b67836 */ /* 0x000fe20000000000 */
[----:B------:R-:W-:Y:S02]  /*4af0*/  LEA R3, R3, R2, 0x2 ;  /* 0x0000000203037211 */ /* 0x000fe400078e10ff */
[----:B------:R-:W-:-:S04]  /*4b00*/  ISETP.NE.AND P0, PT, R18, 0x2, PT ;  /* 0x000000021200780c */ /* 0x000fc80003f05270 */
[----:B------:R-:W-:Y:S02]  /*4b10*/  SEL R6, RZ, 0x1, P0 ;  /* 0x00000001ff067807 */ /* 0x000fe40000000000 */
[----:B------:R-:W-:Y:S02]  /*4b20*/  SEL R18, R18, RZ, P0 ;  /* 0x000000ff12127207 */ /* 0x000fe40000000000 */
[----:B------:R-:W-:Y:S01]  /*4b30*/  LOP3.LUT R23, R23, R6, RZ, 0x3c, !PT ;  /* 0x0000000617177212 */ /* 0x000fe200078e3cff */
[----:B-1----:R-:W0:Y:S04]  /*4b40*/  LDS R0, [R3+0x28800] ;  /* 0x0288000003007984 */ /* 0x002e280000000800 */
        /* <DEDUP_REMOVED lines=131> */
.L_x_496:
[----:B------:R-:W-:Y:S01]  /*5380*/  IMAD R0, R18, 0x8, R2 ;  /* 0x0000000812007824 */ /* 0x000fe200078e0202 */
[----:B------:R-:W-:-:S04]  /*5390*/  SHF.L.U32 R3, R23, 0x1f, RZ ;  /* 0x0000001f17037819 */ /* 0x000fc800000006ff */
[----:B------:R0:W1:Y:S01]  /*53a0*/  SYNCS.PHASECHK.TRANS64.TRYWAIT P0, [R0+URZ+0x28c50], R3 ;  /* 0x028c5003000075a7 */ /* 0x000062000800017f */
[----:B------:R-:W-:Y:S05]  /*53b0*/  @!P2 BRA `(.L_x_497) ;  /* 0x000000000004a947 */ /* 0x000fea0003800000 */
[----:B------:R-:W-:Y:S01]  /*53c0*/  BPT.TRAP 0x1 ;  /* 0x000000040000795c */ /* 0x000fe20000300000 */
.L_x_497:
[----:B------:R-:W-:Y:S04]  /*53d0*/  BSSY B1, `(.L_x_498) ;  /* 0x0000004000017945 */ /* 0x000fe80003800000 */
[----:B-1----:R-:W-:Y:S05]  /*53e0*/  @P0 BRA `(.L_x_499) ;  /* 0x0000000000080947 */ /* 0x002fea0003800000 */
[----:B------:R-:W1:Y:S02]  /*53f0*/  SYNCS.PHASECHK.TRANS64.TRYWAIT P0, [R0+URZ+0x28c50], R3 ;  /* 0x028c5003000075a7 */ /* 0x000e64000800017f */
[----:B-1----:R-:W-:Y:S05]  /*5400*/  @!P0 BRA `(.L_x_500) ;  /* 0x000000f8006c8947 */ /* 0x002fea0003800000 */
.L_x_499:
[----:B------:R-:W-:Y:S05]  /*5410*/  BSYNC B1 ;  /* 0x0000000000017941 */ /* 0x000fea0003800000 */
.L_x_498:
[----:B01----:R-:W-:Y:S01]  /*5420*/  IADD3 R0, R2, 0x26800, RZ ;  /* 0x0002680002007810 */ /* 0x003fe20007ffe0ff */
[----:B------:R-:W-:Y:S01]  /*5430*/  IMAD R6, R18, 0x1000, R15 ;  /* 0x0000100012067824 */ /* 0x000fe200078e020f */
[----:B------:R-:W-:Y:S01]  /*5440*/  WARPGROUP.ARRIVE ;  /* 0x00000000000079c5 */ /* 0x000fe20000000000 */
[----:B------:R-:W-:Y:S01]  /*5450*/  IMAD.MOV.U32 R7, RZ, RZ, 0x40000040 ;  /* 0x40000040ff077424 */ /* 0x000fe200078e00ff */
[----:B------:R-:W-:Y:S01]  /*5460*/  SHF.R.U32.HI R0, RZ, 0x4, R0 ;  /* 0x00000004ff007819 */ /* 0x000fe20000011600 */
[----:B------:R-:W-:Y:S01]  /*5470*/  IMAD.MOV.U32 R9, RZ, RZ, 0x40000040 ;  /* 0x40000040ff097424 */ /* 0x000fe200078e00ff */
[----:B------:R-:W-:Y:S02]  /*5480*/  R2UR UR6, R6 ;  /* 0x00000000060672ca */ /* 0x000fe400000e0000 */
[----:B------:R-:W0:Y:S01]  /*5490*/  S2R R14, SR_TID.X ;  /* 0x00000000000e7919 */ /* 0x000e220000002100 */
[----:B------:R-:W-:Y:S02]  /*54a0*/  LOP3.LUT R0, R0, 0x3fff, RZ, 0xc0, !PT ;  /* 0x00003fff00007812 */ /* 0x000fe400078ec0ff */
[----:B------:R-:W-:Y:S01]  /*54b0*/  R2UR UR7, R7 ;  /* 0x00000000070772ca */ /* 0x000fe200000e0000 */
[----:B------:R-:W-:Y:S01]  /*54c0*/  IMAD.MOV.U32 R7, RZ, RZ, 0x40000040 ;  /* 0x40000040ff077424 */ /* 0x000fe200078e00ff */
[----:B------:R-:W-:-:S02]  /*54d0*/  LOP3.LUT R8, R0, 0x10000, RZ, 0xfc, !PT ;  /* 0x0001000000087812 */ /* 0x000fc400078efcff */
[----:B------:R-:W-:Y:S01]  /*54e0*/  R2UR UR5, R9 ;  /* 0x00000000090572ca */ /* 0x000fe200000e0000 */
[----:B------:R-:W-:Y:S01]  /*54f0*/  IMAD.MOV.U32 R9, RZ, RZ, 0x40000040 ;  /* 0x40000040ff097424 */ /* 0x000fe200078e00ff */
[----:B------:R-:W-:Y:S02]  /*5500*/  R2UR UR4, R8 ;  /* 0x00000000080472ca */ /* 0x000fe400000e0000 */
[----:B------:R-:W-:-:S11]  /*5510*/  IADD3 R8, R6, 0x80, RZ ;  /* 0x0000008006087810 */ /* 0x000fd60007ffe0ff */
[----:B------:R-:W-:Y:S01]  /*5520*/  HGMMA.64x256x16.F32 R24, gdesc[UR4].tnspB, R24, gsb0 ;  /* 0x43e00000041879f0 */ /* 0x000fe20008000818 */
[----:B------:R-:W-:Y:S02]  /*5530*/  R2UR UR4, R10 ;  /* 0x000000000a0472ca */ /* 0x000fe400000e0000 */
[----:B------:R-:W-:Y:S02]  /*5540*/  R2UR UR5, R11 ;  /* 0x000000000b0572ca */ /* 0x000fe400000e0000 */
[----:B------:R-:W-:Y:S01]  /*5550*/  R2UR UR6, R8 ;  /* 0x00000000080672ca */ /* 0x000fe200000e0000 */
[C---:B------:R-:W-:Y:S01]  /*5560*/  VIADD R8, R6.reuse, 0x100 ;  /* 0x0000010006087836 */ /* 0x040fe20000000000 */
[----:B------:R-:W-:Y:S01]  /*5570*/  R2UR UR7, R9 ;  /* 0x00000000090772ca */ /* 0x000fe200000e0000 */
[----:B------:R-:W-:Y:S01]  /*5580*/  IMAD.MOV.U32 R9, RZ, RZ, 0x40000040 ;  /* 0x40000040ff097424 */ /* 0x000fe200078e00ff */
[----:B------:R-:W-:Y:S02]  /*5590*/  IADD3 R6, R6, 0x180, RZ ;  /* 0x0000018006067810 */ /* 0x000fe40007ffe0ff */
[----:B0-----:R-:W-:-:S04]  /*55a0*/  LOP3.LUT R14, R14, 0x7f, RZ, 0xc0, !PT ;  /* 0x0000007f0e0e7812 */ /* 0x001fc800078ec0ff */
[----:B------:R-:W-:-:S13]  /*55b0*/  ISETP.NE.AND P0, PT, R14, RZ, PT ;  /* 0x000000ff0e00720c */ /* 0x000fda0003f05270 */
[----:B------:R-:W-:-:S04]  /*55c0*/  @!P0 IMAD R0, R18, 0x8, R2 ;  /* 0x0000000812008824 */ /* 0x000fc800078e0202 */
[----:B------:R-:W-:-:S05]  /*55d0*/  @!P0 VIADD R0, R0, 0x28c60 ;  /* 0x00028c6000008836 */ /* 0x000fca0000000000 */
[----:B------:R-:W-:Y:S01]  /*55e0*/  @!P0 PRMT R0, RZ, 0x654, R0 ;  /* 0x00000654ff008816 */ /* 0x000fe20000000000 */
[----:B------:R-:W-:Y:S02]  /*55f0*/  WARPGROUP.DEPBAR.LE gsb0, 0x0 ;  /* 0x00008000000079c5 */ /* 0x000fe40000010000 */
[----:B------:R-:W-:-:S06]  /*5600*/  WARPGROUP.ARRIVE ;  /* 0x00000000000079c5 */ /* 0x000fcc0000000000 */
        /* <DEDUP_REMOVED lines=20> */
[----:B------:R-:W-:Y:S05]  /*5750*/  @P1 BRA `(.L_x_501) ;  /* 0xfffffff000cc1947 */ /* 0x000fea000383ffff */
.L_x_495:
[----:B------:R-:W-:Y:S05]  /*5760*/  BSYNC B0 ;  /* 0x0000000000007941 */ /* 0x000fea0003800000 */
.L_x_494:
[----:B------:R-:W-:Y:S01]  /*5770*/  BAR.SYNC.DEFER_BLOCKING 0xe, 0x100 ;  /* 0x0384000000007b1d */ /* 0x000fe20000010000 */
[C---:B0-----:R-:W-:Y:S01]  /*5780*/  LEA R3, R18.reuse, R188, 0x6 ;  /* 0x000000bc12037211 */ /* 0x041fe200078e30ff */
[----:B------:R-:W-:Y:S01]  /*5790*/  VIADD R18, R18, 0x1 ;  /* 0x0000000112127836 */ /* 0x000fe20000000000 */
[----:B------:R-:W-:Y:S02]  /*57a0*/  PLOP3.LUT P0, PT, PT, PT, PT, 0x8, 0x0 ;  /* 0x000000000000781c */ /* 0x000fe40003f0e170 */
[----:B------:R-:W-:Y:S01]  /*57b0*/  CS2R R20, SRZ ;  /* 0x0000000000147805 */ /* 0x000fe2000001ff00 */
[----:B------:R-:W-:Y:S01]  /*57c0*/  IMAD R3, R3, 0x4, R2 ;  /* 0x0000000403037824 */ /* 0x000fe200078e0202 */
        /* <DEDUP_REMOVED lines=136> */
.L_x_489:
[----:B------:R-:W-:Y:S02]  /*6050*/  ISETP.GE.AND P1, PT, R168, 0x1, PT ;  /* 0x00000001a800780c */ /* 0x000fe40003f26270 */
[----:B------:R-:W-:-:S11]  /*6060*/  PLOP3.LUT P0, PT, PT, PT, PT, 0x80, 0x0 ;  /* 0x000000000000781c */ /* 0x000fd60003f0f070 */
[----:B------:R-:W-:Y:S05]  /*6070*/  @!P1 BRA `(.L_x_490) ;  /* 0x0000006400b49947 */ /* 0x000fea0003800000 */
[----:B------:R-:W0:Y:S01]  /*6080*/  SHFL.IDX PT, R0, R206, RZ, 0x1f ;  /* 0x00001fffce007589 */ /* 0x000e2200000e0000 */
[----:B------:R-:W-:Y:S01]  /*6090*/  BSSY B6, `(.L_x_502) ;  /* 0x000001b000067945 */ /* 0x000fe20003800000 */
[----:B0-----:R-:W-:-:S04]  /*60a0*/  LEA.HI R3, R0, R0, RZ, 0x1 ;  /* 0x0000000000037211 */ /* 0x001fc800078f08ff */
[----:B------:R-:W-:-:S05]  /*60b0*/  LOP3.LUT R3, R3, 0x1fffe, RZ, 0xc0, !PT ;  /* 0x0001fffe03037812 */ /* 0x000fca00078ec0ff */
[----:B------:R-:W-:Y:S02]  /*60c0*/  IMAD.IADD R3, R0, 0x1, -R3 ;  /* 0x0000000100037824 */ /* 0x000fe400078e0a03 */
[----:B------:R-:W-:-:S03]  /*60d0*/  VIADD R0, R2, 0x26800 ;  /* 0x0002680002007836 */ /* 0x000fc60000000000 */
[----:B------:R-:W-:Y:S02]  /*60e0*/  LEA R3, R3, R2, 0xf ;  /* 0x0000000203037211 */ /* 0x000fe400078e78ff */
[----:B------:R-:W-:-:S03]  /*60f0*/  LOP3.LUT P0, RZ, R0, 0x3ff, RZ, 0xc0, !PT ;  /* 0x000003ff00ff7812 */ /* 0x000fc6000780c0ff */
        /* <DEDUP_REMOVED lines=20> */
.L_x_503:
[----:B------:R-:W-:Y:S05]  /*6240*/  BSYNC B6 ;  /* 0x0000000000067941 */ /* 0x000fea0003800000 */
.L_x_502:
[----:B------:R-:W-:Y:S02]  /*6250*/  ULDC UR4, c[0x0][0x3d4] ;  /* 0x0000f50000047ab9 */ /* 0x000fe40000000800 */
[----:B------:R-:W-:-:S13]  /*6260*/  ISETP.LT.AND P0, PT, RZ, UR4, PT ;  /* 0x00000004ff007c0c */ /* 0x000fda000bf01270 */
[----:B------:R-:W-:Y:S05]  /*6270*/  @P0 BRA `(.L_x_504) ;  /* 0x00000000003c0947 */ /* 0x000fea0003800000 */
[----:B------:R-:W-:-:S04]  /*6280*/  LEA.HI R0, R202, R202, RZ, 0x1 ;  /* 0x000000caca007211 */ /* 0x000fc800078f08ff */
[----:B------:R-:W-:-:S04]  /*6290*/  LOP3.LUT R3, R0, 0xfffffffe, RZ, 0xc0, !PT ;  /* 0xfffffffe00037812 */ /* 0x000fc800078ec0ff */
[----:B------:R-:W-:-:S04]  /*62a0*/  IADD3 R3, R202, -R3, RZ ;  /* 0x80000003ca037210 */ /* 0x000fc80007ffe0ff */
[----:B------:R-:W-:-:S04]  /*62b0*/  SHF.L.U32 R3, R3, 0x1f, RZ ;  /* 0x0000001f03037819 */ /* 0x000fc800000006ff */
[----:B------:R0:W1:Y:S03]  /*62c0*/  SYNCS.PHASECHK.TRANS64.TRYWAIT P0, [R2+URZ+0x28c00], R3 ;  /* 0x028c0003020075a7 */ /* 0x000066000800017f */
[----:B-1----:R-:W-:Y:S05]  /*62d0*/  @!P0 NANOSLEEP.SYNCS 0x989680 ;  /* 0x009896800000895d */ /* 0x002fea0003900000 */
[----:B------:R-:W1:Y:S01]  /*62e0*/  @!P0 SYNCS.PHASECHK.TRANS64 P0, [R2+URZ+0x28c00], R3 ;  /* 0x028c0003020085a7 */ /* 0x000e62000800007f */
[----:B------:R-:W-:Y:S04]  /*62f0*/  BSSY B0, `(.L_x_505) ;  /* 0x0000006000007945 */ /* 0x000fe80003800000 */
[----:B-1----:R-:W-:Y:S05]  /*6300*/  @P0 BRA `(.L_x_506) ;  /* 0x0000000000100947 */ /* 0x002fea0003800000 */
.L_x_507:
[----:B-1----:R1:W2:Y:S02]  /*6310*/  SYNCS.PHASECHK.TRANS64.TRYWAIT P0, [R2+URZ+0x28c00], R3 ;  /* 0x028c0003020075a7 */ /* 0x0022a4000800017f */
[----:B--2---:R-:W-:Y:S05]  /*6320*/  @!P0 NANOSLEEP.SYNCS 0x989680 ;  /* 0x009896800000895d */ /* 0x004fea0003900000 */
[----:B------:R-:W2:Y:S02]  /*6330*/  @!P0 SYNCS.PHASECHK.TRANS64 P0, [R2+URZ+0x28c00], R3 ;  /* 0x028c0003020085a7 */ /* 0x000ea4000800007f */
[----:B--2---:R-:W-:Y:S05]  /*6340*/  @!P0 BRA `(.L_x_507) ;  /* 0xfffffffc00f08947 */ /* 0x004fea000383ffff */
.L_x_506:
[----:B------:R-:W-:Y:S05]  /*6350*/  BSYNC B0 ;  /* 0x0000000000007941 */ /* 0x000fea0003800000 */
.L_x_505:
[----:B------:R-:W-:Y:S05]  /*6360*/  BRA `(.L_x_508) ;  /* 0x0000002000747947 */ /* 0x000fea0003800000 */
.L_x_504:
[----:B-----5:R-:W-:Y:S01]  /*6370*/  SHF.R.S32.HI R0, RZ, 0x1f, R27 ;  /* 0x0000001fff007819 */ /* 0x020fe2000001141b */
[----:B------:R-:W-:Y:S01]  /*6380*/  ULDC.64 UR4, c[0x0][0x3d8] ;  /* 0x0000f60000047ab9 */ /* 0x000fe20000000a00 */
[----:B------:R-:W-:Y:S01]  /*6390*/  VIADD R3, R2, 0x20400 ;  /* 0x0002040002037836 */ /* 0x000fe20000000000 */
[----:B------:R-:W-:Y:S01]  /*63a0*/  ULDC.64 UR6, c[0x0][0x3e8] ;  /* 0x0000fa0000067ab9 */ /* 0x000fe20000000a00 */
[----:B------:R-:W-:Y:S01]  /*63b0*/  IMAD.WIDE.U32 R4, R27, UR4, RZ ;  /* 0x000000041b047c25 */ /* 0x000fe2000f8e00ff */
[----:B------:R-:W-:Y:S01]  /*63c0*/  SHF.R.S32.HI R14, RZ, 0x1f, R16 ;  /* 0x0000001fff0e7819 */ /* 0x000fe20000011410 */
[----:B------:R-:W-:Y:S01]  /*63d0*/  BSSY B6, `(.L_x_509) ;  /* 0x0000032000067945 */ /* 0x000fe20003800000 */
[----:B------:R-:W-:Y:S01]  /*63e0*/  LOP3.LUT P0, RZ, R3, 0x3ff, RZ, 0xc0, !PT ;  /* 0x000003ff03ff7812 */ /* 0x000fe2000780c0ff */
[----:B------:R-:W-:Y:S02]  /*63f0*/  IMAD R6, R0, UR4, RZ ;  /* 0x0000000400067c24 */ /* 0x000fe4000f8e02ff */
[----:B------:R-:W-:-:S02]  /*6400*/  IMAD.SHL.U32 R29, R204, 0x4, RZ ;  /* 0x00000004cc1d7824 */ /* 0x000fc400078e00ff */
[----:B------:R-:W-:Y:S01]  /*6410*/  IMAD R11, R27, UR5, R6 ;  /* 0x000000051b0b7c24 */ /* 0x000fe2000f8e0206 */
[----:B------:R-:W-:Y:S01]  /*6420*/  ULDC.64 UR4, c[0x0][0x3c8] ;  /* 0x0000f20000047ab9 */ /* 0x000fe20000000a00 */
[----:B------:R-:W-:Y:S01]  /*6430*/  IMAD R0, R0, UR6, RZ ;  /* 0x0000000600007c24 */ /* 0x000fe2000f8e02ff */
[C---:B------:R-:W-:Y:S01]  /*6440*/  LEA R24, P2, R4.reuse, UR4, 0x1 ;  /* 0x0000000404187c11 */ /* 0x040fe2000f8408ff */
[----:B------:R-:W-:Y:S01]  /*6450*/  IMAD.IADD R11, R11, 0x1, R5 ;  /* 0x000000010b0b7824 */ /* 0x000fe200078e0205 */
[-C--:B------:R-:W-:Y:S01]  /*6460*/  IADD3 R3, P6, R29, R4.reuse, RZ ;  /* 0x000000041d037210 */ /* 0x080fe20007fde0ff */
[C---:B------:R-:W-:Y:S01]  /*6470*/  IMAD R9, R27.reuse, UR7, R0 ;  /* 0x000000071b097c24 */ /* 0x040fe2000f8e0200 */
[----:B------:R-:W-:Y:S01]  /*6480*/  SHF.R.S32.HI R12, RZ, 0x1f, R29 ;  /* 0x0000001fff0c7819 */ /* 0x000fe2000001141d */
[----:B------:R-:W-:Y:S01]  /*6490*/  IMAD.WIDE.U32 R6, R27, UR6, RZ ;  /* 0x000000061b067c25 */ /* 0x000fe2000f8e00ff */
[--C-:B------:R-:W-:Y:S01]  /*64a0*/  LEA.HI.X R26, R4, UR5, R11.reuse, 0x1, P2 ;  /* 0x00000005041a7c11 */ /* 0x100fe200090f0c0b */
[----:B------:R-:W-:Y:S01]  /*64b0*/  ULDC.64 UR6, c[0x0][0x3e0] ;  /* 0x0000f80000067ab9 */ /* 0x000fe20000000a00 */
[----:B------:R-:W-:Y:S01]  /*64c0*/  IADD3 R5, P1, R16, R4, RZ ;  /* 0x0000000410057210 */ /* 0x000fe20007f3e0ff */
[----:B------:R-:W-:Y:S01]  /*64d0*/  IMAD.X R10, R12, 0x1, R11, P6 ;  /* 0x000000010c0a7824 */ /* 0x000fe200030e060b */
[----:B------:R-:W-:-:S02]  /*64e0*/  IADD3 R8, P2, R29, R6, RZ ;  /* 0x000000061d087210 */ /* 0x000fc40007f5e0ff */
[----:B------:R-:W-:Y:S01]  /*64f0*/  IADD3 R9, R9, R7, RZ ;  /* 0x0000000709097210 */ /* 0x000fe20007ffe0ff */
[----:B------:R-:W-:Y:S01]  /*6500*/  IMAD.X R4, R14, 0x1, R11, P1 ;  /* 0x000000010e047824 */ /* 0x000fe200008e060b */
[C---:B------:R-:W-:Y:S02]  /*6510*/  LEA R32, P5, R3.reuse, UR4, 0x1 ;  /* 0x0000000403207c11 */ /* 0x040fe4000f8a08ff */
[----:B------:R-:W-:Y:S01]  /*6520*/  IADD3 R0, P4, R16, R6, RZ ;  /* 0x0000000610007210 */ /* 0x000fe20007f9e0ff */
[----:B------:R-:W-:Y:S01]  /*6530*/  IMAD.X R7, R12, 0x1, R9, P2 ;  /* 0x000000010c077824 */ /* 0x000fe200010e0609 */
[----:B------:R-:W-:Y:S02]  /*6540*/  LEA.HI.X R33, R3, UR5, R10, 0x1, P5 ;  /* 0x0000000503217c11 */ /* 0x000fe4000a8f0c0a */
[----:B------:R-:W-:Y:S02]  /*6550*/  LEA R27, P3, R6, UR6, 0x1 ;  /* 0x00000006061b7c11 */ /* 0x000fe4000f8608ff */
[----:B------:R-:W-:-:S02]  /*6560*/  LEA R34, P6, R8, UR6, 0x1 ;  /* 0x0000000608227c11 */ /* 0x000fc4000f8c08ff */
[C---:B------:R-:W-:Y:S02]  /*6570*/  LEA R36, P1, R5.reuse, UR4, 0x1 ;  /* 0x0000000405247c11 */ /* 0x040fe4000f8208ff */
[----:B------:R-:W-:Y:S02]  /*6580*/  LEA R38, P2, R0, UR6, 0x1 ;  /* 0x0000000600267c11 */ /* 0x000fe4000f8408ff */
[----:B------:R-:W-:Y:S02]  /*6590*/  IADD3.X R3, R14, R9, RZ, P4, !PT ;  /* 0x000000090e037210 */ /* 0x000fe400027fe4ff */
[----:B------:R-:W-:Y:S02]  /*65a0*/  LEA.HI.X R35, R8, UR7, R7, 0x1, P6 ;  /* 0x0000000708237c11 */ /* 0x000fe4000b0f0c07 */
[----:B------:R-:W-:Y:S02]  /*65b0*/  LEA.HI.X R28, R6, UR7, R9, 0x1, P3 ;  /* 0x00000007061c7c11 */ /* 0x000fe400098f0c09 */
[----:B------:R-:W-:-:S02]  /*65c0*/  LEA.HI.X R37, R5, UR5, R4, 0x1, P1 ;  /* 0x0000000505257c11 */ /* 0x000fc400088f0c04 */
[----:B------:R-:W-:Y:S01]  /*65d0*/  LEA.HI.X R39, R0, UR7, R3, 0x1, P2 ;  /* 0x0000000700277c11 */ /* 0x000fe200090f0c03 */
[----:B------:R-:W-:Y:S06]  /*65e0*/  @!P0 BRA `(.L_x_510) ;  /* 0x0000000000408947 */ /* 0x000fec0003800000 */
        /* <DEDUP_REMOVED lines=16> */
.L_x_510:
[----:B------:R-:W-:Y:S05]  /*66f0*/  BSYNC B6 ;  /* 0x0000000000067941 */ /* 0x000fea0003800000 */
.L_x_509:
[----:B------:R-:W-:Y:S01]  /*6700*/  ULDC.U8 UR4, c[0x0][0x3f0] ;  /* 0x0000fc0000047ab9 */ /* 0x000fe20000000000 */
[----:B------:R-:W-:Y:S01]  /*6710*/  BSSY B0, `(.L_x_511) ;  /* 0x00001da000007945 */ /* 0x000fe20003800000 */
[----:B------:R-:W-:-:S13]  /*6720*/  ISETP.NE.AND P0, PT, RZ, UR4, PT ;  /* 0x00000004ff007c0c */ /* 0x000fda000bf05270 */
[----:B------:R-:W-:Y:S05]  /*6730*/  @!P0 BRA `(.L_x_512) ;  /* 0x0000000c00dc8947 */ /* 0x000fea0003800000 */
[----:B------:R-:W-:Y:S01]  /*6740*/  IMAD R30, R25, -0x40, R30 ;  /* 0xffffffc0191e7824 */ /* 0x000fe200078e021e */
[----:B------:R-:W-:Y:S01]  /*6750*/  LEA.HI R0, R202, R202, RZ, 0x1 ;  /* 0x000000caca007211 */ /* 0x000fe200078f08ff */
[----:B------:R-:W-:Y:S01]  /*6760*/  IMAD.SHL.U32 R3, R186, 0x40, RZ ;  /* 0x00000040ba037824 */ /* 0x000fe200078e00ff */
[----:B------:R-:W-:Y:S01]  /*6770*/  BSSY B1, `(.L_x_513) ;  /* 0x000001b000017945 */ /* 0x000fe20003800000 */
[----:B------:R-:W-:Y:S02]  /*6780*/  CS2R R6, SRZ ;  /* 0x0000000000067805 */ /* 0x000fe4000001ff00 */
[----:B------:R-:W-:Y:S02]  /*6790*/  VIMNMX R30, R30, 0x40, PT ;  /* 0x000000401e1e7848 */ /* 0x000fe40003fe0100 */
[----:B------:R-:W-:Y:S02]  /*67a0*/  CS2R R8, SRZ ;  /* 0x0000000000087805 */ /* 0x000fe4000001ff00 */
[----:B------:R-:W-:-:S02]  /*67b0*/  LOP3.LUT R5, R3, 0x1c0, RZ, 0xc0, !PT ;  /* 0x000001c003057812 */ /* 0x000fc400078ec0ff */
[----:B------:R-:W-:Y:S02]  /*67c0*/  CS2R R20, SRZ ;  /* 0x0000000000147805 */ /* 0x000fe4000001ff00 */
[----:B------:R-:W-:Y:S02]  /*67d0*/  ISETP.GE.AND P1, PT, R19, R30, PT ;  /* 0x0000001e1300720c */ /* 0x000fe40003f26270 */
[----:B------:R-:W-:Y:S02]  /*67e0*/  LOP3.LUT R3, R0, 0xfffffffe, RZ, 0xc0, !PT ;  /* 0xfffffffe00037812 */ /* 0x000fe400078ec0ff */
[----:B------:R-:W-:Y:S02]  /*67f0*/  LOP3.LUT R0, R5, 0x18, R16, 0xf8, !PT ;  /* 0x0000001805007812 */ /* 0x000fe400078ef810 */
[----:B------:R-:W-:Y:S01]  /*6800*/  SHF.R.U32.HI R5, RZ, 0x3, R5 ;  /* 0x00000003ff057819 */ /* 0x000fe20000011605 */
[----:B------:R-:W-:-:S03]  /*6810*/  IMAD.IADD R3, R202, 0x1, -R3 ;  /* 0x00000001ca037824 */ /* 0x000fc600078e0a03 */
[----:B------:R-:W-:Y:S02]  /*6820*/  LOP3.LUT R0, R0, R5, RZ, 0x3c, !PT ;  /* 0x0000000500007212 */ /* 0x000fe400078e3cff */
[----:B------:R-:W-:Y:S02]  /*6830*/  CS2R R4, SRZ ;  /* 0x0000000000047805 */ /* 0x000fe4000001ff00 */
[----:B------:R-:W-:Y:S01]  /*6840*/  SHF.L.U32 R25, R3, 0x1f, RZ ;  /* 0x0000001f03197819 */ /* 0x000fe200000006ff */
[----:B------:R-:W-:Y:S06]  /*6850*/  @P1 BRA `(.L_x_514) ;  /* 0x0000000000301947 */ /* 0x000fec0003800000 */
[C---:B------:R-:W-:Y:S01]  /*6860*/  IADD3 R3, R29.reuse, 0x10, RZ ;  /* 0x000000101d037810 */ /* 0x040fe20007ffe0ff */
[----:B------:R-:W-:Y:S01]  /*6870*/  ULDC UR4, c[0x0][0x3d4] ;  /* 0x0000f50000047ab9 */ /* 0x000fe20000000800 */
[----:B------:R-:W-:Y:S02]  /*6880*/  CS2R R8, SRZ ;  /* 0x0000000000087805 */ /* 0x000fe4000001ff00 */
[----:B------:R-:W-:Y:S02]  /*6890*/  ISETP.GE.AND P0, PT, R29, UR4, PT ;  /* 0x000000041d007c0c */ /* 0x000fe4000bf06270 */
[----:B------:R-:W-:Y:S02]  /*68a0*/  CS2R R20, SRZ ;  /* 0x0000000000147805 */ /* 0x000fe4000001ff00 */
[----:B------:R-:W-:Y:S02]  /*68b0*/  ISETP.GE.AND P2, PT, R3, UR4, PT ;  /* 0x0000000403007c0c */ /* 0x000fe4000bf46270 */
[----:B------:R-:W-:-:S02]  /*68c0*/  CS2R R4, SRZ ;  /* 0x0000000000047805 */ /* 0x000fc4000001ff00 */
[----:B------:R-:W-:-:S05]  /*68d0*/  CS2R R6, SRZ ;  /* 0x0000000000067805 */ /* 0x000fca000001ff00 */
[----:B------:R0:W5:Y:S04]  /*68e0*/  @!P0 LDG.E.64 R8, desc[UR40][R32.64] ;  /* 0x0000002820088981 */ /* 0x000168000c1e1b00 */
[----:B------:R0:W5:Y:S04]  /*68f0*/  @!P2 LDG.E.64 R20, desc[UR40][R32.64+0x20] ;  /* 0x000020282014a981 */ /* 0x000168000c1e1b00 */
[----:B------:R0:W5:Y:S04]  /*6900*/  @!P0 LDG.E.64 R4, desc[UR40][R34.64] ;  /* 0x0000002822048981 */ /* 0x000168000c1e1b00 */
[----:B------:R0:W5:Y:S02]  /*6910*/  @!P2 LDG.E.64 R6, desc[UR40][R34.64+0x20] ;  /* 0x000020282206a981 */ /* 0x000164000c1e1b00 */
.L_x_514:
[----:B------:R-:W-:Y:S05]  /*6920*/  BSYNC B1 ;  /* 0x0000000000017941 */ /* 0x000fea0003800000 */
.L_x_513:
[----:B------:R-:W-:-:S03]  /*6930*/  UMOV UR4, 0xffffffff ;  /* 0xffffffff00047882 */ /* 0x000fc60000000000 */
[----:B------:R-:W-:Y:S05]  /*6940*/  BRA.DIV UR4, `(.L_x_515) ;  /* 0x000000e604307947 */ /* 0x000fea000b800000 */
.L_x_678:
[----:B------:R-:W-:-:S03]  /*6950*/  UMOV UR4, 0xffffffff ;  /* 0xffffffff00047882 */ /* 0x000fc60000000000 */
[----:B------:R-:W-:Y:S05]  /*6960*/  BRA.DIV UR4, `(.L_x_516) ;  /* 0x000000e604507947 */ /* 0x000fea000b800000 */
.L_x_681:
[----:B------:R-:W-:-:S03]  /*6970*/  UMOV UR4, 0xffffffff ;  /* 0xffffffff00047882 */ /* 0x000fc60000000000 */
[----:B------:R-:W-:Y:S05]  /*6980*/  BRA.DIV UR4, `(.L_x_517) ;  /* 0x000000e604707947 */ /* 0x000fea000b800000 */
.L_x_684:
[----:B------:R-:W-:-:S03]  /*6990*/  UMOV UR4, 0xffffffff ;  /* 0xffffffff00047882 */ /* 0x000fc60000000000 */
[----:B------:R-:W-:Y:S05]  /*69a0*/  BRA.DIV UR4, `(.L_x_518) ;  /* 0x000000e604907947 */ /* 0x000fea000b800000 */
.L_x_687:
[----:B------:R-:W1:Y:S01]  /*69b0*/  SYNCS.PHASECHK.TRANS64.TRYWAIT P0, [R2+URZ+0x28c00], R25 ;  /* 0x028c0019020075a7 */ /* 0x000e62000800017f */
[----:B------:R-:W-:Y:S01]  /*69c0*/  LOP3.LUT P2, RZ, R186, 0x4, RZ, 0xc0, !PT ;  /* 0x00000004baff7812 */ /* 0x000fe2000784c0ff */
[----:B------:R-:W-:Y:S01]  /*69d0*/  IMAD R3, R189, 0x200, R0 ;  /* 0x00000200bd037824 */ /* 0x000fe200078e0200 */
[--C-:B0----5:R-:W-:Y:S01]  /*69e0*/  SHF.R.U64 R33, R8, 0x10, R9.reuse ;  /* 0x0000001008217819 */ /* 0x121fe20000001209 */
[----:B------:R-:W-:Y:S01]  /*69f0*/  IMAD.MOV.U32 R31, RZ, RZ, R8 ;  /* 0x000000ffff1f7224 */ /* 0x000fe200078e0008 */
[--C-:B------:R-:W-:Y:S01]  /*6a00*/  SHF.R.U32.HI R11, RZ, 0x10, R9.reuse ;  /* 0x00000010ff0b7819 */ /* 0x100fe20000011609 */
[----:B------:R-:W-:Y:S01]  /*6a10*/  IMAD R3, R3, 0x2, R2 ;  /* 0x0000000203037824 */ /* 0x000fe200078e0202 */
[----:B------:R-:W-:Y:S01]  /*6a20*/  MOV R8, R5 ;  /* 0x0000000500087202 */ /* 0x000fe20000000f00 */
[----:B------:R-:W-:Y:S01]  /*6a30*/  IMAD.MOV.U32 R10, RZ, RZ, R9 ;  /* 0x000000ffff0a7224 */ /* 0x000fe200078e0009 */
[----:B------:R-:W-:Y:S01]  /*6a40*/  SHF.R.U64 R35, R4, 0x10, R5 ;  /* 0x0000001004237819 */ /* 0x000fe20000001205 */
[----:B------:R-:W-:Y:S01]  /*6a50*/  IMAD.MOV.U32 R9, RZ, RZ, R21 ;  /* 0x000000ffff097224 */ /* 0x000fe200078e0015 */
[----:B------:R-:W-:Y:S01]  /*6a60*/  SHF.R.U32.HI R13, RZ, 0x10, R5 ;  /* 0x00000010ff0d7819 */ /* 0x000fe20000011605 */
[----:B------:R-:W-:Y:S01]  /*6a70*/  IMAD.MOV.U32 R27, RZ, RZ, R4 ;  /* 0x000000ffff1b7224 */ /* 0x000fe200078e0004 */
[----:B------:R-:W-:Y:S01]  /*6a80*/  MOV R32, R20 ;  /* 0x0000001400207202 */ /* 0x000fe20000000f00 */
[----:B------:R-:W-:Y:S01]  /*6a90*/  IMAD.MOV.U32 R28, RZ, RZ, R6 ;  /* 0x000000ffff1c7224 */ /* 0x000fe200078e0006 */
[--C-:B------:R-:W-:Y:S01]  /*6aa0*/  SHF.R.U64 R34, R20, 0x10, R21.reuse ;  /* 0x0000001014227819 */ /* 0x100fe20000001215 */
[C---:B------:R-:W-:Y:S01]  /*6ab0*/  VIADD R4, R3.reuse, 0x20400 ;  /* 0x0002040003047836 */ /* 0x040fe20000000000 */
[----:B------:R-:W-:Y:S01]  /*6ac0*/  SHF.R.U32.HI R12, RZ, 0x10, R21 ;  /* 0x00000010ff0c7819 */ /* 0x000fe20000011615 */
[----:B------:R-:W-:Y:S01]  /*6ad0*/  BSSY B1, `(.L_x_519) ;  /* 0x000000e000017945 */ /* 0x000fe20003800000 */
[----:B------:R-:W-:Y:S01]  /*6ae0*/  MOV R5, R7 ;  /* 0x0000000700057202 */ /* 0x000fe20000000f00 */
[----:B------:R-:W-:Y:S01]  /*6af0*/  VIADD R0, R3, 0x20440 ;  /* 0x0002044003007836 */ /* 0x000fe20000000000 */
[--C-:B------:R-:W-:Y:S01]  /*6b00*/  SHF.R.U64 R36, R6, 0x10, R7.reuse ;  /* 0x0000001006247819 */ /* 0x100fe20000001207 */
[----:B------:R-:W-:Y:S01]  /*6b10*/  @P2 VIADD R0, R4, 0xffffffc0 ;  /* 0xffffffc004002836 */ /* 0x000fe20000000000 */
[----:B------:R-:W-:-:S02]  /*6b20*/  SHF.R.U32.HI R6, RZ, 0x10, R7 ;  /* 0x00000010ff067819 */ /* 0x000fc40000011607 */
[----:B------:R-:W-:Y:S02]  /*6b30*/  PRMT R31, R31, 0x5410, R10 ;  /* 0x000054101f1f7816 */ /* 0x000fe4000000000a */
[----:B------:R-:W-:Y:S02]  /*6b40*/  PRMT R33, R33, 0x5410, R11 ;  /* 0x0000541021217816 */ /* 0x000fe4000000000b */
[----:B------:R-:W-:Y:S02]  /*6b50*/  PRMT R32, R32, 0x5410, R9 ;  /* 0x0000541020207816 */ /* 0x000fe40000000009 */
[----:B------:R-:W-:Y:S02]  /*6b60*/  PRMT R34, R34, 0x5410, R12 ;  /* 0x0000541022227816 */ /* 0x000fe4000000000c */
[----:B------:R-:W-:Y:S02]  /*6b70*/  PRMT R27, R27, 0x5410, R8 ;  /* 0x000054101b1b7816 */ /* 0x000fe40000000008 */
[----:B------:R-:W-:-:S02]  /*6b80*/  PRMT R35, R35, 0x5410, R13 ;  /* 0x0000541023237816 */ /* 0x000fc4000000000d */
[----:B------:R-:W-:Y:S01]  /*6b90*/  PRMT R28, R28, 0x5410, R5 ;  /* 0x000054101c1c7816 */ /* 0x000fe20000000005 */
[----:B-1----:R-:W-:Y:S06]  /*6ba0*/  @!P0 BRA `(.L_x_520) ;  /* 0x000000e400388947 */ /* 0x002fec0003800000 */
.L_x_688:
[----:B------:R-:W-:Y:S05]  /*6bb0*/  BSYNC B1 ;  /* 0x0000000000017941 */ /* 0x000fea0003800000 */
.L_x_519:
[----:B------:R-:W-:Y:S01]  /*6bc0*/  BSSY B1, `(.L_x_521) ;  /* 0x0000057000017945 */ /* 0x000fe20003800000 */
[----:B------:R-:W-:-:S03]  /*6bd0*/  PRMT R36, R36, 0x5410, R6 ;  /* 0x0000541024247816 */ /* 0x000fc60000000006 */
[----:B------:R-:W-:Y:S05]  /*6be0*/  @P1 BRA `(.L_x_522) ;  /* 0x0000000400501947 */ /* 0x000fea0003800000 */
[----:B------:R-:W1:Y:S01]  /*6bf0*/  LDC R4, c[0x0][0x3d4] ;  /* 0x0000f500ff047b82 */ /* 0x000e620000000800 */
[C---:B------:R-:W-:Y:S01]  /*6c00*/  VIADD R5, R29.reuse, 0x10 ;  /* 0x000000101d057836 */ /* 0x040fe20000000000 */
[----:B------:R-:W-:Y:S01]  /*6c10*/  BSSY B2, `(.L_x_523) ;  /* 0x000002a000027945 */ /* 0x000fe20003800000 */
[----:B-1----:R-:W-:-:S03]  /*6c20*/  ISETP.GE.AND P0, PT, R29, R4, PT ;  /* 0x000000041d00720c */ /* 0x002fc60003f06270 */
[----:B------:R-:W-:-:S10]  /*6c30*/  ISETP.GE.AND P1, PT, R5, R4, PT ;  /* 0x000000040500720c */ /* 0x000fd40003f26270 */
[----:B------:R-:W-:Y:S05]  /*6c40*/  @P0 BRA `(.L_x_524) ;  /* 0x0000000000980947 */ /* 0x000fea0003800000 */
[----:B------:R-:W1:Y:S01]  /*6c50*/  LDS.128 R4, [R3+0x20400] ;  /* 0x0204000003047984 */ /* 0x000e620000000c00 */
[----:B------:R-:W-:Y:S02]  /*6c60*/  HADD2.F32 R15, -RZ, R27.H0_H0 ;  /* 0x2000001bff0f7230 */ /* 0x000fe40000004100 */
[----:B------:R-:W-:Y:S02]  /*6c70*/  HADD2.F32 R13, -RZ, R31.H0_H0 ;  /* 0x2000001fff0d7230 */ /* 0x000fe40000004100 */
[----:B------:R-:W-:Y:S02]  /*6c80*/  HADD2.F32 R12, -RZ, R33.H0_H0 ;  /* 0x20000021ff0c7230 */ /* 0x000fe40000004100 */
[----:B------:R-:W-:Y:S02]  /*6c90*/  HADD2.F32 R14, -RZ, R35.H0_H0 ;  /* 0x20000023ff0e7230 */ /* 0x000fe40000004100 */
[--C-:B-1----:R-:W-:Y:S02]  /*6ca0*/  HADD2.F32 R8, -RZ, R4.reuse.H0_H0 ;  /* 0x20000004ff087230 */ /* 0x102fe40000004100 */
[----:B------:R-:W-:-:S02]  /*6cb0*/  HADD2.F32 R4, -RZ, R4.H1_H1 ;  /* 0x30000004ff047230 */ /* 0x000fc40000004100 */
[--C-:B------:R-:W-:Y:S02]  /*6cc0*/  HADD2.F32 R9, -RZ, R5.reuse.H0_H0 ;  /* 0x20000005ff097230 */ /* 0x100fe40000004100 */
[----:B------:R-:W-:Y:S02]  /*6cd0*/  HADD2.F32 R5, -RZ, R5.H1_H1 ;  /* 0x30000005ff057230 */ /* 0x000fe40000004100 */
[C---:B------:R-:W-:Y:S01]  /*6ce0*/  FMUL.FTZ R21, R4.reuse, R15 ;  /* 0x0000000f04157220 */ /* 0x040fe20000410000 */
[-C--:B------:R-:W-:Y:S01]  /*6cf0*/  FMUL.FTZ R4, R4, R13.reuse ;  /* 0x0000000d04047220 */ /* 0x080fe20000410000 */
[--C-:B------:R-:W-:Y:S02]  /*6d00*/  HADD2.F32 R10, -RZ, R6.reuse.H0_H0 ;  /* 0x20000006ff0a7230 */ /* 0x100fe40000004100 */
[----:B------:R-:W-:Y:S02]  /*6d10*/  HADD2.F32 R11, -RZ, R7.H0_H0 ;  /* 0x20000007ff0b7230 */ /* 0x000fe40000004100 */
[C---:B------:R-:W-:Y:S01]  /*6d20*/  FMUL.FTZ R24, R5.reuse, R14 ;  /* 0x0000000e05187220 */ /* 0x040fe20000410000 */
[C---:B------:R-:W-:Y:S01]  /*6d30*/  FFMA.FTZ R21, R8.reuse, R13, -R21 ;  /* 0x0000000d08157223 */ /* 0x040fe20000010815 */
[----:B------:R-:W-:Y:S01]  /*6d40*/  FFMA.FTZ R20, R8, R15, R4 ;  /* 0x0000000f08147223 */ /* 0x000fe20000010004 */
[----:B------:R-:W-:Y:S01]  /*6d50*/  FMUL.FTZ R26, R5, R12 ;  /* 0x0000000c051a7220 */ /* 0x000fe20000410000 */
[----:B------:R-:W-:-:S02]  /*6d60*/  HADD2.F32 R6, -RZ, R6.H1_H1 ;  /* 0x30000006ff067230 */ /* 0x000fc40000004100 */
[C---:B------:R-:W-:Y:S01]  /*6d70*/  FFMA.FTZ R24, R9.reuse, R12, -R24 ;  /* 0x0000000c09187223 */ /* 0x040fe20000010818 */
[----:B------:R-:W-:Y:S02]  /*6d80*/  HADD2.F32 R7, -RZ, R7.H1_H1 ;  /* 0x30000007ff077230 */ /* 0x000fe40000004100 */
[----:B------:R-:W-:Y:S01]  /*6d90*/  FFMA.FTZ R9, R9, R14, R26 ;  /* 0x0000000e09097223 */ /* 0x000fe2000001001a */
[----:B------:R-:W-:Y:S02]  /*6da0*/  HADD2.F32 R13, -RZ, R27.H1_H1 ;  /* 0x3000001bff0d7230 */ /* 0x000fe40000004100 */
[----:B------:R-:W-:Y:S02]  /*6db0*/  HADD2.F32 R5, -RZ, R31.H1_H1 ;  /* 0x3000001fff057230 */ /* 0x000fe40000004100 */
[----:B------:R-:W-:Y:S02]  /*6dc0*/  HADD2.F32 R8, -RZ, R35.H1_H1 ;  /* 0x30000023ff087230 */ /* 0x000fe40000004100 */
[----:B------:R-:W-:Y:S01]  /*6dd0*/  FMUL.FTZ R15, R6, R13 ;  /* 0x0000000d060f7220 */ /* 0x000fe20000410000 */
[----:B------:R-:W-:-:S02]  /*6de0*/  HADD2.F32 R4, -RZ, R33.H1_H1 ;  /* 0x30000021ff047230 */ /* 0x000fc40000004100 */
[-C--:B------:R-:W-:Y:S01]  /*6df0*/  FMUL.FTZ R12, R6, R5.reuse ;  /* 0x00000005060c7220 */ /* 0x080fe20000410000 */
[C---:B------:R-:W-:Y:S01]  /*6e00*/  FMUL.FTZ R14, R7.reuse, R8 ;  /* 0x00000008070e7220 */ /* 0x040fe20000410000 */
[C---:B------:R-:W-:Y:S01]  /*6e10*/  FFMA.FTZ R6, R10.reuse, R5, -R15 ;  /* 0x000000050a067223 */ /* 0x040fe2000001080f */
[-C--:B0-----:R-:W-:Y:S01]  /*6e20*/  FMUL.FTZ R25, R7, R4.reuse ;  /* 0x0000000407197220 */ /* 0x081fe20000410000 */
[----:B------:R-:W-:Y:S01]  /*6e30*/  FFMA.FTZ R13, R10, R13, R12 ;  /* 0x0000000d0a0d7223 */ /* 0x000fe2000001000c */
[C---:B------:R-:W-:Y:S01]  /*6e40*/  FFMA.FTZ R7, R11.reuse, R4, -R14 ;  /* 0x000000040b077223 */ /* 0x040fe2000001080e */
[----:B------:R-:W-:Y:S01]  /*6e50*/  F2FP.F16.F32.PACK_AB R4, R20, R21 ;  /* 0x000000151404723e */ /* 0x000fe200000000ff */
[----:B------:R-:W-:Y:S01]  /*6e60*/  FFMA.FTZ R8, R11, R8, R25 ;  /* 0x000000080b087223 */ /* 0x000fe20000010019 */
[----:B------:R-:W-:Y:S02]  /*6e70*/  F2FP.F16.F32.PACK_AB R5, R9, R24 ;  /* 0x000000180905723e */ /* 0x000fe400000000ff */
[----:B------:R-:W-:-:S02]  /*6e80*/  F2FP.F16.F32.PACK_AB R6, R13, R6 ;  /* 0x000000060d06723e */ /* 0x000fc400000000ff */
[----:B------:R-:W-:-:S05]  /*6e90*/  F2FP.F16.F32.PACK_AB R7, R8, R7 ;  /* 0x000000070807723e */ /* 0x000fca00000000ff */
[----:B------:R1:W-:Y:S02]  /*6ea0*/  STS.128 [R3+0x20400], R4 ;  /* 0x0204000403007388 */ /* 0x0003e40000000c00 */
.L_x_524:
[----:B------:R-:W-:Y:S05]  /*6eb0*/  BSYNC B2 ;  /* 0x0000000000027941 */ /* 0x000fea0003800000 */
.L_x_523:
[----:B------:R-:W-:Y:S05]  /*6ec0*/  @P1 BRA `(.L_x_522) ;  /* 0x0000000000981947 */ /* 0x000fea0003800000 */
[----:B-1----:R-:W1:Y:S01]  /*6ed0*/  LDS.128 R4, [R0] ;  /* 0x0000000000047984 */ /* 0x002e620000000c00 */
        /* <DEDUP_REMOVED lines=36> */
[----:B------:R2:W-:Y:S02]  /*7120*/  STS.128 [R0], R4 ;  /* 0x0000000400007388 */ /* 0x0005e40000000c00 */
.L_x_522:
[----:B------:R-:W-:Y:S05]  /*7130*/  BSYNC B1 ;  /* 0x0000000000017941 */ /* 0x000fea0003800000 */
.L_x_521:
[----:B------:R-:W-:-:S13]  /*7140*/  ISETP.GE.AND P0, PT, R216, R30, PT ;  /* 0x0000001ed800720c */ /* 0x000fda0003f06270 */
[----:B------:R-:W-:Y:S05]  /*7150*/  @P0 BRA `(.L_x_525) ;  /* 0x0000001000d40947 */ /* 0x000fea0003800000 */
[----:B-12---:R-:W1:Y:S01]  /*7160*/  LDC R4, c[0x0][0x3d4] ;  /* 0x0000f500ff047b82 */ /* 0x006e620000000800 */
        /* <DEDUP_REMOVED lines=8> */
[----:B0-----:R-:W-:Y:S02]  /*71f0*/  HADD2.F32 R25, -RZ, R35.H0_H0 ;  /* 0x20000023ff197230 */ /* 0x001fe40000004100 */
[----:B------:R-:W-:Y:S02]  /*7200*/  HADD2.F32 R21, -RZ, R33.H0_H0 ;  /* 0x20000021ff157230 */ /* 0x000fe40000004100 */
[----:B------:R-:W-:Y:S02]  /*7210*/  HADD2.F32 R24, -RZ, R27.H1_H1 ;  /* 0x3000001bff187230 */ /* 0x000fe40000004100 */
[----:B------:R-:W-:-:S02]  /*7220*/  HADD2.F32 R27, -RZ, R35.H1_H1 ;  /* 0x30000023ff1b7230 */ /* 0x000fc40000004100 */
[--C-:B-1----:R-:W-:Y:S02]  /*7230*/  HADD2.F32 R8, -RZ, R4.reuse.H0_H0 ;  /* 0x20000004ff087230 */ /* 0x102fe40000004100 */
[----:B------:R-:W-:Y:S02]  /*7240*/  HADD2.F32 R4, -RZ, R4.H1_H1 ;  /* 0x30000004ff047230 */ /* 0x000fe40000004100 */
[--C-:B------:R-:W-:Y:S02]  /*7250*/  HADD2.F32 R9, -RZ, R5.reuse.H0_H0 ;  /* 0x20000005ff097230 */ /* 0x100fe40000004100 */
[----:B------:R-:W-:Y:S02]  /*7260*/  HADD2.F32 R5, -RZ, R5.H1_H1 ;  /* 0x30000005ff057230 */ /* 0x000fe40000004100 */
[-C--:B------:R-:W-:Y:S01]  /*7270*/  FMUL.FTZ R13, R20, R4.reuse ;  /* 0x00000004140d7220 */ /* 0x080fe20000410000 */
[----:B------:R-:W-:Y:S01]  /*7280*/  FMUL.FTZ R15, R14, R4 ;  /* 0x000000040e0f7220 */ /* 0x000fe20000410000 */
[----:B------:R-:W-:-:S02]  /*7290*/  HADD2.F32 R10, -RZ, R6.H0_H0 ;  /* 0x20000006ff0a7230 */ /* 0x000fc40000004100 */
[-C--:B------:R-:W-:Y:S01]  /*72a0*/  FMUL.FTZ R12, R25, R5.reuse ;  /* 0x00000005190c7220 */ /* 0x080fe20000410000 */
[-C--:B------:R-:W-:Y:S01]  /*72b0*/  FFMA.FTZ R4, R14, R8.reuse, -R13 ;  /* 0x000000080e047223 */ /* 0x080fe2000001080d */
[----:B------:R-:W-:Y:S01]  /*72c0*/  FFMA.FTZ R15, R20, R8, R15 ;  /* 0x00000008140f7223 */ /* 0x000fe2000001000f */
[C---:B------:R-:W-:Y:S01]  /*72d0*/  FMUL.FTZ R8, R21.reuse, R5 ;  /* 0x0000000515087220 */ /* 0x040fe20000410000 */
[--C-:B------:R-:W-:Y:S02]  /*72e0*/  HADD2.F32 R11, -RZ, R7.reuse.H0_H0 ;  /* 0x20000007ff0b7230 */ /* 0x100fe40000004100 */
[-C--:B------:R-:W-:Y:S01]  /*72f0*/  FFMA.FTZ R5, R21, R9.reuse, -R12 ;  /* 0x0000000915057223 */ /* 0x080fe2000001080c */
[----:B------:R-:W-:Y:S02]  /*7300*/  HADD2.F32 R6, -RZ, R6.H1_H1 ;  /* 0x30000006ff067230 */ /* 0x000fe40000004100 */
[----:B------:R-:W-:Y:S01]  /*7310*/  FFMA.FTZ R8, R25, R9, R8 ;  /* 0x0000000919087223 */ /* 0x000fe20000010008 */
[----:B------:R-:W-:Y:S01]  /*7320*/  HADD2.F32 R7, -RZ, R7.H1_H1 ;  /* 0x30000007ff077230 */ /* 0x000fe20000004100 */
[----:B------:R-:W-:Y:S01]  /*7330*/  F2FP.F16.F32.PACK_AB R4, R15, R4 ;  /* 0x000000040f04723e */ /* 0x000fe200000000ff */
[----:B------:R-:W-:-:S02]  /*7340*/  HADD2.F32 R20, -RZ, R31.H1_H1 ;  /* 0x3000001fff147230 */ /* 0x000fc40000004100 */
[-C--:B------:R-:W-:Y:S01]  /*7350*/  FMUL.FTZ R9, R24, R6.reuse ;  /* 0x0000000618097220 */ /* 0x080fe20000410000 */
[----:B------:R-:W-:Y:S02]  /*7360*/  HADD2.F32 R21, -RZ, R33.H1_H1 ;  /* 0x30000021ff157230 */ /* 0x000fe40000004100 */
[----:B------:R-:W-:Y:S01]  /*7370*/  FMUL.FTZ R12, R27, R7 ;  /* 0x000000071b0c7220 */ /* 0x000fe20000410000 */
[----:B------:R-:W-:Y:S01]  /*7380*/  F2FP.F16.F32.PACK_AB R5, R8, R5 ;  /* 0x000000050805723e */ /* 0x000fe200000000ff */
[C---:B------:R-:W-:Y:S01]  /*7390*/  FMUL.FTZ R13, R20.reuse, R6 ;  /* 0x00000006140d7220 */ /* 0x040fe20000410000 */
[-C--:B------:R-:W-:Y:S01]  /*73a0*/  FFMA.FTZ R6, R20, R10.reuse, -R9 ;  /* 0x0000000a14067223 */ /* 0x080fe20000010809 */
[C---:B------:R-:W-:Y:S01]  /*73b0*/  FMUL.FTZ R14, R21.reuse, R7 ;  /* 0x00000007150e7220 */ /* 0x040fe20000410000 */
[-C--:B------:R-:W-:Y:S01]  /*73c0*/  FFMA.FTZ R7, R21, R11.reuse, -R12 ;  /* 0x0000000b15077223 */ /* 0x080fe2000001080c */
[----:B------:R-:W-:Y:S02]  /*73d0*/  FFMA.FTZ R13, R24, R10, R13 ;  /* 0x0000000a180d7223 */ /* 0x000fe4000001000d */
[----:B------:R-:W-:-:S03]  /*73e0*/  FFMA.FTZ R14, R27, R11, R14 ;  /* 0x0000000b1b0e7223 */ /* 0x000fc6000001000e */
[----:B------:R-:W-:Y:S02]  /*73f0*/  F2FP.F16.F32.PACK_AB R6, R13, R6 ;  /* 0x000000060d06723e */ /* 0x000fe400000000ff */
[----:B------:R-:W-:-:S05]  /*7400*/  F2FP.F16.F32.PACK_AB R7, R14, R7 ;  /* 0x000000070e07723e */ /* 0x000fca00000000ff */
[----:B------:R1:W-:Y:S02]  /*7410*/  STS.128 [R3+0x21400], R4 ;  /* 0x0214000403007388 */ /* 0x0003e40000000c00 */
.L_x_527:
[----:B------:R-:W-:Y:S05]  /*7420*/  BSYNC B1 ;  /* 0x0000000000017941 */ /* 0x000fea0003800000 */
.L_x_526:
[----:B------:R-:W-:Y:S05]  /*7430*/  @P1 BRA `(.L_x_525) ;  /* 0x00000010001c1947 */ /* 0x000fea0003800000 */
[----:B-1----:R-:W1:Y:S01]  /*7440*/  LDS.128 R4, [R0+0x1000] ;  /* 0x0010000000047984 */ /* 0x002e620000000c00 */
[----:B------:R-:W-:Y:S02]  /*7450*/  HADD2.F32 R15, -RZ, R28.H0_H0 ;  /* 0x2000001cff0f7230 */ /* 0x000fe40000004100 */
[----:B------:R-:W-:Y:S02]  /*7460*/  HADD2.F32 R13, -RZ, R32.H0_H0 ;  /* 0x20000020ff0d7230 */ /* 0x000fe40000004100 */
[----:B------:R-:W-:Y:S02]  /*7470*/  HADD2.F32 R20, -RZ, R36.H0_H0 ;  /* 0x20000024ff147230 */ /* 0x000fe40000004100 */
[----:B------:R-:W-:Y:S02]  /*7480*/  HADD2.F32 R14, -RZ, R34.H0_H0 ;  /* 0x20000022ff0e7230 */ /* 0x000fe40000004100 */
[----:B------:R-:W-:Y:S02]  /*7490*/  HADD2.F32 R24, -RZ, R36.H1_H1 ;  /* 0x30000024ff187230 */ /* 0x000fe40000004100 */
[----:B-1----:R-:W-:-:S02]  /*74a0*/  HADD2.F32 R3, -RZ, R4.H0_H0 ;  /* 0x20000004ff037230 */ /* 0x002fc40000004100 */
[----:B------:R-:W-:Y:S02]  /*74b0*/  HADD2.F32 R4, -RZ, R4.H1_H1 ;  /* 0x30000004ff047230 */ /* 0x000fe40000004100 */
[--C-:B------:R-:W-:Y:S02]  /*74c0*/  HADD2.F32 R8, -RZ, R5.reuse.H0_H0 ;  /* 0x20000005ff087230 */ /* 0x100fe40000004100 */
[----:B------:R-:W-:Y:S02]  /*74d0*/  HADD2.F32 R5, -RZ, R5.H1_H1 ;  /* 0x30000005ff057230 */ /* 0x000fe40000004100 */
[-C--:B------:R-:W-:Y:S01]  /*74e0*/  FMUL.FTZ R12, R15, R4.reuse ;  /* 0x000000040f0c7220 */ /* 0x080fe20000410000 */
[C---:B------:R-:W-:Y:S01]  /*74f0*/  FMUL.FTZ R4, R13.reuse, R4 ;  /* 0x000000040d047220 */ /* 0x040fe20000410000 */
[----:B------:R-:W-:Y:S02]  /*7500*/  HADD2.F32 R9, -RZ, R6.H0_H0 ;  /* 0x20000006ff097230 */ /* 0x000fe40000004100 */
[----:B------:R-:W-:Y:S01]  /*7510*/  FMUL.FTZ R11, R20, R5 ;  /* 0x00000005140b7220 */ /* 0x000fe20000410000 */
[----:B------:R-:W-:Y:S01]  /*7520*/  FFMA.FTZ R12, R13, R3, -R12 ;  /* 0x000000030d0c7223 */ /* 0x000fe2000001080c */
[----:B------:R-:W-:-:S02]  /*7530*/  HADD2.F32 R10, -RZ, R7.H0_H0 ;  /* 0x20000007ff0a7230 */ /* 0x000fc40000004100 */
[----:B------:R-:W-:Y:S01]  /*7540*/  FFMA.FTZ R3, R15, R3, R4 ;  /* 0x000000030f037223 */ /* 0x000fe20000010004 */
[----:B------:R-:W-:Y:S02]  /*7550*/  HADD2.F32 R6, -RZ, R6.H1_H1 ;  /* 0x30000006ff067230 */ /* 0x000fe40000004100 */
[C---:B------:R-:W-:Y:S01]  /*7560*/  FMUL.FTZ R5, R14.reuse, R5 ;  /* 0x000000050e057220 */ /* 0x040fe20000410000 */
[----:B------:R-:W-:Y:S02]  /*7570*/  HADD2.F32 R7, -RZ, R7.H1_H1 ;  /* 0x30000007ff077230 */ /* 0x000fe40000004100 */
[-C--:B------:R-:W-:Y:S01]  /*7580*/  FFMA.FTZ R11, R14, R8.reuse, -R11 ;  /* 0x000000080e0b7223 */ /* 0x080fe2000001080b */
[----:B------:R-:W-:Y:S02]  /*7590*/  HADD2.F32 R15, -RZ, R28.H1_H1 ;  /* 0x3000001cff0f7230 */ /* 0x000fe40000004100 */
[----:B------:R-:W-:Y:S01]  /*75a0*/  FFMA.FTZ R8, R20, R8, R5 ;  /* 0x0000000814087223 */ /* 0x000fe20000010005 */
[----:B------:R-:W-:-:S02]  /*75b0*/  HADD2.F32 R13, -RZ, R32.H1_H1 ;  /* 0x30000020ff0d7230 */ /* 0x000fc40000004100 */
[-C--:B------:R-:W-:Y:S01]  /*75c0*/  FMUL.FTZ R5, R24, R7.reuse ;  /* 0x0000000718057220 */ /* 0x080fe20000410000 */
[----:B------:R-:W-:Y:S02]  /*75d0*/  HADD2.F32 R14, -RZ, R34.H1_H1 ;  /* 0x30000022ff0e7230 */ /* 0x000fe40000004100 */
[----:B------:R-:W-:Y:S01]  /*75e0*/  FMUL.FTZ R4, R15, R6 ;  /* 0x000000060f047220 */ /* 0x000fe20000410000 */
[----:B------:R-:W-:Y:S01]  /*75f0*/  F2FP.F16.F32.PACK_AB R12, R3, R12 ;  /* 0x0000000c030c723e */ /* 0x000fe200000000ff */
[C---:B------:R-:W-:Y:S01]  /*7600*/  FMUL.FTZ R6, R13.reuse, R6 ;  /* 0x000000060d067220 */ /* 0x040fe20000410000 */
[C---:B------:R-:W-:Y:S01]  /*7610*/  FMUL.FTZ R7, R14.reuse, R7 ;  /* 0x000000070e077220 */ /* 0x040fe20000410000 */
[-C--:B------:R-:W-:Y:S01]  /*7620*/  FFMA.FTZ R4, R13, R9.reuse, -R4 ;  /* 0x000000090d047223 */ /* 0x080fe20000010804 */
[-C--:B------:R-:W-:Y:S01]  /*7630*/  FFMA.FTZ R5, R14, R10.reuse, -R5 ;  /* 0x0000000a0e057223 */ /* 0x080fe20000010805 */
[----:B------:R-:W-:Y:S01]  /*7640*/  FFMA.FTZ R9, R15, R9, R6 ;  /* 0x000000090f097223 */ /* 0x000fe20000010006 */
[----:B------:R-:W-:Y:S01]  /*7650*/  FFMA.FTZ R10, R24, R10, R7 ;  /* 0x0000000a180a7223 */ /* 0x000fe20000010007 */
[----:B------:R-:W-:-:S03]  /*7660*/  F2FP.F16.F32.PACK_AB R13, R8, R11 ;  /* 0x0000000b080d723e */ /* 0x000fc600000000ff */
[----:B------:R-:W-:Y:S02]  /*7670*/  F2FP.F16.F32.PACK_AB R14, R9, R4 ;  /* 0x00000004090e723e */ /* 0x000fe400000000ff */
[----:B------:R-:W-:-:S05]  /*7680*/  F2FP.F16.F32.PACK_AB R15, R10, R5 ;  /* 0x000000050a0f723e */ /* 0x000fca00000000ff */
[----:B------:R3:W-:Y:S01]  /*7690*/  STS.128 [R0+0x1000], R12 ;  /* 0x0010000c00007388 */ /* 0x0007e20000000c00 */
[----:B------:R-:W-:Y:S05]  /*76a0*/  BRA `(.L_x_525) ;  /* 0x0000000c00807947 */ /* 0x000fea0003800000 */
.L_x_512:
[----:B------:R-:W0:Y:S01]  /*76b0*/  LDC R9, c[0x0][0x3d4] ;  /* 0x0000f500ff097b82 */ /* 0x000e220000000800 */
[----:B------:R-:W-:Y:S01]  /*76c0*/  IMAD R30, R25, -0x40, R30 ;  /* 0xffffffc0191e7824 */ /* 0x000fe200078e021e */
[----:B------:R-:W-:Y:S02]  /*76d0*/  CS2R R34, SRZ ;  /* 0x0000000000227805 */ /* 0x000fe4000001ff00 */
[----:B------:R-:W-:Y:S02]  /*76e0*/  CS2R R32, SRZ ;  /* 0x0000000000207805 */ /* 0x000fe4000001ff00 */
[----:B------:R-:W-:Y:S02]  /*76f0*/  CS2R R6, SRZ ;  /* 0x0000000000067805 */ /* 0x000fe4000001ff00 */
[----:B------:R-:W-:Y:S02]  /*7700*/  CS2R R4, SRZ ;  /* 0x0000000000047805 */ /* 0x000fe4000001ff00 */
[----:B------:R-:W-:-:S02]  /*7710*/  VIMNMX R30, R30, 0x40, PT ;  /* 0x000000401e1e7848 */ /* 0x000fc40003fe0100 */
[----:B0-----:R-:W-:-:S04]  /*7720*/  ISETP.GE.AND P0, PT, R16, R9, PT ;  /* 0x000000091000720c */ /* 0x001fc80003f06270 */
[----:B------:R-:W-:-:S13]  /*7730*/  ISETP.GE.OR P1, PT, R19, R30, P0 ;  /* 0x0000001e1300720c */ /* 0x000fda0000726670 */
[----:B------:R0:W5:Y:S04]  /*7740*/  @!P1 LDG.E.128 R32, desc[UR40][R36.64] ;  /* 0x0000002824209981 */ /* 0x000168000c1e1d00 */
[----:B------:R0:W5:Y:S01]  /*7750*/  @!P1 LDG.E.128 R4, desc[UR40][R38.64] ;  /* 0x0000002826049981 */ /* 0x000162000c1e1d00 */
[----:B------:R-:W-:Y:S01]  /*7760*/  UMOV UR4, 0xffffffff ;  /* 0xffffffff00047882 */ /* 0x000fe20000000000 */
[----:B------:R-:W-:Y:S02]  /*7770*/  LEA.HI R0, R202, R202, RZ, 0x1 ;  /* 0x000000caca007211 */ /* 0x000fe400078f08ff */
[----:B------:R-:W-:Y:S05]  /*7780*/  BRA.DIV UR4, `(.L_x_528) ;  /* 0x000000da04547947 */ /* 0x000fea000b800000 */
.L_x_691:
[----:B------:R-:W-:Y:S01]  /*7790*/  UMOV UR4, 0xffffffff ;  /* 0xffffffff00047882 */ /* 0x000fe20000000000 */
[----:B------:R-:W-:Y:S02]  /*77a0*/  LOP3.LUT R3, R0, 0xfffffffe, RZ, 0xc0, !PT ;  /* 0xfffffffe00037812 */ /* 0x000fe400078ec0ff */
[----:B------:R-:W-:Y:S05]  /*77b0*/  BRA.DIV UR4, `(.L_x_529) ;  /* 0x000000da04707947 */ /* 0x000fea000b800000 */
.L_x_694:
[----:B------:R-:W-:Y:S01]  /*77c0*/  UMOV UR4, 0xffffffff ;  /* 0xffffffff00047882 */ /* 0x000fe20000000000 */
[----:B------:R-:W-:Y:S02]  /*77d0*/  IADD3 R3, R202, -R3, RZ ;  /* 0x80000003ca037210 */ /* 0x000fe40007ffe0ff */
[----:B------:R-:W-:Y:S05]  /*77e0*/  BRA.DIV UR4, `(.L_x_530) ;  /* 0x000000da048c7947 */ /* 0x000fea000b800000 */
.L_x_697:
[----:B------:R-:W-:Y:S01]  /*77f0*/  UMOV UR4, 0xffffffff ;  /* 0xffffffff00047882 */ /* 0x000fe20000000000 */
[----:B------:R-:W-:Y:S02]  /*7800*/  SHF.L.U32 R3, R3, 0x1f, RZ ;  /* 0x0000001f03037819 */ /* 0x000fe400000006ff */
[----:B------:R-:W-:Y:S05]  /*7810*/  BRA.DIV UR4, `(.L_x_531) ;  /* 0x000000da04a87947 */ /* 0x000fea000b800000 */
.L_x_700:
[----:B------:R-:W1:Y:S01]  /*7820*/  SYNCS.PHASECHK.TRANS64.TRYWAIT P1, [R2+URZ+0x28c00], R3 ;  /* 0x028c0003020075a7 */ /* 0x000e62000802017f */
[----:B0----5:R-:W-:Y:S01]  /*7830*/  IMAD.MOV.U32 R38, RZ, RZ, R34 ;  /* 0x000000ffff267224 */ /* 0x021fe200078e0022 */
[----:B------:R-:W-:Y:S01]  /*7840*/  MOV R0, R35 ;  /* 0x0000002300007202 */ /* 0x000fe20000000f00 */
[----:B------:R-:W-:Y:S01]  /*7850*/  IMAD.MOV.U32 R39, RZ, RZ, R32 ;  /* 0x000000ffff277224 */ /* 0x000fe200078e0020 */
[----:B------:R-:W-:Y:S01]  /*7860*/  SHF.R.U64 R42, R4, 0x10, R5 ;  /* 0x00000010042a7819 */ /* 0x000fe20000001205 */
[----:B------:R-:W-:Y:S01]  /*7870*/  IMAD.MOV.U32 R8, RZ, RZ, R33 ;  /* 0x000000ffff087224 */ /* 0x000fe200078e0021 */
[----:B------:R-:W-:Y:S01]  /*7880*/  PRMT R38, R38, 0x5410, R0 ;  /* 0x0000541026267816 */ /* 0x000fe20000000000 */
[----:B------:R-:W-:Y:S01]  /*7890*/  IMAD.MOV.U32 R0, RZ, RZ, R4 ;  /* 0x000000ffff007224 */ /* 0x000fe200078e0004 */
[--C-:B------:R-:W-:Y:S01]  /*78a0*/  SHF.R.U32.HI R4, RZ, 0x10, R5.reuse ;  /* 0x00000010ff047819 */ /* 0x100fe20000011605 */
[----:B------:R-:W-:Y:S01]  /*78b0*/  IMAD.MOV.U32 R37, RZ, RZ, R6 ;  /* 0x000000ffff257224 */ /* 0x000fe200078e0006 */
[----:B------:R-:W-:Y:S01]  /*78c0*/  PRMT R39, R39, 0x5410, R8 ;  /* 0x0000541027277816 */ /* 0x000fe20000000008 */
[----:B------:R-:W-:Y:S01]  /*78d0*/  IMAD.MOV.U32 R8, RZ, RZ, R5 ;  /* 0x000000ffff087224 */ /* 0x000fe200078e0005 */
[----:B------:R-:W-:Y:S01]  /*78e0*/  MOV R36, R7 ;  /* 0x0000000700247202 */ /* 0x000fe20000000f00 */
[----:B------:R-:W-:Y:S01]  /*78f0*/  BSSY B1, `(.L_x_532) ;  /* 0x0000011000017945 */ /* 0x000fe20003800000 */
[----:B------:R-:W-:-:S02]  /*7900*/  SHF.R.U64 R40, R32, 0x10, R33 ;  /* 0x0000001020287819 */ /* 0x000fc40000001221 */
[----:B------:R-:W-:Y:S02]  /*7910*/  SHF.R.U32.HI R10, RZ, 0x10, R33 ;  /* 0x00000010ff0a7819 */ /* 0x000fe40000011621 */
[--C-:B------:R-:W-:Y:S02]  /*7920*/  SHF.R.U64 R41, R34, 0x10, R35.reuse ;  /* 0x0000001022297819 */ /* 0x100fe40000001223 */
[----:B------:R-:W-:Y:S02]  /*7930*/  SHF.R.U32.HI R11, RZ, 0x10, R35 ;  /* 0x00000010ff0b7819 */ /* 0x000fe40000011623 */
[--C-:B------:R-:W-:Y:S02]  /*7940*/  SHF.R.U64 R43, R6, 0x10, R7.reuse ;  /* 0x00000010062b7819 */ /* 0x100fe40000001207 */
[----:B------:R-:W-:Y:S02]  /*7950*/  SHF.R.U32.HI R5, RZ, 0x10, R7 ;  /* 0x00000010ff057819 */ /* 0x000fe40000011607 */
[----:B------:R-:W-:-:S02]  /*7960*/  ISETP.GE.OR P2, PT, R19, R30, P0 ;  /* 0x0000001e1300720c */ /* 0x000fc40000746670 */
[----:B------:R-:W-:Y:S01]  /*7970*/  PRMT R36, R36, 0x5410, R0 ;  /* 0x0000541024247816 */ /* 0x000fe20000000000 */
[----:B------:R-:W-:Y:S01]  /*7980*/  IMAD.IADD R0, R16, 0x1, R9 ;  /* 0x0000000110007824 */ /* 0x000fe200078e0209 */
[----:B------:R-:W-:Y:S02]  /*7990*/  ISETP.GE.OR P0, PT, R216, R30, P0 ;  /* 0x0000001ed800720c */ /* 0x000fe40000706670 */
[----:B------:R-:W-:Y:S02]  /*79a0*/  PRMT R40, R40, 0x5410, R10 ;  /* 0x0000541028287816 */ /* 0x000fe4000000000a */
[----:B------:R-:W-:Y:S02]  /*79b0*/  PRMT R41, R41, 0x5410, R11 ;  /* 0x0000541029297816 */ /* 0x000fe4000000000b */
[----:B------:R-:W-:Y:S02]  /*79c0*/  PRMT R37, R37, 0x5410, R8 ;  /* 0x0000541025257816 */ /* 0x000fe40000000008 */
[----:B------:R-:W-:-:S02]  /*79d0*/  PRMT R42, R42, 0x5410, R4 ;  /* 0x000054102a2a7816 */ /* 0x000fc40000000004 */
[----:B------:R-:W-:Y:S01]  /*79e0*/  PRMT R43, R43, 0x5410, R5 ;  /* 0x000054102b2b7816 */ /* 0x000fe20000000005 */
[----:B-1----:R-:W-:Y:S06]  /*79f0*/  @!P1 BRA `(.L_x_533) ;  /* 0x000000d800589947 */ /* 0x002fec0003800000 */
.L_x_701:
[----:B------:R-:W-:Y:S05]  /*7a00*/  BSYNC B1 ;  /* 0x0000000000017941 */ /* 0x000fea0003800000 */
.L_x_532:
[----:B------:R-:W-:Y:S01]  /*7a10*/  BSSY B1, `(.L_x_534) ;  /* 0x0000059000017945 */ /* 0x000fe20003800000 */
[----:B------:R-:W-:-:S03]  /*7a20*/  LOP3.LUT R0, R0, 0x38, RZ, 0xc0, !PT ;  /* 0x0000003800007812 */ /* 0x000fc600078ec0ff */
[----:B------:R-:W-:Y:S05]  /*7a30*/  @P2 BRA `(.L_x_535) ;  /* 0x0000000400582947 */ /* 0x000fea0003800000 */
[----:B0-----:R-:W-:Y:S02]  /*7a40*/  IMAD.SHL.U32 R3, R186, 0x40, RZ ;  /* 0x00000040ba037824 */ /* 0x001fe400078e00ff */
[----:B------:R-:W-:Y:S02]  /*7a50*/  HADD2.F32 R26, -RZ, R39.H0_H0 ;  /* 0x20000027ff1a7230 */ /* 0x000fe40000004100 */
[----:B------:R-:W-:Y:S01]  /*7a60*/  HADD2.F32 R28, -RZ, R36.H1_H1 ;  /* 0x30000024ff1c7230 */ /* 0x000fe20000004100 */
[----:B------:R-:W-:Y:S01]  /*7a70*/  LOP3.LUT R5, R3, 0x1c0, RZ, 0xc0, !PT ;  /* 0x000001c003057812 */ /* 0x000fe200078ec0ff */
[----:B------:R-:W-:Y:S02]  /*7a80*/  HADD2.F32 R25, -RZ, R42.H0_H0 ;  /* 0x2000002aff197230 */ /* 0x000fe40000004100 */
[----:B------:R-:W-:Y:S01]  /*7a90*/  HADD2.F32 R27, -RZ, R37.H1_H1 ;  /* 0x30000025ff1b7230 */ /* 0x000fe20000004100 */
[----:B------:R-:W-:Y:S02]  /*7aa0*/  LOP3.LUT R3, R5, 0x38, R16, 0xf8, !PT ;  /* 0x0000003805037812 */ /* 0x000fe400078ef810 */
[----:B------:R-:W-:-:S04]  /*7ab0*/  SHF.R.U32.HI R6, RZ, 0x3, R5 ;  /* 0x00000003ff067819 */ /* 0x000fc80000011605 */
[----:B------:R-:W-:-:S05]  /*7ac0*/  LOP3.LUT R4, R3, R6, RZ, 0x3c, !PT ;  /* 0x0000000603047212 */ /* 0x000fca00078e3cff */
[----:B------:R-:W-:Y:S01]  /*7ad0*/  IMAD R3, R189, 0x200, R4 ;  /* 0x00000200bd037824 */ /* 0x000fe200078e0204 */
[----:B------:R-:W-:-:S04]  /*7ae0*/  LOP3.LUT R4, R6, R0, R5, 0x1e, !PT ;  /* 0x0000000006047212 */ /* 0x000fc800078e1e05 */
[----:B------:R-:W-:Y:S01]  /*7af0*/  LEA R33, R3, R2, 0x1 ;  /* 0x0000000203217211 */ /* 0x000fe200078e08ff */
[----:B------:R-:W-:-:S04]  /*7b00*/  IMAD R3, R189, 0x200, R4 ;  /* 0x00000200bd037824 */ /* 0x000fc800078e0204 */
[----:B------:R-:W-:Y:S01]  /*7b10*/  IMAD R35, R3, 0x2, R2 ;  /* 0x0000000203237824 */ /* 0x000fe200078e0202 */
[----:B------:R-:W0:Y:S04]  /*7b20*/  LDS.128 R8, [R33+0x20400] ;  /* 0x0204000021087984 */ /* 0x000e280000000c00 */
[----:B------:R-:W1:Y:S01]  /*7b30*/  LDS.128 R4, [R35+0x20400] ;  /* 0x0204000023047984 */ /* 0x000e620000000c00 */
[--C-:B0-----:R-:W-:Y:S02]  /*7b40*/  HADD2.F32 R3, -RZ, R8.reuse.H0_H0 ;  /* 0x20000008ff037230 */ /* 0x101fe40000004100 */
[----:B------:R-:W-:Y:S02]  /*7b50*/  HADD2.F32 R8, -RZ, R8.H1_H1 ;  /* 0x30000008ff087230 */ /* 0x000fe40000004100 */
[----:B-1----:R-:W-:-:S02]  /*7b60*/  HADD2.F32 R15, -RZ, R4.H0_H0 ;  /* 0x20000004ff0f7230 */ /* 0x002fc40000004100 */
[----:B------:R-:W-:Y:S02]  /*7b70*/  HADD2.F32 R4, -RZ, R4.H1_H1 ;  /* 0x30000004ff047230 */ /* 0x000fe40000004100 */
[----:B------:R-:W-:Y:S02]  /*7b80*/  HADD2.F32 R20, -RZ, R5.H0_H0 ;  /* 0x20000005ff147230 */ /* 0x000fe40000004100 */
[C---:B------:R-:W-:Y:S01]  /*7b90*/  FMUL.FTZ R30, R15.reuse, R28 ;  /* 0x0000001c0f1e7220 */ /* 0x040fe20000410000 */
[-C--:B------:R-:W-:Y:S01]  /*7ba0*/  FMUL.FTZ R32, R15, R26.reuse ;  /* 0x0000001a0f207220 */ /* 0x080fe20000410000 */
[----:B------:R-:W-:Y:S02]  /*7bb0*/  HADD2.F32 R15, -RZ, R40.H0_H0 ;  /* 0x20000028ff0f7230 */ /* 0x000fe40000004100 */
[----:B------:R-:W-:Y:S01]  /*7bc0*/  FMUL.FTZ R29, R4, R25 ;  /* 0x00000019041d7220 */ /* 0x000fe20000410000 */
[C---:B------:R-:W-:Y:S01]  /*7bd0*/  FFMA.FTZ R30, R3.reuse, R26, -R30 ;  /* 0x0000001a031e7223 */ /* 0x040fe2000001081e */
[----:B------:R-:W-:Y:S01]  /*7be0*/  FFMA.FTZ R32, R3, R28, R32 ;  /* 0x0000001c03207223 */ /* 0x000fe20000010020 */
[----:B------:R-:W-:-:S02]  /*7bf0*/  HADD2.F32 R3, -RZ, R39.H1_H1 ;  /* 0x30000027ff037230 */ /* 0x000fc40000004100 */
[-C--:B------:R-:W-:Y:S01]  /*7c00*/  FMUL.FTZ R31, R4, R15.reuse ;  /* 0x0000000f041f7220 */ /* 0x080fe20000410000 */
[----:B------:R-:W-:Y:S01]  /*7c10*/  FFMA.FTZ R29, R8, R15, -R29 ;  /* 0x0000000f081d7223 */ /* 0x000fe2000001081d */
[----:B------:R-:W-:Y:S02]  /*7c20*/  HADD2.F32 R12, -RZ, R9.H0_H0 ;  /* 0x20000009ff0c7230 */ /* 0x000fe40000004100 */
[C---:B------:R-:W-:Y:S01]  /*7c30*/  FMUL.FTZ R15, R20.reuse, R27 ;  /* 0x0000001b140f7220 */ /* 0x040fe20000410000 */
[----:B------:R-:W-:Y:S02]  /*7c40*/  HADD2.F32 R5, -RZ, R5.H1_H1 ;  /* 0x30000005ff057230 */ /* 0x000fe40000004100 */
[----:B------:R-:W-:Y:S01]  /*7c50*/  FMUL.FTZ R20, R20, R3 ;  /* 0x0000000314147220 */ /* 0x000fe20000410000 */
[----:B------:R-:W-:Y:S02]  /*7c60*/  HADD2.F32 R26, -RZ, R42.H1_H1 ;  /* 0x3000002aff1a7230 */ /* 0x000fe40000004100 */
[----:B------:R-:W-:Y:S01]  /*7c70*/  FFMA.FTZ R31, R8, R25, R31 ;  /* 0x00000019081f7223 */ /* 0x000fe2000001001f */
[----:B------:R-:W-:-:S02]  /*7c80*/  HADD2.F32 R4, -RZ, R40.H1_H1 ;  /* 0x30000028ff047230 */ /* 0x000fc40000004100 */
[C---:B------:R-:W-:Y:S01]  /*7c90*/  FFMA.FTZ R15, R12.reuse, R3, -R15 ;  /* 0x000000030c0f7223 */ /* 0x040fe2000001080f */
[----:B------:R-:W-:Y:S02]  /*7ca0*/  HADD2.F32 R9, -RZ, R9.H1_H1 ;  /* 0x30000009ff097230 */ /* 0x000fe40000004100 */
[----:B------:R-:W-:Y:S01]  /*7cb0*/  FFMA.FTZ R20, R12, R27, R20 ;  /* 0x0000001b0c147223 */ /* 0x000fe20000010014 */
[----:B------:R-:W-:Y:S02]  /*7cc0*/  HADD2.F32 R21, -RZ, R6.H0_H0 ;  /* 0x20000006ff157230 */ /* 0x000fe40000004100 */
[C---:B------:R-:W-:Y:S01]  /*7cd0*/  FMUL.FTZ R28, R5.reuse, R26 ;  /* 0x0000001a051c7220 */ /* 0x040fe20000410000 */
[----:B------:R-:W-:Y:S02]  /*7ce0*/  HADD2.F32 R8, -RZ, R38.H0_H0 ;  /* 0x20000026ff087230 */ /* 0x000fe40000004100 */
[----:B------:R-:W-:Y:S01]  /*7cf0*/  FMUL.FTZ R34, R5, R4 ;  /* 0x0000000405227220 */ /* 0x000fe20000410000 */
[----:B------:R-:W-:-:S02]  /*7d00*/  HADD2.F32 R12, -RZ, R37.H0_H0 ;  /* 0x20000025ff0c7230 */ /* 0x000fc40000004100 */
[----:B------:R-:W-:Y:S01]  /*7d10*/  FFMA.FTZ R28, R9, R4, -R28 ;  /* 0x00000004091c7223 */ /* 0x000fe2000001081c */
[----:B------:R-:W-:Y:S02]  /*7d20*/  HADD2.F32 R6, -RZ, R6.H1_H1 ;  /* 0x30000006ff067230 */ /* 0x000fe40000004100 */
[C---:B------:R-:W-:Y:S01]  /*7d30*/  FMUL.FTZ R27, R21.reuse, R8 ;  /* 0x00000008151b7220 */ /* 0x040fe20000410000 */
[----:B------:R-:W-:Y:S02]  /*7d40*/  HADD2.F32 R5, -RZ, R43.H0_H0 ;  /* 0x2000002bff057230 */ /* 0x000fe40000004100 */
[----:B------:R-:W-:Y:S01]  /*7d50*/  FMUL.FTZ R4, R21, R12 ;  /* 0x0000000c15047220 */ /* 0x000fe20000410000 */
[--C-:B------:R-:W-:Y:S02]  /*7d60*/  HADD2.F32 R13, -RZ, R10.reuse.H0_H0 ;  /* 0x2000000aff0d7230 */ /* 0x100fe40000004100 */
[----:B------:R-:W-:Y:S01]  /*7d70*/  FFMA.FTZ R21, R9, R26, R34 ;  /* 0x0000001a09157223 */ /* 0x000fe20000010022 */
[----:B------:R-:W-:-:S02]  /*7d80*/  HADD2.F32 R10, -RZ, R10.H1_H1 ;  /* 0x3000000aff0a7230 */ /* 0x000fc40000004100 */
[----:B------:R-:W-:Y:S01]  /*7d90*/  FMUL.FTZ R9, R6, R5 ;  /* 0x0000000506097220 */ /* 0x000fe20000410000 */
[----:B------:R-:W-:Y:S02]  /*7da0*/  HADD2.F32 R3, -RZ, R41.H0_H0 ;  /* 0x20000029ff037230 */ /* 0x000fe40000004100 */
[C---:B------:R-:W-:Y:S01]  /*7db0*/  FFMA.FTZ R27, R13.reuse, R12, R27 ;  /* 0x0000000c0d1b7223 */ /* 0x040fe2000001001b */
[----:B------:R-:W-:Y:S01]  /*7dc0*/  FFMA.FTZ R25, R13, R8, -R4 ;  /* 0x000000080d197223 */ /* 0x000fe20000010804 */
[----:B------:R-:W-:Y:S02]  /*7dd0*/  HADD2.F32 R24, -RZ, R7.H0_H0 ;  /* 0x20000007ff187230 */ /* 0x000fe40000004100 */
[-C--:B------:R-:W-:Y:S01]  /*7de0*/  FFMA.FTZ R12, R10, R3.reuse, -R9 ;  /* 0x000000030a0c7223 */ /* 0x080fe20000010809 */
[----:B------:R-:W-:Y:S01]  /*7df0*/  FMUL.FTZ R13, R6, R3 ;  /* 0x00000003060d7220 */ /* 0x000fe20000410000 */
[----:B------:R-:W-:Y:S02]  /*7e00*/  HADD2.F32 R9, -RZ, R36.H0_H0 ;  /* 0x20000024ff097230 */ /* 0x000fe40000004100 */
[----:B------:R-:W-:-:S02]  /*7e10*/  HADD2.F32 R3, -RZ, R38.H1_H1 ;  /* 0x30000026ff037230 */ /* 0x000fc40000004100 */
[----:B------:R-:W-:Y:S01]  /*7e20*/  FFMA.FTZ R10, R10, R5, R13 ;  /* 0x000000050a0a7223 */ /* 0x000fe2000001000d */
[----:B------:R-:W-:Y:S02]  /*7e30*/  HADD2.F32 R7, -RZ, R7.H1_H1 ;  /* 0x30000007ff077230 */ /* 0x000fe40000004100 */
[C---:B------:R-:W-:Y:S01]  /*7e40*/  FMUL.FTZ R5, R24.reuse, R9 ;  /* 0x0000000918057220 */ /* 0x040fe20000410000 */
[----:B------:R-:W-:Y:S02]  /*7e50*/  HADD2.F32 R6, -RZ, R43.H1_H1 ;  /* 0x3000002bff067230 */ /* 0x000fe40000004100 */
[----:B------:R-:W-:Y:S01]  /*7e60*/  FMUL.FTZ R24, R24, R3 ;  /* 0x0000000318187220 */ /* 0x000fe20000410000 */
[----:B------:R-:W-:Y:S01]  /*7e70*/  HADD2.F32 R4, -RZ, R41.H1_H1 ;  /* 0x30000029ff047230 */ /* 0x000fe20000004100 */
[----:B------:R-:W-:Y:S01]  /*7e80*/  F2FP.F16.F32.PACK_AB R10, R10, R27 ;  /* 0x0000001b0a0a723e */ /* 0x000fe200000000ff */
[--C-:B------:R-:W-:Y:S02]  /*7e90*/  HADD2.F32 R14, -RZ, R11.reuse.H0_H0 ;  /* 0x2000000bff0e7230 */ /* 0x100fe40000004100 */
[----:B------:R-:W-:Y:S01]  /*7ea0*/  FMUL.FTZ R8, R7, R6 ;  /* 0x0000000607087220 */ /* 0x000fe20000410000 */
[----:B------:R-:W-:-:S02]  /*7eb0*/  HADD2.F32 R11, -RZ, R11.H1_H1 ;  /* 0x3000000bff0b7230 */ /* 0x000fc40000004100 */
[-C--:B------:R-:W-:Y:S01]  /*7ec0*/  FMUL.FTZ R13, R7, R4.reuse ;  /* 0x00000004070d7220 */ /* 0x080fe20000410000 */
[C---:B------:R-:W-:Y:S01]  /*7ed0*/  FFMA.FTZ R7, R14.reuse, R3, -R5 ;  /* 0x000000030e077223 */ /* 0x040fe20000010805 */
[----:B------:R-:W-:Y:S01]  /*7ee0*/  FFMA.FTZ R24, R14, R9, R24 ;  /* 0x000000090e187223 */ /* 0x000fe20000010018 */
[C---:B------:R-:W-:Y:S01]  /*7ef0*/  FFMA.FTZ R14, R11.reuse, R4, -R8 ;  /* 0x000000040b0e7223 */ /* 0x040fe20000010808 */
[----:B------:R-:W-:Y:S01]  /*7f00*/  FFMA.FTZ R11, R11, R6, R13 ;  /* 0x000000060b0b7223 */ /* 0x000fe2000001000d */
[----:B------:R-:W-:Y:S02]  /*7f10*/  F2FP.F16.F32.PACK_AB R4, R29, R30 ;  /* 0x0000001e1d04723e */ /* 0x000fe400000000ff */
[----:B------:R-:W-:Y:S02]  /*7f20*/  F2FP.F16.F32.PACK_AB R5, R28, R15 ;  /* 0x0000000f1c05723e */ /* 0x000fe400000000ff */
[----:B------:R-:W-:Y:S02]  /*7f30*/  F2FP.F16.F32.PACK_AB R6, R12, R25 ;  /* 0x000000190c06723e */ /* 0x000fe400000000ff */
[----:B------:R-:W-:-:S02]  /*7f40*/  F2FP.F16.F32.PACK_AB R7, R14, R7 ;  /* 0x000000070e07723e */ /* 0x000fc400000000ff */
[----:B------:R-:W-:Y:S02]  /*7f50*/  F2FP.F16.F32.PACK_AB R8, R31, R32 ;  /* 0x000000201f08723e */ /* 0x000fe400000000ff */
[----:B------:R-:W-:Y:S01]  /*7f60*/  F2FP.F16.F32.PACK_AB R9, R21, R20 ;  /* 0x000000141509723e */ /* 0x000fe200000000ff */
[----:B------:R1:W-:Y:S01]  /*7f70*/  STS.128 [R33+0x20400], R4 ;  /* 0x0204000421007388 */ /* 0x0003e20000000c00 */
[----:B------:R-:W-:-:S05]  /*7f80*/  F2FP.F16.F32.PACK_AB R11, R11, R24 ;  /* 0x000000180b0b723e */ /* 0x000fca00000000ff */
[----:B------:R1:W-:Y:S02]  /*7f90*/  STS.128 [R35+0x20400], R8 ;  /* 0x0204000823007388 */ /* 0x0003e40000000c00 */
.L_x_535:
[----:B------:R-:W-:Y:S05]  /*7fa0*/  BSYNC B1 ;  /* 0x0000000000017941 */ /* 0x000fea0003800000 */
.L_x_534:
[----:B------:R-:W-:Y:S05]  /*7fb0*/  @P0 BRA `(.L_x_525) ;  /* 0x00000004003c0947 */ /* 0x000fea0003800000 */
[----:B0-----:R-:W-:Y:S01]  /*7fc0*/  LOP3.LUT R3, R215, R0, R209, 0x1e, !PT ;  /* 0x00000000d7037212 */ /* 0x001fe200078e1ed1 */
[----:B-1----:R-:W0:Y:S01]  /*7fd0*/  LDS.128 R8, [R207+0x20400] ;  /* 0x02040000cf087984 */ /* 0x002e220000000c00 */
[----:B------:R-:W-:Y:S02]  /*7fe0*/  HADD2.F32 R28, -RZ, R36.H1_H1 ;  /* 0x30000024ff1c7230 */ /* 0x000fe40000004100 */
[----:B------:R-:W-:Y:S02]  /*7ff0*/  HADD2.F32 R26, -RZ, R39.H0_H0 ;  /* 0x20000027ff1a7230 */ /* 0x000fe40000004100 */
[----:B------:R-:W-:Y:S02]  /*8000*/  IMAD.IADD R3, R210, 0x1, R3 ;  /* 0x00000001d2037824 */ /* 0x000fe400078e0203 */
[--C-:B------:R-:W-:Y:S02]  /*8010*/  HADD2.F32 R30, -RZ, R42.reuse.H0_H0 ;  /* 0x2000002aff1e7230 */ /* 0x100fe40000004100 */
[----:B------:R-:W-:Y:S01]  /*8020*/  HADD2.F32 R32, -RZ, R37.H1_H1 ;  /* 0x30000025ff207230 */ /* 0x000fe20000004100 */
[----:B------:R-:W-:Y:S01]  /*8030*/  LEA R3, R3, R2, 0x1 ;  /* 0x0000000203037211 */ /* 0x000fe200078e08ff */
[----:B------:R-:W-:-:S02]  /*8040*/  HADD2.F32 R35, -RZ, R42.H1_H1 ;  /* 0x3000002aff237230 */ /* 0x000fc40000004100 */
[----:B------:R-:W-:Y:S02]  /*8050*/  HADD2.F32 R33, -RZ, R38.H0_H0 ;  /* 0x20000026ff217230 */ /* 0x000fe40000004100 */
[----:B------:R-:W1:Y:S01]  /*8060*/  LDS.128 R4, [R3+0x20400] ;  /* 0x0204000003047984 */ /* 0x000e620000000c00 */
[----:B------:R-:W-:Y:S02]  /*8070*/  HADD2.F32 R37, -RZ, R37.H0_H0 ;  /* 0x20000025ff257230 */ /* 0x000fe40000004100 */
[--C-:B0-----:R-:W-:Y:S02]  /*8080*/  HADD2.F32 R0, -RZ, R8.reuse.H0_H0 ;  /* 0x20000008ff007230 */ /* 0x101fe40000004100 */
[----:B------:R-:W-:Y:S02]  /*8090*/  HADD2.F32 R8, -RZ, R8.H1_H1 ;  /* 0x30000008ff087230 */ /* 0x000fe40000004100 */
[--C-:B------:R-:W-:Y:S02]  /*80a0*/  HADD2.F32 R12, -RZ, R9.reuse.H0_H0 ;  /* 0x20000009ff0c7230 */ /* 0x100fe40000004100 */
[----:B------:R-:W-:-:S02]  /*80b0*/  HADD2.F32 R9, -RZ, R9.H1_H1 ;  /* 0x30000009ff097230 */ /* 0x000fc40000004100 */
[--C-:B------:R-:W-:Y:S02]  /*80c0*/  HADD2.F32 R13, -RZ, R10.reuse.H0_H0 ;  /* 0x2000000aff0d7230 */ /* 0x100fe40000004100 */
[----:B------:R-:W-:Y:S02]  /*80d0*/  HADD2.F32 R10, -RZ, R10.H1_H1 ;  /* 0x3000000aff0a7230 */ /* 0x000fe40000004100 */
[--C-:B------:R-:W-:Y:S02]  /*80e0*/  HADD2.F32 R14, -RZ, R11.reuse.H0_H0 ;  /* 0x2000000bff0e7230 */ /* 0x100fe40000004100 */
[----:B------:R-:W-:Y:S02]  /*80f0*/  HADD2.F32 R11, -RZ, R11.H1_H1 ;  /* 0x3000000bff0b7230 */ /* 0x000fe40000004100 */
[--C-:B-1----:R-:W-:Y:S02]  /*8100*/  HADD2.F32 R15, -RZ, R4.reuse.H0_H0 ;  /* 0x20000004ff0f7230 */ /* 0x102fe40000004100 */
[----:B------:R-:W-:-:S02]  /*8110*/  HADD2.F32 R4, -RZ, R4.H1_H1 ;  /* 0x30000004ff047230 */ /* 0x000fc40000004100 */
[--C-:B------:R-:W-:Y:S02]  /*8120*/  HADD2.F32 R20, -RZ, R5.reuse.H0_H0 ;  /* 0x20000005ff147230 */ /* 0x100fe40000004100 */
[-C--:B------:R-:W-:Y:S01]  /*8130*/  FMUL.FTZ R25, R28, R15.reuse ;  /* 0x0000000f1c197220 */ /* 0x080fe20000410000 */
[----:B------:R-:W-:Y:S01]  /*8140*/  FMUL.FTZ R15, R26, R15 ;  /* 0x0000000f1a0f7220 */ /* 0x000fe20000410000 */
[----:B------:R-:W-:Y:S01]  /*8150*/  FMUL.FTZ R27, R30, R4 ;  /* 0x000000041e1b7220 */ /* 0x000fe20000410000 */
[----:B------:R-:W-:Y:S02]  /*8160*/  HADD2.F32 R5, -RZ, R5.H1_H1 ;  /* 0x30000005ff057230 */ /* 0x000fe40000004100 */
[-C--:B------:R-:W-:Y:S01]  /*8170*/  FFMA.FTZ R25, R26, R0.reuse, -R25 ;  /* 0x000000001a197223 */ /* 0x080fe20000010819 */
[----:B------:R-:W-:Y:S02]  /*8180*/  HADD2.F32 R26, -RZ, R40.H0_H0 ;  /* 0x20000028ff1a7230 */ /* 0x000fe40000004100 */
[----:B------:R-:W-:Y:S01]  /*8190*/  FFMA.FTZ R15, R28, R0, R15 ;  /* 0x000000001c0f7223 */ /* 0x000fe2000001000f */
[----:B------:R-:W-:-:S02]  /*81a0*/  HADD2.F32 R0, -RZ, R39.H1_H1 ;  /* 0x30000027ff007230 */ /* 0x000fc40000004100 */
[----:B------:R-:W-:Y:S02]  /*81b0*/  HADD2.F32 R21, -RZ, R6.H0_H0 ;  /* 0x20000006ff157230 */ /* 0x000fe40000004100 */
[C---:B------:R-:W-:Y:S01]  /*81c0*/  FMUL.FTZ R29, R26.reuse, R4 ;  /* 0x000000041a1d7220 */ /* 0x040fe20000410000 */
[----:B------:R-:W-:Y:S01]  /*81d0*/  FFMA.FTZ R4, R26, R8, -R27 ;  /* 0x000000081a047223 */ /* 0x000fe2000001081b */
[-C--:B------:R-:W-:Y:S01]  /*81e0*/  FMUL.FTZ R27, R32, R20.reuse ;  /* 0x00000014201b7220 */ /* 0x080fe20000410000 */
[----:B------:R-:W-:Y:S01]  /*81f0*/  FMUL.FTZ R31, R0, R20 ;  /* 0x00000014001f7220 */ /* 0x000fe20000410000 */
[----:B------:R-:W-:Y:S01]  /*8200*/  FFMA.FTZ R8, R30, R8, R29 ;  /* 0x000000081e087223 */ /* 0x000fe2000001001d */
[----:B------:R-:W-:Y:S02]  /*8210*/  HADD2.F32 R29, -RZ, R40.H1_H1 ;  /* 0x30000028ff1d7230 */ /* 0x000fe40000004100 */
[----:B------:R-:W-:Y:S01]  /*8220*/  FFMA.FTZ R27, R0, R12, -R27 ;  /* 0x0000000c001b7223 */ /* 0x000fe2000001081b */
[----:B------:R-:W-:-:S02]  /*8230*/  HADD2.F32 R6, -RZ, R6.H1_H1 ;  /* 0x30000006ff067230 */ /* 0x000fc40000004100 */
[----:B------:R-:W-:Y:S01]  /*8240*/  FFMA.FTZ R31, R32, R12, R31 ;  /* 0x0000000c201f7223 */ /* 0x000fe2000001001f */
[----:B------:R-:W-:Y:S02]  /*8250*/  HADD2.F32 R30, -RZ, R43.H0_H0 ;  /* 0x2000002bff1e7230 */ /* 0x000fe40000004100 */
[-C--:B------:R-:W-:Y:S01]  /*8260*/  FMUL.FTZ R0, R35, R5.reuse ;  /* 0x0000000523007220 */ /* 0x080fe20000410000 */
[----:B------:R-:W-:Y:S01]  /*8270*/  FMUL.FTZ R12, R29, R5 ;  /* 0x000000051d0c7220 */ /* 0x000fe20000410000 */
[----:B------:R-:W-:Y:S02]  /*8280*/  HADD2.F32 R28, -RZ, R41.H0_H0 ;  /* 0x20000029ff1c7230 */ /* 0x000fe40000004100 */
[-C--:B------:R-:W-:Y:S01]  /*8290*/  FMUL.FTZ R20, R37, R21.reuse ;  /* 0x0000001525147220 */ /* 0x080fe20000410000 */
[----:B------:R-:W-:Y:S01]  /*82a0*/  FMUL.FTZ R26, R33, R21 ;  /* 0x00000015211a7220 */ /* 0x000fe20000410000 */
[----:B------:R-:W-:Y:S01]  /*82b0*/  FMUL.FTZ R5, R30, R6 ;  /* 0x000000061e057220 */ /* 0x000fe20000410000 */
[-C--:B------:R-:W-:Y:S01]  /*82c0*/  FFMA.FTZ R0, R29, R9.reuse, -R0 ;  /* 0x000000091d007223 */ /* 0x080fe20000010800 */
[----:B------:R-:W-:Y:S01]  /*82d0*/  FFMA.FTZ R12, R35, R9, R12 ;  /* 0x00000009230c7223 */ /* 0x000fe2000001000c */
[-C--:B------:R-:W-:Y:S01]  /*82e0*/  FFMA.FTZ R20, R33, R13.reuse, -R20 ;  /* 0x0000000d21147223 */ /* 0x080fe20000010814 */
[----:B------:R-:W-:Y:S01]  /*82f0*/  FFMA.FTZ R26, R37, R13, R26 ;  /* 0x0000000d251a7223 */ /* 0x000fe2000001001a */
[----:B------:R-:W-:-:S02]  /*8300*/  HADD2.F32 R24, -RZ, R7.H0_H0 ;  /* 0x20000007ff187230 */ /* 0x000fc40000004100 */
[C---:B------:R-:W-:Y:S01]  /*8310*/  FMUL.FTZ R13, R28.reuse, R6 ;  /* 0x000000061c0d7220 */ /* 0x040fe20000410000 */
[-C--:B------:R-:W-:Y:S01]  /*8320*/  FFMA.FTZ R9, R28, R10.reuse, -R5 ;  /* 0x0000000a1c097223 */ /* 0x080fe20000010805 */
[----:B------:R-:W-:Y:S01]  /*8330*/  HADD2.F32 R7, -RZ, R7.H1_H1 ;  /* 0x30000007ff077230 */ /* 0x000fe20000004100 */
[----:B------:R-:W-:Y:S01]  /*8340*/  F2FP.F16.F32.PACK_AB R4, R4, R25 ;  /* 0x000000190404723e */ /* 0x000fe200000000ff */
[----:B------:R-:W-:Y:S02]  /*8350*/  HADD2.F32 R32, -RZ, R36.H0_H0 ;  /* 0x20000024ff207230 */ /* 0x000fe40000004100 */
[----:B------:R-:W-:Y:S01]  /*8360*/  FFMA.FTZ R13, R30, R10, R13 ;  /* 0x0000000a1e0d7223 */ /* 0x000fe2000001000d */
[----:B------:R-:W-:Y:S02]  /*8370*/  HADD2.F32 R28, -RZ, R38.H1_H1 ;  /* 0x30000026ff1c7230 */ /* 0x000fe40000004100 */
[----:B------:R-:W-:Y:S02]  /*8380*/  HADD2.F32 R33, -RZ, R43.H1_H1 ;  /* 0x3000002bff217230 */ /* 0x000fe40000004100 */
[----:B------:R-:W-:Y:S01]  /*8390*/  FMUL.FTZ R5, R32, R24 ;  /* 0x0000001820057220 */ /* 0x000fe20000410000 */
[----:B------:R-:W-:-:S02]  /*83a0*/  HADD2.F32 R29, -RZ, R41.H1_H1 ;  /* 0x30000029ff1d7230 */ /* 0x000fc40000004100 */
[C---:B------:R-:W-:Y:S01]  /*83b0*/  FMUL.FTZ R21, R28.reuse, R24 ;  /* 0x000000181c157220 */ /* 0x040fe20000410000 */
[----:B------:R-:W-:Y:S01]  /*83c0*/  F2FP.F16.F32.PACK_AB R30, R13, R26 ;  /* 0x0000001a0d1e723e */ /* 0x000fe200000000ff */
[-C--:B------:R-:W-:Y:S01]  /*83d0*/  FMUL.FTZ R6, R33, R7.reuse ;  /* 0x0000000721067220 */ /* 0x080fe20000410000 */
[C---:B------:R-:W-:Y:S01]  /*83e0*/  FMUL.FTZ R24, R29.reuse, R7 ;  /* 0x000000071d187220 */ /* 0x040fe20000410000 */
[-C--:B------:R-:W-:Y:S02]  /*83f0*/  FFMA.FTZ R7, R28, R14.reuse, -R5 ;  /* 0x0000000e1c077223 */ /* 0x080fe40000010805 */
[-C--:B------:R-:W-:Y:S01]  /*8400*/  FFMA.FTZ R10, R29, R11.reuse, -R6 ;  /* 0x0000000b1d0a7223 */ /* 0x080fe20000010806 */
[----:B------:R-:W-:Y:S01]  /*8410*/  FFMA.FTZ R21, R32, R14, R21 ;  /* 0x0000000e20157223 */ /* 0x000fe20000010015 */
[----:B------:R-:W-:Y:S01]  /*8420*/  FFMA.FTZ R24, R33, R11, R24 ;  /* 0x0000000b21187223 */ /* 0x000fe20000010018 */
[----:B------:R-:W-:Y:S02]  /*8430*/  F2FP.F16.F32.PACK_AB R5, R0, R27 ;  /* 0x0000001b0005723e */ /* 0x000fe400000000ff */
[----:B------:R-:W-:-:S02]  /*8440*/  F2FP.F16.F32.PACK_AB R29, R12, R31 ;  /* 0x0000001f0c1d723e */ /* 0x000fc400000000ff */
[----:B------:R-:W-:Y:S02]  /*8450*/  F2FP.F16.F32.PACK_AB R6, R9, R20 ;  /* 0x000000140906723e */ /* 0x000fe400000000ff */
[----:B------:R-:W-:Y:S02]  /*8460*/  F2FP.F16.F32.PACK_AB R7, R10, R7 ;  /* 0x000000070a07723e */ /* 0x000fe400000000ff */
[----:B------:R-:W-:Y:S02]  /*8470*/  F2FP.F16.F32.PACK_AB R28, R8, R15 ;  /* 0x0000000f081c723e */ /* 0x000fe400000000ff */
[----:B------:R-:W-:Y:S01]  /*8480*/  F2FP.F16.F32.PACK_AB R31, R24, R21 ;  /* 0x00000015181f723e */ /* 0x000fe200000000ff */
[----:B------:R4:W-:Y:S04]  /*8490*/  STS.128 [R207+0x20400], R4 ;  /* 0x02040004cf007388 */ /* 0x0009e80000000c00 */
[----:B------:R4:W-:Y:S02]  /*84a0*/  STS.128 [R3+0x20400], R28 ;  /* 0x0204001c03007388 */ /* 0x0009e40000000c00 */
.L_x_525:
[----:B------:R-:W-:Y:S05]  /*84b0*/  BSYNC B0 ;  /* 0x0000000000007941 */ /* 0x000fea0003800000 */
.L_x_511:
[----:B------:R-:W-:Y:S01]  /*84c0*/  @!PT LDS RZ, [RZ] ;  /* 0x00000000fffff984 */ /* 0x000fe20000000800 */
[----:B------:R-:W-:Y:S01]  /*84d0*/  @!PT LDS RZ, [RZ] ;  /* 0x00000000fffff984 */ /* 0x000fe20000000800 */
[----:B------:R-:W-:Y:S01]  /*84e0*/  @!PT LDS RZ, [RZ] ;  /* 0x00000000fffff984 */ /* 0x000fe20000000800 */
[----:B------:R-:W-:Y:S01]  /*84f0*/  @!PT LDS RZ, [RZ] ;  /* 0x00000000fffff984 */ /* 0x000fe20000000800 */
[----:B------:R5:W-:Y:S06]  /*8500*/  MEMBAR.ALL.CTA ;  /* 0x0000000000007992 */ /* 0x000bec0000008000 */
[----:B-----5:R-:W5:Y:S01]  /*8510*/  FENCE.VIEW.ASYNC.S ;  /* 0x00000000000073c6 */ /* 0x020f620000000000 */
[----:B------:R-:W-:Y:S05]  /*8520*/  WARPSYNC.ALL ;  /* 0x0000000000007948 */ /* 0x000fea0003800000 */
[----:B-----5:R-:W-:Y:S06]  /*8530*/  BAR.SYNC.DEFER_BLOCKING 0xd, 0x80 ;  /* 0x0342000000007b1d */ /* 0x020fec0000010000 */
.L_x_508:
[----:B------:R-:W-:-:S13]  /*8540*/  ISETP.NE.AND P0, PT, R184, 0x3, PT ;  /* 0x00000003b800780c */ /* 0x000fda0003f05270 */
[----:B------:R-:W-:Y:S05]  /*8550*/  @!P0 BRA `(.L_x_536) ;  /* 0x0000000000048947 */ /* 0x000fea0003800000 */
[----:B------:R-:W-:Y:S01]  /*8560*/  BPT.TRAP 0x1 ;  /* 0x000000040000795c */ /* 0x000fe20000300000 */
.L_x_536:
[----:B---3--:R-:W-:Y:S01]  /*8570*/  IMAD R15, R18, 0x8, R2 ;  /* 0x00000008120f7824 */ /* 0x008fe200078e0202 */
[----:B------:R-:W-:-:S04]  /*8580*/  SHF.L.U32 R58, R23, 0x1f, RZ ;  /* 0x0000001f173a7819 */ /* 0x000fc800000006ff */
[----:B------:R3:W0:Y:S01]  /*8590*/  SYNCS.PHASECHK.TRANS64.TRYWAIT P1, [R15+URZ+0x28c30], R58 ;  /* 0x028c303a0f0075a7 */ /* 0x000622000802017f */
[----:B------:R-:W-:Y:S05]  /*85a0*/  @!P0 BRA `(.L_x_537) ;  /* 0x0000000000048947 */ /* 0x000fea0003800000 */
[----:B------:R-:W-:Y:S01]  /*85b0*/  BPT.TRAP 0x1 ;  /* 0x000000040000795c */ /* 0x000fe20000300000 */
.L_x_537:
[C---:B--2---:R-:W-:Y:S02]  /*85c0*/  VIADD R0, R2.reuse, 0x22400 ;  /* 0x0002240002007836 */ /* 0x044fe40000000000 */
[----:B01--4-:R-:W-:-:S03]  /*85d0*/  VIADD R3, R2, 0x20400 ;  /* 0x0002040002037836 */ /* 0x013fc60000000000 */
[----:B------:R-:W-:Y:S02]  /*85e0*/  SHF.R.U32.HI R0, RZ, 0x4, R0 ;  /* 0x00000004ff007819 */ /* 0x000fe40000011600 */
[----:B------:R-:W-:Y:S02]  /*85f0*/  SHF.R.U32.HI R3, RZ, 0x4, R3 ;  /* 0x00000004ff037819 */ /* 0x000fe40000011603 */
[----:B------:R-:W-:Y:S02]  /*8600*/  LOP3.LUT R0, R0, 0x3fff, RZ, 0xc0, !PT ;  /* 0x00003fff00007812 */ /* 0x000fe400078ec0ff */
[----:B------:R-:W-:Y:S02]  /*8610*/  LOP3.LUT R3, R3, 0x3fff, RZ, 0xc0, !PT ;  /* 0x00003fff03037812 */ /* 0x000fe400078ec0ff */
[----:B------:R-:W-:Y:S01]  /*8620*/  LOP3.LUT R0, R0, 0x10000, RZ, 0xfc, !PT ;  /* 0x0001000000007812 */ /* 0x000fe200078efcff */
[----:B------:R-:W-:Y:S06]  /*8630*/  @P1 BRA `(.L_x_538) ;  /* 0x0000000000081947 */ /* 0x000fec0003800000 */
[----:B------:R-:W0:Y:S02]  /*8640*/  SYNCS.PHASECHK.TRANS64.TRYWAIT P1, [R15+URZ+0x28c30], R58 ;  /* 0x028c303a0f0075a7 */ /* 0x000e24000802017f */
[----:B0-----:R-:W-:Y:S05]  /*8650*/  @!P1 BRA `(.L_x_539) ;  /* 0x000000cc00549947 */ /* 0x001fea0003800000 */
.L_x_538:
[----:B------:R-:W-:Y:S01]  /*8660*/  IMAD.MOV.U32 R5, RZ, RZ, 0x40000040 ;  /* 0x40000040ff057424 */ /* 0x000fe200078e00ff */
[----:B------:R-:W-:Y:S01]  /*8670*/  LOP3.LUT R4, R3, 0x10000, RZ, 0xfc, !PT ;  /* 0x0001000003047812 */ /* 0x000fe200078efcff */
[----:B------:R-:W-:Y:S01]  /*8680*/  IMAD.MOV.U32 R11, RZ, RZ, 0x40000040 ;  /* 0x40000040ff0b7424 */ /* 0x000fe200078e00ff */
[----:B------:R-:W-:Y:S01]  /*8690*/  LEA R10, R18, R0, 0x9 ;  /* 0x00000000120a7211 */ /* 0x000fe200078e48ff */
[----:B------:R-:W-:Y:S05]  /*86a0*/  WARPSYNC.ALL ;  /* 0x0000000000007948 */ /* 0x000fea0003800000 */
[C---:B------:R-:W-:Y:S01]  /*86b0*/  R2UR UR4, R4.reuse ;  /* 0x00000000040472ca */ /* 0x040fe200000e0000 */
[----:B-----5:R-:W-:Y:S01]  /*86c0*/  WARPGROUP.ARRIVE ;  /* 0x00000000000079c5 */ /* 0x020fe20000000000 */
[----:B------:R-:W-:Y:S01]  /*86d0*/  R2UR UR5, R5 ;  /* 0x00000000050572ca */ /* 0x000fe200000e0000 */
[----:B------:R-:W-:Y:S01]  /*86e0*/  VIADD R8, R4, 0x2 ;  /* 0x0000000204087836 */ /* 0x000fe20000000000 */
[C---:B------:R-:W-:Y:S01]  /*86f0*/  R2UR UR6, R10.reuse ;  /* 0x000000000a0672ca */ /* 0x040fe200000e0000 */
[----:B------:R-:W-:Y:S01]  /*8700*/  IMAD.MOV.U32 R9, RZ, RZ, 0x40000040 ;  /* 0x40000040ff097424 */ /* 0x000fe200078e00ff */
[----:B------:R-:W-:Y:S01]  /*8710*/  R2UR UR7, R11 ;  /* 0x000000000b0772ca */ /* 0x000fe200000e0000 */
[----:B------:R-:W-:Y:S01]  /*8720*/  IMAD.MOV.U32 R7, RZ, RZ, 0x40000040 ;  /* 0x40000040ff077424 */ /* 0x000fe200078e00ff */
[C---:B------:R-:W-:Y:S01]  /*8730*/  IADD3 R6, R10.reuse, 0x2, RZ ;  /* 0x000000020a067810 */ /* 0x040fe20007ffe0ff */
[----:B------:R-:W-:Y:S01]  /*8740*/  IMAD.MOV.U32 R13, RZ, RZ, 0x40000040 ;  /* 0x40000040ff0d7424 */ /* 0x000fe200078e00ff */
[C---:B------:R-:W-:Y:S01]  /*8750*/  IADD3 R12, R10.reuse, 0x4, RZ ;  /* 0x000000040a0c7810 */ /* 0x040fe20007ffe0ff */
[----:B------:R-:W-:Y:S01]  /*8760*/  IMAD.MOV.U32 R5, RZ, RZ, 0x40000040 ;  /* 0x40000040ff057424 */ /* 0x000fe200078e00ff */
[----:B------:R-:W-:Y:S01]  /*8770*/  IADD3 R10, R10, 0x6, RZ ;  /* 0x000000060a0a7810 */ /* 0x000fe20007ffe0ff */
[----:B------:R-:W-:Y:S01]  /*8780*/  IMAD.MOV.U32 R11, RZ, RZ, 0x40000040 ;  /* 0x40000040ff0b7424 */ /* 0x000fe200078e00ff */
[----:B------:R-:W1:Y:S01]  /*8790*/  S2R R60, SR_TID.X ;  /* 0x00000000003c7919 */ /* 0x000e620000002100 */
[----:B------:R-:W-:-:S04]  /*87a0*/  IMAD R3, R182, -0x40, R168 ;  /* 0xffffffc0b6037824 */ /* 0x000fc800078e02a8 */
[----:B------:R-:W-:Y:S01]  /*87b0*/  HGMMA.64x64x16.F32 R24, gdesc[UR4], RZ, !UPT, gsb0 ;  /* 0x00e00000041879f0 */ /* 0x000fe2000c0008ff */
[----:B------:R-:W-:Y:S02]  /*87c0*/  R2UR UR4, R8 ;  /* 0x00000000080472ca */ /* 0x000fe400000e0000 */
[----:B------:R-:W-:Y:S02]  /*87d0*/  R2UR UR5, R9 ;  /* 0x00000000090572ca */ /* 0x000fe400000e0000 */
[----:B------:R-:W-:Y:S01]  /*87e0*/  R2UR UR6, R6 ;  /* 0x00000000060672ca */ /* 0x000fe200000e0000 */
[----:B------:R-:W-:Y:S01]  /*87f0*/  VIADD R6, R4, 0x4 ;  /* 0x0000000404067836 */ /* 0x000fe20000000000 */
[----:B------:R-:W-:Y:S01]  /*8800*/  R2UR UR7, R7 ;  /* 0x00000000070772ca */ /* 0x000fe200000e0000 */
[----:B------:R-:W-:Y:S01]  /*8810*/  IMAD.MOV.U32 R7, RZ, RZ, 0x40000040 ;  /* 0x40000040ff077424 */ /* 0x000fe200078e00ff */
[----:B------:R-:W-:Y:S01]  /*8820*/  IADD3 R3, -R190, 0x40, R3 ;  /* 0x00000040be037810 */ /* 0x000fe20007ffe103 */
[----:B------:R-:W-:-:S03]  /*8830*/  VIADD R4, R4, 0x6 ;  /* 0x0000000604047836 */ /* 0x000fc60000000000 */
[C---:B------:R-:W-:Y:S02]  /*8840*/  ISETP.GT.AND P1, PT, R3.reuse, RZ, PT ;  /* 0x000000ff0300720c */ /* 0x040fe40003f24270 */
[C---:B------:R-:W-:Y:S02]  /*8850*/  ISETP.GT.AND P2, PT, R3.reuse, 0x1, PT ;  /* 0x000000010300780c */ /* 0x040fe40003f44270 */
[C---:B------:R-:W-:Y:S02]  /*8860*/  ISETP.GT.AND P3, PT, R3.reuse, 0x8, PT ;  /* 0x000000080300780c */ /* 0x040fe40003f64270 */
[C---:B------:R-:W-:Y:S02]  /*8870*/  ISETP.GT.AND P4, PT, R3.reuse, 0x9, PT ;  /* 0x000000090300780c */ /* 0x040fe40003f84270 */
[C---:B------:R-:W-:Y:S02]  /*8880*/  ISETP.GT.AND P5, PT, R3.reuse, 0x10, PT ;  /* 0x000000100300780c */ /* 0x040fe40003fa4270 */
[----:B------:R-:W-:-:S02]  /*8890*/  ISETP.GT.AND P6, PT, R3, 0x11, PT ;  /* 0x000000110300780c */ /* 0x000fc40003fc4270 */
[----:B-1----:R-:W-:Y:S01]  /*88a0*/  LOP3.LUT R60, R60, 0x7f, RZ, 0xc0, !PT ;  /* 0x0000007f3c3c7812 */ /* 0x002fe200078ec0ff */
[----:B------:R-:W-:Y:S02]  /*88b0*/  WARPGROUP.DEPBAR.LE gsb0, 0x0 ;  /* 0x00008000000079c5 */ /* 0x000fe40000010000 */
[----:B------:R-:W-:-:S06]  /*88c0*/  WARPGROUP.ARRIVE ;  /* 0x00000000000079c5 */ /* 0x000fcc0000000000 */
[----:B------:R-:W-:Y:S01]  /*88d0*/  HGMMA.64x64x16.F32 R24, gdesc[UR4], R24, gsb0 ;  /* 0x00e00000041879f0 */ /* 0x000fe20008000818 */
[----:B------:R-:W-:Y:S02]  /*88e0*/  R2UR UR4, R6 ;  /* 0x00000000060472ca */ /* 0x000fe400000e0000 */
[----:B------:R-:W-:Y:S02]  /*88f0*/  R2UR UR5, R7 ;  /* 0x00000000070572ca */ /* 0x000fe400000e0000 */
[----:B------:R-:W-:Y:S02]  /*8900*/  R2UR UR6, R12 ;  /* 0x000000000c0672ca */ /* 0x000fe400000e0000 */
[----:B------:R-:W-:Y:S01]  /*8910*/  R2UR UR7, R13 ;  /* 0x000000000d0772ca */ /* 0x000fe200000e0000 */
[----:B------:R-:W-:Y:S02]  /*8920*/  WARPGROUP.DEPBAR.LE gsb0, 0x0 ;  /* 0x00008000000079c5 */ /* 0x000fe40000010000 */
[----:B------:R-:W-:-:S10]  /*8930*/  WARPGROUP.ARRIVE ;  /* 0x00000000000079c5 */ /* 0x000fd40000000000 */
        /* <DEDUP_REMOVED lines=8> */
[----:B------:R-:W-:Y:S01]  /*89c0*/  ULDC UR4, c[0x0][0x9d8] ;  /* 0x0002760000047ab9 */ /* 0x000fe20000000800 */
[----:B------:R-:W-:Y:S01]  /*89d0*/  ULDC UR5, c[0x0][0x988] ;  /* 0x0002620000057ab9 */ /* 0x000fe20000000800 */
        /* <DEDUP_REMOVED lines=40> */
[----:B----4-:R-:W-:Y:S01]  /*8c60*/  FSEL R57, R28, -INF , P3 ;  /* 0xff8000001c397808 */ /* 0x010fe20001800000 */
[----:B------:R-:W-:-:S03]  /*8c70*/  FMUL.FTZ R55, R55, UR4 ;  /* 0x0000000437377c20 */ /* 0x000fc60008410000 */
[----:B------:R-:W-:-:S03]  /*8c80*/  FMNMX.FTZ R10, R57, R10, !PT ;  /* 0x0000000a390a7209 */ /* 0x000fc60007810000 */
[----:B------:R-:W4:Y:S01]  /*8c90*/  MUFU.TANH R26, R26 ;  /* 0x0000001a001a7308 */ /* 0x000f220000002400 */
[----:B-1----:R-:W-:-:S04]  /*8ca0*/  FSEL R29, R29, -INF , P4 ;  /* 0xff8000001d1d7808 */ /* 0x002fc80002000000 */
[----:B------:R-:W-:-:S03]  /*8cb0*/  FMNMX.FTZ R10, R29, R10, !PT ;  /* 0x0000000a1d0a7209 */ /* 0x000fc60007810000 */
[----:B------:R-:W1:Y:S01]  /*8cc0*/  MUFU.TANH R33, R33 ;  /* 0x0000002100217308 */ /* 0x000e620000002400 */
[----:B--2---:R-:W-:-:S04]  /*8cd0*/  FSEL R59, R32, -INF , P5 ;  /* 0xff800000203b7808 */ /* 0x004fc80002800000 */
[----:B------:R-:W-:-:S03]  /*8ce0*/  FMNMX.FTZ R10, R59, R10, !PT ;  /* 0x0000000a3b0a7209 */ /* 0x000fc60007810000 */
[----:B------:R-:W2:Y:S01]  /*8cf0*/  MUFU.TANH R27, R27 ;  /* 0x0000001b001b7308 */ /* 0x000ea20000002400 */
[----:B----4-:R-:W-:Y:S02]  /*8d00*/  FSEL R13, R26, -INF , P1 ;  /* 0xff8000001a0d7808 */ /* 0x010fe40000800000 */
[----:B------:R-:W-:-:S05]  /*8d10*/  ISETP.GT.AND P1, PT, R3, 0x18, PT ;  /* 0x000000180300780c */ /* 0x000fca0003f24270 */
[----:B------:R-:W4:Y:S01]  /*8d20*/  MUFU.TANH R36, R36 ;  /* 0x0000002400247308 */ /* 0x000f220000002400 */
[----:B-1----:R-:W-:-:S04]  /*8d30*/  FSEL R61, R33, -INF , P6 ;  /* 0xff800000213d7808 */ /* 0x002fc80003000000 */
[----:B------:R-:W-:-:S03]  /*8d40*/  FMNMX.FTZ R10, R61, R10, !PT ;  /* 0x0000000a3d0a7209 */ /* 0x000fc60007810000 */
[----:B------:R-:W1:Y:S01]  /*8d50*/  MUFU.TANH R30, R30 ;  /* 0x0000001e001e7308 */ /* 0x000e620000002400 */
[----:B--2---:R-:W-:Y:S02]  /*8d60*/  FSEL R27, R27, -INF , P2 ;  /* 0xff8000001b1b7808 */ /* 0x004fe40001000000 */
[----:B------:R-:W-:-:S05]  /*8d70*/  ISETP.GT.AND P2, PT, R3, 0x19, PT ;  /* 0x000000190300780c */ /* 0x000fca0003f44270 */
[----:B------:R-:W2:Y:S01]  /*8d80*/  MUFU.TANH R37, R37 ;  /* 0x0000002500257308 */ /* 0x000ea20000002400 */
[----:B----4-:R-:W-:-:S04]  /*8d90*/  FSEL R63, R36, -INF , P1 ;  /* 0xff800000243f7808 */ /* 0x010fc80000800000 */
[----:B------:R-:W-:-:S03]  /*8da0*/  FMNMX.FTZ R10, R63, R10, !PT ;  /* 0x0000000a3f0a7209 */ /* 0x000fc60007810000 */
[----:B------:R-:W4:Y:S01]  /*8db0*/  MUFU.TANH R31, R31 ;  /* 0x0000001f001f7308 */ /* 0x000f220000002400 */
[----:B-1----:R-:W-:Y:S02]  /*8dc0*/  FSEL R21, R30, -INF , P3 ;  /* 0xff8000001e157808 */ /* 0x002fe40001800000 */
[----:B------:R-:W-:-:S05]  /*8dd0*/  ISETP.GT.AND P3, PT, R3, 0x20, PT ;  /* 0x000000200300780c */ /* 0x000fca0003f64270 */
        /* <DEDUP_REMOVED lines=42> */
[----:B------:R-:W-:Y:S01]  /*9080*/  MUFU.TANH R46, R46 ;  /* 0x0000002e002e7308 */ /* 0x000fe20000002400 */
[----:B-1----:R-:W-:-:S04]  /*9090*/  FSEL R79, R52, -INF , P3 ;  /* 0xff800000344f7808 */ /* 0x002fc80001800000 */
[----:B------:R-:W-:-:S03]  /*90a0*/  FMNMX.FTZ R10, R79, R10, !PT ;  /* 0x0000000a4f0a7209 */ /* 0x000fc60007810000 */
[----:B------:R-:W1:Y:S01]  /*90b0*/  MUFU.TANH R47, R47 ;  /* 0x0000002f002f7308 */ /* 0x000e620000002400 */
[----:B--2---:R-:W-:-:S04]  /*90c0*/  FSEL R81, R53, -INF , P4 ;  /* 0xff80000035517808 */ /* 0x004fc80002000000 */
[----:B------:R-:W-:-:S03]  /*90d0*/  FMNMX.FTZ R3, R81, R10, !PT ;  /* 0x0000000a51037209 */ /* 0x000fc60007810000 */
[----:B------:R-:W2:Y:S02]  /*90e0*/  MUFU.TANH R50, R50 ;  /* 0x0000003200327308 */ /* 0x000ea40000002400 */
[----:B------:R-:W4:Y:S06]  /*90f0*/  SHFL.BFLY PT, R10, R3, 0x2, 0x1f ;  /* 0x0c401f00030a7f89 */ /* 0x000f2c00000e0000 */
[----:B------:R-:W0:Y:S01]  /*9100*/  MUFU.TANH R51, R51 ;  /* 0x0000003300337308 */ /* 0x000e220000002400 */
[----:B-1----:R-:W-:-:S07]  /*9110*/  FSEL R47, R47, -INF , P6 ;  /* 0xff8000002f2f7808 */ /* 0x002fce0003000000 */
[----:B------:R-:W1:Y:S01]  /*9120*/  MUFU.TANH R54, R54 ;  /* 0x0000003600367308 */ /* 0x000e620000002400 */
[----:B--2---:R-:W-:-:S07]  /*9130*/  FSEL R49, R50, -INF , P1 ;  /* 0xff80000032317808 */ /* 0x004fce0000800000 */
[----:B------:R-:W2:Y:S01]  /*9140*/  MUFU.TANH R55, R55 ;  /* 0x0000003700377308 */ /* 0x000ea20000002400 */
[----:B0-----:R-:W-:Y:S02]  /*9150*/  FSEL R51, R51, -INF , P2 ;  /* 0xff80000033337808 */ /* 0x001fe40001000000 */
[----:B----4-:R-:W-:Y:S02]  /*9160*/  FMNMX.FTZ R14, R3, R10, !PT ;  /* 0x0000000a030e7209 */ /* 0x010fe40007810000 */
[----:B------:R-:W-:-:S03]  /*9170*/  FMNMX.FTZ R10, R13, R27, !PT ;  /* 0x0000001b0d0a7209 */ /* 0x000fc60007810000 */
[----:B------:R-:W0:Y:S01]  /*9180*/  SHFL.BFLY PT, R45, R14, 0x1, 0x1f ;  /* 0x0c201f000e2d7f89 */ /* 0x000e2200000e0000 */
[----:B------:R-:W-:Y:S02]  /*9190*/  FMNMX.FTZ R10, R21, R10, !PT ;  /* 0x0000000a150a7209 */ /* 0x000fe40007810000 */
[----:B-1----:R-:W-:Y:S02]  /*91a0*/  FSEL R53, R54, -INF , P3 ;  /* 0xff80000036357808 */ /* 0x002fe40001800000 */
[----:B------:R-:W-:-:S04]  /*91b0*/  FMNMX.FTZ R10, R31, R10, !PT ;  /* 0x0000000a1f0a7209 */ /* 0x000fc80007810000 */
[----:B------:R-:W-:Y:S02]  /*91c0*/  FMNMX.FTZ R10, R33, R10, !PT ;  /* 0x0000000a210a7209 */ /* 0x000fe40007810000 */
[----:B--2---:R-:W-:Y:S02]  /*91d0*/  FSEL R55, R55, -INF , P4 ;  /* 0xff80000037377808 */ /* 0x004fe40002000000 */
[----:B------:R-:W-:-:S04]  /*91e0*/  FMNMX.FTZ R10, R35, R10, !PT ;  /* 0x0000000a230a7209 */ /* 0x000fc80007810000 */
[----:B------:R-:W-:Y:S01]  /*91f0*/  FMNMX.FTZ R12, R37, R10, !PT ;  /* 0x0000000a250c7209 */ /* 0x000fe20007810000 */
[----:B------:R-:W-:-:S03]  /*9200*/  IMAD.U32 R10, RZ, RZ, UR5 ;  /* 0x00000005ff0a7e24 */ /* 0x000fc6000f8e00ff */
[----:B------:R-:W-:Y:S02]  /*9210*/  FMNMX.FTZ R12, R39, R12, !PT ;  /* 0x0000000c270c7209 */ /* 0x000fe40007810000 */
[----:B0-----:R-:W-:Y:S02]  /*9220*/  FMNMX.FTZ R3, R14, R45, !PT ;  /* 0x0000002d0e037209 */ /* 0x001fe40007810000 */
[----:B------:R-:W-:Y:S02]  /*9230*/  FMNMX.FTZ R12, R41, R12, !PT ;  /* 0x0000000c290c7209 */ /* 0x000fe40007810000 */
[----:B------:R-:W-:Y:S01]  /*9240*/  FSEL R45, R46, -INF , P5 ;  /* 0xff8000002e2d7808 */ /* 0x000fe20002800000 */
[----:B------:R-:W-:Y:S01]  /*9250*/  FMUL.FTZ R14, R3, R10 ;  /* 0x0000000a030e7220 */ /* 0x000fe20000410000 */
[----:B------:R-:W-:Y:S02]  /*9260*/  FMNMX.FTZ R12, R43, R12, !PT ;  /* 0x0000000c2b0c7209 */ /* 0x000fe40007810000 */
[----:B------:R-:W-:-:S02]  /*9270*/  FSETP.NEU.FTZ.AND P5, PT, R3, -INF , PT ;  /* 0xff8000000300780b */ /* 0x000fc40003fbd000 */
[----:B------:R-:W-:Y:S02]  /*9280*/  FMNMX.FTZ R12, R45, R12, !PT ;  /* 0x0000000c2d0c7209 */ /* 0x000fe40007810000 */
[----:B------:R-:W-:Y:S02]  /*9290*/  FSEL R20, R14, RZ, P5 ;  /* 0x000000ff0e147208 */ /* 0x000fe40002800000 */
[----:B------:R-:W-:-:S03]  /*92a0*/  FMNMX.FTZ R12, R47, R12, !PT ;  /* 0x0000000c2f0c7209 */ /* 0x000fc60007810000 */
[--C-:B------:R-:W-:Y:S01]  /*92b0*/  FFMA.FTZ R11, R11, R10, -R20.reuse ;  /* 0x0000000a0b0b7223 */ /* 0x100fe20000010814 */
[----:B------:R-:W-:Y:S01]  /*92c0*/  FMNMX.FTZ R12, R49, R12, !PT ;  /* 0x0000000c310c7209 */ /* 0x000fe20007810000 */
[-CC-:B------:R-:W-:Y:S01]  /*92d0*/  FFMA.FTZ R25, R25, R10.reuse, -R20.reuse ;  /* 0x0000000a19197223 */ /* 0x180fe20000010814 */
[--C-:B------:R-:W-:Y:S01]  /*92e0*/  FFMA.FTZ R57, R57, R10, -R20.reuse ;  /* 0x0000000a39397223 */ /* 0x100fe20000010814 */
[----:B------:R0:W-:Y:S01]  /*92f0*/  MUFU.EX2 R152, R11 ;  /* 0x0000000b00987308 */ /* 0x0001e20000000800 */
[----:B------:R-:W-:Y:S01]  /*9300*/  FMNMX.FTZ R12, R51, R12, !PT ;  /* 0x0000000c330c7209 */ /* 0x000fe20007810000 */
[-CC-:B------:R-:W-:Y:S01]  /*9310*/  FFMA.FTZ R29, R29, R10.reuse, -R20.reuse ;  /* 0x0000000a1d1d7223 */ /* 0x180fe20000010814 */
[-CC-:B------:R-:W-:Y:S01]  /*9320*/  FFMA.FTZ R59, R59, R10.reuse, -R20.reuse ;  /* 0x0000000a3b3b7223 */ /* 0x180fe20000010814 */
[--C-:B------:R-:W-:Y:S01]  /*9330*/  FFMA.FTZ R61, R61, R10, -R20.reuse ;  /* 0x0000000a3d3d7223 */ /* 0x100fe20000010814 */
[----:B------:R-:W-:Y:S01]  /*9340*/  FMNMX.FTZ R12, R53, R12, !PT ;  /* 0x0000000c350c7209 */ /* 0x000fe20007810000 */
[-CC-:B------:R-:W-:Y:S01]  /*9350*/  FFMA.FTZ R63, R63, R10.reuse, -R20.reuse ;  /* 0x0000000a3f3f7223 */ /* 0x180fe20000010814 */
[--C-:B------:R-:W-:Y:S01]  /*9360*/  FFMA.FTZ R65, R65, R10, -R20.reuse ;  /* 0x0000000a41417223 */ /* 0x100fe20000010814 */
[----:B------:R-:W1:Y:S01]  /*9370*/  MUFU.EX2 R25, R25 ;  /* 0x0000001900197308 */ /* 0x000e620000000800 */
[----:B------:R-:W-:Y:S01]  /*9380*/  FMNMX.FTZ R12, R55, R12, !PT ;  /* 0x0000000c370c7209 */ /* 0x000fe20007810000 */
[-CC-:B------:R-:W-:Y:S01]  /*9390*/  FFMA.FTZ R67, R67, R10.reuse, -R20.reuse ;  /* 0x0000000a43437223 */ /* 0x180fe20000010814 */
[-CC-:B------:R-:W-:Y:S01]  /*93a0*/  FFMA.FTZ R69, R69, R10.reuse, -R20.reuse ;  /* 0x0000000a45457223 */ /* 0x180fe20000010814 */
[-CC-:B------:R-:W-:Y:S01]  /*93b0*/  FFMA.FTZ R71, R71, R10.reuse, -R20.reuse ;  /* 0x0000000a47477223 */ /* 0x180fe20000010814 */
[-CC-:B------:R-:W-:Y:S01]  /*93c0*/  FFMA.FTZ R73, R73, R10.reuse, -R20.reuse ;  /* 0x0000000a49497223 */ /* 0x180fe20000010814 */
[----:B0-----:R-:W0:Y:S01]  /*93d0*/  SHFL.BFLY PT, R11, R12, 0x2, 0x1f ;  /* 0x0c401f000c0b7f89 */ /* 0x001e2200000e0000 */
[-CC-:B------:R-:W-:Y:S01]  /*93e0*/  FFMA.FTZ R75, R75, R10.reuse, -R20.reuse ;  /* 0x0000000a4b4b7223 */ /* 0x180fe20000010814 */
[----:B------:R-:W2:Y:S01]  /*93f0*/  MUFU.EX2 R57, R57 ;  /* 0x0000003900397308 */ /* 0x000ea20000000800 */
[-CC-:B------:R-:W-:Y:S01]  /*9400*/  FFMA.FTZ R77, R77, R10.reuse, -R20.reuse ;  /* 0x0000000a4d4d7223 */ /* 0x180fe20000010814 */
[-CC-:B------:R-:W-:Y:S01]  /*9410*/  FFMA.FTZ R79, R79, R10.reuse, -R20.reuse ;  /* 0x0000000a4f4f7223 */ /* 0x180fe20000010814 */
[----:B------:R-:W-:-:S05]  /*9420*/  FFMA.FTZ R20, R81, R10, -R20 ;  /* 0x0000000a51147223 */ /* 0x000fca0000010814 */
[----:B------:R-:W4:Y:S08]  /*9430*/  MUFU.EX2 R154, R29 ;  /* 0x0000001d009a7308 */ /* 0x000f300000000800 */
[----:B------:R-:W-:Y:S01]  /*9440*/  MUFU.EX2 R59, R59 ;  /* 0x0000003b003b7308 */ /* 0x000fe20000000800 */
[----:B0-----:R-:W-:-:S07]  /*9450*/  FMNMX.FTZ R14, R12, R11, !PT ;  /* 0x0000000b0c0e7209 */ /* 0x001fce0007810000 */
[----:B------:R-:W-:Y:S01]  /*9460*/  MUFU.EX2 R156, R61 ;  /* 0x0000003d009c7308 */ /* 0x000fe20000000800 */
[----:B------:R-:W0:Y:S07]  /*9470*/  SHFL.BFLY PT, R11, R14, 0x1, 0x1f ;  /* 0x0c201f000e0b7f89 */ /* 0x000e2e00000e0000 */
[----:B------:R-:W-:Y:S08]  /*9480*/  MUFU.EX2 R63, R63 ;  /* 0x0000003f003f7308 */ /* 0x000ff00000000800 */
[----:B------:R-:W-:Y:S08]  /*9490*/  MUFU.EX2 R158, R65 ;  /* 0x00000041009e7308 */ /* 0x000ff00000000800 */
[----:B------:R-:W-:Y:S01]  /*94a0*/  MUFU.EX2 R67, R67 ;  /* 0x0000004300437308 */ /* 0x000fe20000000800 */
[----:B0-----:R-:W-:-:S04]  /*94b0*/  FMNMX.FTZ R11, R14, R11, !PT ;  /* 0x0000000b0e0b7209 */ /* 0x001fc80007810000 */
[C---:B------:R-:W-:Y:S01]  /*94c0*/  FSETP.NEU.FTZ.AND P1, PT, R11.reuse, -INF , PT ;  /* 0xff8000000b00780b */ /* 0x040fe20003f3d000 */
[----:B------:R-:W-:Y:S02]  /*94d0*/  FMUL.FTZ R12, R11, R10 ;  /* 0x0000000a0b0c7220 */ /* 0x000fe40000410000 */
[----:B------:R-:W-:Y:S03]  /*94e0*/  MUFU.EX2 R160, R69 ;  /* 0x0000004500a07308 */ /* 0x000fe60000000800 */
[----:B------:R-:W-:Y:S01]  /*94f0*/  FSEL R24, R12, RZ, P1 ;  /* 0x000000ff0c187208 */ /* 0x000fe20000800000 */
[----:B-1----:R-:W-:Y:S01]  /*9500*/  FADD.FTZ R12, R152, R25 ;  /* 0x00000019980c7221 */ /* 0x002fe20000010000 */
[----:B------:R-:W-:-:S03]  /*9510*/  ISETP.NE.AND P1, PT, R60, RZ, PT ;  /* 0x000000ff3c00720c */ /* 0x000fc60003f25270 */
[----:B------:R-:W-:Y:S01]  /*9520*/  MUFU.EX2 R71, R71 ;  /* 0x0000004700477308 */ /* 0x000fe20000000800 */
[-CC-:B------:R-:W-:Y:S01]  /*9530*/  FFMA.FTZ R13, R13, R10.reuse, -R24.reuse ;  /* 0x0000000a0d0d7223 */ /* 0x180fe20000010818 */
[-CC-:B------:R-:W-:Y:S01]  /*9540*/  FFMA.FTZ R27, R27, R10.reuse, -R24.reuse ;  /* 0x0000000a1b1b7223 */ /* 0x180fe20000010818 */
[-CC-:B------:R-:W-:Y:S01]  /*9550*/  FFMA.FTZ R21, R21, R10.reuse, -R24.reuse ;  /* 0x0000000a15157223 */ /* 0x180fe20000010818 */
[-CC-:B------:R-:W-:Y:S01]  /*9560*/  FFMA.FTZ R31, R31, R10.reuse, -R24.reuse ;  /* 0x0000000a1f1f7223 */ /* 0x180fe20000010818 */
[-CC-:B------:R-:W-:Y:S01]  /*9570*/  FFMA.FTZ R33, R33, R10.reuse, -R24.reuse ;  /* 0x0000000a21217223 */ /* 0x180fe20000010818 */
[-CC-:B------:R-:W-:Y:S01]  /*9580*/  FFMA.FTZ R35, R35, R10.reuse, -R24.reuse ;  /* 0x0000000a23237223 */ /* 0x180fe20000010818 */
[-CC-:B------:R-:W-:Y:S01]  /*9590*/  FFMA.FTZ R37, R37, R10.reuse, -R24.reuse ;  /* 0x0000000a25257223 */ /* 0x180fe20000010818 */
        /* <DEDUP_REMOVED lines=8> */
[----:B------:R2:W0:Y:S01]  /*9620*/  MUFU.EX2 R26, R27 ;  /* 0x0000001b001a7308 */ /* 0x0004220000000800 */
[-CC-:B------:R-:W-:Y:S01]  /*9630*/  FFMA.FTZ R53, R53, R10.reuse, -R24.reuse ;  /* 0x0000000a35357223 */ /* 0x180fe20000010818 */
[----:B------:R-:W-:Y:S01]  /*9640*/  FFMA.FTZ R24, R55, R10, -R24 ;  /* 0x0000000a37187223 */ /* 0x000fe20000010818 */
[----:B------:R-:W-:-:S05]  /*9650*/  F2FP.F16.F32.PACK_AB R152, R25, R152 ;  /* 0x000000981998723e */ /* 0x000fca00000000ff */
[----:B------:R-:W1:Y:S01]  /*9660*/  MUFU.EX2 R21, R21 ;  /* 0x0000001500157308 */ /* 0x000e620000000800 */
[----:B--2---:R-:W-:-:S04]  /*9670*/  FADD.FTZ R27, R57, R12 ;  /* 0x0000000c391b7221 */ /* 0x004fc80000010000 */
[C---:B----4-:R-:W-:Y:S01]  /*9680*/  FADD.FTZ R38, R154.reuse, R27 ;  /* 0x0000001b9a267221 */ /* 0x050fe20000010000 */
[----:B------:R-:W-:Y:S02]  /*9690*/  F2FP.F16.F32.PACK_AB R154, R154, R57 ;  /* 0x000000399a9a723e */ /* 0x000fe400000000ff */
[----:B------:R-:W2:Y:S01]  /*96a0*/  MUFU.EX2 R28, R31 ;  /* 0x0000001f001c7308 */ /* 0x000ea20000000800 */
[----:B0-----:R-:W-:Y:S01]  /*96b0*/  FADD.FTZ R12, R13, R26 ;  /* 0x0000001a0d0c7221 */ /* 0x001fe20000010000 */
[----:B------:R-:W-:Y:S01]  /*96c0*/  FADD.FTZ R29, R59, R38 ;  /* 0x000000263b1d7221 */ /* 0x000fe20000010000 */
[----:B------:R-:W-:-:S03]  /*96d0*/  F2FP.F16.F32.PACK_AB R153, R26, R13 ;  /* 0x0000000d1a99723e */ /* 0x000fc600000000ff */
[C---:B------:R-:W-:Y:S01]  /*96e0*/  FADD.FTZ R42, R156.reuse, R29 ;  /* 0x0000001d9c2a7221 */ /* 0x040fe20000010000 */
[----:B------:R-:W-:Y:S01]  /*96f0*/  F2FP.F16.F32.PACK_AB R156, R156, R59 ;  /* 0x0000003b9c9c723e */ /* 0x000fe200000000ff */
[----:B------:R-:W0:Y:S01]  /*9700*/  MUFU.EX2 R33, R33 ;  /* 0x0000002100217308 */ /* 0x000e220000000800 */
[----:B-1----:R-:W-:Y:S01]  /*9710*/  FADD.FTZ R27, R21, R12 ;  /* 0x0000000c151b7221 */ /* 0x002fe20000010000 */
[----:B------:R-:W-:Y:S01]  /*9720*/  @!P1 IADD3 R12, R15, 0x28c40, RZ ;  /* 0x00028c400f0c9810 */ /* 0x000fe20007ffe0ff */
[----:B------:R-:W-:-:S03]  /*9730*/  FADD.FTZ R29, R63, R42 ;  /* 0x0000002a3f1d7221 */ /* 0x000fc60000010000 */
[----:B------:R-:W-:Y:S02]  /*9740*/  @!P1 PRMT R12, RZ, 0x654, R12 ;  /* 0x00000654ff0c9816 */ /* 0x000fe4000000000c */
[----:B------:R-:W1:Y:S01]  /*9750*/  MUFU.EX2 R30, R35 ;  /* 0x00000023001e7308 */ /* 0x000e620000000800 */
[C---:B--2---:R-:W-:Y:S01]  /*9760*/  FADD.FTZ R40, R28.reuse, R27 ;  /* 0x0000001b1c287221 */ /* 0x044fe20000010000 */
[----:B------:R1:W-:Y:S01]  /*9770*/  @!P1 SYNCS.ARRIVE.TRANS64.RED.A1T0 RZ, [R12+URZ], RZ ;  /* 0x000000ff0cff99a7 */ /* 0x0003e2000810043f */
[----:B------:R-:W-:Y:S01]  /*9780*/  F2FP.F16.F32.PACK_AB R155, R28, R21 ;  /* 0x000000151c9b723e */ /* 0x000fe200000000ff */
[----:B------:R-:W-:Y:S01]  /*9790*/  BAR.SYNC.DEFER_BLOCKING 0xf, 0x100 ;  /* 0x03c4000000007b1d */ /* 0x000fe20000010000 */
[----:B0-----:R-:W-:-:S05]  /*97a0*/  FADD.FTZ R27, R33, R40 ;  /* 0x00000028211b7221 */ /* 0x001fca0000010000 */
[----:B------:R-:W0:Y:S01]  /*97b0*/  MUFU.EX2 R37, R37 ;  /* 0x0000002500257308 */ /* 0x000e220000000800 */
[C---:B------:R-:W-:Y:S01]  /*97c0*/  FADD.FTZ R40, R158.reuse, R29 ;  /* 0x0000001d9e287221 */ /* 0x040fe20000010000 */
[----:B------:R-:W-:-:S03]  /*97d0*/  F2FP.F16.F32.PACK_AB R158, R158, R63 ;  /* 0x0000003f9e9e723e */ /* 0x000fc600000000ff */
[----:B------:R-:W-:Y:S01]  /*97e0*/  FADD.FTZ R29, R67, R40 ;  /* 0x00000028431d7221 */ /* 0x000fe20000010000 */
[----:B-1----:R-:W-:Y:S02]  /*97f0*/  FADD.FTZ R12, R30, R27 ;  /* 0x0000001b1e0c7221 */ /* 0x002fe40000010000 */
[----:B------:R-:W1:Y:S01]  /*9800*/  MUFU.EX2 R32, R39 ;  /* 0x0000002700207308 */ /* 0x000e620000000800 */
[----:B------:R-:W-:Y:S01]  /*9810*/  FADD.FTZ R40, R160, R29 ;  /* 0x0000001da0287221 */ /* 0x000fe20000010000 */
[----:B------:R-:W-:Y:S02]  /*9820*/  F2FP.F16.F32.PACK_AB R157, R30, R33 ;  /* 0x000000211e9d723e */ /* 0x000fe400000000ff */
[----:B------:R-:W-:-:S04]  /*9830*/  F2FP.F16.F32.PACK_AB R160, R160, R67 ;  /* 0x00000043a0a0723e */ /* 0x000fc800000000ff */
[----:B------:R-:W2:Y:S01]  /*9840*/  MUFU.EX2 R41, R41 ;  /* 0x0000002900297308 */ /* 0x000ea20000000800 */
[----:B0-----:R-:W-:Y:S01]  /*9850*/  FADD.FTZ R27, R37, R12 ;  /* 0x0000000c251b7221 */ /* 0x001fe20000010000 */
[----:B------:R0:W-:Y:S06]  /*9860*/  STSM.16.M88.4 [R194+0x26800], R152 ;  /* 0x02680098c2007844 */ /* 0x0001ec0000000200 */
[----:B------:R-:W4:Y:S01]  /*9870*/  MUFU.EX2 R34, R43 ;  /* 0x0000002b00227308 */ /* 0x000f220000000800 */
[C---:B-1----:R-:W-:Y:S01]  /*9880*/  FADD.FTZ R12, R32.reuse, R27 ;  /* 0x0000001b200c7221 */ /* 0x042fe20000010000 */
[----:B------:R-:W-:Y:S01]  /*9890*/  FADD.FTZ R27, R71, R40 ;  /* 0x00000028471b7221 */ /* 0x000fe20000010000 */
[----:B------:R-:W-:-:S05]  /*98a0*/  F2FP.F16.F32.PACK_AB R159, R32, R37 ;  /* 0x00000025209f723e */ /* 0x000fca00000000ff */
[----:B------:R-:W1:Y:S01]  /*98b0*/  MUFU.EX2 R45, R45 ;  /* 0x0000002d002d7308 */ /* 0x000e620000000800 */
[----:B--2---:R-:W-:Y:S01]  /*98c0*/  FADD.FTZ R25, R41, R12 ;  /* 0x0000000c29197221 */ /* 0x004fe20000010000 */
[----:B------:R0:W-:Y:S06]  /*98d0*/  STSM.16.M88.4 [R195], R156 ;  /* 0x0000009cc3007844 */ /* 0x0001ec0000000200 */
[----:B------:R-:W2:Y:S01]  /*98e0*/  MUFU.EX2 R162, R73 ;  /* 0x0000004900a27308 */ /* 0x000ea20000000800 */
[C---:B----4-:R-:W-:Y:S01]  /*98f0*/  FADD.FTZ R12, R34.reuse, R25 ;  /* 0x00000019220c7221 */ /* 0x050fe20000010000 */
[----:B------:R-:W-:-:S06]  /*9900*/  F2FP.F16.F32.PACK_AB R161, R34, R41 ;  /* 0x0000002922a1723e */ /* 0x000fcc00000000ff */
[----:B------:R-:W4:Y:S01]  /*9910*/  MUFU.EX2 R36, R47 ;  /* 0x0000002f00247308 */ /* 0x000f220000000800 */
[----:B-1----:R-:W-:-:S07]  /*9920*/  FADD.FTZ R13, R45, R12 ;  /* 0x0000000c2d0d7221 */ /* 0x002fce0000010000 */
[----:B------:R-:W-:Y:S01]  /*9930*/  MUFU.EX2 R75, R75 ;  /* 0x0000004b004b7308 */ /* 0x000fe20000000800 */
[C---:B--2---:R-:W-:Y:S01]  /*9940*/  FADD.FTZ R40, R162.reuse, R27 ;  /* 0x0000001ba2287221 */ /* 0x044fe20000010000 */
[----:B------:R-:W-:-:S06]  /*9950*/  F2FP.F16.F32.PACK_AB R162, R162, R71 ;  /* 0x00000047a2a2723e */ /* 0x000fcc00000000ff */
[----:B------:R-:W1:Y:S01]  /*9960*/  MUFU.EX2 R14, R77 ;  /* 0x0000004d000e7308 */ /* 0x000e620000000800 */
[C---:B----4-:R-:W-:Y:S01]  /*9970*/  FADD.FTZ R12, R36.reuse, R13 ;  /* 0x0000000d240c7221 */ /* 0x050fe20000010000 */
[----:B------:R-:W-:-:S05]  /*9980*/  F2FP.F16.F32.PACK_AB R163, R36, R45 ;  /* 0x0000002d24a3723e */ /* 0x000fca00000000ff */
[----:B------:R0:W-:Y:S01]  /*9990*/  STSM.16.M88.4 [R197], R160 ;  /* 0x000000a0c5007844 */ /* 0x0001e20000000200 */
[----:B------:R-:W-:Y:S08]  /*99a0*/  MUFU.EX2 R49, R49 ;  /* 0x0000003100317308 */ /* 0x000ff00000000800 */
[----:B------:R-:W2:Y:S01]  /*99b0*/  MUFU.EX2 R38, R51 ;  /* 0x0000003300267308 */ /* 0x000ea20000000800 */
[----:B-1----:R-:W-:Y:S01]  /*99c0*/  F2FP.F16.F32.PACK_AB R164, R14, R75 ;  /* 0x0000004b0ea4723e */ /* 0x002fe200000000ff */
[----:B------:R-:W-:-:S04]  /*99d0*/  FADD.FTZ R75, R75, R40 ;  /* 0x000000284b4b7221 */ /* 0x000fc80000010000 */
[----:B------:R-:W-:Y:S02]  /*99e0*/  FADD.FTZ R14, R14, R75 ;  /* 0x0000004b0e0e7221 */ /* 0x000fe40000010000 */
[----:B------:R-:W-:Y:S08]  /*99f0*/  MUFU.EX2 R79, R79 ;  /* 0x0000004f004f7308 */ /* 0x000ff00000000800 */
[----:B------:R-:W1:Y:S01]  /*9a00*/  MUFU.EX2 R20, R20 ;  /* 0x0000001400147308 */ /* 0x000e620000000800 */
[----:B--2---:R-:W-:Y:S01]  /*9a10*/  F2FP.F16.F32.PACK_AB R165, R38, R49 ;  /* 0x0000003126a5723e */ /* 0x004fe200000000ff */
[----:B------:R-:W-:-:S04]  /*9a20*/  FADD.FTZ R49, R49, R12 ;  /* 0x0000000c31317221 */ /* 0x000fc80000010000 */
[----:B------:R-:W-:Y:S02]  /*9a30*/  FADD.FTZ R38, R38, R49 ;  /* 0x0000003126267221 */ /* 0x000fe40000010000 */
[----:B------:R-:W2:Y:S08]  /*9a40*/  MUFU.EX2 R53, R53 ;  /* 0x0000003500357308 */ /* 0x000eb00000000800 */
[----:B------:R-:W4:Y:S01]  /*9a50*/  MUFU.EX2 R24, R24 ;  /* 0x0000001800187308 */ /* 0x000f220000000800 */
[----:B-1----:R-:W-:Y:S01]  /*9a60*/  F2FP.F16.F32.PACK_AB R166, R20, R79 ;  /* 0x0000004f14a6723e */ /* 0x002fe200000000ff */
[----:B------:R-:W-:-:S04]  /*9a70*/  FADD.FTZ R79, R79, R14 ;  /* 0x0000000e4f4f7221 */ /* 0x000fc80000010000 */
[----:B------:R-:W-:Y:S01]  /*9a80*/  FADD.FTZ R12, R20, R79 ;  /* 0x0000004f140c7221 */ /* 0x000fe20000010000 */
[----:B--2---:R-:W-:Y:S01]  /*9a90*/  FADD.FTZ R13, R53, R38 ;  /* 0x00000026350d7221 */ /* 0x004fe20000010000 */
[----:B----4-:R-:W-:-:S03]  /*9aa0*/  F2FP.F16.F32.PACK_AB R167, R24, R53 ;  /* 0x0000003518a7723e */ /* 0x010fc600000000ff */
[----:B------:R-:W-:Y:S02]  /*9ab0*/  FADD.FTZ R13, R24, R13 ;  /* 0x0000000d180d7221 */ /* 0x000fe40000010000 */
[----:B------:R0:W-:Y:S01]  /*9ac0*/  STSM.16.M88.4 [R196], R164 ;  /* 0x000000a4c4007844 */ /* 0x0001e20000000200 */
[----:B------:R-:W-:Y:S05]  /*9ad0*/  @!P0 BRA `(.L_x_540) ;  /* 0x0000000000048947 */ /* 0x000fea0003800000 */
[----:B------:R-:W-:Y:S01]  /*9ae0*/  BPT.TRAP 0x1 ;  /* 0x000000040000795c */ /* 0x000fe20000300000 */
.L_x_540:
[----:B------:R1:W2:Y:S01]  /*9af0*/  SYNCS.PHASECHK.TRANS64.TRYWAIT P2, [R15+URZ+0x28c50], R58 ;  /* 0x028c503a0f0075a7 */ /* 0x0002a2000804017f */
[----:B------:R-:W-:Y:S05]  /*9b00*/  @!P0 BRA `(.L_x_541) ;  /* 0x0000000000048947 */ /* 0x000fea0003800000 */
[----:B------:R-:W-:Y:S01]  /*9b10*/  BPT.TRAP 0x1 ;  /* 0x000000040000795c */ /* 0x000fe20000300000 */
.L_x_541:
[----:B------:R-:W-:Y:S01]  /*9b20*/  LOP3.LUT R14, R56, 0x2000000, RZ, 0xfc, !PT ;  /* 0x02000000380e7812 */ /* 0x000fe200078efcff */
[----:B------:R-:W-:Y:S01]  /*9b30*/  ULDC UR37, c[0x0][0x9d8] ;  /* 0x0002760000257ab9 */ /* 0x000fe20000000800 */
[----:B------:R-:W-:Y:S01]  /*9b40*/  ULDC UR36, c[0x0][0x988] ;  /* 0x0002620000247ab9 */ /* 0x000fe20000000800 */
[----:B------:R-:W-:Y:S01]  /*9b50*/  BSSY B0, `(.L_x_542) ;  /* 0x0000006000007945 */ /* 0x000fe20003800000 */
[----:B------:R-:W-:Y:S02]  /*9b60*/  IMAD.MOV.U32 R21, RZ, RZ, 0x40000040 ;  /* 0x40000040ff157424 */ /* 0x000fe400078e00ff */
[----:B------:R-:W-:Y:S01]  /*9b70*/  IMAD R20, R18, 0x1000, R14 ;  /* 0x0000100012147824 */ /* 0x000fe200078e020e */
[----:B--2---:R-:W-:Y:S06]  /*9b80*/  @P2 BRA `(.L_x_543) ;  /* 0x0000000000082947 */ /* 0x004fec0003800000 */
[----:B------:R-:W2:Y:S02]  /*9b90*/  SYNCS.PHASECHK.TRANS64.TRYWAIT P2, [R15+URZ+0x28c50], R58 ;  /* 0x028c503a0f0075a7 */ /* 0x000ea4000804017f */
[----:B--2---:R-:W-:Y:S05]  /*9ba0*/  @!P2 BRA `(.L_x_544) ;  /* 0x000000b80014a947 */ /* 0x004fea0003800000 */
.L_x_543:
[----:B------:R-:W-:Y:S05]  /*9bb0*/  BSYNC B0 ;  /* 0x0000000000007941 */ /* 0x000fea0003800000 */
.L_x_542:
[----:B------:R-:W-:Y:S01]  /*9bc0*/  R2UR UR6, R20 ;  /* 0x00000000140672ca */ /* 0x000fe200000e0000 */
[----:B-123--:R-:W-:Y:S01]  /*9bd0*/  WARPGROUP.ARRIVE ;  /* 0x00000000000079c5 */ /* 0x00efe20000000000 */
[----:B------:R-:W-:Y:S01]  /*9be0*/  R2UR UR7, R21 ;  /* 0x00000000150772ca */ /* 0x000fe200000e0000 */
[----:B------:R-:W-:Y:S01]  /*9bf0*/  @!P1 VIADD R15, R15, 0x28c60 ;  /* 0x00028c600f0f9836 */ /* 0x000fe20000000000 */
[----:B------:R-:W-:Y:S01]  /*9c00*/  MOV R21, 0x40000040 ;  /* 0x4000004000157802 */ /* 0x000fe20000000f00 */
[----:B------:R-:W-:Y:S01]  /*9c10*/  BSSY B0, `(.L_x_545) ;  /* 0x000020b000007945 */ /* 0x000fe20003800000 */
[----:B------:R-:W-:Y:S02]  /*9c20*/  ISETP.GE.AND P2, PT, R168, 0x41, PT ;  /* 0x00000041a800780c */ /* 0x000fe40003f46270 */
[----:B------:R-:W-:-:S07]  /*9c30*/  @!P1 PRMT R15, RZ, 0x654, R15 ;  /* 0x00000654ff0f9816 */ /* 0x000fce000000000f */
[----:B------:R-:W-:Y:S03]  /*9c40*/  HGMMA.64x256x16.F32 R24, R152, gdesc[UR4].tnspB, RZ, !UPT, gsb0 ;  /* 0x43e0000498187df0 */ /* 0x000fe6000c0008ff */
[----:B------:R-:W-:Y:S02]  /*9c50*/  WARPGROUP.DEPBAR.LE gsb0, 0x0 ;  /* 0x00008000000079c5 */ /* 0x000fe40000010000 */
[----:B0-----:R-:W-:Y:S01]  /*9c60*/  VIADD R152, R20, 0x80 ;  /* 0x0000008014987836 */ /* 0x001fe20000000000 */
[----:B------:R-:W-:Y:S01]  /*9c70*/  MOV R153, 0x40000040 ;  /* 0x4000004000997802 */ /* 0x000fe20000000f00 */
[----:B------:R-:W-:-:S03]  /*9c80*/  WARPGROUP.ARRIVE ;  /* 0x00000000000079c5 */ /* 0x000fc60000000000 */
[----:B------:R-:W-:Y:S01]  /*9c90*/  R2UR UR6, R152 ;  /* 0x00000000980672ca */ /* 0x000fe200000e0000 */
[C---:B------:R-:W-:Y:S01]  /*9ca0*/  VIADD R152, R20.reuse, 0x100 ;  /* 0x0000010014987836 */ /* 0x040fe20000000000 */
[----:B------:R-:W-:Y:S01]  /*9cb0*/  R2UR UR7, R153 ;  /* 0x00000000990772ca */ /* 0x000fe200000e0000 */
[----:B------:R-:W-:Y:S02]  /*9cc0*/  IMAD.MOV.U32 R153, RZ, RZ, 0x40000040 ;  /* 0x40000040ff997424 */ /* 0x000fe400078e00ff */
[----:B------:R-:W-:-:S13]  /*9cd0*/  VIADD R20, R20, 0x180 ;  /* 0x0000018014147836 */ /* 0x000fda0000000000 */
[----:B------:R-:W-:Y:S01]  /*9ce0*/  HGMMA.64x256x16.F32 R24, R156, gdesc[UR4].tnspB, R24, gsb0 ;  /* 0x43e000049c187df0 */ /* 0x000fe20008000818 */
[----:B------:R-:W-:Y:S02]  /*9cf0*/  R2UR UR6, R152 ;  /* 0x00000000980672ca */ /* 0x000fe400000e0000 */
[----:B------:R-:W-:Y:S01]  /*9d00*/  R2UR UR7, R153 ;  /* 0x00000000990772ca */ /* 0x000fe200000e0000 */
[----:B------:R-:W-:Y:S02]  /*9d10*/  WARPGROUP.DEPBAR.LE gsb0, 0x0 ;  /* 0x00008000000079c5 */ /* 0x000fe40000010000 */
[----:B------:R-:W-:-:S15]  /*9d20*/  WARPGROUP.ARRIVE ;  /* 0x00000000000079c5 */ /* 0x000fde0000000000 */
[----:B------:R-:W-:-:S07]  /*9d30*/  NOP ;  /* 0x0000000000007918 */ /* 0x000fce0000000000 */
[----:B------:R-:W-:Y:S01]  /*9d40*/  HGMMA.64x256x16.F32 R24, R160, gdesc[UR4].tnspB, R24, gsb0 ;  /* 0x43e00004a0187df0 */ /* 0x000fe20008000818 */
[----:B------:R-:W-:Y:S02]  /*9d50*/  R2UR UR6, R20 ;  /* 0x00000000140672ca */ /* 0x000fe400000e0000 */
[----:B------:R-:W-:Y:S01]  /*9d60*/  R2UR UR7, R21 ;  /* 0x00000000150772ca */ /* 0x000fe200000e0000 */
[----:B------:R-:W-:Y:S02]  /*9d70*/  WARPGROUP.DEPBAR.LE gsb0, 0x0 ;  /* 0x00008000000079c5 */ /* 0x000fe40000010000 */
[----:B------:R-:W-:-:S15]  /*9d80*/  WARPGROUP.ARRIVE ;  /* 0x00000000000079c5 */ /* 0x000fde0000000000 */
[----:B------:R-:W-:-:S07]  /*9d90*/  NOP ;  /* 0x0000000000007918 */ /* 0x000fce0000000000 */
[----:B------:R-:W-:Y:S03]  /*9da0*/  HGMMA.64x256x16.F32 R24, R164, gdesc[UR4].tnspB, R24, gsb0 ;  /* 0x43e00004a4187df0 */ /* 0x000fe60008000818 */
[----:B------:R-:W-:Y:S02]  /*9db0*/  WARPGROUP.DEPBAR.LE gsb0, 0x0 ;  /* 0x00008000000079c5 */ /* 0x000fe40000010000 */
[----:B------:R-:W-:Y:S01]  /*9dc0*/  @!PT LDS RZ, [RZ] ;  /* 0x00000000fffff984 */ /* 0x000fe20000000800 */
[----:B------:R-:W-:Y:S01]  /*9dd0*/  @!PT LDS RZ, [RZ] ;  /* 0x00000000fffff984 */ /* 0x000fe20000000800 */
[----:B------:R-:W-:Y:S01]  /*9de0*/  @!PT LDS RZ, [RZ] ;  /* 0x00000000fffff984 */ /* 0x000fe20000000800 */
[----:B------:R-:W-:Y:S01]  /*9df0*/  @!PT LDS RZ, [RZ] ;  /* 0x00000000fffff984 */ /* 0x000fe20000000800 */
[----:B------:R0:W-:Y:S06]  /*9e00*/  MEMBAR.ALL.CTA ;  /* 0x0000000000007992 */ /* 0x0001ec0000008000 */
[----:B0-----:R-:W0:Y:S02]  /*9e10*/  FENCE.VIEW.ASYNC.S ;  /* 0x00000000000073c6 */ /* 0x001e240000000000 */
[----:B0-----:R-:W-:Y:S01]  /*9e20*/  NOP ;  /* 0x0000000000007918 */ /* 0x001fe20000000000 */
[----:B------:R-:W-:Y:S06]  /*9e30*/  BAR.ARV 0xe, 0x100 ;  /* 0x0384000000007b1d */ /* 0x000fec0000002000 */
[----:B------:R0:W-:Y:S01]  /*9e40*/  @!P1 SYNCS.ARRIVE.TRANS64.RED.A1T0 RZ, [R15+URZ], RZ ;  /* 0x000000ff0fff99a7 */ /* 0x0001e2000810043f */
[----:B------:R-:W-:Y:S05]  /*9e50*/  @!P2 BRA `(.L_x_546) ;  /* 0x0000001c0098a947 */ /* 0x000fea0003800000 */
[----:B------:R-:W-:Y:S01]  /*9e60*/  VIADD R211, R182, 0xfffffffe ;  /* 0xfffffffeb6d37836 */ /* 0x000fe20000000000 */
[----:B------:R-:W-:Y:S01]  /*9e70*/  MOV R220, R3 ;  /* 0x0000000300dc7202 */ /* 0x000fe20000000f00 */
[----:B------:R-:W-:Y:S02]  /*9e80*/  IMAD.MOV.U32 R218, RZ, RZ, R11 ;  /* 0x000000ffffda7224 */ /* 0x000fe400078e000b */
[----:B------:R-:W-:-:S07]  /*9e90*/  IMAD.MOV.U32 R217, RZ, RZ, R18 ;  /* 0x000000ffffd97224 */ /* 0x000fce00078e0012 */
.L_x_557:
[----:B------:R-:W-:Y:S01]  /*9ea0*/  VIADD R18, R217, 0x1 ;  /* 0x00000001d9127836 */ /* 0x000fe20000000000 */
[C---:B------:R-:W-:Y:S01]  /*9eb0*/  ISETP.GT.AND P2, PT, R211.reuse, RZ, PT ;  /* 0x000000ffd300720c */ /* 0x040fe20003f44270 */
[----:B------:R-:W-:-:S03]  /*9ec0*/  VIADD R211, R211, 0xffffffff ;  /* 0xffffffffd3d37836 */ /* 0x000fc60000000000 */
[----:B------:R-:W-:-:S04]  /*9ed0*/  ISETP.NE.AND P3, PT, R18, 0x2, PT ;  /* 0x000000021200780c */ /* 0x000fc80003f65270 */
[----:B------:R-:W-:Y:S02]  /*9ee0*/  SEL R10, RZ, 0x1, P3 ;  /* 0x00000001ff0a7807 */ /* 0x000fe40001800000 */
[----:B------:R-:W-:Y:S02]  /*9ef0*/  SEL R18, R18, RZ, P3 ;  /* 0x000000ff12127207 */ /* 0x000fe40001800000 */
[----:B------:R-:W-:Y:S01]  /*9f00*/  LOP3.LUT R23, R23, R10, RZ, 0x3c, !PT ;  /* 0x0000000a17177212 */ /* 0x000fe200078e3cff */
[----:B-1----:R-:W-:Y:S06]  /*9f10*/  @!P0 BRA `(.L_x_547) ;  /* 0x0000000000048947 */ /* 0x002fec0003800000 */
[----:B------:R-:W-:Y:S01]  /*9f20*/  BPT.TRAP 0x1 ;  /* 0x000000040000795c */ /* 0x000fe20000300000 */
.L_x_547:
[----:B0-----:R-:W-:Y:S02]  /*9f30*/  LEA R15, R18, R2, 0x3 ;  /* 0x00000002120f7211 */ /* 0x001fe400078e18ff */
[----:B------:R-:W-:-:S04]  /*9f40*/  SHF.L.U32 R213, R23, 0x1f, RZ ;  /* 0x0000001f17d57819 */ /* 0x000fc800000006ff */
[----:B------:R0:W1:Y:S01]  /*9f50*/  SYNCS.PHASECHK.TRANS64.TRYWAIT P3, [R15+URZ+0x28c30], R213 ;  /* 0x028c30d50f0075a7 */ /* 0x000062000806017f */
[----:B------:R-:W-:Y:S05]  /*9f60*/  @!P0 BRA `(.L_x_548) ;  /* 0x0000000000048947 */ /* 0x000fea0003800000 */
[----:B------:R-:W-:Y:S01]  /*9f70*/  BPT.TRAP 0x1 ;  /* 0x000000040000795c */ /* 0x000fe20000300000 */
.L_x_548:
[----:B------:R-:W-:Y:S01]  /*9f80*/  VIADD R3, R2, 0x20400 ;  /* 0x0002040002037836 */ /* 0x000fe20000000000 */
[----:B------:R-:W-:Y:S01]  /*9f90*/  BSSY B1, `(.L_x_549) ;  /* 0x0000009000017945 */ /* 0x000fe20003800000 */
[----:B------:R-:W-:Y:S02]  /*9fa0*/  IMAD R10, R18, 0x200, R0 ;  /* 0x00000200120a7824 */ /* 0x000fe400078e0200 */
[----:B------:R-:W-:Y:S01]  /*9fb0*/  IMAD.MOV.U32 R11, RZ, RZ, 0x40000040 ;  /* 0x40000040ff0b7424 */ /* 0x000fe200078e00ff */
[----:B------:R-:W-:-:S04]  /*9fc0*/  SHF.R.U32.HI R3, RZ, 0x4, R3 ;  /* 0x00000004ff037819 */ /* 0x000fc80000011603 */
[----:B------:R-:W-:-:S04]  /*9fd0*/  LOP3.LUT R3, R3, 0x3fff, RZ, 0xc0, !PT ;  /* 0x00003fff03037812 */ /* 0x000fc800078ec0ff */
[----:B------:R-:W-:Y:S01]  /*9fe0*/  LOP3.LUT R20, R3, 0x10000, RZ, 0xfc, !PT ;  /* 0x0001000003147812 */ /* 0x000fe200078efcff */
[----:B-1----:R-:W-:Y:S06]  /*9ff0*/  @P3 BRA `(.L_x_550) ;  /* 0x0000000000083947 */ /* 0x002fec0003800000 */
[----:B------:R-:W1:Y:S02]  /*a000*/  SYNCS.PHASECHK.TRANS64.TRYWAIT P3, [R15+URZ+0x28c30], R213 ;  /* 0x028c30d50f0075a7 */ /* 0x000e64000806017f */
[----:B-1----:R-:W-:Y:S05]  /*a010*/  @!P3 BRA `(.L_x_551) ;  /* 0x000000b4000cb947 */ /* 0x002fea0003800000 */
.L_x_550:
[----:B------:R-:W-:Y:S05]  /*a020*/  BSYNC B1 ;  /* 0x0000000000017941 */ /* 0x000fea0003800000 */
.L_x_549:
[----:B------:R-:W-:Y:S01]  /*a030*/  MOV R21, 0x40000040 ;  /* 0x4000004000157802 */ /* 0x000fe20000000f00 */
[----:B------:R-:W-:Y:S01]  /*a040*/  WARPGROUP.ARRIVE ;  /* 0x00000000000079c5 */ /* 0x000fe20000000000 */
[----:B------:R-:W-:Y:S02]  /*a050*/  R2UR UR6, R10 ;  /* 0x000000000a0672ca */ /* 0x000fe400000e0000 */
[----:B------:R-:W-:Y:S01]  /*a060*/  R2UR UR7, R11 ;  /* 0x000000000b0772ca */ /* 0x000fe200000e0000 */
[----:B------:R-:W-:Y:S01]  /*a070*/  IMAD.MOV.U32 R11, RZ, RZ, 0x40000040 ;  /* 0x40000040ff0b7424 */ /* 0x000fe200078e00ff */
[----:B------:R-:W-:Y:S01]  /*a080*/  R2UR UR4, R20 ;  /* 0x00000000140472ca */ /* 0x000fe200000e0000 */
[----:B------:R-:W-:Y:S01]  /*a090*/  VIADD R20, R10, 0x2 ;  /* 0x000000020a147836 */ /* 0x000fe20000000000 */
[----:B------:R-:W-:Y:S01]  /*a0a0*/  R2UR UR5, R21 ;  /* 0x00000000150572ca */ /* 0x000fe200000e0000 */
[----:B------:R-:W-:-:S12]  /*a0b0*/  IMAD.MOV.U32 R21, RZ, RZ, 0x40000040 ;  /* 0x40000040ff157424 */ /* 0x000fd800078e00ff */
[----:B------:R-:W-:Y:S01]  /*a0c0*/  HGMMA.64x64x16.F32 R152, gdesc[UR4], RZ, !UPT, gsb0 ;  /* 0x00e00000049879f0 */ /* 0x000fe2000c0008ff */
[----:B------:R-:W-:Y:S01]  /*a0d0*/  R2UR UR6, R20 ;  /* 0x00000000140672ca */ /* 0x000fe200000e0000 */
[C---:B------:R-:W-:Y:S01]  /*a0e0*/  VIADD R20, R10.reuse, 0x4 ;  /* 0x000000040a147836 */ /* 0x040fe20000000000 */
[----:B------:R-:W-:Y:S01]  /*a0f0*/  R2UR UR7, R21 ;  /* 0x00000000150772ca */ /* 0x000fe200000e0000 */
[----:B------:R-:W-:Y:S01]  /*a100*/  VIADD R10, R10, 0x6 ;  /* 0x000000060a0a7836 */ /* 0x000fe20000000000 */
[----:B------:R-:W-:Y:S02]  /*a110*/  R2UR UR4, R8 ;  /* 0x00000000080472ca */ /* 0x000fe400000e0000 */
[----:B------:R-:W-:Y:S02]  /*a120*/  R2UR UR5, R9 ;  /* 0x00000000090572ca */ /* 0x000fe400000e0000 */
[----:B------:R-:W-:Y:S01]  /*a130*/  MOV R21, 0x40000040 ;  /* 0x4000004000157802 */ /* 0x000fe20000000f00 */
[----:B------:R-:W-:-:S02]  /*a140*/  WARPGROUP.DEPBAR.LE gsb0, 0x0 ;  /* 0x00008000000079c5 */ /* 0x000fc40000010000 */
[----:B------:R-:W-:-:S08]  /*a150*/  WARPGROUP.ARRIVE ;  /* 0x00000000000079c5 */ /* 0x000fd00000000000 */
        /* <DEDUP_REMOVED lines=39> */
[----:B--2---:R-:W-:Y:S01]  /*a3d0*/  FMNMX.FTZ R10, R11, R220, !PT ;  /* 0x000000dc0b0a7209 */ /* 0x004fe20007810000 */
[----:B------:R-:W-:Y:S01]  /*a3e0*/  FMUL.FTZ R235, R162, UR37 ;  /* 0x00000025a2eb7c20 */ /* 0x000fe20008410000 */
[----:B------:R-:W-:Y:S01]  /*a3f0*/  FMUL.FTZ R163, R163, UR37 ;  /* 0x00000025a3a37c20 */ /* 0x000fe20008410000 */
[----:B------:R-:W-:Y:S01]  /*a400*/  FMUL.FTZ R237, R166, UR37 ;  /* 0x00000025a6ed7c20 */ /* 0x000fe20008410000 */
[----:B------:R-:W-:Y:S01]  /*a410*/  FMUL.FTZ R167, R167, UR37 ;  /* 0x00000025a7a77c20 */ /* 0x000fe20008410000 */
[----:B------:R-:W-:Y:S01]  /*a420*/  FMUL.FTZ R20, R170, UR37 ;  /* 0x00000025aa147c20 */ /* 0x000fe20008410000 */
[----:B------:R-:W-:Y:S01]  /*a430*/  FMUL.FTZ R171, R171, UR37 ;  /* 0x00000025abab7c20 */ /* 0x000fe20008410000 */
[----:B------:R-:W2:Y:S01]  /*a440*/  MUFU.TANH R157, R157 ;  /* 0x0000009d009d7308 */ /* 0x000ea20000002400 */
[----:B---3--:R-:W-:Y:S01]  /*a450*/  FMNMX.FTZ R10, R21, R10, !PT ;  /* 0x0000000a150a7209 */ /* 0x008fe20007810000 */
[----:B------:R-:W-:Y:S01]  /*a460*/  FMUL.FTZ R152, R174, UR37 ;  /* 0x00000025ae987c20 */ /* 0x000fe20008410000 */
[----:B------:R-:W-:Y:S01]  /*a470*/  FMUL.FTZ R175, R175, UR37 ;  /* 0x00000025afaf7c20 */ /* 0x000fe20008410000 */
[----:B------:R-:W-:Y:S01]  /*a480*/  FMUL.FTZ R154, R178, UR37 ;  /* 0x00000025b29a7c20 */ /* 0x000fe20008410000 */
[----:B------:R-:W-:Y:S01]  /*a490*/  FMUL.FTZ R179, R179, UR37 ;  /* 0x00000025b3b37c20 */ /* 0x000fe20008410000 */
[----:B------:R-:W-:Y:S01]  /*a4a0*/  FMUL.FTZ R156, R182, UR37 ;  /* 0x00000025b69c7c20 */ /* 0x000fe20008410000 */
[----:B------:R-:W-:Y:S01]  /*a4b0*/  FMUL.FTZ R183, R183, UR37 ;  /* 0x00000025b7b77c20 */ /* 0x000fe20008410000 */
[----:B------:R-:W3:Y:S01]  /*a4c0*/  MUFU.TANH R223, R223 ;  /* 0x000000df00df7308 */ /* 0x000ee20000002400 */
[----:B----4-:R-:W-:-:S07]  /*a4d0*/  FMNMX.FTZ R10, R219, R10, !PT ;  /* 0x0000000adb0a7209 */ /* 0x010fce0007810000 */
[----:B------:R-:W4:Y:S01]  /*a4e0*/  MUFU.TANH R161, R161 ;  /* 0x000000a100a17308 */ /* 0x000f220000002400 */
[----:B--2---:R-:W-:-:S07]  /*a4f0*/  FMNMX.FTZ R10, R157, R10, !PT ;  /* 0x0000000a9d0a7209 */ /* 0x004fce0007810000 */
[----:B------:R-:W2:Y:S01]  /*a500*/  MUFU.TANH R225, R225 ;  /* 0x000000e100e17308 */ /* 0x000ea20000002400 */
[----:B---3--:R-:W-:-:S07]  /*a510*/  FMNMX.FTZ R10, R223, R10, !PT ;  /* 0x0000000adf0a7209 */ /* 0x008fce0007810000 */
        /* <DEDUP_REMOVED lines=21> */
[----:B--2---:R-:W-:-:S05]  /*a670*/  FMNMX.FTZ R10, R181, R10, !PT ;  /* 0x0000000ab50a7209 */ /* 0x004fca0007810000 */
[----:B------:R-:W2:Y:S02]  /*a680*/  SHFL.BFLY PT, R3, R10, 0x2, 0x1f ;  /* 0x0c401f000a037f89 */ /* 0x000ea400000e0000 */
[----:B------:R-:W5:Y:S08]  /*a690*/  MUFU.TANH R221, R221 ;  /* 0x000000dd00dd7308 */ /* 0x000f700000002400 */
[----:B------:R-:W0:Y:S08]  /*a6a0*/  MUFU.TANH R159, R159 ;  /* 0x0000009f009f7308 */ /* 0x000e300000002400 */
[----:B------:R-:W1:Y:S01]  /*a6b0*/  MUFU.TANH R235, R235 ;  /* 0x000000eb00eb7308 */ /* 0x000e620000002400 */
[----:B--2---:R-:W-:-:S02]  /*a6c0*/  FMNMX.FTZ R3, R10, R3, !PT ;  /* 0x000000030a037209 */ /* 0x004fc40007810000 */
[----:B---3--:R-:W-:-:S05]  /*a6d0*/  FMNMX.FTZ R10, R153, R218, !PT ;  /* 0x000000da990a7209 */ /* 0x008fca0007810000 */
[----:B------:R-:W2:Y:S01]  /*a6e0*/  MUFU.TANH R163, R163 ;  /* 0x000000a300a37308 */ /* 0x000ea20000002400 */
[----:B------:R-:W3:Y:S01]  /*a6f0*/  SHFL.BFLY PT, R160, R3, 0x1, 0x1f ;  /* 0x0c201f0003a07f89 */ /* 0x000ee200000e0000 */
[----:B----4-:R-:W-:-:S04]  /*a700*/  FMNMX.FTZ R10, R155, R10, !PT ;  /* 0x0000000a9b0a7209 */ /* 0x010fc80007810000 */
[----:B-----5:R-:W-:Y:S02]  /*a710*/  FMNMX.FTZ R10, R221, R10, !PT ;  /* 0x0000000add0a7209 */ /* 0x020fe40007810000 */
[----:B------:R-:W4:Y:S02]  /*a720*/  MUFU.TANH R237, R237 ;  /* 0x000000ed00ed7308 */ /* 0x000f240000002400 */
[----:B0-----:R-:W-:Y:S01]  /*a730*/  FMNMX.FTZ R158, R159, R10, !PT ;  /* 0x0000000a9f9e7209 */ /* 0x001fe20007810000 */
[----:B------:R-:W-:-:S03]  /*a740*/  IMAD.U32 R10, RZ, RZ, UR36 ;  /* 0x00000024ff0a7e24 */ /* 0x000fc6000f8e00ff */
[----:B-1----:R-:W-:Y:S02]  /*a750*/  FMNMX.FTZ R158, R235, R158, !PT ;  /* 0x0000009eeb9e7209 */ /* 0x002fe40007810000 */
[----:B------:R-:W0:Y:S02]  /*a760*/  MUFU.TANH R167, R167 ;  /* 0x000000a700a77308 */ /* 0x000e240000002400 */
[----:B--2---:R-:W-:-:S06]  /*a770*/  FMNMX.FTZ R158, R163, R158, !PT ;  /* 0x0000009ea39e7209 */ /* 0x004fcc0007810000 */
[----:B------:R-:W1:Y:S01]  /*a780*/  MUFU.TANH R20, R20 ;  /* 0x0000001400147308 */ /* 0x000e620000002400 */
[----:B---3--:R-:W-:-:S05]  /*a790*/  FMNMX.FTZ R3, R3, R160, !PT ;  /* 0x000000a003037209 */ /* 0x008fca0007810000 */
[C---:B------:R-:W-:Y:S02]  /*a7a0*/  FADD.FTZ R160, -R3.reuse, R220 ;  /* 0x000000dc03a07221 */ /* 0x040fe40000010100 */
[----:B------:R-:W2:Y:S01]  /*a7b0*/  MUFU.TANH R171, R171 ;  /* 0x000000ab00ab7308 */ /* 0x000ea20000002400 */
[-C--:B------:R-:W-:Y:S01]  /*a7c0*/  FMUL.FTZ R168, R3, R10.reuse ;  /* 0x0000000a03a87220 */ /* 0x080fe20000410000 */
[----:B------:R-:W-:Y:S01]  /*a7d0*/  FMUL.FTZ R164, R160, R10 ;  /* 0x0000000aa0a47220 */ /* 0x000fe20000410000 */
[----:B----4-:R-:W-:Y:S02]  /*a7e0*/  FMNMX.FTZ R160, R237, R158, !PT ;  /* 0x0000009eeda07209 */ /* 0x010fe40007810000 */
[-CC-:B------:R-:W-:Y:S01]  /*a7f0*/  FFMA.FTZ R166, R11, R10.reuse, -R168.reuse ;  /* 0x0000000a0ba67223 */ /* 0x180fe200000108a8 */
[-CC-:B------:R-:W-:Y:S01]  /*a800*/  FFMA.FTZ R180, R177, R10.reuse, -R168.reuse ;  /* 0x0000000ab1b47223 */ /* 0x180fe200000108a8 */
[--C-:B------:R-:W-:Y:S01]  /*a810*/  FFMA.FTZ R177, R181, R10, -R168.reuse ;  /* 0x0000000ab5b17223 */ /* 0x100fe200000108a8 */
[----:B------:R-:W3:Y:S01]  /*a820*/  MUFU.TANH R152, R152 ;  /* 0x0000009800987308 */ /* 0x000ee20000002400 */
[----:B0-----:R-:W-:Y:S01]  /*a830*/  FMNMX.FTZ R160, R167, R160, !PT ;  /* 0x000000a0a7a07209 */ /* 0x001fe20007810000 */
[-CC-:B------:R-:W-:Y:S01]  /*a840*/  FFMA.FTZ R21, R21, R10.reuse, -R168.reuse ;  /* 0x0000000a15157223 */ /* 0x180fe200000108a8 */
[-CC-:B------:R-:W-:Y:S01]  /*a850*/  FFMA.FTZ R157, R157, R10.reuse, -R168.reuse ;  /* 0x0000000a9d9d7223 */ /* 0x180fe200000108a8 */
[--C-:B------:R-:W-:Y:S01]  /*a860*/  FFMA.FTZ R161, R161, R10, -R168.reuse ;  /* 0x0000000aa1a17223 */ /* 0x100fe200000108a8 */
[----:B-1----:R-:W-:Y:S01]  /*a870*/  FMNMX.FTZ R162, R20, R160, !PT ;  /* 0x000000a014a27209 */ /* 0x002fe20007810000 */
[-CC-:B------:R-:W-:Y:S01]  /*a880*/  FFMA.FTZ R165, R165, R10.reuse, -R168.reuse ;  /* 0x0000000aa5a57223 */ /* 0x180fe200000108a8 */
[--C-:B------:R-:W-:Y:S01]  /*a890*/  FFMA.FTZ R170, R227, R10, -R168.reuse ;  /* 0x0000000ae3aa7223 */ /* 0x100fe200000108a8 */
[----:B------:R-:W0:Y:S01]  /*a8a0*/  MUFU.TANH R175, R175 ;  /* 0x000000af00af7308 */ /* 0x000e220000002400 */
[----:B--2---:R-:W-:Y:S01]  /*a8b0*/  FMNMX.FTZ R11, R171, R162, !PT ;  /* 0x000000a2ab0b7209 */ /* 0x004fe20007810000 */
[-CC-:B------:R-:W-:Y:S01]  /*a8c0*/  FFMA.FTZ R169, R169, R10.reuse, -R168.reuse ;  /* 0x0000000aa9a97223 */ /* 0x180fe200000108a8 */
[-CC-:B------:R-:W-:Y:S01]  /*a8d0*/  FFMA.FTZ R173, R173, R10.reuse, -R168.reuse ;  /* 0x0000000aadad7223 */ /* 0x180fe200000108a8 */
[----:B------:R-:W-:-:S04]  /*a8e0*/  FFMA.FTZ R174, R231, R10, -R168 ;  /* 0x0000000ae7ae7223 */ /* 0x000fc800000108a8 */
[----:B------:R-:W1:Y:S01]  /*a8f0*/  MUFU.TANH R154, R154 ;  /* 0x0000009a009a7308 */ /* 0x000e620000002400 */
[----:B---3--:R-:W-:-:S07]  /*a900*/  FMNMX.FTZ R162, R152, R11, !PT ;  /* 0x0000000b98a27209 */ /* 0x008fce0007810000 */
[----:B------:R-:W2:Y:S01]  /*a910*/  MUFU.TANH R179, R179 ;  /* 0x000000b300b37308 */ /* 0x000ea20000002400 */
[----:B0-----:R-:W-:Y:S01]  /*a920*/  FMNMX.FTZ R11, R175, R162, !PT ;  /* 0x000000a2af0b7209 */ /* 0x001fe20007810000 */
[-CC-:B------:R-:W-:Y:S01]  /*a930*/  FFMA.FTZ R162, R219, R10.reuse, -R168.reuse ;  /* 0x0000000adba27223 */ /* 0x180fe200000108a8 */
[----:B------:R-:W-:-:S05]  /*a940*/  FFMA.FTZ R219, R233, R10, -R168 ;  /* 0x0000000ae9db7223 */ /* 0x000fca00000108a8 */
[----:B------:R-:W0:Y:S08]  /*a950*/  MUFU.TANH R156, R156 ;  /* 0x0000009c009c7308 */ /* 0x000e300000002400 */
[----:B------:R-:W-:Y:S08]  /*a960*/  MUFU.TANH R183, R183 ;  /* 0x000000b700b77308 */ /* 0x000ff00000002400 */
[----:B------:R1:W3:Y:S08]  /*a970*/  MUFU.EX2 R158, R164 ;  /* 0x000000a4009e7308 */ /* 0x0002f00000000800 */
[----:B------:R4:W5:Y:S01]  /*a980*/  MUFU.EX2 R160, R166 ;  /* 0x000000a600a07308 */ /* 0x0009620000000800 */
[----:B-1----:R-:W-:-:S04]  /*a990*/  FMNMX.FTZ R164, R154, R11, !PT ;  /* 0x0000000b9aa47209 */ /* 0x002fc80007810000 */
[----:B--2---:R-:W-:-:S03]  /*a9a0*/  FMNMX.FTZ R11, R179, R164, !PT ;  /* 0x000000a4b30b7209 */ /* 0x004fc60007810000 */
[----:B------:R-:W-:Y:S01]  /*a9b0*/  MUFU.EX2 R21, R21 ;  /* 0x0000001500157308 */ /* 0x000fe20000000800 */
[----:B0-----:R-:W-:Y:S01]  /*a9c0*/  FMNMX.FTZ R164, R156, R11, !PT ;  /* 0x0000000b9ca47209 */ /* 0x001fe20007810000 */
[--C-:B----4-:R-:W-:Y:S01]  /*a9d0*/  FFMA.FTZ R166, R225, R10, -R168.reuse ;  /* 0x0000000ae1a67223 */ /* 0x110fe200000108a8 */
[-C--:B---3--:R-:W-:Y:S01]  /*a9e0*/  FMUL.FTZ R24, R24, R158.reuse ;  /* 0x0000009e18187220 */ /* 0x088fe20000410000 */
[----:B------:R-:W-:Y:S01]  /*a9f0*/  FMUL.FTZ R25, R25, R158 ;  /* 0x0000009e19197220 */ /* 0x000fe20000410000 */
[----:B------:R-:W-:Y:S01]  /*aa00*/  FMNMX.FTZ R11, R183, R164, !PT ;  /* 0x000000a4b70b7209 */ /* 0x000fe20007810000 */
[----:B------:R-:W-:Y:S01]  /*aa10*/  FFMA.FTZ R164, R223, R10, -R168 ;  /* 0x0000000adfa47223 */ /* 0x000fe200000108a8 */
[----:B------:R-:W-:Y:S01]  /*aa20*/  FMUL.FTZ R28, R28, R158 ;  /* 0x0000009e1c1c7220 */ /* 0x000fe20000410000 */
[----:B------:R-:W-:Y:S01]  /*aa30*/  MUFU.EX2 R162, R162 ;  /* 0x000000a200a27308 */ /* 0x000fe20000000800 */
[----:B-----5:R-:W-:Y:S01]  /*aa40*/  FFMA.FTZ R12, R158, R12, R160 ;  /* 0x0000000c9e0c7223 */ /* 0x020fe200000100a0 */
[----:B------:R-:W0:Y:S01]  /*aa50*/  SHFL.BFLY PT, R172, R11, 0x2, 0x1f ;  /* 0x0c401f000bac7f89 */ /* 0x000e2200000e0000 */
        /* <DEDUP_REMOVED lines=22> */
[----:B------:R-:W-:Y:S01]  /*abc0*/  FMUL.FTZ R68, R68, R158 ;  /* 0x0000009e44447220 */ /* 0x000fe20000410000 */
[----:B0-----:R-:W-:Y:S01]  /*abd0*/  FMNMX.FTZ R176, R11, R172, !PT ;  /* 0x000000ac0bb07209 */ /* 0x001fe20007810000 */
[----:B------:R-:W-:Y:S01]  /*abe0*/  FFMA.FTZ R172, R229, R10, -R168 ;  /* 0x0000000ae5ac7223 */ /* 0x000fe200000108a8 */
[-C--:B------:R-:W-:Y:S01]  /*abf0*/  FMUL.FTZ R69, R69, R158.reuse ;  /* 0x0000009e45457220 */ /* 0x080fe20000410000 */
[-C--:B------:R-:W-:Y:S01]  /*ac00*/  FMUL.FTZ R72, R72, R158.reuse ;  /* 0x0000009e48487220 */ /* 0x080fe20000410000 */
[-C--:B------:R-:W-:Y:S01]  /*ac10*/  FMUL.FTZ R73, R73, R158.reuse ;  /* 0x0000009e49497220 */ /* 0x080fe20000410000 */
[----:B------:R-:W0:Y:S01]  /*ac20*/  SHFL.BFLY PT, R11, R176, 0x1, 0x1f ;  /* 0x0c201f00b00b7f89 */ /* 0x000e2200000e0000 */
        /* <DEDUP_REMOVED lines=23> */
[----:B0-----:R-:W-:Y:S01]  /*ada0*/  FMNMX.FTZ R11, R176, R11, !PT ;  /* 0x0000000bb00b7209 */ /* 0x001fe20007810000 */
[----:B------:R-:W-:Y:S01]  /*adb0*/  MUFU.EX2 R169, R169 ;  /* 0x000000a900a97308 */ /* 0x000fe20000000800 */
[-C--:B------:R-:W-:Y:S01]  /*adc0*/  FMUL.FTZ R116, R116, R158.reuse ;  /* 0x0000009e74747220 */ /* 0x080fe20000410000 */
[-C--:B------:R-:W-:Y:S01]  /*add0*/  FMUL.FTZ R117, R117, R158.reuse ;  /* 0x0000009e75757220 */ /* 0x080fe20000410000 */
[----:B------:R-:W-:Y:S01]  /*ade0*/  FMUL.FTZ R120, R120, R158 ;  /* 0x0000009e78787220 */ /* 0x000fe20000410000 */
[C---:B------:R-:W-:Y:S01]  /*adf0*/  FADD.FTZ R181, -R11.reuse, R218 ;  /* 0x000000da0bb57221 */ /* 0x040fe20000010100 */
[----:B------:R-:W-:Y:S01]  /*ae00*/  FMUL.FTZ R222, R11, R10 ;  /* 0x0000000a0bde7220 */ /* 0x000fe20000410000 */
[-C--:B------:R-:W-:Y:S01]  /*ae10*/  FMUL.FTZ R121, R121, R158.reuse ;  /* 0x0000009e79797220 */ /* 0x080fe20000410000 */
[----:B------:R-:W-:Y:S01]  /*ae20*/  FMUL.FTZ R124, R124, R158 ;  /* 0x0000009e7c7c7220 */ /* 0x000fe20000410000 */
[-C--:B------:R-:W-:Y:S01]  /*ae30*/  FMUL.FTZ R168, R181, R10.reuse ;  /* 0x0000000ab5a87220 */ /* 0x080fe20000410000 */
[----:B------:R-:W-:Y:S01]  /*ae40*/  IADD3 R181, -R191, RZ, RZ ;  /* 0x000000ffbfb57210 */ /* 0x000fe20007ffe1ff */
[-CC-:B------:R-:W-:Y:S01]  /*ae50*/  FFMA.FTZ R153, R153, R10.reuse, -R222.reuse ;  /* 0x0000000a99997223 */ /* 0x180fe200000108de */
[-CC-:B------:R-:W-:Y:S01]  /*ae60*/  FFMA.FTZ R218, R167, R10.reuse, -R222.reuse ;  /* 0x0000000aa7da7223 */ /* 0x180fe200000108de */
[-CC-:B------:R-:W-:Y:S01]  /*ae70*/  FFMA.FTZ R167, R171, R10.reuse, -R222.reuse ;  /* 0x0000000aaba77223 */ /* 0x180fe200000108de */
[----:B------:R-:W-:Y:S01]  /*ae80*/  ISETP.NE.AND P3, PT, R190, R181, PT ;  /* 0x000000b5be00720c */ /* 0x000fe20003f65270 */
[----:B------:R-:W-:Y:S01]  /*ae90*/  MUFU.EX2 R168, R168 ;  /* 0x000000a800a87308 */ /* 0x000fe20000000800 */
[-CC-:B------:R-:W-:Y:S01]  /*aea0*/  FFMA.FTZ R178, R155, R10.reuse, -R222.reuse ;  /* 0x0000000a9bb27223 */ /* 0x180fe200000108de */
[----:B------:R-:W-:Y:S01]  /*aeb0*/  FFMA.FTZ R171, R152, R10, -R222 ;  /* 0x0000000a98ab7223 */ /* 0x000fe200000108de */
[----:B------:R-:W-:-:S02]  /*aec0*/  @!P1 VIADD R152, R15, 0x28c40 ;  /* 0x00028c400f989836 */ /* 0x000fc40000000000 */
[-CC-:B------:R-:W-:Y:S01]  /*aed0*/  FFMA.FTZ R155, R221, R10.reuse, -R222.reuse ;  /* 0x0000000add9b7223 */ /* 0x180fe200000108de */
[-CC-:B------:R-:W-:Y:S01]  /*aee0*/  FFMA.FTZ R182, R163, R10.reuse, -R222.reuse ;  /* 0x0000000aa3b67223 */ /* 0x180fe200000108de */
[-CC-:B------:R-:W-:Y:S01]  /*aef0*/  FFMA.FTZ R163, R237, R10.reuse, -R222.reuse ;  /* 0x0000000aeda37223 */ /* 0x180fe200000108de */
[-C--:B------:R-:W-:Y:S01]  /*af00*/  FFMA.FTZ R220, R175, R10.reuse, -R222 ;  /* 0x0000000aafdc7223 */ /* 0x080fe200000108de */
[----:B------:R-:W0:Y:S01]  /*af10*/  MUFU.EX2 R153, R153 ;  /* 0x0000009900997308 */ /* 0x000e220000000800 */
[----:B------:R-:W-:Y:S01]  /*af20*/  @!P1 PRMT R152, RZ, 0x654, R152 ;  /* 0x00000654ff989816 */ /* 0x000fe20000000098 */
[-CC-:B------:R-:W-:Y:S01]  /*af30*/  FFMA.FTZ R20, R20, R10.reuse, -R222.reuse ;  /* 0x0000000a14147223 */ /* 0x180fe200000108de */
[-C--:B------:R-:W-:Y:S01]  /*af40*/  FFMA.FTZ R175, R154, R10.reuse, -R222 ;  /* 0x0000000a9aaf7223 */ /* 0x080fe200000108de */
[----:B------:R-:W-:Y:S01]  /*af50*/  @!P3 IMAD R181, R217, 0x40, R188 ;  /* 0x00000040d9b5b824 */ /* 0x000fe200078e02bc */
[----:B------:R1:W-:Y:S01]  /*af60*/  @!P1 SYNCS.ARRIVE.TRANS64.RED.A1T0 RZ, [R152+URZ], RZ ;  /* 0x000000ff98ff99a7 */ /* 0x0003e2000810043f */
[----:B------:R-:W-:Y:S01]  /*af70*/  FFMA.FTZ R183, R183, R10, -R222 ;  /* 0x0000000ab7b77223 */ /* 0x000fe200000108de */
[----:B------:R-:W-:Y:S01]  /*af80*/  FMUL.FTZ R125, R125, R158 ;  /* 0x0000009e7d7d7220 */ /* 0x000fe20000410000 */
[----:B------:R-:W2:Y:S01]  /*af90*/  MUFU.EX2 R178, R178 ;  /* 0x000000b200b27308 */ /* 0x000ea20000000800 */
[----:B------:R-:W-:-:S02]  /*afa0*/  @!P3 IMAD R181, R181, 0x4, R2 ;  /* 0x00000004b5b5b824 */ /* 0x000fc400078e0202 */
[-C--:B------:R-:W-:Y:S01]  /*afb0*/  FMUL.FTZ R128, R128, R158.reuse ;  /* 0x0000009e80807220 */ /* 0x080fe20000410000 */
[-C--:B------:R-:W-:Y:S01]  /*afc0*/  FMUL.FTZ R129, R129, R158.reuse ;  /* 0x0000009e81817220 */ /* 0x080fe20000410000 */
[----:B------:R-:W-:Y:S01]  /*afd0*/  FMUL.FTZ R132, R132, R158 ;  /* 0x0000009e84847220 */ /* 0x000fe20000410000 */
[-CC-:B-1----:R-:W-:Y:S01]  /*afe0*/  FFMA.FTZ R152, R179, R10.reuse, -R222.reuse ;  /* 0x0000000ab3987223 */ /* 0x182fe200000108de */
[----:B------:R-:W-:Y:S01]  /*aff0*/  @!P3 STS [R181+0x28800], R158 ;  /* 0x0288009eb500b388 */ /* 0x000fe20000000800 */
[--C-:B------:R-:W-:Y:S01]  /*b000*/  FFMA.FTZ R179, R156, R10, -R222.reuse ;  /* 0x0000000a9cb37223 */ /* 0x100fe200000108de */
[----:B------:R1:W-:Y:S01]  /*b010*/  MUFU.EX2 R176, R180 ;  /* 0x000000b400b07308 */ /* 0x0003e20000000800 */
[----:B0-----:R-:W-:Y:S01]  /*b020*/  FFMA.FTZ R13, R168, R13, R153 ;  /* 0x0000000da80d7223 */ /* 0x001fe20000010099 */
[----:B------:R0:W-:Y:S01]  /*b030*/  @!P3 STS [R181+0x28820], R168 ;  /* 0x028820a8b500b388 */ /* 0x0001e20000000800 */
[-C--:B------:R-:W-:Y:S01]  /*b040*/  FMUL.FTZ R133, R133, R158.reuse ;  /* 0x0000009e85857220 */ /* 0x080fe20000410000 */
[-C--:B------:R-:W-:Y:S01]  /*b050*/  FMUL.FTZ R136, R136, R158.reuse ;  /* 0x0000009e88887220 */ /* 0x080fe20000410000 */
[-C--:B------:R-:W-:Y:S01]  /*b060*/  FMUL.FTZ R137, R137, R158.reuse ;  /* 0x0000009e89897220 */ /* 0x080fe20000410000 */
[-C--:B------:R-:W-:Y:S01]  /*b070*/  FMUL.FTZ R140, R140, R158.reuse ;  /* 0x0000009e8c8c7220 */ /* 0x080fe20000410000 */
[----:B------:R-:W-:Y:S01]  /*b080*/  FMUL.FTZ R141, R141, R158 ;  /* 0x0000009e8d8d7220 */ /* 0x000fe20000410000 */
[----:B------:R-:W3:Y:S01]  /*b090*/  MUFU.EX2 R155, R155 ;  /* 0x0000009b009b7308 */ /* 0x000ee20000000800 */
[-CC-:B-1----:R-:W-:Y:S01]  /*b0a0*/  FFMA.FTZ R180, R159, R10.reuse, -R222.reuse ;  /* 0x0000000a9fb47223 */ /* 0x182fe200000108de */
[----:B------:R-:W-:Y:S01]  /*b0b0*/  FFMA.FTZ R159, R235, R10, -R222 ;  /* 0x0000000aeb9f7223 */ /* 0x000fe200000108de */
[-C--:B------:R-:W-:Y:S01]  /*b0c0*/  FMUL.FTZ R144, R144, R158.reuse ;  /* 0x0000009e90907220 */ /* 0x080fe20000410000 */
[----:B0-----:R-:W-:Y:S01]  /*b0d0*/  FADD.FTZ R181, R21, R12 ;  /* 0x0000000c15b57221 */ /* 0x001fe20000010000 */
[-C--:B------:R-:W-:Y:S01]  /*b0e0*/  FMUL.FTZ R145, R145, R158.reuse ;  /* 0x0000009e91917220 */ /* 0x080fe20000410000 */
[-C--:B------:R-:W-:Y:S01]  /*b0f0*/  FMUL.FTZ R148, R148, R158.reuse ;  /* 0x0000009e94947220 */ /* 0x080fe20000410000 */
[----:B------:R-:W-:Y:S01]  /*b100*/  FMUL.FTZ R149, R149, R158 ;  /* 0x0000009e95957220 */ /* 0x000fe20000410000 */
[----:B------:R-:W0:Y:S01]  /*b110*/  MUFU.EX2 R180, R180 ;  /* 0x000000b400b47308 */ /* 0x000e220000000800 */
[----:B------:R-:W-:Y:S01]  /*b120*/  FADD.FTZ R12, R162, R181 ;  /* 0x000000b5a20c7221 */ /* 0x000fe20000010000 */
[----:B------:R-:W-:Y:S01]  /*b130*/  F2FP.F16.F32.PACK_AB R158, R165, R166 ;  /* 0x000000a6a59e723e */ /* 0x000fe200000000ff */
[----:B------:R-:W-:Y:S01]  /*b140*/  FMUL.FTZ R26, R26, R168 ;  /* 0x000000a81a1a7220 */ /* 0x000fe20000410000 */
[C---:B--2---:R-:W-:Y:S01]  /*b150*/  F2FP.F16.F32.PACK_AB R153, R178.reuse, R153 ;  /* 0x00000099b299723e */ /* 0x044fe200000000ff */
[----:B------:R-:W-:Y:S01]  /*b160*/  FADD.FTZ R181, R157, R12 ;  /* 0x0000000c9db57221 */ /* 0x000fe20000010000 */
[----:B------:R-:W-:Y:S01]  /*b170*/  FADD.FTZ R12, R178, R13 ;  /* 0x0000000db20c7221 */ /* 0x000fe20000010000 */
[----:B------:R-:W-:Y:S01]  /*b180*/  F2FP.F16.F32.PACK_AB R156, R161, R164 ;  /* 0x000000a4a19c723e */ /* 0x000fe200000000ff */
[----:B------:R-:W1:Y:S01]  /*b190*/  MUFU.EX2 R159, R159 ;  /* 0x0000009f009f7308 */ /* 0x000e620000000800 */
[-C--:B------:R-:W-:Y:S01]  /*b1a0*/  FMUL.FTZ R27, R27, R168.reuse ;  /* 0x000000a81b1b7220 */ /* 0x080fe20000410000 */
[----:B---3--:R-:W-:Y:S01]  /*b1b0*/  FADD.FTZ R13, R155, R12 ;  /* 0x0000000c9b0d7221 */ /* 0x008fe20000010000 */
[-C--:B------:R-:W-:Y:S01]  /*b1c0*/  FMUL.FTZ R30, R30, R168.reuse ;  /* 0x000000a81e1e7220 */ /* 0x080fe20000410000 */
[-C--:B------:R-:W-:Y:S01]  /*b1d0*/  FMUL.FTZ R31, R31, R168.reuse ;  /* 0x000000a81f1f7220 */ /* 0x080fe20000410000 */
[-C--:B------:R-:W-:Y:S01]  /*b1e0*/  FMUL.FTZ R34, R34, R168.reuse ;  /* 0x000000a822227220 */ /* 0x080fe20000410000 */
[-C--:B------:R-:W-:Y:S01]  /*b1f0*/  FMUL.FTZ R35, R35, R168.reuse ;  /* 0x000000a823237220 */ /* 0x080fe20000410000 */
[-C--:B------:R-:W-:Y:S01]  /*b200*/  FMUL.FTZ R38, R38, R168.reuse ;  /* 0x000000a826267220 */ /* 0x080fe20000410000 */
[----:B------:R-:W2:Y:S01]  /*b210*/  MUFU.EX2 R182, R182 ;  /* 0x000000b600b67308 */ /* 0x000ea20000000800 */
[C---:B0-----:R-:W-:Y:S01]  /*b220*/  FADD.FTZ R12, R180.reuse, R13 ;  /* 0x0000000db40c7221 */ /* 0x041fe20000010000 */
[----:B------:R-:W-:Y:S01]  /*b230*/  F2FP.F16.F32.PACK_AB R155, R180, R155 ;  /* 0x0000009bb49b723e */ /* 0x000fe200000000ff */
[-C--:B------:R-:W-:Y:S01]  /*b240*/  FMUL.FTZ R39, R39, R168.reuse ;  /* 0x000000a827277220 */ /* 0x080fe20000410000 */
[-C--:B------:R-:W-:Y:S01]  /*b250*/  FMUL.FTZ R42, R42, R168.reuse ;  /* 0x000000a82a2a7220 */ /* 0x080fe20000410000 */
[-C--:B------:R-:W-:Y:S01]  /*b260*/  FMUL.FTZ R43, R43, R168.reuse ;  /* 0x000000a82b2b7220 */ /* 0x080fe20000410000 */
[-C--:B------:R-:W-:Y:S01]  /*b270*/  FMUL.FTZ R46, R46, R168.reuse ;  /* 0x000000a82e2e7220 */ /* 0x080fe20000410000 */
[-C--:B------:R-:W-:Y:S01]  /*b280*/  FMUL.FTZ R47, R47, R168.reuse ;  /* 0x000000a82f2f7220 */ /* 0x080fe20000410000 */
[----:B------:R0:W-:Y:S01]  /*b290*/  MUFU.EX2 R222, R152 ;  /* 0x0000009800de7308 */ /* 0x0001e20000000800 */
        /* <DEDUP_REMOVED lines=9> */
[----:B--2---:R-:W-:Y:S01]  /*b330*/  FADD.FTZ R12, R182, R13 ;  /* 0x0000000db60c7221 */ /* 0x004fe20000010000 */
[-C--:B------:R-:W-:Y:S01]  /*b340*/  FMUL.FTZ R62, R62, R168.reuse ;  /* 0x000000a83e3e7220 */ /* 0x080fe20000410000 */
[-C--:B------:R-:W-:Y:S01]  /*b350*/  FMUL.FTZ R63, R63, R168.reuse ;  /* 0x000000a83f3f7220 */ /* 0x080fe20000410000 */
[----:B------:R-:W-:Y:S01]  /*b360*/  FADD.FTZ R181, R161, R152 ;  /* 0x00000098a1b57221 */ /* 0x000fe20000010000 */
[-C--:B------:R-:W-:Y:S01]  /*b370*/  FMUL.FTZ R66, R66, R168.reuse ;  /* 0x000000a842427220 */ /* 0x080fe20000410000 */
[-C--:B------:R-:W-:Y:S01]  /*b380*/  FMUL.FTZ R67, R67, R168.reuse ;  /* 0x000000a843437220 */ /* 0x080fe20000410000 */
[----:B------:R-:W0:Y:S01]  /*b390*/  MUFU.EX2 R218, R218 ;  /* 0x000000da00da7308 */ /* 0x000e220000000800 */
[----:B------:R-:W-:Y:S01]  /*b3a0*/  FADD.FTZ R152, R166, R181 ;  /* 0x000000b5a6987221 */ /* 0x000fe20000010000 */
[-C--:B------:R-:W-:Y:S01]  /*b3b0*/  FMUL.FTZ R70, R70, R168.reuse ;  /* 0x000000a846467220 */ /* 0x080fe20000410000 */
[-C--:B------:R-:W-:Y:S01]  /*b3c0*/  FMUL.FTZ R71, R71, R168.reuse ;  /* 0x000000a847477220 */ /* 0x080fe20000410000 */
[-C--:B------:R-:W-:Y:S01]  /*b3d0*/  FMUL.FTZ R74, R74, R168.reuse ;  /* 0x000000a84a4a7220 */ /* 0x080fe20000410000 */
[----:B------:R-:W-:Y:S01]  /*b3e0*/  FADD.FTZ R181, R165, R152 ;  /* 0x00000098a5b57221 */ /* 0x000fe20000010000 */
[-C--:B------:R-:W-:Y:S01]  /*b3f0*/  FMUL.FTZ R75, R75, R168.reuse ;  /* 0x000000a84b4b7220 */ /* 0x080fe20000410000 */
[-C--:B------:R-:W-:Y:S01]  /*b400*/  FMUL.FTZ R78, R78, R168.reuse ;  /* 0x000000a84e4e7220 */ /* 0x080fe20000410000 */
[----:B------:R-:W2:Y:S01]  /*b410*/  MUFU.EX2 R172, R172 ;  /* 0x000000ac00ac7308 */ /* 0x000ea20000000800 */
[----:B------:R-:W-:Y:S01]  /*b420*/  FADD.FTZ R152, R170, R181 ;  /* 0x000000b5aa987221 */ /* 0x000fe20000010000 */
[----:B-1----:R-:W-:Y:S01]  /*b430*/  FADD.FTZ R13, R163, R12 ;  /* 0x0000000ca30d7221 */ /* 0x002fe20000010000 */
[-C--:B------:R-:W-:Y:S01]  /*b440*/  FMUL.FTZ R79, R79, R168.reuse ;  /* 0x000000a84f4f7220 */ /* 0x080fe20000410000 */
[----:B------:R-:W-:Y:S01]  /*b450*/  FMUL.FTZ R82, R82, R168 ;  /* 0x000000a852527220 */ /* 0x000fe20000410000 */
[----:B------:R-:W-:Y:S01]  /*b460*/  FADD.FTZ R181, R169, R152 ;  /* 0x00000098a9b57221 */ /* 0x000fe20000010000 */
        /* <DEDUP_REMOVED lines=25> */
[----:B------:R-:W-:Y:S01]  /*b600*/  FMUL.FTZ R119, R119, R168 ;  /* 0x000000a877777220 */ /* 0x000fe20000410000 */
[----:B------:R-:W1:Y:S01]  /*b610*/  MUFU.EX2 R219, R219 ;  /* 0x000000db00db7308 */ /* 0x000e620000000800 */
[----:B0-----:R-:W-:Y:S01]  /*b620*/  FADD.FTZ R13, R173, R154 ;  /* 0x0000009aad0d7221 */ /* 0x001fe20000010000 */
[----:B------:R-:W-:Y:S01]  /*b630*/  F2FP.F16.F32.PACK_AB R154, R157, R162 ;  /* 0x000000a29d9a723e */ /* 0x000fe200000000ff */
[----:B------:R-:W-:Y:S01]  /*b640*/  BAR.SYNC.DEFER_BLOCKING 0xf, 0x100 ;  /* 0x03c4000000007b1d */ /* 0x000fe20000010000 */
[----:B------:R-:W-:Y:S01]  /*b650*/  F2FP.F16.F32.PACK_AB R157, R182, R159 ;  /* 0x0000009fb69d723e */ /* 0x000fe200000000ff */
[-C--:B------:R-:W-:Y:S01]  /*b660*/  FMUL.FTZ R122, R122, R168.reuse ;  /* 0x000000a87a7a7220 */ /* 0x080fe20000410000 */
[----:B------:R-:W-:Y:S01]  /*b670*/  F2FP.F16.F32.PACK_AB R159, R218, R163 ;  /* 0x000000a3da9f723e */ /* 0x000fe200000000ff */
[----:B------:R-:W-:Y:S01]  /*b680*/  FMUL.FTZ R123, R123, R168 ;  /* 0x000000a87b7b7220 */ /* 0x000fe20000410000 */
[----:B------:R-:W-:Y:S01]  /*b690*/  F2FP.F16.F32.PACK_AB R162, R173, R172 ;  /* 0x000000acada2723e */ /* 0x000fe200000000ff */
[----:B------:R-:W0:Y:S01]  /*b6a0*/  MUFU.EX2 R167, R167 ;  /* 0x000000a700a77308 */ /* 0x000e220000000800 */
[----:B--2---:R-:W-:Y:S01]  /*b6b0*/  FADD.FTZ R160, R174, R13 ;  /* 0x0000000daea07221 */ /* 0x004fe20000010000 */
[-C--:B------:R-:W-:Y:S01]  /*b6c0*/  FMUL.FTZ R126, R126, R168.reuse ;  /* 0x000000a87e7e7220 */ /* 0x080fe20000410000 */
[-C--:B------:R-:W-:Y:S01]  /*b6d0*/  FMUL.FTZ R127, R127, R168.reuse ;  /* 0x000000a87f7f7220 */ /* 0x080fe20000410000 */
[-C--:B------:R-:W-:Y:S01]  /*b6e0*/  FMUL.FTZ R130, R130, R168.reuse ;  /* 0x000000a882827220 */ /* 0x080fe20000410000 */
[-C--:B------:R-:W-:Y:S01]  /*b6f0*/  FMUL.FTZ R131, R131, R168.reuse ;  /* 0x000000a883837220 */ /* 0x080fe20000410000 */
[-C--:B------:R-:W-:Y:S01]  /*b700*/  FMUL.FTZ R134, R134, R168.reuse ;  /* 0x000000a886867220 */ /* 0x080fe20000410000 */
[----:B------:R-:W-:Y:S01]  /*b710*/  FMUL.FTZ R135, R135, R168 ;  /* 0x000000a887877220 */ /* 0x000fe20000410000 */
[----:B------:R-:W2:Y:S01]  /*b720*/  MUFU.EX2 R171, R171 ;  /* 0x000000ab00ab7308 */ /* 0x000ea20000000800 */
[----:B-1----:R-:W-:Y:S01]  /*b730*/  FADD.FTZ R21, R219, R160 ;  /* 0x000000a0db157221 */ /* 0x002fe20000010000 */
[----:B------:R-:W-:Y:S01]  /*b740*/  F2FP.F16.F32.PACK_AB R160, R169, R170 ;  /* 0x000000aaa9a0723e */ /* 0x000fe200000000ff */
[----:B------:R-:W-:Y:S01]  /*b750*/  FMUL.FTZ R138, R138, R168 ;  /* 0x000000a88a8a7220 */ /* 0x000fe20000410000 */
[----:B------:R-:W-:Y:S01]  /*b760*/  F2FP.F16.F32.PACK_AB R164, R219, R174 ;  /* 0x000000aedba4723e */ /* 0x000fe200000000ff */
[----:B------:R-:W-:Y:S01]  /*b770*/  FADD.FTZ R166, R176, R21 ;  /* 0x00000015b0a67221 */ /* 0x000fe20000010000 */
[-C--:B------:R-:W-:Y:S01]  /*b780*/  FMUL.FTZ R139, R139, R168.reuse ;  /* 0x000000a88b8b7220 */ /* 0x080fe20000410000 */
[----:B------:R-:W-:Y:S01]  /*b790*/  FMUL.FTZ R142, R142, R168 ;  /* 0x000000a88e8e7220 */ /* 0x000fe20000410000 */
[----:B------:R-:W1:Y:S01]  /*b7a0*/  MUFU.EX2 R220, R220 ;  /* 0x000000dc00dc7308 */ /* 0x000e620000000800 */
[C---:B0-----:R-:W-:Y:S01]  /*b7b0*/  FADD.FTZ R12, R167.reuse, R12 ;  /* 0x0000000ca70c7221 */ /* 0x041fe20000010000 */
[----:B------:R-:W-:Y:S01]  /*b7c0*/  F2FP.F16.F32.PACK_AB R161, R167, R20 ;  /* 0x00000014a7a1723e */ /* 0x000fe200000000ff */
[----:B------:R0:W-:Y:S01]  /*b7d0*/  STSM.16.M88.4 [R194+0x26800], R152 ;  /* 0x02680098c2007844 */ /* 0x0001e20000000200 */
[-C--:B------:R-:W-:Y:S01]  /*b7e0*/  FMUL.FTZ R143, R143, R168.reuse ;  /* 0x000000a88f8f7220 */ /* 0x080fe20000410000 */
[-C--:B------:R-:W-:Y:S01]  /*b7f0*/  FMUL.FTZ R146, R146, R168.reuse ;  /* 0x000000a892927220 */ /* 0x080fe20000410000 */
[-C--:B------:R-:W-:Y:S01]  /*b800*/  FMUL.FTZ R147, R147, R168.reuse ;  /* 0x000000a893937220 */ /* 0x080fe20000410000 */
[----:B------:R0:W-:Y:S01]  /*b810*/  STSM.16.M88.4 [R195], R156 ;  /* 0x0000009cc3007844 */ /* 0x0001e20000000200 */
[----:B------:R-:W3:Y:S01]  /*b820*/  MUFU.EX2 R175, R175 ;  /* 0x000000af00af7308 */ /* 0x000ee20000000800 */
[----:B--2---:R-:W-:Y:S01]  /*b830*/  FADD.FTZ R13, R171, R12 ;  /* 0x0000000cab0d7221 */ /* 0x004fe20000010000 */
[-C--:B------:R-:W-:Y:S01]  /*b840*/  FMUL.FTZ R150, R150, R168.reuse ;  /* 0x000000a896967220 */ /* 0x080fe20000410000 */
[----:B------:R-:W-:-:S05]  /*b850*/  FMUL.FTZ R151, R151, R168 ;  /* 0x000000a897977220 */ /* 0x000fca0000410000 */
[----:B------:R-:W2:Y:S01]  /*b860*/  MUFU.EX2 R177, R177 ;  /* 0x000000b100b17308 */ /* 0x000ea20000000800 */
[C---:B-1----:R-:W-:Y:S01]  /*b870*/  FADD.FTZ R12, R220.reuse, R13 ;  /* 0x0000000ddc0c7221 */ /* 0x042fe20000010000 */
[----:B------:R-:W-:-:S05]  /*b880*/  F2FP.F16.F32.PACK_AB R163, R220, R171 ;  /* 0x000000abdca3723e */ /* 0x000fca00000000ff */
[----:B------:R0:W-:Y:S01]  /*b890*/  STSM.16.M88.4 [R197], R160 ;  /* 0x000000a0c5007844 */ /* 0x0001e20000000200 */
[----:B------:R-:W1:Y:S01]  /*b8a0*/  MUFU.EX2 R179, R179 ;  /* 0x000000b300b37308 */ /* 0x000e620000000800 */
[----:B---3--:R-:W-:Y:S01]  /*b8b0*/  FADD.FTZ R13, R175, R12 ;  /* 0x0000000caf0d7221 */ /* 0x008fe20000010000 */
[----:B------:R-:W-:-:S03]  /*b8c0*/  F2FP.F16.F32.PACK_AB R165, R222, R175 ;  /* 0x000000afdea5723e */ /* 0x000fc600000000ff */
[----:B------:R-:W-:-:S03]  /*b8d0*/  FADD.FTZ R172, R222, R13 ;  /* 0x0000000ddeac7221 */ /* 0x000fc60000010000 */
[----:B------:R-:W3:Y:S01]  /*b8e0*/  MUFU.EX2 R170, R183 ;  /* 0x000000b700aa7308 */ /* 0x000ee20000000800 */
[C---:B--2---:R-:W-:Y:S01]  /*b8f0*/  FADD.FTZ R12, R177.reuse, R166 ;  /* 0x000000a6b10c7221 */ /* 0x044fe20000010000 */
[----:B------:R-:W-:Y:S01]  /*b900*/  F2FP.F16.F32.PACK_AB R166, R177, R176 ;  /* 0x000000b0b1a6723e */ /* 0x000fe200000000ff */
[----:B-1----:R-:W-:Y:S01]  /*b910*/  FADD.FTZ R13, R179, R172 ;  /* 0x000000acb30d7221 */ /* 0x002fe20000010000 */
[----:B---3--:R-:W-:-:S03]  /*b920*/  F2FP.F16.F32.PACK_AB R167, R170, R179 ;  /* 0x000000b3aaa7723e */ /* 0x008fc600000000ff */
[----:B------:R-:W-:Y:S02]  /*b930*/  FADD.FTZ R13, R170, R13 ;  /* 0x0000000daa0d7221 */ /* 0x000fe40000010000 */
[----:B------:R0:W-:Y:S01]  /*b940*/  STSM.16.M88.4 [R196], R164 ;  /* 0x000000a4c4007844 */ /* 0x0001e20000000200 */
[----:B------:R-:W-:Y:S05]  /*b950*/  @!P0 BRA `(.L_x_552) ;  /* 0x0000000000048947 */ /* 0x000fea0003800000 */
[----:B------:R-:W-:Y:S01]  /*b960*/  BPT.TRAP 0x1 ;  /* 0x000000040000795c */ /* 0x000fe20000300000 */
.L_x_552:
[----:B------:R1:W2:Y:S01]  /*b970*/  SYNCS.PHASECHK.TRANS64.TRYWAIT P3, [R15+URZ+0x28c50], R213 ;  /* 0x028c50d50f0075a7 */ /* 0x0002a2000806017f */
[----:B------:R-:W-:Y:S05]  /*b980*/  @!P0 BRA `(.L_x_553) ;  /* 0x0000000000048947 */ /* 0x000fea0003800000 */
[----:B------:R-:W-:Y:S01]  /*b990*/  BPT.TRAP 0x1 ;  /* 0x000000040000795c */ /* 0x000fe20000300000 */
.L_x_553:
[----:B------:R-:W-:Y:S04]  /*b9a0*/  BSSY B1, `(.L_x_554) ;  /* 0x0000004000017945 */ /* 0x000fe80003800000 */
[----:B--2---:R-:W-:Y:S05]  /*b9b0*/  @P3 BRA `(.L_x_555) ;  /* 0x0000000000083947 */ /* 0x004fea0003800000 */
[----:B------:R-:W2:Y:S02]  /*b9c0*/  SYNCS.PHASECHK.TRANS64.TRYWAIT P3, [R15+URZ+0x28c50], R213 ;  /* 0x028c50d50f0075a7 */ /* 0x000ea4000806017f */
[----:B--2---:R-:W-:Y:S05]  /*b9d0*/  @!P3 BRA `(.L_x_556) ;  /* 0x0000009800b0b947 */ /* 0x004fea0003800000 */
.L_x_555:
[----:B------:R-:W-:Y:S05]  /*b9e0*/  BSYNC B1 ;  /* 0x0000000000017941 */ /* 0x000fea0003800000 */
.L_x_554:
[----:B------:R-:W-:Y:S01]  /*b9f0*/  IMAD.MOV.U32 R21, RZ, RZ, 0x40000040 ;  /* 0x40000040ff157424 */ /* 0x000fe200078e00ff */
[----:B------:R-:W-:Y:S01]  /*ba00*/  LEA R20, R18, R14, 0xc ;  /* 0x0000000e12147211 */ /* 0x000fe200078e60ff */
[----:B------:R-:W-:Y:S01]  /*ba10*/  WARPGROUP.ARRIVE ;  /* 0x00000000000079c5 */ /* 0x000fe20000000000 */
[----:B-12---:R-:W-:Y:S01]  /*ba20*/  @!P1 IADD3 R15, R15, 0x28c60, RZ ;  /* 0x00028c600f0f9810 */ /* 0x006fe20007ffe0ff */
[----:B------:R-:W-:Y:S01]  /*ba30*/  IMAD.MOV.U32 R218, RZ, RZ, R11 ;  /* 0x000000ffffda7224 */ /* 0x000fe200078e000b */
[----:B------:R-:W-:Y:S01]  /*ba40*/  R2UR UR6, R20 ;  /* 0x00000000140672ca */ /* 0x000fe200000e0000 */
[----:B------:R-:W-:Y:S01]  /*ba50*/  IMAD.MOV.U32 R220, RZ, RZ, R3 ;  /* 0x000000ffffdc7224 */ /* 0x000fe200078e0003 */
[----:B------:R-:W-:Y:S01]  /*ba60*/  R2UR UR7, R21 ;  /* 0x00000000150772ca */ /* 0x000fe200000e0000 */
[----:B------:R-:W-:Y:S01]  /*ba70*/  IMAD.MOV.U32 R21, RZ, RZ, 0x40000040 ;  /* 0x40000040ff157424 */ /* 0x000fe200078e00ff */
[----:B------:R-:W-:Y:S01]  /*ba80*/  @!P1 PRMT R15, RZ, 0x654, R15 ;  /* 0x00000654ff0f9816 */ /* 0x000fe2000000000f */
[----:B------:R-:W-:-:S10]  /*ba90*/  IMAD.MOV.U32 R217, RZ, RZ, R18 ;  /* 0x000000ffffd97224 */ /* 0x000fd400078e0012 */
[----:B------:R-:W-:Y:S03]  /*baa0*/  HGMMA.64x256x16.F32 R24, R152, gdesc[UR4].tnspB, R24, gsb0 ;  /* 0x43e0000498187df0 */ /* 0x000fe60008000818 */
[----:B------:R-:W-:Y:S02]  /*bab0*/  WARPGROUP.DEPBAR.LE gsb0, 0x0 ;  /* 0x00008000000079c5 */ /* 0x000fe40000010000 */
[----:B0-----:R-:W-:Y:S01]  /*bac0*/  VIADD R152, R20, 0x80 ;  /* 0x0000008014987836 */ /* 0x001fe20000000000 */
[----:B------:R-:W-:Y:S01]  /*bad0*/  WARPGROUP.ARRIVE ;  /* 0x00000000000079c5 */ /* 0x000fe20000000000 */
[----:B------:R-:W-:-:S03]  /*bae0*/  IMAD.MOV.U32 R153, RZ, RZ, 0x40000040 ;  /* 0x40000040ff997424 */ /* 0x000fc600078e00ff */
[----:B------:R-:W-:Y:S02]  /*baf0*/  R2UR UR6, R152 ;  /* 0x00000000980672ca */ /* 0x000fe400000e0000 */
[----:B------:R-:W-:Y:S01]  /*bb00*/  R2UR UR7, R153 ;  /* 0x00000000990772ca */ /* 0x000fe200000e0000 */
[----:B------:R-:W-:Y:S01]  /*bb10*/  IMAD.MOV.U32 R153, RZ, RZ, 0x40000040 ;  /* 0x40000040ff997424 */ /* 0x000fe200078e00ff */
[C---:B------:R-:W-:Y:S01]  /*bb20*/  IADD3 R152, R20.reuse, 0x100, RZ ;  /* 0x0000010014987810 */ /* 0x040fe20007ffe0ff */
        /* <DEDUP_REMOVED lines=24> */
[----:B------:R-:W-:Y:S05]  /*bcb0*/  @P2 BRA `(.L_x_557) ;  /* 0xffffffe000782947 */ /* 0x000fea000383ffff */
.L_x_546:
[----:B------:R-:W-:Y:S05]  /*bcc0*/  BSYNC B0 ;  /* 0x0000000000007941 */ /* 0x000fea0003800000 */
.L_x_545:
[----:B------:R-:W2:Y:S01]  /*bcd0*/  SHFL.BFLY PT, R5, R12, 0x2, 0x1f ;  /* 0x0c401f000c057f89 */ /* 0x000ea200000e0000 */
[----:B------:R-:W-:Y:S01]  /*bce0*/  IMAD.MOV.U32 R6, RZ, RZ, RZ ;  /* 0x000000ffff067224 */ /* 0x000fe200078e00ff */
[----:B------:R-:W-:Y:S01]  /*bcf0*/  MOV R20, 0xff800000 ;  /* 0xff80000000147802 */ /* 0x000fe20000000f00 */
[----:B------:R-:W-:Y:S01]  /*bd00*/  IMAD.MOV.U32 R21, RZ, RZ, -0x800000 ;  /* 0xff800000ff157424 */ /* 0x000fe200078e00ff */
[----:B------:R-:W3:Y:S01]  /*bd10*/  SHFL.BFLY PT, R0, R13, 0x2, 0x1f ;  /* 0x0c401f000d007f89 */ /* 0x000ee200000e0000 */
[----:B------:R-:W-:Y:S01]  /*bd20*/  VIADD R202, R202, 0x1 ;  /* 0x00000001caca7836 */ /* 0x000fe20000000000 */
[----:B------:R-:W-:Y:S08]  /*bd30*/  BAR.ARV 0x8, 0xa0 ;  /* 0x0202800000007b1d */ /* 0x000ff00000002000 */
[----:B------:R-:W-:Y:S01]  /*bd40*/  BAR.SYNC.DEFER_BLOCKING 0xf, 0x100 ;  /* 0x03c4000000007b1d */ /* 0x000fe20000010000 */
[----:B--2---:R-:W-:Y:S01]  /*bd50*/  FADD.FTZ R4, R5, R12 ;  /* 0x0000000c05047221 */ /* 0x004fe20000010000 */
[----:B---3--:R-:W-:-:S04]  /*bd60*/  FADD.FTZ R7, R0, R13 ;  /* 0x0000000d00077221 */ /* 0x008fc80000010000 */
[----:B------:R-:W2:Y:S04]  /*bd70*/  SHFL.BFLY PT, R5, R4, 0x1, 0x1f ;  /* 0x0c201f0004057f89 */ /* 0x000ea800000e0000 */
[----:B------:R-:W3:Y:S01]  /*bd80*/  SHFL.BFLY PT, R0, R7, 0x1, 0x1f ;  /* 0x0c201f0007007f89 */ /* 0x000ee200000e0000 */
[----:B--2---:R-:W-:Y:S01]  /*bd90*/  FADD.FTZ R9, R4, R5 ;  /* 0x0000000504097221 */ /* 0x004fe20000010000 */
[----:B------:R-:W-:Y:S01]  /*bda0*/  IADD3 R5, -R191, RZ, RZ ;  /* 0x000000ffbf057210 */ /* 0x000fe20007ffe1ff */
[----:B------:R-:W-:Y:S02]  /*bdb0*/  VIADD R4, R18, 0x1 ;  /* 0x0000000112047836 */ /* 0x000fe40000000000 */
[----:B---3--:R-:W-:Y:S01]  /*bdc0*/  FADD.FTZ R0, R7, R0 ;  /* 0x0000000007007221 */ /* 0x008fe20000010000 */
[----:B------:R-:W-:-:S02]  /*bdd0*/  FSETP.NE.FTZ.AND P2, PT, R9, RZ, PT ;  /* 0x000000ff0900720b */ /* 0x000fc40003f55000 */
[----:B------:R-:W-:Y:S01]  /*bde0*/  ISETP.NE.AND P0, PT, R190, R5, PT ;  /* 0x00000005be00720c */ /* 0x000fe20003f05270 */
[----:B------:R-:W-:Y:S01]  /*bdf0*/  IMAD.MOV.U32 R5, RZ, RZ, RZ ;  /* 0x000000ffff057224 */ /* 0x000fe200078e00ff */
[----:B------:R-:W-:Y:S02]  /*be00*/  FSETP.NE.FTZ.AND P3, PT, R0, RZ, PT ;  /* 0x000000ff0000720b */ /* 0x000fe40003f75000 */
[----:B------:R-:W-:-:S04]  /*be10*/  ISETP.NE.AND P1, PT, R4, 0x2, PT ;  /* 0x000000020400780c */ /* 0x000fc80003f25270 */
[----:B------:R-:W-:-:S03]  /*be20*/  SEL R8, RZ, 0x1, P1 ;  /* 0x00000001ff087807 */ /* 0x000fc60000800000 */
[----:B------:R-:W2:Y:S01]  /*be30*/  @P2 MUFU.RCP R5, R9 ;  /* 0x0000000900052308 */ /* 0x000ea20000001000 */
[----:B------:R-:W-:Y:S02]  /*be40*/  LOP3.LUT R23, R23, R8, RZ, 0x3c, !PT ;  /* 0x0000000817177212 */ /* 0x000fe400078e3cff */
[----:B------:R-:W-:Y:S01]  /*be50*/  @!P0 LEA R7, R18, R188, 0x6 ;  /* 0x000000bc12078211 */ /* 0x000fe200078e30ff */
[C---:B------:R-:W-:Y:S01]  /*be60*/  @P2 FMUL.FTZ R18, R10.reuse, 0.69314718246459960938 ;  /* 0x3f3172180a122820 */ /* 0x040fe20000410000 */
[----:B------:R-:W-:-:S03]  /*be70*/  @P3 FMUL.FTZ R10, R10, 0.69314718246459960938 ;  /* 0x3f3172180a0a3820 */ /* 0x000fc60000410000 */
[----:B------:R-:W3:Y:S01]  /*be80*/  @P3 MUFU.RCP R6, R0 ;  /* 0x0000000000063308 */ /* 0x000ee20000001000 */
[----:B------:R-:W-:-:S07]  /*be90*/  @!P0 IMAD R7, R7, 0x4, R2 ;  /* 0x0000000407078824 */ /* 0x000fce00078e0202 */
[----:B------:R-:W4:Y:S01]  /*bea0*/  @P2 MUFU.LG2 R2, R9 ;  /* 0x0000000900022308 */ /* 0x000f220000000c00 */
[-C--:B--2---:R-:W-:Y:S01]  /*beb0*/  FMUL.FTZ R181, R24, R5.reuse ;  /* 0x0000000518b57220 */ /* 0x084fe20000410000 */
[----:B------:R2:W-:Y:S01]  /*bec0*/  @!P0 STS [R7+0x28800], R5 ;  /* 0x0288000507008388 */ /* 0x0005e20000000800 */
[-C--:B------:R-:W-:Y:S01]  /*bed0*/  FMUL.FTZ R179, R25, R5.reuse ;  /* 0x0000000519b37220 */ /* 0x080fe20000410000 */
[-C--:B------:R-:W-:Y:S01]  /*bee0*/  FMUL.FTZ R180, R28, R5.reuse ;  /* 0x000000051cb47220 */ /* 0x080fe20000410000 */
[-C--:B------:R-:W-:Y:S01]  /*bef0*/  FMUL.FTZ R178, R32, R5.reuse ;  /* 0x0000000520b27220 */ /* 0x080fe20000410000 */
[-C--:B------:R-:W-:Y:S01]  /*bf00*/  FMUL.FTZ R28, R33, R5.reuse ;  /* 0x00000005211c7220 */ /* 0x080fe20000410000 */
[-C--:B------:R-:W-:Y:S01]  /*bf10*/  FMUL.FTZ R175, R40, R5.reuse ;  /* 0x0000000528af7220 */ /* 0x080fe20000410000 */
[----:B------:R5:W1:Y:S01]  /*bf20*/  @P3 MUFU.LG2 R24, R0 ;  /* 0x0000000000183308 */ /* 0x000a620000000c00 */
[----:B---3--:R3:W-:Y:S01]  /*bf30*/  @!P0 STS [R7+0x28820], R6 ;  /* 0x0288200607008388 */ /* 0x0087e20000000800 */
[-C--:B------:R-:W-:Y:S01]  /*bf40*/  FMUL.FTZ R177, R29, R5.reuse ;  /* 0x000000051db17220 */ /* 0x080fe20000410000 */
[-C--:B------:R-:W-:Y:S01]  /*bf50*/  FMUL.FTZ R176, R36, R5.reuse ;  /* 0x0000000524b07220 */ /* 0x080fe20000410000 */
[-C--:B------:R-:W-:Y:S01]  /*bf60*/  FMUL.FTZ R174, R37, R5.reuse ;  /* 0x0000000525ae7220 */ /* 0x080fe20000410000 */
[-C--:B------:R-:W-:Y:S01]  /*bf70*/  FMUL.FTZ R32, R41, R5.reuse ;  /* 0x0000000529207220 */ /* 0x080fe20000410000 */
[-C--:B------:R-:W-:Y:S01]  /*bf80*/  FMUL.FTZ R173, R44, R5.reuse ;  /* 0x000000052cad7220 */ /* 0x080fe20000410000 */
[-C--:B------:R-:W-:Y:S01]  /*bf90*/  FMUL.FTZ R171, R45, R5.reuse ;  /* 0x000000052dab7220 */ /* 0x080fe20000410000 */
[-C--:B------:R-:W-:Y:S01]  /*bfa0*/  FMUL.FTZ R172, R48, R5.reuse ;  /* 0x0000000530ac7220 */ /* 0x080fe20000410000 */
[-C--:B-----5:R-:W-:Y:S01]  /*bfb0*/  FMUL.FTZ R0, R27, R6.reuse ;  /* 0x000000061b007220 */ /* 0x0a0fe20000410000 */
[----:B----4-:R-:W-:Y:S01]  /*bfc0*/  @P2 FMUL.FTZ R25, R2, 0.69314718246459960938 ;  /* 0x3f31721802192820 */ /* 0x010fe20000410000 */
        /* <DEDUP_REMOVED lines=55> */
[-C--:B0-----:R-:W-:Y:S01]  /*c340*/  FMUL.FTZ R15, R70, R6.reuse ;  /* 0x00000006460f7220 */ /* 0x081fe20000410000 */
[-C--:B------:R-:W-:Y:S01]  /*c350*/  FMUL.FTZ R40, R91, R6.reuse ;  /* 0x000000065b287220 */ /* 0x080fe20000410000 */
[----:B------:R-:W-:Y:S01]  /*c360*/  @P2 FFMA.FTZ R21, R18, R3, R25 ;  /* 0x0000000312152223 */ /* 0x000fe20000010019 */
[----:B------:R-:W-:Y:S01]  /*c370*/  PLOP3.LUT P0, PT, PT, PT, PT, 0x8, 0x0 ;  /* 0x000000000000781c */ /* 0x000fe20003f0e170 */
[-C--:B--2---:R-:W-:Y:S01]  /*c380*/  FMUL.FTZ R5, R26, R6.reuse ;  /* 0x000000061a057220 */ /* 0x084fe20000410000 */
        /* <DEDUP_REMOVED lines=59> */
[----:B------:R-:W-:Y:S06]  /*c740*/  BAR.ARV 0xe, 0x100 ;  /* 0x0384000000007b1d */ /* 0x000fec0000002000 */
.L_x_490:
[----:B------:R-:W-:Y:S05]  /*c750*/  BSYNC B7 ;  /* 0x0000000000077941 */ /* 0x000fea0003800000 */
.L_x_488:
[----:B------:R-:W0:Y:S08]  /*c760*/  S2UR UR5, SR_CgaCtaId ;  /* 0x00000000000579c3 */ /* 0x000e300000008800 */
[----:B------:R-:W-:Y:S06]  /*c770*/  BAR.SYNC.DEFER_BLOCKING 0x5, 0x120 ;  /* 0x0144800000007b1d */ /* 0x000fec0000010000 */
[----:B------:R-:W-:Y:S01]  /*c780*/  UMOV UR4, 0x400 ;  /* 0x0000040000047882 */ /* 0x000fe20000000000 */
[----:B------:R-:W-:Y:S01]  /*c790*/  BSSY B0, `(.L_x_558) ;  /* 0x000026e000007945 */ /* 0x000fe20003800000 */
[----:B0-----:R-:W-:-:S06]  /*c7a0*/  ULEA UR4, UR5, UR4, 0x18 ;  /* 0x0000000405047291 */ /* 0x001fcc000f8ec03f */
[----:B------:R-:W-:-:S05]  /*c7b0*/  IMAD.U32 R2, RZ, RZ, UR4 ;  /* 0x00000004ff027e24 */ /* 0x000fca000f8e00ff */
[----:B-----5:R0:W1:Y:S01]  /*c7c0*/  LDS.128 R24, [R2+0x28cd0] ;  /* 0x028cd00002187984 */ /* 0x0200620000000c00 */
[----:B------:R-:W-:Y:S06]  /*c7d0*/  BAR.ARV 0x4, 0x120 ;  /* 0x0104800000007b1d */ /* 0x000fec0000002000 */
[----:B------:R-:W-:Y:S05]  /*c7e0*/  @P0 BRA `(.L_x_559) ;  /* 0x0000001c00140947 */ /* 0x000fea0003800000 */
[----:B------:R-:W2:Y:S01]  /*c7f0*/  S2R R3, SR_SWINHI ;  /* 0x0000000000037919 */ /* 0x000ea20000002f00 */
[----:B------:R-:W-:Y:S01]  /*c800*/  F2FP.F16.F32.PACK_AB R5, R0, R5 ;  /* 0x000000050005723e */ /* 0x000fe200000000ff */
[----:B------:R-:W-:Y:S01]  /*c810*/  ULDC.64 UR4, c[0x0][0xbd8] ;  /* 0x0002f60000047ab9 */ /* 0x000fe20000000a00 */
[----:B------:R-:W-:Y:S02]  /*c820*/  F2FP.F16.F32.PACK_AB R7, R31, R7 ;  /* 0x000000071f07723e */ /* 0x000fe400000000ff */
[----:B------:R-:W-:Y:S02]  /*c830*/  F2FP.F16.F32.PACK_AB R28, R28, R178 ;  /* 0x000000b21c1c723e */ /* 0x000fe400000000ff */
[----:B------:R-:W-:Y:S02]  /*c840*/  F2FP.F16.F32.PACK_AB R29, R35, R29 ;  /* 0x0000001d231d723e */ /* 0x000fe400000000ff */
[----:B------:R-:W-:Y:S02]  /*c850*/  F2FP.F16.F32.PACK_AB R31, R39, R38 ;  /* 0x00000026271f723e */ /* 0x000fe400000000ff */
        /* <DEDUP_REMOVED lines=11> */
[----:B------:R-:W-:Y:S02]  /*c910*/  MOV R36, R2 ;  /* 0x0000000200247202 */ /* 0x000fe40000000f00 */
[----:B--2---:R-:W-:-:S02]  /*c920*/  MOV R37, R3 ;  /* 0x0000000300257202 */ /* 0x004fc40000000f00 */
        /* <DEDUP_REMOVED lines=9> */
[----:B------:R-:W-:Y:S02]  /*c9c0*/  LOP3.LUT R52, R211, 0x380, RZ, 0xc0, !PT ;  /* 0x00000380d3347812 */ /* 0x000fe400078ec0ff */
[----:B------:R-:W-:Y:S02]  /*c9d0*/  IADD3 R213, P4, R118, 0x60, RZ ;  /* 0x0000006076d57810 */ /* 0x000fe40007f9e0ff */
[----:B------:R-:W-:Y:S02]  /*c9e0*/  LOP3.LUT R48, R183, 0x380, RZ, 0xc0, !PT ;  /* 0x00000380b7307812 */ /* 0x000fe400078ec0ff */
[----:B------:R-:W-:Y:S01]  /*c9f0*/  LOP3.LUT R60, R217, 0x380, RZ, 0xc0, !PT ;  /* 0x00000380d93c7812 */ /* 0x000fe200078ec0ff */
[----:B------:R-:W-:Y:S01]  /*ca00*/  IMAD.X R57, RZ, RZ, R119, P4 ;  /* 0x000000ffff397224 */ /* 0x000fe200020e0677 */
[----:B------:R-:W-:-:S02]  /*ca10*/  SHF.R.U64 R52, R52, 0x3, RZ ;  /* 0x0000000334347819 */ /* 0x000fc400000012ff */
[----:B------:R-:W-:Y:S02]  /*ca20*/  IADD3 R68, P5, R118, 0x2040, RZ ;  /* 0x0000204076447810 */ /* 0x000fe40007fbe0ff */
[----:B------:R-:W-:Y:S02]  /*ca30*/  IADD3.X R49, RZ, R119, RZ, P1, !PT ;  /* 0x00000077ff317210 */ /* 0x000fe40000ffe4ff */
[----:B------:R-:W-:Y:S01]  /*ca40*/  LOP3.LUT R56, R213, 0x380, RZ, 0xc0, !PT ;  /* 0x00000380d5387812 */ /* 0x000fe200078ec0ff */
[----:B------:R-:W-:Y:S01]  /*ca50*/  IMAD.X R69, RZ, RZ, R119, P5 ;  /* 0x000000ffff457224 */ /* 0x000fe200028e0677 */
[----:B------:R-:W-:Y:S02]  /*ca60*/  SHF.R.U64 R48, R48, 0x3, RZ ;  /* 0x0000000330307819 */ /* 0x000fe400000012ff */
[----:B------:R-:W-:Y:S02]  /*ca70*/  SHF.R.U64 R60, R60, 0x3, RZ ;  /* 0x000000033c3c7819 */ /* 0x000fe400000012ff */
[----:B------:R-:W-:-:S02]  /*ca80*/  IADD3 R44, P6, R118, 0x2020, RZ ;  /* 0x00002020762c7810 */ /* 0x000fc40007fde0ff */
[----:B------:R-:W-:Y:S02]  /*ca90*/  IADD3 R94, P1, R118, 0x4000, RZ ;  /* 0x00004000765e7810 */ /* 0x000fe40007f3e0ff */
[----:B------:R-:W-:Y:S01]  /*caa0*/  LOP3.LUT R52, R52, R211, RZ, 0x3c, !PT ;  /* 0x000000d334347212 */ /* 0x000fe200078e3cff */
[--C-:B------:R-:W-:Y:S01]  /*cab0*/  IMAD.X R65, RZ, RZ, R119.reuse, P6 ;  /* 0x000000ffff417224 */ /* 0x100fe200030e0677 */
[----:B------:R-:W-:Y:S01]  /*cac0*/  LOP3.LUT R211, R68, 0x380, RZ, 0xc0, !PT ;  /* 0x0000038044d37812 */ /* 0x000fe200078ec0ff */
[----:B------:R-:W-:Y:S01]  /*cad0*/  IMAD.X R95, RZ, RZ, R119, P1 ;  /* 0x000000ffff5f7224 */ /* 0x000fe200008e0677 */
[----:B------:R-:W-:Y:S02]  /*cae0*/  LOP3.LUT R11, R118, 0x380, RZ, 0xc0, !PT ;  /* 0x00000380760b7812 */ /* 0x000fe400078ec0ff */
[----:B------:R-:W-:Y:S02]  /*caf0*/  SHF.R.U64 R56, R56, 0x3, RZ ;  /* 0x0000000338387819 */ /* 0x000fe400000012ff */
[----:B------:R-:W-:-:S02]  /*cb00*/  LOP3.LUT R48, R48, R183, RZ, 0x3c, !PT ;  /* 0x000000b730307212 */ /* 0x000fc400078e3cff */
[----:B------:R-:W-:Y:S02]  /*cb10*/  LOP3.LUT R60, R60, R217, RZ, 0x3c, !PT ;  /* 0x000000d93c3c7212 */ /* 0x000fe400078e3cff */
[----:B------:R-:W-:Y:S02]  /*cb20*/  IADD3 R72, P2, R118, 0x2060, RZ ;  /* 0x0000206076487810 */ /* 0x000fe40007f5e0ff */
[----:B------:R-:W-:Y:S02]  /*cb30*/  LOP3.LUT R183, R44, 0x380, RZ, 0xc0, !PT ;  /* 0x000003802cb77812 */ /* 0x000fe400078ec0ff */
[----:B------:R-:W-:Y:S02]  /*cb40*/  LOP3.LUT R217, R94, 0x380, RZ, 0xc0, !PT ;  /* 0x000003805ed97812 */ /* 0x000fe400078ec0ff */
[----:B------:R-:W-:Y:S02]  /*cb50*/  SHF.R.U64 R211, R211, 0x3, RZ ;  /* 0x00000003d3d37819 */ /* 0x000fe400000012ff */
[----:B------:R-:W-:-:S02]  /*cb60*/  IADD3 R30, P4, R118, 0x4040, RZ ;  /* 0x00004040761e7810 */ /* 0x000fc40007f9e0ff */
[----:B------:R-:W-:Y:S02]  /*cb70*/  SHF.R.U64 R11, R11, 0x3, RZ ;  /* 0x000000030b0b7819 */ /* 0x000fe400000012ff */
[----:B------:R-:W-:Y:S02]  /*cb80*/  LOP3.LUT R56, R56, R213, RZ, 0x3c, !PT ;  /* 0x000000d538387212 */ /* 0x000fe400078e3cff */
[----:B------:R-:W-:Y:S02]  /*cb90*/  LOP3.LUT R213, R72, 0x380, RZ, 0xc0, !PT ;  /* 0x0000038048d57812 */ /* 0x000fe400078ec0ff */
[----:B------:R-:W-:Y:S02]  /*cba0*/  SHF.R.U64 R183, R183, 0x3, RZ ;  /* 0x00000003b7b77819 */ /* 0x000fe400000012ff */
[----:B------:R-:W-:Y:S02]  /*cbb0*/  SHF.R.U64 R217, R217, 0x3, RZ ;  /* 0x00000003d9d97819 */ /* 0x000fe400000012ff */
[----:B------:R-:W-:-:S02]  /*cbc0*/  IADD3 R4, P0, R118, 0x4020, RZ ;  /* 0x0000402076047810 */ /* 0x000fc40007f1e0ff */
[-C--:B------:R-:W-:Y:S02]  /*cbd0*/  IADD3.X R61, RZ, R119.reuse, RZ, P3, !PT ;  /* 0x00000077ff3d7210 */ /* 0x080fe40001ffe4ff */
[C---:B------:R-:W-:Y:S01]  /*cbe0*/  IADD3 R6, P6, R118.reuse, 0x6000, RZ ;  /* 0x0000600076067810 */ /* 0x040fe20007fde0ff */
[--C-:B------:R-:W-:Y:S01]  /*cbf0*/  IMAD.X R99, RZ, RZ, R119.reuse, P0 ;  /* 0x000000ffff637224 */ /* 0x100fe200000e0677 */
[----:B------:R-:W-:Y:S02]  /*cc00*/  IADD3.X R73, RZ, R119, RZ, P2, !PT ;  /* 0x00000077ff497210 */ /* 0x000fe400017fe4ff */
[C---:B------:R-:W-:Y:S01]  /*cc10*/  IADD3 R34, P3, R118.reuse, 0x4060, RZ ;  /* 0x0000406076227810 */ /* 0x040fe20007f7e0ff */
[--C-:B------:R-:W-:Y:S01]  /*cc20*/  IMAD.X R111, RZ, RZ, R119.reuse, P6 ;  /* 0x000000ffff6f7224 */ /* 0x100fe200030e0677 */
[C---:B------:R-:W-:Y:S02]  /*cc30*/  IADD3 R3, P5, R118.reuse, 0x6020, RZ ;  /* 0x0000602076037810 */ /* 0x040fe40007fbe0ff */
[C---:B------:R-:W-:Y:S01]  /*cc40*/  IADD3 R10, P2, R118.reuse, 0x6040, RZ ;  /* 0x00006040760a7810 */ /* 0x040fe20007f5e0ff */
[----:B------:R-:W-:Y:S01]  /*cc50*/  IMAD.X R107, RZ, RZ, R119, P3 ;  /* 0x000000ffff6b7224 */ /* 0x000fe200018e0677 */
[----:B-1----:R-:W-:-:S02]  /*cc60*/  IADD3 R24, P1, R118, 0x6060, RZ ;  /* 0x0000606076187810 */ /* 0x002fc40007f3e0ff */
[----:B------:R-:W-:Y:S02]  /*cc70*/  LOP3.LUT R68, R211, R68, RZ, 0x3c, !PT ;  /* 0x00000044d3447212 */ /* 0x000fe400078e3cff */
[----:B------:R-:W-:Y:S01]  /*cc80*/  LOP3.LUT R118, R11, R118, RZ, 0x3c, !PT ;  /* 0x000000760b767212 */ /* 0x000fe200078e3cff */
[--C-:B------:R-:W-:Y:S01]  /*cc90*/  IMAD.X R11, RZ, RZ, R119.reuse, P2 ;  /* 0x000000ffff0b7224 */ /* 0x100fe200010e0677 */
[----:B------:R-:W-:Y:S01]  /*cca0*/  LOP3.LUT R211, R30, 0x380, RZ, 0xc0, !PT ;  /* 0x000003801ed37812 */ /* 0x000fe200078ec0ff */
[----:B------:R-:W-:Y:S01]  /*ccb0*/  IMAD.X R45, RZ, RZ, R119, P1 ;  /* 0x000000ffff2d7224 */ /* 0x000fe200008e0677 */
[----:B------:R-:W-:Y:S02]  /*ccc0*/  SHF.R.U64 R213, R213, 0x3, RZ ;  /* 0x00000003d5d57819 */ /* 0x000fe400000012ff */
[----:B------:R-:W-:Y:S02]  /*ccd0*/  LOP3.LUT R64, R183, R44, RZ, 0x3c, !PT ;  /* 0x0000002cb7407212 */ /* 0x000fe400078e3cff */
[----:B------:R-:W-:-:S02]  /*cce0*/  LOP3.LUT R94, R217, R94, RZ, 0x3c, !PT ;  /* 0x0000005ed95e7212 */ /* 0x000fc400078e3cff */
[----:B------:R-:W-:Y:S02]  /*ccf0*/  LOP3.LUT R183, R4, 0x380, RZ, 0xc0, !PT ;  /* 0x0000038004b77812 */ /* 0x000fe400078ec0ff */
[----:B------:R-:W-:Y:S02]  /*cd00*/  LOP3.LUT R217, R6, 0x380, RZ, 0xc0, !PT ;  /* 0x0000038006d97812 */ /* 0x000fe400078ec0ff */
[-C--:B------:R-:W-:Y:S02]  /*cd10*/  IADD3.X R103, RZ, R119.reuse, RZ, P4, !PT ;  /* 0x00000077ff677210 */ /* 0x080fe400027fe4ff */
[-C--:B------:R-:W-:Y:S02]  /*cd20*/  IADD3.X R115, RZ, R119.reuse, RZ, P5, !PT ;  /* 0x00000077ff737210 */ /* 0x080fe40002ffe4ff */
[----:B------:R-:W-:Y:S02]  /*cd30*/  SHF.R.U64 R211, R211, 0x3, RZ ;  /* 0x00000003d3d37819 */ /* 0x000fe400000012ff */
[----:B------:R-:W-:-:S02]  /*cd40*/  MOV R118, R118 ;  /* 0x0000007600767202 */ /* 0x000fc40000000f00 */
[----:B------:R-:W-:Y:S02]  /*cd50*/  LOP3.LUT R72, R213, R72, RZ, 0x3c, !PT ;  /* 0x00000048d5487212 */ /* 0x000fe400078e3cff */
[----:B------:R-:W-:Y:S02]  /*cd60*/  LOP3.LUT R119, R10, 0x380, RZ, 0xc0, !PT ;  /* 0x000003800a777812 */ /* 0x000fe400078ec0ff */
[----:B------:R-:W-:Y:S02]  /*cd70*/  LOP3.LUT R213, R34, 0x380, RZ, 0xc0, !PT ;  /* 0x0000038022d57812 */ /* 0x000fe400078ec0ff */
[----:B------:R-:W-:Y:S02]  /*cd80*/  SHF.R.U64 R183, R183, 0x3, RZ ;  /* 0x00000003b7b77819 */ /* 0x000fe400000012ff */
[----:B------:R-:W-:Y:S02]  /*cd90*/  SHF.R.U64 R217, R217, 0x3, RZ ;  /* 0x00000003d9d97819 */ /* 0x000fe400000012ff */
[----:B------:R-:W-:-:S02]  /*cda0*/  LOP3.LUT R102, R211, R30, RZ, 0x3c, !PT ;  /* 0x0000001ed3667212 */ /* 0x000fc400078e3cff */
[----:B------:R-:W-:Y:S02]  /*cdb0*/  LOP3.LUT R30, R24, 0x380, RZ, 0xc0, !PT ;  /* 0x00000380181e7812 */ /* 0x000fe400078ec0ff */
[----:B------:R-:W-:Y:S02]  /*cdc0*/  SHF.R.U64 R119, R119, 0x3, RZ ;  /* 0x0000000377777819 */ /* 0x000fe400000012ff */
[----:B------:R-:W-:Y:S02]  /*cdd0*/  SHF.R.U64 R213, R213, 0x3, RZ ;  /* 0x00000003d5d57819 */ /* 0x000fe400000012ff */
[----:B------:R-:W-:Y:S02]  /*cde0*/  LOP3.LUT R98, R183, R4, RZ, 0x3c, !PT ;  /* 0x00000004b7627212 */ /* 0x000fe400078e3cff */
[----:B------:R-:W-:Y:S02]  /*cdf0*/  LOP3.LUT R110, R217, R6, RZ, 0x3c, !PT ;  /* 0x00000006d96e7212 */ /* 0x000fe400078e3cff */
[----:B------:R-:W-:-:S02]  /*ce00*/  F2FP.F16.F32.PACK_AB R4, R179, R181 ;  /* 0x000000b5b304723e */ /* 0x000fc400000000ff */
[----:B------:R-:W-:Y:S01]  /*ce10*/  F2FP.F16.F32.PACK_AB R6, R177, R180 ;  /* 0x000000b4b106723e */ /* 0x000fe200000000ff */
[----:B------:R-:W-:Y:S01]  /*ce20*/  BAR.SYNC.DEFER_BLOCKING 0x1, 0x100 ;  /* 0x0044000000007b1d */ /* 0x000fe20000010000 */
[----:B------:R-:W-:Y:S02]  /*ce30*/  LOP3.LUT R0, R3, 0x380, RZ, 0xc0, !PT ;  /* 0x0000038003007812 */ /* 0x000fe400078ec0ff */
[----:B------:R-:W-:Y:S02]  /*ce40*/  SHF.R.U64 R177, R30, 0x3, RZ ;  /* 0x000000031eb17819 */ /* 0x000fe400000012ff */
[----:B------:R-:W-:Y:S02]  /*ce50*/  LOP3.LUT R10, R119, R10, RZ, 0x3c, !PT ;  /* 0x0000000a770a7212 */ /* 0x000fe400078e3cff */
[----:B------:R-:W-:Y:S02]  /*ce60*/  LOP3.LUT R106, R213, R34, RZ, 0x3c, !PT ;  /* 0x00000022d56a7212 */ /* 0x000fe400078e3cff */
[----:B------:R-:W-:-:S02]  /*ce70*/  MOV R48, R48 ;  /* 0x0000003000307202 */ /* 0x000fc40000000f00 */
[----:B------:R-:W-:Y:S02]  /*ce80*/  F2FP.F16.F32.PACK_AB R30, R174, R176 ;  /* 0x000000b0ae1e723e */ /* 0x000fe400000000ff */
[----:B------:R-:W-:Y:S02]  /*ce90*/  MOV R52, R52 ;  /* 0x0000003400347202 */ /* 0x000fe40000000f00 */
[----:B------:R-:W-:Y:S02]  /*cea0*/  F2FP.F16.F32.PACK_AB R34, R171, R173 ;  /* 0x000000adab22723e */ /* 0x000fe400000000ff */
[----:B------:R-:W-:Y:S02]  /*ceb0*/  SHF.R.U64 R0, R0, 0x3, RZ ;  /* 0x0000000300007819 */ /* 0x000fe400000012ff */
[----:B------:R-:W-:Y:S02]  /*cec0*/  MOV R56, R56 ;  /* 0x0000003800387202 */ /* 0x000fe40000000f00 */
[----:B------:R-:W-:-:S02]  /*ced0*/  MOV R38, R10 ;  /* 0x0000000a00267202 */ /* 0x000fc40000000f00 */
[----:B------:R-:W-:Y:S01]  /*cee0*/  MOV R60, R60 ;  /* 0x0000003c003c7202 */ /* 0x000fe20000000f00 */
[----:B------:R1:W-:Y:S01]  /*cef0*/  STSM.16.M88.4 [R118], R4 ;  /* 0x0000000476007844 */ /* 0x0003e20000000200 */
[----:B------:R-:W-:Y:S02]  /*cf00*/  F2FP.F16.F32.PACK_AB R10, R163, R165 ;  /* 0x000000a5a30a723e */ /* 0x000fe400000000ff */
[----:B------:R-:W-:Y:S01]  /*cf10*/  F2FP.F16.F32.PACK_AB R11, R63, R62 ;  /* 0x0000003e3f0b723e */ /* 0x000fe200000000ff */
[----:B------:R2:W-:Y:S01]  /*cf20*/  STSM.16.M88.4 [R48], R28 ;  /* 0x0000001c30007844 */ /* 0x0005e20000000200 */
[----:B------:R-:W-:Y:S02]  /*cf30*/  MOV R64, R64 ;  /* 0x0000004000407202 */ /* 0x000fe40000000f00 */
[----:B------:R-:W-:Y:S01]  /*cf40*/  LOP3.LUT R114, R0, R3, RZ, 0x3c, !PT ;  /* 0x0000000300727212 */ /* 0x000fe200078e3cff */
[----:B------:R3:W-:Y:S01]  /*cf50*/  STSM.16.M88.4 [R52], R32 ;  /* 0x0000002034007844 */ /* 0x0007e20000000200 */
[----:B------:R-:W-:-:S02]  /*cf60*/  MOV R68, R68 ;  /* 0x0000004400447202 */ /* 0x000fc40000000f00 */
[----:B------:R-:W-:Y:S02]  /*cf70*/  MOV R72, R72 ;  /* 0x0000004800487202 */ /* 0x000fe40000000f00 */
[----:B------:R-:W-:Y:S02]  /*cf80*/  LOP3.LUT R44, R177, R24, RZ, 0x3c, !PT ;  /* 0x00000018b12c7212 */ /* 0x000fe400078e3cff */
[----:B------:R-:W-:Y:S02]  /*cf90*/  MOV R94, R94 ;  /* 0x0000005e005e7202 */ /* 0x000fe40000000f00 */
[----:B-1----:R-:W-:Y:S02]  /*cfa0*/  F2FP.F16.F32.PACK_AB R4, R169, R172 ;  /* 0x000000aca904723e */ /* 0x002fe400000000ff */
[----:B------:R-:W-:Y:S02]  /*cfb0*/  F2FP.F16.F32.PACK_AB R5, R51, R50 ;  /* 0x000000323305723e */ /* 0x000fe400000000ff */
[----:B------:R-:W-:-:S02]  /*cfc0*/  F2FP.F16.F32.PACK_AB R6, R166, R170 ;  /* 0x000000aaa606723e */ /* 0x000fc400000000ff */
[----:B------:R-:W-:Y:S02]  /*cfd0*/  F2FP.F16.F32.PACK_AB R7, R55, R54 ;  /* 0x000000363707723e */ /* 0x000fe400000000ff */
[----:B--2---:R-:W-:Y:S02]  /*cfe0*/  F2FP.F16.F32.PACK_AB R28, R159, R161 ;  /* 0x000000a19f1c723e */ /* 0x004fe400000000ff */
[----:B------:R-:W-:Y:S01]  /*cff0*/  F2FP.F16.F32.PACK_AB R29, R75, R74 ;  /* 0x0000004a4b1d723e */ /* 0x000fe200000000ff */
[----:B------:R-:W-:Y:S01]  /*d000*/  STSM.16.M88.4 [R56], R4 ;  /* 0x0000000438007844 */ /* 0x000fe20000000200 */
[----:B------:R-:W-:Y:S02]  /*d010*/  F2FP.F16.F32.PACK_AB R30, R77, R160 ;  /* 0x000000a04d1e723e */ /* 0x000fe400000000ff */
[----:B------:R-:W-:Y:S01]  /*d020*/  F2FP.F16.F32.PACK_AB R31, R79, R78 ;  /* 0x0000004e4f1f723e */ /* 0x000fe200000000ff */
[----:B------:R1:W-:Y:S01]  /*d030*/  STSM.16.M88.4 [R60], R8 ;  /* 0x000000083c007844 */ /* 0x0003e20000000200 */
[----:B---3--:R-:W-:-:S02]  /*d040*/  F2FP.F16.F32.PACK_AB R32, R81, R157 ;  /* 0x0000009d5120723e */ /* 0x008fc400000000ff */
[----:B------:R-:W-:Y:S01]  /*d050*/  F2FP.F16.F32.PACK_AB R33, R83, R82 ;  /* 0x000000525321723e */ /* 0x000fe200000000ff */
[----:B------:R-:W-:Y:S01]  /*d060*/  STSM.16.M88.4 [R64], R12 ;  /* 0x0000000c40007844 */ /* 0x000fe20000000200 */
[----:B------:R-:W-:Y:S02]  /*d070*/  F2FP.F16.F32.PACK_AB R34, R85, R84 ;  /* 0x000000545522723e */ /* 0x000fe400000000ff */
[----:B------:R-:W-:Y:S01]  /*d080*/  F2FP.F16.F32.PACK_AB R35, R87, R86 ;  /* 0x000000565723723e */ /* 0x000fe200000000ff */
[----:B------:R-:W-:Y:S01]  /*d090*/  STSM.16.M88.4 [R68], R28 ;  /* 0x0000001c44007844 */ /* 0x000fe20000000200 */
[----:B------:R-:W-:Y:S02]  /*d0a0*/  MOV R3, R98 ;  /* 0x0000006200037202 */ /* 0x000fe40000000f00 */
[----:B------:R-:W-:Y:S01]  /*d0b0*/  MOV R24, R106 ;  /* 0x0000006a00187202 */ /* 0x000fe20000000f00 */
[----:B------:R-:W-:Y:S01]  /*d0c0*/  STSM.16.M88.4 [R72], R32 ;  /* 0x0000002048007844 */ /* 0x000fe20000000200 */
[----:B------:R-:W-:-:S02]  /*d0d0*/  F2FP.F16.F32.PACK_AB R98, R101, R100 ;  /* 0x000000646562723e */ /* 0x000fc400000000ff */
[----:B------:R-:W-:Y:S01]  /*d0e0*/  F2FP.F16.F32.PACK_AB R99, R70, R58 ;  /* 0x0000003a4663723e */ /* 0x000fe200000000ff */
[----:B------:R-:W-:Y:S01]  /*d0f0*/  STSM.16.M88.4 [R94], R88 ;  /* 0x000000585e007844 */ /* 0x000fe20000000200 */
[----:B------:R-:W-:Y:S02]  /*d100*/  F2FP.F16.F32.PACK_AB R104, R105, R104 ;  /* 0x000000686968723e */ /* 0x000fe400000000ff */
[----:B------:R-:W-:Y:S01]  /*d110*/  MOV R102, R102 ;  /* 0x0000006600667202 */ /* 0x000fe20000000f00 */
[----:B------:R-:W-:Y:S01]  /*d120*/  STSM.16.M88.4 [R3], R96 ;  /* 0x0000006003007844 */ /* 0x000fe20000000200 */
[----:B------:R-:W-:Y:S02]  /*d130*/  MOV R0, R114 ;  /* 0x0000007200007202 */ /* 0x000fe40000000f00 */
[----:B------:R-:W-:Y:S02]  /*d140*/  F2FP.F16.F32.PACK_AB R105, R80, R76 ;  /* 0x0000004c5069723e */ /* 0x000fe400000000ff */
[----:B------:R-:W-:-:S02]  /*d150*/  F2FP.F16.F32.PACK_AB R106, R109, R108 ;  /* 0x0000006c6d6a723e */ /* 0x000fc400000000ff */
[----:B------:R-:W-:Y:S02]  /*d160*/  F2FP.F16.F32.PACK_AB R107, R153, R152 ;  /* 0x00000098996b723e */ /* 0x000fe400000000ff */
[----:B------:R-:W-:Y:S02]  /*d170*/  F2FP.F16.F32.PACK_AB R112, R113, R112 ;  /* 0x000000707170723e */ /* 0x000fe400000000ff */
[----:B------:R-:W-:Y:S01]  /*d180*/  F2FP.F16.F32.PACK_AB R120, R121, R120 ;  /* 0x000000787978723e */ /* 0x000fe200000000ff */
[----:B------:R-:W-:Y:S01]  /*d190*/  STSM.16.M88.4 [R102], R104 ;  /* 0x0000006866007844 */ /* 0x000fe20000000200 */
[----:B------:R-:W-:Y:S02]  /*d1a0*/  F2FP.F16.F32.PACK_AB R113, R155, R154 ;  /* 0x0000009a9b71723e */ /* 0x000fe400000000ff */
[----:B------:R-:W-:Y:S02]  /*d1b0*/  F2FP.F16.F32.PACK_AB R114, R117, R116 ;  /* 0x000000747572723e */ /* 0x000fe400000000ff */
[----:B------:R-:W-:-:S02]  /*d1c0*/  F2FP.F16.F32.PACK_AB R115, R158, R156 ;  /* 0x0000009c9e73723e */ /* 0x000fc400000000ff */
[----:B------:R-:W-:Y:S02]  /*d1d0*/  F2FP.F16.F32.PACK_AB R121, R123, R122 ;  /* 0x0000007a7b79723e */ /* 0x000fe400000000ff */
[----:B------:R-:W-:Y:S01]  /*d1e0*/  F2FP.F16.F32.PACK_AB R128, R129, R128 ;  /* 0x000000808180723e */ /* 0x000fe200000000ff */
[----:B------:R2:W-:Y:S01]  /*d1f0*/  STSM.16.M88.4 [R24], R112 ;  /* 0x0000007018007844 */ /* 0x0005e20000000200 */
[----:B------:R-:W-:Y:S02]  /*d200*/  MOV R110, R110 ;  /* 0x0000006e006e7202 */ /* 0x000fe40000000f00 */
[----:B------:R-:W-:Y:S02]  /*d210*/  F2FP.F16.F32.PACK_AB R122, R125, R124 ;  /* 0x0000007c7d7a723e */ /* 0x000fe400000000ff */
[----:B------:R-:W-:Y:S02]  /*d220*/  F2FP.F16.F32.PACK_AB R123, R127, R126 ;  /* 0x0000007e7f7b723e */ /* 0x000fe400000000ff */
[----:B------:R-:W-:-:S02]  /*d230*/  F2FP.F16.F32.PACK_AB R129, R131, R130 ;  /* 0x000000828381723e */ /* 0x000fc400000000ff */
[----:B------:R-:W-:Y:S01]  /*d240*/  F2FP.F16.F32.PACK_AB R136, R137, R136 ;  /* 0x000000888988723e */ /* 0x000fe200000000ff */
[----:B------:R-:W-:Y:S01]  /*d250*/  STSM.16.M88.4 [R110], R120 ;  /* 0x000000786e007844 */ /* 0x000fe20000000200 */
[----:B------:R-:W-:Y:S02]  /*d260*/  ISETP.NE.U32.AND P0, PT, RZ, UR4, PT ;  /* 0x00000004ff007c0c */ /* 0x000fe4000bf05070 */
[----:B-1----:R-:W-:Y:S02]  /*d270*/  IADD3 R10, P1, R199, UR4, RZ ;  /* 0x00000004c70a7c10 */ /* 0x002fe4000ff3e0ff */
[----:B------:R-:W-:Y:S02]  /*d280*/  F2FP.F16.F32.PACK_AB R130, R133, R132 ;  /* 0x000000848582723e */ /* 0x000fe400000000ff */
[----:B------:R-:W-:Y:S02]  /*d290*/  F2FP.F16.F32.PACK_AB R131, R135, R134 ;  /* 0x000000868783723e */ /* 0x000fe400000000ff */
[----:B------:R-:W-:-:S02]  /*d2a0*/  F2FP.F16.F32.PACK_AB R137, R139, R138 ;  /* 0x0000008a8b89723e */ /* 0x000fc400000000ff */
[----:B------:R-:W-:Y:S01]  /*d2b0*/  F2FP.F16.F32.PACK_AB R144, R145, R144 ;  /* 0x000000909190723e */ /* 0x000fe200000000ff */
[----:B------:R1:W-:Y:S01]  /*d2c0*/  STSM.16.M88.4 [R0], R128 ;  /* 0x0000008000007844 */ /* 0x0003e20000000200 */
[----:B------:R-:W-:Y:S02]  /*d2d0*/  F2FP.F16.F32.PACK_AB R138, R141, R140 ;  /* 0x0000008c8d8a723e */ /* 0x000fe400000000ff */
[----:B------:R-:W-:Y:S02]  /*d2e0*/  F2FP.F16.F32.PACK_AB R139, R143, R142 ;  /* 0x0000008e8f8b723e */ /* 0x000fe400000000ff */
[----:B------:R-:W-:Y:S02]  /*d2f0*/  F2FP.F16.F32.PACK_AB R145, R147, R146 ;  /* 0x000000929391723e */ /* 0x000fe400000000ff */
[----:B------:R-:W-:Y:S01]  /*d300*/  MOV R44, R44 ;  /* 0x0000002c002c7202 */ /* 0x000fe20000000f00 */
[----:B------:R-:W-:Y:S01]  /*d310*/  STSM.16.M88.4 [R38], R136 ;  /* 0x0000008826007844 */ /* 0x000fe20000000200 */
[----:B------:R-:W-:-:S02]  /*d320*/  F2FP.F16.F32.PACK_AB R146, R149, R148 ;  /* 0x000000949592723e */ /* 0x000fc400000000ff */
[----:B------:R-:W-:Y:S02]  /*d330*/  F2FP.F16.F32.PACK_AB R147, R151, R150 ;  /* 0x000000969793723e */ /* 0x000fe400000000ff */
[----:B------:R-:W-:Y:S02]  /*d340*/  ISETP.NE.AND.EX P0, PT, RZ, UR5, PT, P0 ;  /* 0x00000005ff007c0c */ /* 0x000fe4000bf05300 */
[----:B------:R-:W-:Y:S01]  /*d350*/  IADD3.X R11, R200, UR5, RZ, P1, !PT ;  /* 0x00000005c80b7c10 */ /* 0x000fe20008ffe4ff */
[----:B------:R-:W-:Y:S01]  /*d360*/  ULDC.64 UR4, c[0x0][0xbe0] ;  /* 0x0002f80000047ab9 */ /* 0x000fe20000000a00 */
[----:B------:R3:W-:Y:S01]  /*d370*/  STSM.16.M88.4 [R44], R144 ;  /* 0x000000902c007844 */ /* 0x0007e20000000200 */
[----:B------:R-:W-:Y:S01]  /*d380*/  BAR.SYNC.DEFER_BLOCKING 0x1, 0x100 ;  /* 0x0044000000007b1d */ /* 0x000fe20000010000 */
[----:B------:R-:W-:Y:S02]  /*d390*/  ISETP.NE.U32.AND P6, PT, RZ, UR4, PT ;  /* 0x00000004ff007c0c */ /* 0x000fe4000bfc5070 */
[----:B--2---:R-:W-:-:S02]  /*d3a0*/  MOV R24, RZ ;  /* 0x000000ff00187202 */ /* 0x004fc40000000f00 */
[----:B------:R-:W-:-:S13]  /*d3b0*/  ISETP.NE.AND.EX P6, PT, RZ, UR5, PT, P6 ;  /* 0x00000005ff007c0c */ /* 0x000fda000bfc5360 */
[----:B------:R-:W-:Y:S01]  /*d3c0*/  @P6 IADD3 R6, P4, R199, UR4, RZ ;  /* 0x00000004c7066c10 */ /* 0x000fe2000ff9e0ff */
[----:B------:R-:W-:Y:S02]  /*d3d0*/  ULDC UR4, c[0x0][0xa88] ;  /* 0x0002a20000047ab9 */ /* 0x000fe40000000800 */
[----:B-1----:R-:W-:Y:S02]  /*d3e0*/  MOV R0, UR4 ;  /* 0x0000000400007c02 */ /* 0x002fe40008000f00 */
[----:B------:R-:W-:Y:S01]  /*d3f0*/  @P6 IADD3.X R7, R200, UR5, RZ, P4, !PT ;  /* 0x00000005c8076c10 */ /* 0x000fe2000a7fe4ff */
[----:B------:R1:W5:Y:S01]  /*d400*/  @P0 LDG.E R24, desc[UR40][R10.64] ;  /* 0x000000280a180981 */ /* 0x000362000c1e1900 */
[----:B------:R-:W-:-:S03]  /*d410*/  IMAD R5, R192, 0x40, R187 ;  /* 0x00000040c0057824 */ /* 0x000fc600078e02bb */
[----:B------:R1:W5:Y:S01]  /*d420*/  @P6 LDG.E R0, desc[UR40][R6.64] ;  /* 0x0000002806006981 */ /* 0x000362000c1e1900 */
[----:B------:R-:W-:-:S03]  /*d430*/  IMAD.WIDE R4, R5, 0x2, R36 ;  /* 0x0000000205047825 */ /* 0x000fc600078e0224 */
[C---:B------:R-:W-:Y:S02]  /*d440*/  IADD3 R9, P1, R4.reuse, 0x1000, RZ ;  /* 0x0000100004097810 */ /* 0x040fe40007f3e0ff */
[C---:B------:R-:W-:Y:S02]  /*d450*/  IADD3 R13, P2, R4.reuse, 0x2000, RZ ;  /* 0x00002000040d7810 */ /* 0x040fe40007f5e0ff */
[C---:B------:R-:W-:Y:S02]  /*d460*/  IADD3 R29, P3, R4.reuse, 0x3000, RZ ;  /* 0x00003000041d7810 */ /* 0x040fe40007f7e0ff */
[----:B------:R-:W-:Y:S02]  /*d470*/  IADD3 R33, P4, R4, 0x4000, RZ ;  /* 0x0000400004217810 */ /* 0x000fe40007f9e0ff */
[----:B------:R-:W-:Y:S02]  /*d480*/  LOP3.LUT R8, R9, 0x380, RZ, 0xc0, !PT ;  /* 0x0000038009087812 */ /* 0x000fe400078ec0ff */
[----:B------:R-:W-:-:S02]  /*d490*/  LOP3.LUT R12, R13, 0x380, RZ, 0xc0, !PT ;  /* 0x000003800d0c7812 */ /* 0x000fc400078ec0ff */
[----:B------:R-:W-:Y:S02]  /*d4a0*/  LOP3.LUT R28, R29, 0x380, RZ, 0xc0, !PT ;  /* 0x000003801d1c7812 */ /* 0x000fe400078ec0ff */
[----:B------:R-:W-:Y:S02]  /*d4b0*/  LOP3.LUT R32, R33, 0x380, RZ, 0xc0, !PT ;  /* 0x0000038021207812 */ /* 0x000fe400078ec0ff */
[----:B------:R-:W-:Y:S02]  /*d4c0*/  SHF.R.U64 R8, R8, 0x3, RZ ;  /* 0x0000000308087819 */ /* 0x000fe400000012ff */
[----:B------:R-:W-:Y:S02]  /*d4d0*/  SHF.R.U64 R12, R12, 0x3, RZ ;  /* 0x000000030c0c7819 */ /* 0x000fe400000012ff */
[----:B------:R-:W-:Y:S02]  /*d4e0*/  SHF.R.U64 R28, R28, 0x3, RZ ;  /* 0x000000031c1c7819 */ /* 0x000fe400000012ff */
[----:B------:R-:W-:-:S02]  /*d4f0*/  SHF.R.U64 R32, R32, 0x3, RZ ;  /* 0x0000000320207819 */ /* 0x000fc400000012ff */
[----:B------:R-:W-:Y:S02]  /*d500*/  IADD3 R37, P5, R4, 0x5000, RZ ;  /* 0x0000500004257810 */ /* 0x000fe40007fbe0ff */
[----:B------:R-:W-:Y:S01]  /*d510*/  LOP3.LUT R8, R8, R9, RZ, 0x3c, !PT ;  /* 0x0000000908087212 */ /* 0x000fe200078e3cff */
[--C-:B------:R-:W-:Y:S01]  /*d520*/  IMAD.X R9, RZ, RZ, R5.reuse, P1 ;  /* 0x000000ffff097224 */ /* 0x100fe200008e0605 */
[----:B------:R-:W-:Y:S02]  /*d530*/  LOP3.LUT R12, R12, R13, RZ, 0x3c, !PT ;  /* 0x0000000d0c0c7212 */ /* 0x000fe400078e3cff */
[----:B------:R-:W-:Y:S01]  /*d540*/  LOP3.LUT R28, R28, R29, RZ, 0x3c, !PT ;  /* 0x0000001d1c1c7212 */ /* 0x000fe200078e3cff */
[--C-:B------:R-:W-:Y:S01]  /*d550*/  IMAD.X R29, RZ, RZ, R5.reuse, P3 ;  /* 0x000000ffff1d7224 */ /* 0x100fe200018e0605 */
[----:B------:R-:W-:Y:S01]  /*d560*/  LOP3.LUT R32, R32, R33, RZ, 0x3c, !PT ;  /* 0x0000002120207212 */ /* 0x000fe200078e3cff */
[----:B------:R-:W-:Y:S01]  /*d570*/  IMAD.X R33, RZ, RZ, R5, P4 ;  /* 0x000000ffff217224 */ /* 0x000fe200020e0605 */
[----:B------:R-:W-:-:S02]  /*d580*/  P2R R14, PR, RZ, 0x20 ;  /* 0x00000020ff0e7803 */ /* 0x000fc40000000000 */
[----:B------:R-:W-:Y:S02]  /*d590*/  IADD3.X R13, RZ, R5, RZ, P2, !PT ;  /* 0x00000005ff0d7210 */ /* 0x000fe400017fe4ff */
[C---:B------:R-:W-:Y:S02]  /*d5a0*/  IADD3 R41, P1, R4.reuse, 0x6000, RZ ;  /* 0x0000600004297810 */ /* 0x040fe40007f3e0ff */
[C---:B------:R-:W-:Y:S02]  /*d5b0*/  IADD3 R45, P2, R4.reuse, 0x7000, RZ ;  /* 0x00007000042d7810 */ /* 0x040fe40007f5e0ff */
[C---:B------:R-:W-:Y:S02]  /*d5c0*/  IADD3 R49, P3, R4.reuse, 0x8000, RZ ;  /* 0x0000800004317810 */ /* 0x040fe40007f7e0ff */
[C---:B------:R-:W-:Y:S02]  /*d5d0*/  IADD3 R53, P4, R4.reuse, 0x9000, RZ ;  /* 0x0000900004357810 */ /* 0x040fe40007f9e0ff */
[----:B------:R-:W-:-:S02]  /*d5e0*/  IADD3 R57, P5, R4, 0xa000, RZ ;  /* 0x0000a00004397810 */ /* 0x000fc40007fbe0ff */
[----:B------:R-:W-:Y:S02]  /*d5f0*/  LOP3.LUT R36, R37, 0x380, RZ, 0xc0, !PT ;  /* 0x0000038025247812 */ /* 0x000fe400078ec0ff */
[----:B------:R-:W-:Y:S02]  /*d600*/  LOP3.LUT R40, R41, 0x380, RZ, 0xc0, !PT ;  /* 0x0000038029287812 */ /* 0x000fe400078ec0ff */
[----:B---3--:R-:W-:Y:S02]  /*d610*/  LOP3.LUT R44, R45, 0x380, RZ, 0xc0, !PT ;  /* 0x000003802d2c7812 */ /* 0x008fe400078ec0ff */
[----:B------:R-:W-:Y:S02]  /*d620*/  LOP3.LUT R48, R49, 0x380, RZ, 0xc0, !PT ;  /* 0x0000038031307812 */ /* 0x000fe400078ec0ff */
[----:B------:R-:W-:Y:S02]  /*d630*/  LOP3.LUT R52, R53, 0x380, RZ, 0xc0, !PT ;  /* 0x0000038035347812 */ /* 0x000fe400078ec0ff */
[----:B------:R-:W-:-:S02]  /*d640*/  LOP3.LUT R56, R57, 0x380, RZ, 0xc0, !PT ;  /* 0x0000038039387812 */ /* 0x000fc400078ec0ff */
[----:B------:R-:W-:Y:S02]  /*d650*/  SHF.R.U64 R36, R36, 0x3, RZ ;  /* 0x0000000324247819 */ /* 0x000fe400000012ff */
[----:B------:R-:W-:Y:S02]  /*d660*/  SHF.R.U64 R40, R40, 0x3, RZ ;  /* 0x0000000328287819 */ /* 0x000fe400000012ff */
[----:B------:R-:W-:Y:S02]  /*d670*/  SHF.R.U64 R44, R44, 0x3, RZ ;  /* 0x000000032c2c7819 */ /* 0x000fe400000012ff */
[----:B------:R-:W-:Y:S02]  /*d680*/  SHF.R.U64 R48, R48, 0x3, RZ ;  /* 0x0000000330307819 */ /* 0x000fe400000012ff */
[----:B------:R-:W-:Y:S02]  /*d690*/  SHF.R.U64 R52, R52, 0x3, RZ ;  /* 0x0000000334347819 */ /* 0x000fe400000012ff */
[----:B------:R-:W-:-:S02]  /*d6a0*/  SHF.R.U64 R56, R56, 0x3, RZ ;  /* 0x0000000338387819 */ /* 0x000fc400000012ff */
[----:B------:R-:W-:Y:S02]  /*d6b0*/  LOP3.LUT R36, R36, R37, RZ, 0x3c, !PT ;  /* 0x0000002524247212 */ /* 0x000fe400078e3cff */
[----:B------:R-:W-:Y:S02]  /*d6c0*/  LOP3.LUT R40, R40, R41, RZ, 0x3c, !PT ;  /* 0x0000002928287212 */ /* 0x000fe400078e3cff */
[----:B------:R-:W-:Y:S02]  /*d6d0*/  LOP3.LUT R44, R44, R45, RZ, 0x3c, !PT ;  /* 0x0000002d2c2c7212 */ /* 0x000fe400078e3cff */
[----:B------:R-:W-:Y:S02]  /*d6e0*/  LOP3.LUT R48, R48, R49, RZ, 0x3c, !PT ;  /* 0x0000003130307212 */ /* 0x000fe400078e3cff */
[----:B------:R-:W-:Y:S02]  /*d6f0*/  LOP3.LUT R52, R52, R53, RZ, 0x3c, !PT ;  /* 0x0000003534347212 */ /* 0x000fe400078e3cff */
[----:B------:R-:W-:Y:S01]  /*d700*/  LOP3.LUT R56, R56, R57, RZ, 0x3c, !PT ;  /* 0x0000003938387212 */ /* 0x000fe200078e3cff */
[----:B-1----:R-:W-:Y:S06]  /*d710*/  @P6 BRA `(.L_x_560) ;  /* 0x0000000000106947 */ /* 0x002fec0003800000 */
[----:B------:R-:W-:Y:S05]  /*d720*/  @!P0 BRA `(.L_x_560) ;  /* 0x00000000000c8947 */ /* 0x000fea0003800000 */
[----:B------:R-:W2:Y:S04]  /*d730*/  LDG.E R3, desc[UR40][R10.64] ;  /* 0x000000280a037981 */ /* 0x000ea8000c1e1900 */
[----:B-----5:R-:W2:Y:S02]  /*d740*/  LDG.E R0, desc[UR40][R10.64+0x4] ;  /* 0x000004280a007981 */ /* 0x020ea4000c1e1900 */
[----:B--2---:R-:W-:-:S07]  /*d750*/  IMAD.IADD R0, R0, 0x1, -R3 ;  /* 0x0000000100007824 */ /* 0x004fce00078e0a03 */
.L_x_560:
[----:B------:R-:W1:Y:S01]  /*d760*/  SHFL.IDX PT, R3, R206, RZ, 0x1f ;  /* 0x00001fffce037589 */ /* 0x000e6200000e0000 */
[----:B------:R-:W-:Y:S01]  /*d770*/  ISETP.NE.AND P6, PT, R14, RZ, PT ;  /* 0x000000ff0e00720c */ /* 0x000fe20003fc5270 */
[--C-:B------:R-:W-:Y:S01]  /*d780*/  IMAD.X R57, RZ, RZ, R5.reuse, P5 ;  /* 0x000000ffff397224 */ /* 0x100fe200028e0605 */
[----:B------:R-:W-:Y:S01]  /*d790*/  IADD3.X R41, RZ, R5, RZ, P1, !PT ;  /* 0x00000005ff297210 */ /* 0x000fe20000ffe4ff */
[--C-:B------:R-:W-:Y:S01]  /*d7a0*/  IMAD.X R45, RZ, RZ, R5.reuse, P2 ;  /* 0x000000ffff2d7224 */ /* 0x100fe200010e0605 */
[C---:B------:R-:W-:Y:S01]  /*d7b0*/  IADD3 R65, P1, R4.reuse, 0xc000, RZ ;  /* 0x0000c00004417810 */ /* 0x040fe20007f3e0ff */
[--C-:B------:R-:W-:Y:S01]  /*d7c0*/  IMAD.X R37, RZ, RZ, R5.reuse, P6 ;  /* 0x000000ffff257224 */ /* 0x100fe200030e0605 */
[C---:B------:R-:W-:Y:S01]  /*d7d0*/  IADD3 R61, P6, R4.reuse, 0xb000, RZ ;  /* 0x0000b000043d7810 */ /* 0x040fe20007fde0ff */
[----:B------:R-:W-:Y:S01]  /*d7e0*/  IMAD.X R49, RZ, RZ, R5, P3 ;  /* 0x000000ffff317224 */ /* 0x000fe200018e0605 */
[C---:B------:R-:W-:Y:S02]  /*d7f0*/  IADD3 R69, P2, R4.reuse, 0xd000, RZ ;  /* 0x0000d00004457810 */ /* 0x040fe40007f5e0ff */
[----:B------:R-:W-:-:S02]  /*d800*/  IADD3 R73, P3, R4, 0xe000, RZ ;  /* 0x0000e00004497810 */ /* 0x000fc40007f7e0ff */
[----:B------:R-:W-:Y:S02]  /*d810*/  IADD3.X R53, RZ, R5, RZ, P4, !PT ;  /* 0x00000005ff357210 */ /* 0x000fe400027fe4ff */
[----:B------:R-:W-:Y:S02]  /*d820*/  IADD3 R10, P4, R4, 0xf000, RZ ;  /* 0x0000f000040a7810 */ /* 0x000fe40007f9e0ff */
[----:B------:R-:W-:Y:S02]  /*d830*/  LOP3.LUT R60, R61, 0x380, RZ, 0xc0, !PT ;  /* 0x000003803d3c7812 */ /* 0x000fe400078ec0ff */
[----:B------:R-:W-:Y:S02]  /*d840*/  LOP3.LUT R64, R65, 0x380, RZ, 0xc0, !PT ;  /* 0x0000038041407812 */ /* 0x000fe400078ec0ff */
[----:B------:R-:W-:Y:S02]  /*d850*/  LOP3.LUT R68, R69, 0x380, RZ, 0xc0, !PT ;  /* 0x0000038045447812 */ /* 0x000fe400078ec0ff */
[----:B------:R-:W-:-:S02]  /*d860*/  LOP3.LUT R72, R73, 0x380, RZ, 0xc0, !PT ;  /* 0x0000038049487812 */ /* 0x000fc400078ec0ff */
[----:B-1----:R-:W-:Y:S02]  /*d870*/  ISETP.NE.AND P5, PT, R3, RZ, PT ;  /* 0x000000ff0300720c */ /* 0x002fe40003fa5270 */
[----:B------:R-:W-:Y:S02]  /*d880*/  LOP3.LUT R7, R4, 0x380, RZ, 0xc0, !PT ;  /* 0x0000038004077812 */ /* 0x000fe400078ec0ff */
[----:B------:R-:W-:Y:S02]  /*d890*/  LOP3.LUT R3, R10, 0x380, RZ, 0xc0, !PT ;  /* 0x000003800a037812 */ /* 0x000fe400078ec0ff */
[----:B------:R-:W-:Y:S02]  /*d8a0*/  SHF.R.U64 R60, R60, 0x3, RZ ;  /* 0x000000033c3c7819 */ /* 0x000fe400000012ff */
[----:B------:R-:W-:Y:S02]  /*d8b0*/  SHF.R.U64 R64, R64, 0x3, RZ ;  /* 0x0000000340407819 */ /* 0x000fe400000012ff */
[----:B------:R-:W-:-:S02]  /*d8c0*/  SHF.R.U64 R68, R68, 0x3, RZ ;  /* 0x0000000344447819 */ /* 0x000fc400000012ff */
[----:B------:R-:W-:Y:S02]  /*d8d0*/  SHF.R.U64 R72, R72, 0x3, RZ ;  /* 0x0000000348487819 */ /* 0x000fe400000012ff */
[----:B------:R-:W-:Y:S02]  /*d8e0*/  SHF.R.U64 R7, R7, 0x3, RZ ;  /* 0x0000000307077819 */ /* 0x000fe400000012ff */
[----:B------:R-:W-:Y:S02]  /*d8f0*/  SHF.R.U64 R3, R3, 0x3, RZ ;  /* 0x0000000303037819 */ /* 0x000fe400000012ff */
[----:B------:R-:W-:Y:S01]  /*d900*/  LOP3.LUT R60, R60, R61, RZ, 0x3c, !PT ;  /* 0x0000003d3c3c7212 */ /* 0x000fe200078e3cff */
[--C-:B------:R-:W-:Y:S01]  /*d910*/  IMAD.X R61, RZ, RZ, R5.reuse, P6 ;  /* 0x000000ffff3d7224 */ /* 0x100fe200030e0605 */
[----:B------:R-:W-:Y:S02]  /*d920*/  LOP3.LUT R64, R64, R65, RZ, 0x3c, !PT ;  /* 0x0000004140407212 */ /* 0x000fe400078e3cff */
[----:B------:R-:W-:Y:S01]  /*d930*/  LOP3.LUT R68, R68, R69, RZ, 0x3c, !PT ;  /* 0x0000004544447212 */ /* 0x000fe200078e3cff */
[--C-:B------:R-:W-:Y:S01]  /*d940*/  IMAD.X R69, RZ, RZ, R5.reuse, P2 ;  /* 0x000000ffff457224 */ /* 0x100fe200010e0605 */
[----:B------:R-:W-:Y:S01]  /*d950*/  LOP3.LUT R72, R72, R73, RZ, 0x3c, !PT ;  /* 0x0000004948487212 */ /* 0x000fe200078e3cff */
[--C-:B------:R-:W-:Y:S01]  /*d960*/  IMAD.X R73, RZ, RZ, R5.reuse, P3 ;  /* 0x000000ffff497224 */ /* 0x100fe200018e0605 */
[----:B------:R-:W-:Y:S01]  /*d970*/  LOP3.LUT R6, R7, R4, RZ, 0x3c, !PT ;  /* 0x0000000407067212 */ /* 0x000fe200078e3cff */
[----:B------:R-:W-:Y:S01]  /*d980*/  IMAD.MOV.U32 R7, RZ, RZ, R5 ;  /* 0x000000ffff077224 */ /* 0x000fe200078e0005 */
[----:B------:R-:W-:-:S02]  /*d990*/  IADD3.X R65, RZ, R5, RZ, P1, !PT ;  /* 0x00000005ff417210 */ /* 0x000fc40000ffe4ff */
[----:B------:R-:W-:Y:S02]  /*d9a0*/  IADD3.X R77, RZ, R5, RZ, P4, !PT ;  /* 0x00000005ff4d7210 */ /* 0x000fe400027fe4ff */
[----:B------:R-:W-:Y:S02]  /*d9b0*/  LOP3.LUT R76, R3, R10, RZ, 0x3c, !PT ;  /* 0x0000000a034c7212 */ /* 0x000fe400078e3cff */
[----:B------:R-:W-:Y:S02]  /*d9c0*/  SHF.R.S32.HI R80, RZ, 0x1f, R198 ;  /* 0x0000001fff507819 */ /* 0x000fe400000114c6 */
[----:B------:R-:W-:Y:S02]  /*d9d0*/  SEL R83, R201, RZ, !P0 ;  /* 0x000000ffc9537207 */ /* 0x000fe40004000000 */
[----:B------:R-:W-:Y:S02]  /*d9e0*/  SEL R205, R205, RZ, !P0 ;  /* 0x000000ffcdcd7207 */ /* 0x000fe40004000000 */
[----:B-----5:R-:W-:Y:S01]  /*d9f0*/  SHF.R.S32.HI R81, RZ, 0x1f, R24 ;  /* 0x0000001fff517819 */ /* 0x020fe20000011418 */
[----:B------:R-:W-:Y:S06]  /*da00*/  @P5 BRA `(.L_x_561) ;  /* 0x0000000000645947 */ /* 0x000fec0003800000 */
[----:B------:R-:W-:Y:S01]  /*da10*/  ULDC.64 UR4, c[0x0][0xb70] ;  /* 0x0002dc0000047ab9 */ /* 0x000fe20000000a00 */
[----:B------:R-:W-:Y:S01]  /*da20*/  MOV R5, R81 ;  /* 0x0000005100057202 */ /* 0x000fe20000000f00 */
[----:B------:R-:W-:Y:S01]  /*da30*/  IMAD R3, R80, UR4, RZ ;  /* 0x0000000450037c24 */ /* 0x000fe2000f8e02ff */
[----:B------:R-:W-:Y:S01]  /*da40*/  LEA R15, R203, R188, 0x6 ;  /* 0x000000bccb0f7211 */ /* 0x000fe200078e30ff */
[----:B------:R-:W-:Y:S02]  /*da50*/  IMAD.MOV.U32 R4, RZ, RZ, R24 ;  /* 0x000000ffff047224 */ /* 0x000fe400078e0018 */
[C---:B------:R-:W-:Y:S02]  /*da60*/  IMAD R3, R198.reuse, UR5, R3 ;  /* 0x00000005c6037c24 */ /* 0x040fe4000f8e0203 */
[----:B------:R-:W-:Y:S01]  /*da70*/  IMAD.WIDE.U32 R4, R198, UR4, R4 ;  /* 0x00000004c6047c25 */ /* 0x000fe2000f8e0004 */
[----:B------:R-:W-:-:S03]  /*da80*/  ULDC.64 UR4, c[0x0][0xb78] ;  /* 0x0002de0000047ab9 */ /* 0x000fc60000000a00 */
[----:B------:R-:W-:Y:S02]  /*da90*/  IMAD.IADD R5, R5, 0x1, R3 ;  /* 0x0000000105057824 */ /* 0x000fe400078e0203 */
[----:B------:R-:W-:Y:S02]  /*daa0*/  IMAD.MOV R11, RZ, RZ, -R191 ;  /* 0x000000ffff0b7224 */ /* 0x000fe400078e0abf */
[----:B------:R-:W-:Y:S02]  /*dab0*/  IMAD R3, R205, UR4, RZ ;  /* 0x00000004cd037c24 */ /* 0x000fe4000f8e02ff */
[C---:B------:R-:W-:Y:S01]  /*dac0*/  IMAD.WIDE.U32 R4, R83.reuse, UR4, R4 ;  /* 0x0000000453047c25 */ /* 0x040fe2000f8e0004 */
[----:B------:R-:W-:Y:S02]  /*dad0*/  ISETP.NE.AND P0, PT, R190, R11, PT ;  /* 0x0000000bbe00720c */ /* 0x000fe40003f05270 */
[----:B------:R-:W-:Y:S01]  /*dae0*/  SHF.R.S32.HI R11, RZ, 0x1f, R15 ;  /* 0x0000001fff0b7819 */ /* 0x000fe2000001140f */
[----:B------:R-:W-:Y:S01]  /*daf0*/  IMAD R14, R83, UR5, R3 ;  /* 0x00000005530e7c24 */ /* 0x000fe2000f8e0203 */
[C---:B------:R-:W-:Y:S01]  /*db00*/  IADD3 R10, P2, R15.reuse, R4, RZ ;  /* 0x000000040f0a7210 */ /* 0x040fe20007f5e0ff */
[C---:B------:R-:W-:Y:S01]  /*db10*/  VIADD R3, R15.reuse, 0x8 ;  /* 0x000000080f037836 */ /* 0x040fe20000000000 */
[----:B------:R-:W-:Y:S01]  /*db20*/  ISETP.GE.OR P1, PT, R15, R0, P0 ;  /* 0x000000000f00720c */ /* 0x000fe20000726670 */
[----:B------:R-:W-:Y:S01]  /*db30*/  ULDC.64 UR4, c[0x0][0xb40] ;  /* 0x0002d00000047ab9 */ /* 0x000fe20000000a00 */
[----:B------:R-:W-:-:S02]  /*db40*/  IADD3.X R11, R11, R5, R14, P2, !PT ;  /* 0x000000050b0b7210 */ /* 0x000fc400017fe40e */
[----:B------:R-:W-:Y:S02]  /*db50*/  ISETP.GE.OR P0, PT, R3, R0, P0 ;  /* 0x000000000300720c */ /* 0x000fe40000706670 */
[----:B------:R-:W-:-:S04]  /*db60*/  LEA R4, P2, R10, UR4, 0x2 ;  /* 0x000000040a047c11 */ /* 0x000fc8000f8410ff */
[----:B------:R-:W-:-:S05]  /*db70*/  LEA.HI.X R5, R10, UR5, R11, 0x2, P2 ;  /* 0x000000050a057c11 */ /* 0x000fca00090f140b */
[----:B------:R1:W-:Y:S04]  /*db80*/  @!P1 STG.E desc[UR40][R4.64], R21 ;  /* 0x0000001504009986 */ /* 0x0003e8000c101928 */
[----:B------:R1:W-:Y:S02]  /*db90*/  @!P0 STG.E desc[UR40][R4.64+0x20], R20 ;  /* 0x0000201404008986 */ /* 0x0003e4000c101928 */
.L_x_561:
[----:B------:R-:W2:Y:S01]  /*dba0*/  LDC R90, c[0x0][0xa8c] ;  /* 0x0002a300ff5a7b82 */ /* 0x000ea20000000800 */
[----:B------:R-:W-:Y:S01]  /*dbb0*/  ULDC.64 UR4, c[0x0][0xaa0] ;  /* 0x0002a80000047ab9 */ /* 0x000fe20000000a00 */
[--C-:B-1----:R-:W-:Y:S01]  /*dbc0*/  SHF.R.S32.HI R21, RZ, 0x1f, R187.reuse ;  /* 0x0000001fff157819 */ /* 0x102fe200000114bb */
[----:B------:R-:W-:Y:S01]  /*dbd0*/  IMAD R3, R81, UR4, RZ ;  /* 0x0000000451037c24 */ /* 0x000fe2000f8e02ff */
[----:B------:R-:W5:Y:S01]  /*dbe0*/  LD.E.128 R4, desc[UR40][R6.64] ;  /* 0x0000002806047980 */ /* 0x000f62000c101d00 */
[----:B------:R-:W-:Y:S02]  /*dbf0*/  IMAD.MOV.U32 R20, RZ, RZ, R187 ;  /* 0x000000ffff147224 */ /* 0x000fe400078e00bb */
[C---:B------:R-:W-:Y:S01]  /*dc00*/  IMAD R3, R24.reuse, UR5, R3 ;  /* 0x0000000518037c24 */ /* 0x040fe2000f8e0203 */
[----:B------:R-:W5:Y:S01]  /*dc10*/  LD.E.128 R8, desc[UR40][R8.64] ;  /* 0x0000002808087980 */ /* 0x000f62000c101d00 */
[----:B------:R-:W-:Y:S01]  /*dc20*/  IMAD.WIDE.U32 R20, R24, UR4, R20 ;  /* 0x0000000418147c25 */ /* 0x000fe2000f8e0014 */
[----:B------:R-:W-:-:S02]  /*dc30*/  ULDC.64 UR4, c[0x0][0xae0] ;  /* 0x0002b80000047ab9 */ /* 0x000fc40000000a00 */
[----:B------:R-:W5:Y:S02]  /*dc40*/  LD.E.128 R12, desc[UR40][R12.64] ;  /* 0x000000280c0c7980 */ /* 0x000f64000c101d00 */
[----:B------:R-:W-:Y:S01]  /*dc50*/  IADD3 R21, R21, R3, RZ ;  /* 0x0000000315157210 */ /* 0x000fe20007ffe0ff */
[----:B------:R-:W-:Y:S01]  /*dc60*/  VIADD R3, R187, 0x40 ;  /* 0x00000040bb037836 */ /* 0x000fe20000000000 */
[----:B------:R-:W5:Y:S01]  /*dc70*/  LD.E.128 R28, desc[UR40][R28.64] ;  /* 0x000000281c1c7980 */ /* 0x000f62000c101d00 */
[----:B------:R-:W-:Y:S02]  /*dc80*/  IMAD R81, R80, UR4, RZ ;  /* 0x0000000450517c24 */ /* 0x000fe4000f8e02ff */
[----:B------:R-:W-:Y:S01]  /*dc90*/  IMAD R85, R203, -0x40, R0 ;  /* 0xffffffc0cb557824 */ /* 0x000fe200078e0200 */
[----:B------:R-:W5:Y:S01]  /*dca0*/  LD.E.128 R32, desc[UR40][R32.64] ;  /* 0x0000002820207980 */ /* 0x000f62000c101d00 */
[----:B------:R-:W-:Y:S01]  /*dcb0*/  VIADD R0, R192, 0x20 ;  /* 0x00000020c0007836 */ /* 0x000fe20000000000 */
[----:B--2---:R-:W-:-:S02]  /*dcc0*/  ISETP.GE.AND P3, PT, R3, R90, PT ;  /* 0x0000005a0300720c */ /* 0x004fc40003f66270 */
[----:B------:R-:W5:Y:S01]  /*dcd0*/  LD.E.128 R36, desc[UR40][R36.64] ;  /* 0x0000002824247980 */ /* 0x000f62000c101d00 */
[C---:B------:R-:W-:Y:S02]  /*dce0*/  IMAD R81, R198.reuse, UR5, R81 ;  /* 0x00000005c6517c24 */ /* 0x040fe4000f8e0251 */
[----:B------:R-:W-:Y:S01]  /*dcf0*/  IMAD.WIDE.U32 R20, R198, UR4, R20 ;  /* 0x00000004c6147c25 */ /* 0x000fe2000f8e0014 */
[----:B------:R-:W5:Y:S01]  /*dd00*/  LD.E.128 R40, desc[UR40][R40.64] ;  /* 0x0000002828287980 */ /* 0x000f62000c101d00 */
[C---:B------:R-:W-:Y:S01]  /*dd10*/  ISETP.GE.AND P2, PT, R187.reuse, R90, PT ;  /* 0x0000005abb00720c */ /* 0x040fe20003f46270 */
[----:B------:R-:W-:Y:S02]  /*dd20*/  ULDC.64 UR4, c[0x0][0xae8] ;  /* 0x0002ba0000047ab9 */ /* 0x000fe40000000a00 */
[----:B------:R-:W5:Y:S01]  /*dd30*/  LD.E.128 R44, desc[UR40][R44.64] ;  /* 0x000000282c2c7980 */ /* 0x000f62000c101d00 */
[----:B------:R-:W-:Y:S01]  /*dd40*/  SEL R24, RZ, 0xffffffff, P3 ;  /* 0xffffffffff187807 */ /* 0x000fe20001800000 */
[----:B------:R-:W-:-:S02]  /*dd50*/  VIADD R86, R187, 0x80 ;  /* 0x00000080bb567836 */ /* 0x000fc40000000000 */
[----:B------:R-:W5:Y:S01]  /*dd60*/  LD.E.128 R48, desc[UR40][R48.64] ;  /* 0x0000002830307980 */ /* 0x000f62000c101d00 */
[----:B------:R-:W-:-:S03]  /*dd70*/  VIADD R87, R187, 0xc0 ;  /* 0x000000c0bb577836 */ /* 0x000fc60000000000 */
[----:B------:R-:W5:Y:S04]  /*dd80*/  LD.E.128 R52, desc[UR40][R52.64] ;  /* 0x0000002834347980 */ /* 0x000f68000c101d00 */
[----:B------:R-:W5:Y:S04]  /*dd90*/  LD.E.128 R56, desc[UR40][R56.64] ;  /* 0x0000002838387980 */ /* 0x000f68000c101d00 */
[----:B------:R-:W5:Y:S04]  /*dda0*/  LD.E.128 R60, desc[UR40][R60.64] ;  /* 0x000000283c3c7980 */ /* 0x000f68000c101d00 */
[----:B------:R-:W5:Y:S04]  /*ddb0*/  LD.E.128 R64, desc[UR40][R64.64] ;  /* 0x0000002840407980 */ /* 0x000f68000c101d00 */
[----:B------:R-:W5:Y:S04]  /*ddc0*/  LD.E.128 R68, desc[UR40][R68.64] ;  /* 0x0000002844447980 */ /* 0x000f68000c101d00 */
[----:B------:R-:W5:Y:S04]  /*ddd0*/  LD.E.128 R72, desc[UR40][R72.64] ;  /* 0x0000002848487980 */ /* 0x000f68000c101d00 */
[----:B------:R-:W5:Y:S01]  /*dde0*/  LD.E.128 R76, desc[UR40][R76.64] ;  /* 0x000000284c4c7980 */ /* 0x000f62000c101d00 */
[----:B------:R-:W-:Y:S01]  /*ddf0*/  ISETP.GE.AND P0, PT, R0, R85, PT ;  /* 0x000000550000720c */ /* 0x000fe20003f06270 */
[----:B------:R-:W-:Y:S01]  /*de00*/  VIADD R88, R187, 0x100 ;  /* 0x00000100bb587836 */ /* 0x000fe20000000000 */
[----:B------:R-:W-:Y:S01]  /*de10*/  IADD3 R21, R21, R81, RZ ;  /* 0x0000005115157210 */ /* 0x000fe20007ffe0ff */
[----:B------:R-:W-:Y:S01]  /*de20*/  @!PT LDS RZ, [RZ] ;  /* 0x00000000fffff984 */ /* 0x000fe20000000800 */
[----:B------:R-:W-:Y:S01]  /*de30*/  @!PT LDS RZ, [RZ] ;  /* 0x00000000fffff984 */ /* 0x000fe20000000800 */
[----:B------:R-:W-:Y:S01]  /*de40*/  @!PT LDS RZ, [RZ] ;  /* 0x00000000fffff984 */ /* 0x000fe20000000800 */
[----:B------:R-:W-:Y:S01]  /*de50*/  @!PT LDS RZ, [RZ] ;  /* 0x00000000fffff984 */ /* 0x000fe20000000800 */
[----:B------:R1:W-:Y:S06]  /*de60*/  MEMBAR.ALL.CTA ;  /* 0x0000000000007992 */ /* 0x0003ec0000008000 */
[----:B-1----:R-:W1:Y:S01]  /*de70*/  FENCE.VIEW.ASYNC.S ;  /* 0x00000000000073c6 */ /* 0x002e620000000000 */
[----:B------:R-:W-:Y:S01]  /*de80*/  SEL R0, RZ, 0x1, P2 ;  /* 0x00000001ff007807 */ /* 0x000fe20001000000 */
[C---:B------:R-:W-:Y:S01]  /*de90*/  VIADD R80, R187.reuse, 0x180 ;  /* 0x00000180bb507836 */ /* 0x040fe20000000000 */
[----:B------:R-:W-:Y:S01]  /*dea0*/  SHF.L.U32 R81, R24, 0x1, RZ ;  /* 0x0000000118517819 */ /* 0x000fe200000006ff */
[----:B------:R-:W-:Y:S01]  /*deb0*/  VIADD R82, R187, 0x1c0 ;  /* 0x000001c0bb527836 */ /* 0x000fe20000000000 */
[-C--:B------:R-:W-:Y:S01]  /*dec0*/  ISETP.GE.AND P2, PT, R86, R90.reuse, PT ;  /* 0x0000005a5600720c */ /* 0x080fe20003f46270 */
[----:B------:R-:W-:Y:S01]  /*ded0*/  BSSY B1, `(.L_x_562) ;  /* 0x0000037000017945 */ /* 0x000fe20003800000 */
[----:B------:R-:W-:-:S02]  /*dee0*/  ISETP.GE.AND P3, PT, R87, R90, PT ;  /* 0x0000005a5700720c */ /* 0x000fc40003f66270 */
[----:B------:R-:W-:Y:S02]  /*def0*/  LOP3.LUT R0, R81, 0x2, R0, 0xe2, !PT ;  /* 0x0000000251007812 */ /* 0x000fe400078ee200 */
[----:B------:R-:W-:Y:S02]  /*df00*/  SEL R81, RZ, 0x4, P2 ;  /* 0x00000004ff517807 */ /* 0x000fe40001000000 */
[----:B------:R-:W-:Y:S02]  /*df10*/  SEL R24, RZ, 0x8, P3 ;  /* 0x00000008ff187807 */ /* 0x000fe40001800000 */
[----:B------:R-:W-:Y:S02]  /*df20*/  IADD3 R89, R187, 0x140, RZ ;  /* 0x00000140bb597810 */ /* 0x000fe40007ffe0ff */
[----:B------:R-:W-:Y:S01]  /*df30*/  LOP3.LUT R24, R24, R0, R81, 0xfe, !PT ;  /* 0x0000000018187212 */ /* 0x000fe200078efe51 */
[----:B------:R-:W-:Y:S01]  /*df40*/  VIADD R0, R2, 0x28c20 ;  /* 0x00028c2002007836 */ /* 0x000fe20000000000 */
[----:B------:R-:W-:-:S02]  /*df50*/  ISETP.GE.AND P2, PT, R88, R90, PT ;  /* 0x0000005a5800720c */ /* 0x000fc40003f46270 */
[-C--:B------:R-:W-:Y:S02]  /*df60*/  ISETP.GE.AND P3, PT, R89, R90.reuse, PT ;  /* 0x0000005a5900720c */ /* 0x080fe40003f66270 */
[----:B------:R-:W-:Y:S02]  /*df70*/  ISETP.GE.AND P4, PT, R80, R90, PT ;  /* 0x0000005a5000720c */ /* 0x000fe40003f86270 */
[----:B------:R-:W-:Y:S02]  /*df80*/  ISETP.GE.AND P1, PT, R192, R85, PT ;  /* 0x00000055c000720c */ /* 0x000fe40003f26270 */
[----:B------:R-:W-:Y:S02]  /*df90*/  SEL R81, RZ, 0x10, P2 ;  /* 0x00000010ff517807 */ /* 0x000fe40001000000 */
[----:B------:R-:W-:Y:S02]  /*dfa0*/  SEL R80, RZ, 0x20, P3 ;  /* 0x00000020ff507807 */ /* 0x000fe40001800000 */
[----:B------:R-:W-:-:S02]  /*dfb0*/  PRMT R0, RZ, 0x654, R0 ;  /* 0x00000654ff007816 */ /* 0x000fc40000000000 */
[----:B------:R-:W-:Y:S01]  /*dfc0*/  LOP3.LUT R81, R80, R24, R81, 0xfe, !PT ;  /* 0x0000001850517212 */ /* 0x000fe200078efe51 */
[----:B------:R-:W-:Y:S01]  /*dfd0*/  IMAD R24, R205, UR4, RZ ;  /* 0x00000004cd187c24 */ /* 0x000fe2000f8e02ff */
[----:B-1----:R1:W-:Y:S01]  /*dfe0*/  SYNCS.ARRIVE.TRANS64.RED.A1T0 RZ, [R0+URZ], RZ ;  /* 0x000000ff00ff79a7 */ /* 0x0023e2000810043f */
[----:B------:R-:W-:Y:S02]  /*dff0*/  ISETP.GE.AND P2, PT, R82, R90, PT ;  /* 0x0000005a5200720c */ /* 0x000fe40003f46270 */
[C---:B------:R-:W-:Y:S01]  /*e000*/  IMAD R85, R83.reuse, UR5, R24 ;  /* 0x0000000553557c24 */ /* 0x040fe2000f8e0218 */
[----:B------:R-:W-:Y:S01]  /*e010*/  SHF.R.S32.HI R193, RZ, 0x1f, R192 ;  /* 0x0000001fffc17819 */ /* 0x000fe200000114c0 */
[----:B------:R-:W-:Y:S01]  /*e020*/  IMAD.WIDE.U32 R82, R83, UR4, R20 ;  /* 0x0000000453527c25 */ /* 0x000fe2000f8e0014 */
[----:B------:R-:W-:Y:S02]  /*e030*/  SEL R21, RZ, 0x80, P2 ;  /* 0x00000080ff157807 */ /* 0x000fe40001000000 */
[----:B-1----:R-:W-:-:S02]  /*e040*/  SEL R0, RZ, 0x40, P4 ;  /* 0x00000040ff007807 */ /* 0x002fc40002000000 */
[----:B------:R-:W-:Y:S02]  /*e050*/  IADD3 R91, R83, R85, RZ ;  /* 0x00000055535b7210 */ /* 0x000fe40007ffe0ff */
[----:B------:R-:W-:Y:S01]  /*e060*/  LOP3.LUT R0, R81, R0, RZ, 0xfc, !PT ;  /* 0x0000000051007212 */ /* 0x000fe200078efcff */
[----:B------:R-:W-:-:S03]  /*e070*/  IMAD.WIDE R80, R203, 0x40, R192 ;  /* 0x00000040cb507825 */ /* 0x000fc600078e02c0 */
[----:B------:R-:W-:Y:S01]  /*e080*/  LOP3.LUT R24, R0, R21, RZ, 0xfc, !PT ;  /* 0x0000001500187212 */ /* 0x000fe200078efcff */
[----:B------:R-:W-:Y:S06]  /*e090*/  @P1 BRA `(.L_x_563) ;  /* 0x0000000000681947 */ /* 0x000fec0003800000 */
[----:B------:R-:W-:Y:S01]  /*e0a0*/  ULDC.64 UR4, c[0x0][0xad8] ;  /* 0x0002b60000047ab9 */ /* 0x000fe20000000a00 */
[----:B------:R-:W-:Y:S01]  /*e0b0*/  IMAD.MOV.U32 R20, RZ, RZ, R82 ;  /* 0x000000ffff147224 */ /* 0x000fe200078e0052 */
[-C--:B------:R-:W-:Y:S01]  /*e0c0*/  ISETP.GE.AND P2, PT, R187, R90.reuse, PT ;  /* 0x0000005abb00720c */ /* 0x080fe20003f46270 */
[----:B------:R-:W-:Y:S01]  /*e0d0*/  IMAD R85, R81, UR4, RZ ;  /* 0x0000000451557c24 */ /* 0x000fe2000f8e02ff */
[-C--:B------:R-:W-:Y:S01]  /*e0e0*/  ISETP.GE.AND P3, PT, R3, R90.reuse, PT ;  /* 0x0000005a0300720c */ /* 0x080fe20003f66270 */
[----:B------:R-:W-:Y:S01]  /*e0f0*/  IMAD.MOV.U32 R21, RZ, RZ, R91 ;  /* 0x000000ffff157224 */ /* 0x000fe200078e005b */
[----:B------:R-:W-:Y:S01]  /*e100*/  ISETP.GE.AND P4, PT, R89, R90, PT ;  /* 0x0000005a5900720c */ /* 0x000fe20003f86270 */
[----:B------:R-:W-:Y:S01]  /*e110*/  IMAD R85, R80, UR5, R85 ;  /* 0x0000000550557c24 */ /* 0x000fe2000f8e0255 */
[----:B------:R-:W-:Y:S01]  /*e120*/  LOP3.LUT P5, RZ, R0, 0x40, RZ, 0xc0, !PT ;  /* 0x0000004000ff7812 */ /* 0x000fe200078ac0ff */
[----:B------:R-:W-:Y:S01]  /*e130*/  IMAD.WIDE.U32 R20, R80, UR4, R20 ;  /* 0x0000000450147c25 */ /* 0x000fe2000f8e0014 */
[----:B------:R-:W-:Y:S01]  /*e140*/  ULDC.64 UR4, c[0x0][0xa80] ;  /* 0x0002a00000047ab9 */ /* 0x000fe20000000a00 */
[----:B------:R-:W-:-:S02]  /*e150*/  LOP3.LUT P6, RZ, R24, 0x80, RZ, 0xc0, !PT ;  /* 0x0000008018ff7812 */ /* 0x000fc400078cc0ff */
[----:B------:R-:W-:Y:S02]  /*e160*/  LEA R84, P1, R20, UR4, 0x1 ;  /* 0x0000000414547c11 */ /* 0x000fe4000f8208ff */
[----:B------:R-:W-:-:S04]  /*e170*/  IADD3 R21, R21, R85, RZ ;  /* 0x0000005515157210 */ /* 0x000fc80007ffe0ff */
[----:B------:R-:W-:Y:S02]  /*e180*/  LEA.HI.X R85, R20, UR5, R21, 0x1, P1 ;  /* 0x0000000514557c11 */ /* 0x000fe400088f0c15 */
[----:B------:R-:W-:-:S03]  /*e190*/  ISETP.GE.AND P1, PT, R86, R90, PT ;  /* 0x0000005a5600720c */ /* 0x000fc60003f26270 */
[----:B-----5:R1:W-:Y:S01]  /*e1a0*/  @!P2 STG.E.128 desc[UR40][R84.64], R4 ;  /* 0x000000045400a986 */ /* 0x0203e2000c101d28 */
[----:B------:R-:W-:-:S03]  /*e1b0*/  ISETP.GE.AND P2, PT, R87, R90, PT ;  /* 0x0000005a5700720c */ /* 0x000fc60003f46270 */
[----:B------:R1:W-:Y:S01]  /*e1c0*/  @!P3 STG.E.128 desc[UR40][R84.64+0x80], R12 ;  /* 0x0000800c5400b986 */ /* 0x0003e2000c101d28 */
[----:B------:R-:W-:-:S03]  /*e1d0*/  ISETP.GE.AND P3, PT, R88, R90, PT ;  /* 0x0000005a5800720c */ /* 0x000fc60003f66270 */
[----:B------:R1:W-:Y:S04]  /*e1e0*/  @!P4 STG.E.128 desc[UR40][R84.64+0x280], R56 ;  /* 0x000280385400c986 */ /* 0x0003e8000c101d28 */
[----:B------:R1:W-:Y:S04]  /*e1f0*/  @!P1 STG.E.128 desc[UR40][R84.64+0x100], R32 ;  /* 0x0001002054009986 */ /* 0x0003e8000c101d28 */
[----:B------:R1:W-:Y:S04]  /*e200*/  @!P2 STG.E.128 desc[UR40][R84.64+0x180], R40 ;  /* 0x000180285400a986 */ /* 0x0003e8000c101d28 */
[----:B------:R1:W-:Y:S04]  /*e210*/  @!P3 STG.E.128 desc[UR40][R84.64+0x200], R48 ;  /* 0x000200305400b986 */ /* 0x0003e8000c101d28 */
[----:B------:R1:W-:Y:S04]  /*e220*/  @P5 STG.E.128 desc[UR40][R84.64+0x300], R64 ;  /* 0x0003004054005986 */ /* 0x0003e8000c101d28 */
[----:B------:R1:W-:Y:S02]  /*e230*/  @P6 STG.E.128 desc[UR40][R84.64+0x380], R72 ;  /* 0x0003804854006986 */ /* 0x0003e4000c101d28 */
.L_x_563:
[----:B------:R-:W-:Y:S05]  /*e240*/  BSYNC B1 ;  /* 0x0000000000017941 */ /* 0x000fea0003800000 */
.L_x_562:
[----:B------:R-:W-:Y:S05]  /*e250*/  @P0 BRA `(.L_x_564) ;  /* 0x0000000c00040947 */ /* 0x000fea0003800000 */
[----:B-1---5:R-:W-:Y:S01]  /*e260*/  IADD3 R7, P0, R80, 0x20, RZ ;  /* 0x0000002050077810 */ /* 0x022fe20007f1e0ff */
[----:B------:R-:W-:Y:S01]  /*e270*/  ULDC.64 UR4, c[0x0][0xad8] ;  /* 0x0002b60000047ab9 */ /* 0x000fe20000000a00 */
[----:B------:R-:W-:Y:S01]  /*e280*/  MOV R5, R91 ;  /* 0x0000005b00057202 */ /* 0x000fe20000000f00 */
[----:B------:R-:W-:Y:S01]  /*e290*/  IMAD.MOV.U32 R4, RZ, RZ, R82 ;  /* 0x000000ffff047224 */ /* 0x000fe200078e0052 */
[-C--:B------:R-:W-:Y:S01]  /*e2a0*/  ISETP.GE.AND P4, PT, R3, R90.reuse, PT ;  /* 0x0000005a0300720c */ /* 0x080fe20003f86270 */
[----:B------:R-:W-:Y:S01]  /*e2b0*/  IMAD.X R80, RZ, RZ, R81, P0 ;  /* 0x000000ffff507224 */ /* 0x000fe200000e0651 */
[-C--:B------:R-:W-:Y:S01]  /*e2c0*/  ISETP.GE.AND P3, PT, R86, R90.reuse, PT ;  /* 0x0000005a5600720c */ /* 0x080fe20003f66270 */
[----:B------:R-:W-:Y:S01]  /*e2d0*/  IMAD.WIDE.U32 R4, R7, UR4, R4 ;  /* 0x0000000407047c25 */ /* 0x000fe2000f8e0004 */
[-C--:B------:R-:W-:Y:S02]  /*e2e0*/  ISETP.GE.AND P5, PT, R187, R90.reuse, PT ;  /* 0x0000005abb00720c */ /* 0x080fe40003fa6270 */
[-C--:B------:R-:W-:Y:S01]  /*e2f0*/  ISETP.GE.AND P2, PT, R87, R90.reuse, PT ;  /* 0x0000005a5700720c */ /* 0x080fe20003f46270 */
[----:B------:R-:W-:Y:S01]  /*e300*/  IMAD R80, R80, UR4, RZ ;  /* 0x0000000450507c24 */ /* 0x000fe2000f8e02ff */
[----:B------:R-:W-:-:S02]  /*e310*/  ISETP.GE.AND P1, PT, R88, R90, PT ;  /* 0x0000005a5800720c */ /* 0x000fc40003f26270 */
[----:B------:R-:W-:Y:S01]  /*e320*/  ISETP.GE.AND P0, PT, R89, R90, PT ;  /* 0x0000005a5900720c */ /* 0x000fe20003f06270 */
        /* <DEDUP_REMOVED lines=17> */
.L_x_559:
[----:B------:R-:W-:Y:S01]  /*e440*/  ULDC.64 UR4, c[0x0][0xbd8] ;  /* 0x0002f60000047ab9 */ /* 0x000fe20000000a00 */
[----:B------:R-:W-:Y:S01]  /*e450*/  IMAD.MOV.U32 R3, RZ, RZ, RZ ;  /* 0x000000ffff037224 */ /* 0x000fe200078e00ff */
[----:B------:R-:W-:Y:S01]  /*e460*/  ISETP.NE.U32.AND P0, PT, RZ, UR4, PT ;  /* 0x00000004ff007c0c */ /* 0x000fe2000bf05070 */
[----:B------:R-:W2:Y:S01]  /*e470*/  LDC R12, c[0x0][0xa8c] ;  /* 0x0002a300ff0c7b82 */ /* 0x000ea20000000800 */
[----:B------:R-:W-:Y:S02]  /*e480*/  IADD3 R4, P1, R199, UR4, RZ ;  /* 0x00000004c7047c10 */ /* 0x000fe4000ff3e0ff */
[----:B------:R-:W-:Y:S02]  /*e490*/  ISETP.NE.AND.EX P0, PT, RZ, UR5, PT, P0 ;  /* 0x00000005ff007c0c */ /* 0x000fe4000bf05300 */
[----:B------:R-:W-:Y:S01]  /*e4a0*/  IADD3.X R5, R200, UR5, RZ, P1, !PT ;  /* 0x00000005c8057c10 */ /* 0x000fe20008ffe4ff */
[----:B------:R-:W-:Y:S02]  /*e4b0*/  ULDC.64 UR4, c[0x0][0xbe0] ;  /* 0x0002f80000047ab9 */ /* 0x000fe40000000a00 */
[----:B------:R-:W-:-:S04]  /*e4c0*/  ISETP.NE.U32.AND P1, PT, RZ, UR4, PT ;  /* 0x00000004ff007c0c */ /* 0x000fc8000bf25070 */
[----:B------:R-:W-:-:S04]  /*e4d0*/  ISETP.NE.AND.EX P1, PT, RZ, UR5, PT, P1 ;  /* 0x00000005ff007c0c */ /* 0x000fc8000bf25310 */
[----:B------:R3:W5:Y:S09]  /*e4e0*/  @P0 LDG.E R3, desc[UR40][R4.64] ;  /* 0x0000002804030981 */ /* 0x000772000c1e1900 */
[----:B------:R-:W-:Y:S01]  /*e4f0*/  @P1 IADD3 R6, P2, R199, UR4, RZ ;  /* 0x00000004c7061c10 */ /* 0x000fe2000ff5e0ff */
[----:B------:R-:W-:-:S02]  /*e500*/  ULDC UR4, c[0x0][0xa88] ;  /* 0x0002a20000047ab9 */ /* 0x000fc40000000800 */
[----:B------:R-:W-:Y:S02]  /*e510*/  MOV R0, UR4 ;  /* 0x0000000400007c02 */ /* 0x000fe40008000f00 */
[----:B------:R-:W-:-:S05]  /*e520*/  @P1 IADD3.X R7, R200, UR5, RZ, P2, !PT ;  /* 0x00000005c8071c10 */ /* 0x000fca00097fe4ff */
[----:B------:R3:W5:Y:S01]  /*e530*/  @P1 LDG.E R0, desc[UR40][R6.64] ;  /* 0x0000002806001981 */ /* 0x000762000c1e1900 */
[----:B------:R-:W-:Y:S01]  /*e540*/  ISETP.GE.AND P2, PT, R214, 0x40, PT ;  /* 0x00000040d600780c */ /* 0x000fe20003f46270 */
[----:B------:R-:W-:-:S12]  /*e550*/  @P1 BRA `(.L_x_565) ;  /* 0x0000000000101947 */ /* 0x000fd80003800000 */
[----:B------:R-:W-:Y:S05]  /*e560*/  @!P0 BRA `(.L_x_565) ;  /* 0x00000000000c8947 */ /* 0x000fea0003800000 */
[----:B---3--:R-:W3:Y:S04]  /*e570*/  LDG.E R7, desc[UR40][R4.64] ;  /* 0x0000002804077981 */ /* 0x008ee8000c1e1900 */
[----:B-----5:R-:W3:Y:S02]  /*e580*/  LDG.E R0, desc[UR40][R4.64+0x4] ;  /* 0x0000042804007981 */ /* 0x020ee4000c1e1900 */
[----:B---3--:R-:W-:-:S07]  /*e590*/  IMAD.IADD R0, R0, 0x1, -R7 ;  /* 0x0000000100007824 */ /* 0x008fce00078e0a07 */
.L_x_565:
[----:B------:R-:W-:Y:S01]  /*e5a0*/  BSSY B1, `(.L_x_566) ;  /* 0x000001d000017945 */ /* 0x000fe20003800000 */
[----:B------:R-:W-:Y:S02]  /*e5b0*/  SHF.R.S32.HI R9, RZ, 0x1f, R198 ;  /* 0x0000001fff097819 */ /* 0x000fe400000114c6 */
[----:B------:R-:W-:Y:S02]  /*e5c0*/  SHF.R.S32.HI R10, RZ, 0x1f, R187 ;  /* 0x0000001fff0a7819 */ /* 0x000fe400000114bb */
[----:B------:R-:W-:Y:S02]  /*e5d0*/  SEL R201, R201, RZ, !P0 ;  /* 0x000000ffc9c97207 */ /* 0x000fe40004000000 */
[----:B------:R-:W-:Y:S02]  /*e5e0*/  SEL R205, R205, RZ, !P0 ;  /* 0x000000ffcdcd7207 */ /* 0x000fe40004000000 */
[----:B-----5:R-:W-:Y:S01]  /*e5f0*/  SHF.R.S32.HI R8, RZ, 0x1f, R3 ;  /* 0x0000001fff087819 */ /* 0x020fe20000011403 */
[----:B------:R-:W-:Y:S06]  /*e600*/  @P2 BRA `(.L_x_567) ;  /* 0x0000000000582947 */ /* 0x000fec0003800000 */
[----:B---3--:R-:W3:Y:S02]  /*e610*/  S2R R4, SR_TID.X ;  /* 0x0000000000047919 */ /* 0x008ee40000002100 */
[----:B---3--:R-:W-:-:S05]  /*e620*/  IMAD R4, R203, 0x40, R4 ;  /* 0x00000040cb047824 */ /* 0x008fca00078e0204 */
[----:B------:R-:W-:-:S04]  /*e630*/  IADD3 R5, R4, -0x80, RZ ;  /* 0xffffff8004057810 */ /* 0x000fc80007ffe0ff */
[----:B------:R-:W-:-:S13]  /*e640*/  ISETP.GE.AND P0, PT, R5, R0, PT ;  /* 0x000000000500720c */ /* 0x000fda0003f06270 */
[----:B------:R-:W-:Y:S05]  /*e650*/  @P0 BRA `(.L_x_567) ;  /* 0x0000000000440947 */ /* 0x000fea0003800000 */
[----:B------:R-:W-:Y:S01]  /*e660*/  IADD3 R4, P0, R5, R3, RZ ;  /* 0x0000000305047210 */ /* 0x000fe20007f1e0ff */
[----:B------:R-:W-:Y:S02]  /*e670*/  ULDC.64 UR4, c[0x0][0xb70] ;  /* 0x0002dc0000047ab9 */ /* 0x000fe40000000a00 */
[----:B------:R-:W-:Y:S01]  /*e680*/  IMAD R7, R9, UR4, RZ ;  /* 0x0000000409077c24 */ /* 0x000fe2000f8e02ff */
[----:B------:R-:W-:-:S03]  /*e690*/  LEA.HI.X.SX32 R5, R5, R8, 0x1, P0 ;  /* 0x0000000805057211 */ /* 0x000fc600000f0eff */
[C---:B------:R-:W-:Y:S02]  /*e6a0*/  IMAD R7, R198.reuse, UR5, R7 ;  /* 0x00000005c6077c24 */ /* 0x040fe4000f8e0207 */
[----:B------:R-:W-:Y:S01]  /*e6b0*/  IMAD.WIDE.U32 R4, R198, UR4, R4 ;  /* 0x00000004c6047c25 */ /* 0x000fe2000f8e0004 */
[----:B------:R-:W-:-:S03]  /*e6c0*/  ULDC.64 UR4, c[0x0][0xb78] ;  /* 0x0002de0000047ab9 */ /* 0x000fc60000000a00 */
[----:B------:R-:W-:Y:S02]  /*e6d0*/  IMAD R6, R205, UR4, RZ ;  /* 0x00000004cd067c24 */ /* 0x000fe4000f8e02ff */
[----:B------:R-:W-:Y:S02]  /*e6e0*/  IMAD.IADD R5, R5, 0x1, R7 ;  /* 0x0000000105057824 */ /* 0x000fe400078e0207 */
[C---:B------:R-:W-:Y:S02]  /*e6f0*/  IMAD R7, R201.reuse, UR5, R6 ;  /* 0x00000005c9077c24 */ /* 0x040fe4000f8e0206 */
[----:B------:R-:W-:Y:S01]  /*e700*/  IMAD.WIDE.U32 R4, R201, UR4, R4 ;  /* 0x00000004c9047c25 */ /* 0x000fe2000f8e0004 */
[----:B------:R-:W-:-:S03]  /*e710*/  ULDC.64 UR4, c[0x0][0xb40] ;  /* 0x0002d00000047ab9 */ /* 0x000fc60000000a00 */
[----:B------:R-:W-:Y:S01]  /*e720*/  IMAD.IADD R5, R5, 0x1, R7 ;  /* 0x0000000105057824 */ /* 0x000fe200078e0207 */
[----:B------:R-:W-:-:S04]  /*e730*/  LEA R6, P0, R4, UR4, 0x2 ;  /* 0x0000000404067c11 */ /* 0x000fc8000f8010ff */
[----:B------:R-:W-:Y:S02]  /*e740*/  LEA.HI.X R7, R4, UR5, R5, 0x2, P0 ;  /* 0x0000000504077c11 */ /* 0x000fe400080f1405 */
[----:B------:R-:W-:-:S05]  /*e750*/  MOV R5, 0xff800000 ;  /* 0xff80000000057802 */ /* 0x000fca0000000f00 */
[----:B------:R4:W-:Y:S02]  /*e760*/  STG.E desc[UR40][R6.64], R5 ;  /* 0x0000000506007986 */ /* 0x0009e4000c101928 */
.L_x_567:
[----:B------:R-:W-:Y:S05]  /*e770*/  BSYNC B1 ;  /* 0x0000000000017941 */ /* 0x000fea0003800000 */
.L_x_566:
[----:B------:R-:W-:Y:S01]  /*e780*/  ULDC.64 UR4, c[0x0][0xaa0] ;  /* 0x0002a80000047ab9 */ /* 0x000fe20000000a00 */
[----:B---3--:R-:W-:Y:S01]  /*e790*/  IMAD.MOV.U32 R4, RZ, RZ, R187 ;  /* 0x000000ffff047224 */ /* 0x008fe200078e00bb */
[C---:B------:R-:W-:Y:S01]  /*e7a0*/  IADD3 R13, R187.reuse, 0x40, RZ ;  /* 0x00000040bb0d7810 */ /* 0x040fe20007ffe0ff */
[----:B----4-:R-:W-:Y:S01]  /*e7b0*/  IMAD.MOV.U32 R5, RZ, RZ, R10 ;  /* 0x000000ffff057224 */ /* 0x010fe200078e000a */
[-C--:B--2---:R-:W-:Y:S01]  /*e7c0*/  ISETP.GE.AND P2, PT, R187, R12.reuse, PT ;  /* 0x0000000cbb00720c */ /* 0x084fe20003f46270 */
[----:B------:R-:W-:Y:S01]  /*e7d0*/  IMAD R6, R8, UR4, RZ ;  /* 0x0000000408067c24 */ /* 0x000fe2000f8e02ff */
[-C--:B------:R-:W-:Y:S01]  /*e7e0*/  ISETP.GE.AND P0, PT, R13, R12.reuse, PT ;  /* 0x0000000c0d00720c */ /* 0x080fe20003f06270 */
[----:B------:R-:W-:Y:S01]  /*e7f0*/  IMAD.WIDE.U32 R4, R3, UR4, R4 ;  /* 0x0000000403047c25 */ /* 0x000fe2000f8e0004 */
[C---:B------:R-:W-:Y:S01]  /*e800*/  IADD3 R21, R187.reuse, 0xc0, RZ ;  /* 0x000000c0bb157810 */ /* 0x040fe20007ffe0ff */
[----:B------:R-:W-:Y:S01]  /*e810*/  BSSY B1, `(.L_x_568) ;  /* 0x0000048000017945 */ /* 0x000fe20003800000 */
[----:B------:R-:W-:Y:S01]  /*e820*/  IADD3 R31, R187, 0x140, RZ ;  /* 0x00000140bb1f7810 */ /* 0x000fe20007ffe0ff */
[----:B------:R-:W-:Y:S01]  /*e830*/  IMAD R3, R3, UR5, R6 ;  /* 0x0000000503037c24 */ /* 0x000fe2000f8e0206 */
[----:B------:R-:W-:Y:S01]  /*e840*/  ULDC.64 UR4, c[0x0][0xae0] ;  /* 0x0002b80000047ab9 */ /* 0x000fe20000000a00 */
[----:B------:R-:W-:Y:S01]  /*e850*/  SEL R6, RZ, 0xffffffff, P0 ;  /* 0xffffffffff067807 */ /* 0x000fe20000000000 */
[----:B------:R-:W-:Y:S01]  /*e860*/  IMAD R7, R9, UR4, RZ ;  /* 0x0000000409077c24 */ /* 0x000fe2000f8e02ff */
[----:B------:R-:W-:Y:S01]  /*e870*/  ISETP.GE.AND P3, PT, R21, R12, PT ;  /* 0x0000000c1500720c */ /* 0x000fe20003f66270 */
[----:B------:R-:W-:-:S02]  /*e880*/  IMAD.IADD R5, R5, 0x1, R3 ;  /* 0x0000000105057824 */ /* 0x000fc400078e0203 */
[----:B------:R-:W-:Y:S02]  /*e890*/  IMAD R3, R203, -0x40, R0 ;  /* 0xffffffc0cb037824 */ /* 0x000fe400078e0200 */
[C---:B------:R-:W-:Y:S02]  /*e8a0*/  VIADD R0, R192.reuse, 0x20 ;  /* 0x00000020c0007836 */ /* 0x040fe40000000000 */
[----:B------:R-:W-:Y:S01]  /*e8b0*/  VIADD R15, R187, 0x80 ;  /* 0x00000080bb0f7836 */ /* 0x000fe20000000000 */
[-C--:B------:R-:W-:Y:S01]  /*e8c0*/  ISETP.GE.AND P1, PT, R192, R3.reuse, PT ;  /* 0x00000003c000720c */ /* 0x080fe20003f26270 */
[----:B------:R-:W-:Y:S01]  /*e8d0*/  IMAD R7, R198, UR5, R7 ;  /* 0x00000005c6077c24 */ /* 0x000fe2000f8e0207 */
[----:B------:R-:W-:Y:S01]  /*e8e0*/  ISETP.GE.AND P0, PT, R0, R3, PT ;  /* 0x000000030000720c */ /* 0x000fe20003f06270 */
[----:B------:R-:W-:Y:S01]  /*e8f0*/  IMAD.WIDE.U32 R4, R198, UR4, R4 ;  /* 0x00000004c6047c25 */ /* 0x000fe2000f8e0004 */
[----:B------:R-:W-:Y:S01]  /*e900*/  SEL R0, RZ, 0x1, P2 ;  /* 0x00000001ff007807 */ /* 0x000fe20001000000 */
[----:B------:R-:W-:Y:S01]  /*e910*/  ULDC.64 UR4, c[0x0][0xae8] ;  /* 0x0002ba0000047ab9 */ /* 0x000fe20000000a00 */
[----:B------:R-:W-:Y:S01]  /*e920*/  ISETP.GE.AND P2, PT, R15, R12, PT ;  /* 0x0000000c0f00720c */ /* 0x000fe20003f46270 */
[----:B------:R-:W-:Y:S01]  /*e930*/  IMAD.SHL.U32 R3, R6, 0x2, RZ ;  /* 0x0000000206037824 */ /* 0x000fe200078e00ff */
[----:B------:R-:W-:Y:S01]  /*e940*/  IADD3 R5, R5, R7, RZ ;  /* 0x0000000705057210 */ /* 0x000fe20007ffe0ff */
[C---:B------:R-:W-:Y:S01]  /*e950*/  VIADD R29, R187.reuse, 0x100 ;  /* 0x00000100bb1d7836 */ /* 0x040fe20000000000 */
[----:B------:R-:W-:Y:S01]  /*e960*/  SEL R6, RZ, 0x8, P3 ;  /* 0x00000008ff067807 */ /* 0x000fe20001800000 */
[----:B------:R-:W-:Y:S01]  /*e970*/  VIADD R7, R187, 0x180 ;  /* 0x00000180bb077836 */ /* 0x000fe20000000000 */
[----:B------:R-:W-:Y:S01]  /*e980*/  LOP3.LUT R0, R3, 0x2, R0, 0xe2, !PT ;  /* 0x0000000203007812 */ /* 0x000fe200078ee200 */
[----:B------:R-:W-:Y:S01]  /*e990*/  VIADD R9, R187, 0x1c0 ;  /* 0x000001c0bb097836 */ /* 0x000fe20000000000 */
[----:B------:R-:W-:-:S02]  /*e9a0*/  SEL R3, RZ, 0x4, P2 ;  /* 0x00000004ff037807 */ /* 0x000fc40001000000 */
[-C--:B------:R-:W-:Y:S02]  /*e9b0*/  ISETP.GE.AND P2, PT, R29, R12.reuse, PT ;  /* 0x0000000c1d00720c */ /* 0x080fe40003f46270 */
[-C--:B------:R-:W-:Y:S02]  /*e9c0*/  ISETP.GE.AND P3, PT, R31, R12.reuse, PT ;  /* 0x0000000c1f00720c */ /* 0x080fe40003f66270 */
[----:B------:R-:W-:Y:S02]  /*e9d0*/  ISETP.GE.AND P4, PT, R7, R12, PT ;  /* 0x0000000c0700720c */ /* 0x000fe40003f86270 */
[----:B------:R-:W-:Y:S01]  /*e9e0*/  LOP3.LUT R3, R6, R0, R3, 0xfe, !PT ;  /* 0x0000000006037212 */ /* 0x000fe200078efe03 */
[----:B------:R-:W-:Y:S01]  /*e9f0*/  IMAD R0, R205, UR4, RZ ;  /* 0x00000004cd007c24 */ /* 0x000fe2000f8e02ff */
[----:B------:R-:W-:Y:S02]  /*ea00*/  SEL R6, RZ, 0x10, P2 ;  /* 0x00000010ff067807 */ /* 0x000fe40001000000 */
[----:B------:R-:W-:-:S02]  /*ea10*/  SEL R7, RZ, 0x20, P3 ;  /* 0x00000020ff077807 */ /* 0x000fc40001800000 */
[----:B------:R-:W-:Y:S02]  /*ea20*/  SEL R8, RZ, 0x40, P4 ;  /* 0x00000040ff087807 */ /* 0x000fe40002000000 */
[----:B------:R-:W-:Y:S01]  /*ea30*/  LOP3.LUT R11, R7, R3, R6, 0xfe, !PT ;  /* 0x00000003070b7212 */ /* 0x000fe200078efe06 */
[----:B------:R-:W-:Y:S01]  /*ea40*/  IMAD R3, R201, UR5, R0 ;  /* 0x00000005c9037c24 */ /* 0x000fe2000f8e0200 */
[----:B------:R-:W-:Y:S01]  /*ea50*/  ISETP.GE.AND P2, PT, R9, R12, PT ;  /* 0x0000000c0900720c */ /* 0x000fe20003f46270 */
[----:B------:R-:W-:Y:S01]  /*ea60*/  IMAD.WIDE.U32 R6, R201, UR4, R4 ;  /* 0x00000004c9067c25 */ /* 0x000fe2000f8e0004 */
[--C-:B------:R-:W-:Y:S02]  /*ea70*/  SHF.R.S32.HI R9, RZ, 0x1f, R192.reuse ;  /* 0x0000001fff097819 */ /* 0x100fe400000114c0 */
[----:B------:R-:W-:Y:S01]  /*ea80*/  LOP3.LUT R33, R11, R8, RZ, 0xfc, !PT ;  /* 0x000000080b217212 */ /* 0x000fe200078efcff */
[----:B------:R-:W-:Y:S01]  /*ea90*/  IMAD.MOV.U32 R8, RZ, RZ, R192 ;  /* 0x000000ffff087224 */ /* 0x000fe200078e00c0 */
[----:B------:R-:W-:-:S02]  /*eaa0*/  SEL R0, RZ, 0x80, P2 ;  /* 0x00000080ff007807 */ /* 0x000fc40001000000 */
[----:B------:R-:W-:Y:S01]  /*eab0*/  IADD3 R11, R7, R3, RZ ;  /* 0x00000003070b7210 */ /* 0x000fe20007ffe0ff */
[----:B------:R-:W-:Y:S01]  /*eac0*/  IMAD.WIDE R8, R203, 0x40, R8 ;  /* 0x00000040cb087825 */ /* 0x000fe200078e0208 */
        /* <DEDUP_REMOVED lines=8> */
[-C--:B------:R-:W-:Y:S01]  /*eb50*/  ISETP.GE.AND P4, PT, R21, R12.reuse, PT ;  /* 0x0000000c1500720c */ /* 0x080fe20003f86270 */
[C---:B------:R-:W-:Y:S01]  /*eb60*/  IMAD R3, R8.reuse, UR5, R3 ;  /* 0x0000000508037c24 */ /* 0x040fe2000f8e0203 */
[-C--:B------:R-:W-:Y:S01]  /*eb70*/  ISETP.GE.AND P3, PT, R29, R12.reuse, PT ;  /* 0x0000000c1d00720c */ /* 0x080fe20003f66270 */
[----:B------:R-:W-:Y:S01]  /*eb80*/  IMAD.WIDE.U32 R4, R8, UR4, R4 ;  /* 0x0000000408047c25 */ /* 0x000fe2000f8e0004 */
[----:B------:R-:W-:Y:S01]  /*eb90*/  ULDC.64 UR4, c[0x0][0xa80] ;  /* 0x0002a00000047ab9 */ /* 0x000fe20000000a00 */
[----:B------:R-:W-:-:S02]  /*eba0*/  ISETP.GE.AND P2, PT, R31, R12, PT ;  /* 0x0000000c1f00720c */ /* 0x000fc40003f46270 */
[----:B------:R-:W-:Y:S02]  /*ebb0*/  LEA R34, P1, R4, UR4, 0x1 ;  /* 0x0000000404227c11 */ /* 0x000fe4000f8208ff */
[----:B------:R-:W-:-:S04]  /*ebc0*/  IADD3 R3, R5, R3, RZ ;  /* 0x0000000305037210 */ /* 0x000fc80007ffe0ff */
[----:B------:R-:W-:Y:S02]  /*ebd0*/  LEA.HI.X R35, R4, UR5, R3, 0x1, P1 ;  /* 0x0000000504237c11 */ /* 0x000fe400088f0c03 */
[----:B------:R-:W-:-:S03]  /*ebe0*/  ISETP.GE.AND P1, PT, R15, R12, PT ;  /* 0x0000000c0f00720c */ /* 0x000fc60003f26270 */
        /* <DEDUP_REMOVED lines=10> */
.L_x_569:
[----:B------:R-:W-:Y:S05]  /*ec90*/  BSYNC B1 ;  /* 0x0000000000017941 */ /* 0x000fea0003800000 */
.L_x_568:
[----:B------:R-:W-:Y:S05]  /*eca0*/  @P0 BRA `(.L_x_564) ;  /* 0x0000000000700947 */ /* 0x000fea0003800000 */
[----:B------:R-:W-:Y:S01]  /*ecb0*/  IADD3 R3, P0, R8, 0x20, RZ ;  /* 0x0000002008037810 */ /* 0x000fe20007f1e0ff */
        /* <DEDUP_REMOVED lines=18> */
[----:B------:R3:W-:Y:S01]  /*ede0*/  @!P0 STG.E.128 desc[UR40][R6.64+0x80], RZ ;  /* 0x000080ff06008986 */ /* 0x0007e2000c101d28 */
[----:B------:R-:W-:-:S03]  /*edf0*/  LOP3.LUT P0, RZ, R0, 0x80, RZ, 0xc0, !PT ;  /* 0x0000008000ff7812 */ /* 0x000fc6000780c0ff */
[----:B------:R3:W-:Y:S04]  /*ee00*/  @!P1 STG.E.128 desc[UR40][R6.64+0x100], RZ ;  /* 0x000100ff06009986 */ /* 0x0007e8000c101d28 */
[----:B------:R3:W-:Y:S04]  /*ee10*/  @!P2 STG.E.128 desc[UR40][R6.64+0x180], RZ ;  /* 0x000180ff0600a986 */ /* 0x0007e8000c101d28 */
[----:B------:R3:W-:Y:S04]  /*ee20*/  @!P6 STG.E.128 desc[UR40][R6.64+0x200], RZ ;  /* 0x000200ff0600e986 */ /* 0x0007e8000c101d28 */
[----:B------:R3:W-:Y:S04]  /*ee30*/  @!P5 STG.E.128 desc[UR40][R6.64], RZ ;  /* 0x000000ff0600d986 */ /* 0x0007e8000c101d28 */
[----:B------:R3:W-:Y:S04]  /*ee40*/  @!P4 STG.E.128 desc[UR40][R6.64+0x280], RZ ;  /* 0x000280ff0600c986 */ /* 0x0007e8000c101d28 */
[----:B------:R3:W-:Y:S04]  /*ee50*/  @P3 STG.E.128 desc[UR40][R6.64+0x300], RZ ;  /* 0x000300ff06003986 */ /* 0x0007e8000c101d28 */
[----:B------:R3:W-:Y:S02]  /*ee60*/  @P0 STG.E.128 desc[UR40][R6.64+0x380], RZ ;  /* 0x000380ff06000986 */ /* 0x0007e4000c101d28 */
.L_x_564:
[----:B------:R-:W-:Y:S05]  /*ee70*/  BSYNC B0 ;  /* 0x0000000000007941 */ /* 0x000fea0003800000 */
.L_x_558:
[----:B------:R-:W-:Y:S02]  /*ee80*/  ULDC UR4, c[0x0][0xc14] ;  /* 0x0003050000047ab9 */ /* 0x000fe40000000800 */
[----:B-1----:R-:W-:-:S13]  /*ee90*/  ISETP.GE.AND P0, PT, R27, UR4, PT ;  /* 0x000000041b007c0c */ /* 0x002fda000bf06270 */
[----:B------:R-:W-:Y:S05]  /*eea0*/  @!P0 BRA `(.L_x_570) ;  /* 0xffffff2000948947 */ /* 0x000fea000383ffff */
[----:B------:R-:W-:Y:S05]  /*eeb0*/  BRA `(.L_x_447) ;  /* 0x0000005c00547947 */ /* 0x000fea0003800000 */
.L_x_445:
[----:B------:R-:W-:-:S08]  /*eec0*/  NOP ;  /* 0x0000000000007918 */ /* 0x000fd00000000000 */
[----:B------:R-:W0:-:S00]  /*eed0*/  USETMAXREG.DEALLOC.CTAPOOL 0x18 ;  /* 0x00000018000079c8 */ /* 0x000e0000080e0500 */
[----:B0-----:R-:W-:-:S06]  /*eee0*/  LOP3.LUT R0, R0, 0x3, RZ, 0xc0, !PT ;  /* 0x0000000300007812 */ /* 0x001fcc00078ec0ff */
[----:B------:R-:W0:Y:S02]  /*eef0*/  SHFL.IDX PT, R0, R0, RZ, 0x1f ;  /* 0x00001fff00007589 */ /* 0x000e2400000e0000 */
[----:B0-----:R-:W-:-:S13]  /*ef00*/  ISETP.NE.AND P0, PT, R0, RZ, PT ;  /* 0x000000ff0000720c */ /* 0x001fda0003f05270 */
[----:B------:R-:W-:Y:S05]  /*ef10*/  @P0 BRA `(.L_x_447) ;  /* 0x0000005c003c0947 */ /* 0x000fea0003800000 */
[----:B------:R-:W0:Y:S01]  /*ef20*/  S2R R2, SR_TID.X ;  /* 0x0000000000027919 */ /* 0x000e220000002100 */
[----:B------:R-:W-:Y:S01]  /*ef30*/  LOP3.LUT R4, R4, 0xffffffdf, RZ, 0xc0, !PT ;  /* 0xffffffdf04047812 */ /* 0x000fe200078ec0ff */
[----:B------:R-:W-:Y:S01]  /*ef40*/  ULDC UR5, c[0x0][0xc14] ;  /* 0x0003050000057ab9 */ /* 0x000fe20000000800 */
[----:B------:R-:W-:Y:S01]  /*ef50*/  IMAD.MOV.U32 R0, RZ, RZ, RZ ;  /* 0x000000ffff007224 */ /* 0x000fe200078e00ff */
        /* <DEDUP_REMOVED lines=11> */
[----:B------:R-:W-:Y:S02]  /*f010*/  ISETP.GE.U32.AND P0, PT, R8, 0x2, PT ;  /* 0x000000020800780c */ /* 0x000fe40003f06070 */
[----:B------:R-:W-:Y:S02]  /*f020*/  LOP3.LUT R4, R4, 0xfffffffe, RZ, 0xc0, !PT ;  /* 0xfffffffe04047812 */ /* 0x000fe400078ec0ff */
[----:B------:R-:W-:-:S07]  /*f030*/  MOV R19, RZ ;  /* 0x000000ff00137202 */ /* 0x000fce0000000f00 */
[----:B------:R-:W-:-:S04]  /*f040*/  @P1 LOP3.LUT R4, R4, 0x1, RZ, 0xfc, !PT ;  /* 0x0000000104041812 */ /* 0x000fc800078efcff */
[----:B------:R-:W-:-:S04]  /*f050*/  LOP3.LUT R4, R4, 0xffffffef, RZ, 0xc0, !PT ;  /* 0xffffffef04047812 */ /* 0x000fc800078ec0ff */
[----:B------:R-:W-:-:S04]  /*f060*/  @P0 LOP3.LUT R4, R4, 0x10, RZ, 0xfc, !PT ;  /* 0x0000001004040812 */ /* 0x000fc800078efcff */
[----:B------:R-:W-:Y:S01]  /*f070*/  LOP3.LUT R4, R4, 0xfffffff7, RZ, 0xc0, !PT ;  /* 0xfffffff704047812 */ /* 0x000fe200078ec0ff */
[----:B--2---:R-:W0:Y:S02]  /*f080*/  SHFL.UP PT, R5, R0, 0x1, RZ ;  /* 0x0420000000057989 */ /* 0x004e2400000e00ff */
[----:B0-----:R-:W-:-:S04]  /*f090*/  SEL R5, R5, RZ, P1 ;  /* 0x000000ff05057207 */ /* 0x001fc80000800000 */
[----:B------:R-:W-:-:S05]  /*f0a0*/  IADD3 R5, R0, R5, RZ ;  /* 0x0000000500057210 */ /* 0x000fca0007ffe0ff */
        /* <DEDUP_REMOVED lines=21> */
[----:B0-----:R-:W-:-:S04]  /*f200*/  IMAD R5, R5, UR4, RZ ;  /* 0x0000000405057c24 */ /* 0x001fc8000f8e02ff */
[----:B------:R-:W-:Y:S01]  /*f210*/  IMAD.MOV.U32 R6, RZ, RZ, R5 ;  /* 0x000000ffff067224 */ /* 0x000fe200078e0005 */
[----:B-1----:R-:W-:-:S13]  /*f220*/  ISETP.GT.AND P0, PT, R5, UR6, PT ;  /* 0x0000000605007c0c */ /* 0x002fda000bf04270 */
[----:B------:R-:W-:Y:S05]  /*f230*/  @P0 BRA `(.L_x_571) ;  /* 0x0000000000c00947 */ /* 0x000fea0003800000 */
[----:B------:R-:W-:Y:S01]  /*f240*/  IMAD.MOV.U32 R5, RZ, RZ, R6 ;  /* 0x000000ffff057224 */ /* 0x000fe200078e0006 */
[----:B------:R-:W-:Y:S01]  /*f250*/  MOV R19, RZ ;  /* 0x000000ff00137202 */ /* 0x000fe20000000f00 */
[----:B------:R-:W-:Y:S01]  /*f260*/  ULDC UR5, c[0x0][0xc14] ;  /* 0x0003050000057ab9 */ /* 0x000fe20000000800 */
[----:B------:R-:W-:Y:S01]  /*f270*/  ULDC UR7, c[0x0][0xc14] ;  /* 0x0003050000077ab9 */ /* 0x000fe20000000800 */
[----:B------:R-:W-:-:S05]  /*f280*/  ULDC UR4, c[0x0][0xc10] ;  /* 0x0003040000047ab9 */ /* 0x000fca0000000800 */
.L_x_575:
[----:B------:R-:W-:Y:S02]  /*f290*/  VIADD R0, R19, 0x1f ;  /* 0x0000001f13007836 */ /* 0x000fe40000000000 */
[----:B------:R-:W-:-:S03]  /*f2a0*/  IMAD.U32 R19, RZ, RZ, UR7 ;  /* 0x00000007ff137e24 */ /* 0x000fc6000f8e00ff */
[----:B------:R-:W-:-:S13]  /*f2b0*/  ISETP.GE.AND P0, PT, R0, UR5, PT ;  /* 0x0000000500007c0c */ /* 0x000fda000bf06270 */
[----:B------:R-:W-:Y:S05]  /*f2c0*/  @P0 BRA `(.L_x_572) ;  /* 0x0000000400400947 */ /* 0x000fea0003800000 */
[----:B------:R-:W0:Y:S01]  /*f2d0*/  S2R R2, SR_TID.X ;  /* 0x0000000000027919 */ /* 0x000e220000002100 */
[----:B------:R-:W-:Y:S01]  /*f2e0*/  MOV R19, R0 ;  /* 0x0000000000137202 */ /* 0x000fe20000000f00 */
        /* <DEDUP_REMOVED lines=10> */
.L_x_574:
[----:B------:R-:W-:Y:S05]  /*f390*/  BSYNC B0 ;  /* 0x0000000000007941 */ /* 0x000fea0003800000 */
.L_x_573:
        /* <DEDUP_REMOVED lines=20> */
[----:B------:R-:W0:Y:S02]  /*f4e0*/  SHFL.IDX PT, R3, R9, 0x1f, 0x1f ;  /* 0x03e01f0009037f89 */ /* 0x000e2400000e0000 */
[----:B0-----:R-:W-:-:S04]  /*f4f0*/  IMAD R6, R3, UR4, RZ ;  /* 0x0000000403067c24 */ /* 0x001fc8000f8e02ff */
[----:B------:R-:W-:-:S05]  /*f500*/  IMAD.IADD R5, R6, 0x1, R5 ;  /* 0x0000000106057824 */ /* 0x000fca00078e0205 */
[----:B------:R-:W-:-:S13]  /*f510*/  ISETP.GT.AND P0, PT, R5, UR6, PT ;  /* 0x0000000605007c0c */ /* 0x000fda000bf04270 */
[----:B------:R-:W-:Y:S05]  /*f520*/  @!P0 BRA `(.L_x_575) ;  /* 0xfffffffc00588947 */ /* 0x000fea000383ffff */
[----:B------:R-:W-:-:S07]  /*f530*/  MOV R2, R9 ;  /* 0x0000000900027202 */ /* 0x000fce0000000f00 */
.L_x_571:
        /* <DEDUP_REMOVED lines=10> */
[----:B0-----:R-:W-:-:S06]  /*f5e0*/  VIADD R3, R9, 0xffffffe ;  /* 0x0ffffffe09037836 */ /* 0x001fcc0000000000 */
[----:B------:R-:W0:Y:S02]  /*f5f0*/  F2I.FTZ.U32.TRUNC.NTZ R3, R3 ;  /* 0x0000000300037305 */ /* 0x000e24000021f000 */
[----:B0-----:R-:W-:Y:S01]  /*f600*/  IADD3 R11, RZ, -R3, RZ ;  /* 0x80000003ff0b7210 */ /* 0x001fe20007ffe0ff */
[----:B------:R-:W-:Y:S06]  /*f610*/  @!P0 BRA `(.L_x_576) ;  /* 0x0000000000088947 */ /* 0x000fec0003800000 */
[----:B------:R-:W-:-:S05]  /*f620*/  VIADD R9, R5, 0xffffffff ;  /* 0xffffffff05097836 */ /* 0x000fca0000000000 */
[----:B------:R0:W1:Y:S02]  /*f630*/  SHFL.IDX PT, R16, R2, R9, 0x1f ;  /* 0x00001f0902107589 */ /* 0x00006400000e0000 */
.L_x_576:
[----:B-1----:R-:W-:Y:S01]  /*f640*/  IMAD R16, R16, UR4, R7 ;  /* 0x0000000410107c24 */ /* 0x002fe2000f8e0207 */
[----:B------:R-:W-:Y:S01]  /*f650*/  IADD3 R19, R5, R19, RZ ;  /* 0x0000001305137210 */ /* 0x000fe20007ffe0ff */
[----:B------:R-:W-:Y:S02]  /*f660*/  IMAD R7, R11, R6, RZ ;  /* 0x000000060b077224 */ /* 0x000fe400078e02ff */
[----:B0-----:R-:W-:Y:S01]  /*f670*/  IMAD.MOV.U32 R2, RZ, RZ, RZ ;  /* 0x000000ffff027224 */ /* 0x001fe200078e00ff */
[----:B------:R-:W-:-:S03]  /*f680*/  IADD3 R17, -R16, UR6, RZ ;  /* 0x0000000610117c10 */ /* 0x000fc6000fffe1ff */
[----:B------:R-:W-:Y:S01]  /*f690*/  IMAD.HI.U32 R2, R3, R7, R2 ;  /* 0x0000000703027227 */ /* 0x000fe200078e0002 */
[----:B------:R-:W-:Y:S02]  /*f6a0*/  IABS R7, R0 ;  /* 0x0000000000077213 */ /* 0x000fe40000000000 */
[----:B------:R-:W-:Y:S02]  /*f6b0*/  IABS R3, R17 ;  /* 0x0000001100037213 */ /* 0x000fe40000000000 */
        /* <DEDUP_REMOVED lines=8> */
[----:B------:R-:W-:Y:S02]  /*f740*/  @P0 IADD3 R2, R2, 0x1, RZ ;  /* 0x0000000102020810 */ /* 0x000fe40007ffe0ff */
[----:B------:R-:W-:-:S13]  /*f750*/  ISETP.GE.AND P0, PT, R3, RZ, PT ;  /* 0x000000ff0300720c */ /* 0x000fda0003f06270 */
[----:B------:R-:W-:Y:S01]  /*f760*/  @!P0 IMAD.MOV R2, RZ, RZ, -R2 ;  /* 0x000000ffff028224 */ /* 0x000fe200078e0a02 */
[----:B------:R-:W-:-:S13]  /*f770*/  ISETP.NE.AND P0, PT, R0, RZ, PT ;  /* 0x000000ff0000720c */ /* 0x000fda0003f05270 */
[----:B------:R-:W-:-:S05]  /*f780*/  @!P0 LOP3.LUT R2, RZ, R0, RZ, 0x33, !PT ;  /* 0x00000000ff028212 */ /* 0x000fca00078e33ff */
[--C-:B------:R-:W-:Y:S02]  /*f790*/  IMAD.MOV R3, RZ, RZ, -R2.reuse ;  /* 0x000000ffff037224 */ /* 0x100fe400078e0a02 */
[----:B------:R-:W-:Y:S02]  /*f7a0*/  IMAD.MOV.U32 R18, RZ, RZ, R2 ;  /* 0x000000ffff127224 */ /* 0x000fe400078e0002 */
[----:B------:R-:W-:Y:S01]  /*f7b0*/  IMAD R17, R0, R3, R17 ;  /* 0x0000000300117224 */ /* 0x000fe200078e0211 */
[----:B------:R-:W-:Y:S06]  /*f7c0*/  BRA `(.L_x_577) ;  /* 0x00000000000c7947 */ /* 0x000fec0003800000 */
.L_x_572:
[----:B------:R-:W-:Y:S01]  /*f7d0*/  IMAD.MOV.U32 R17, RZ, RZ, RZ ;  /* 0x000000ffff117224 */ /* 0x000fe200078e00ff */
[----:B------:R-:W-:Y:S01]  /*f7e0*/  MOV R16, UR6 ;  /* 0x0000000600107c02 */ /* 0x000fe20008000f00 */
[----:B------:R-:W-:-:S07]  /*f7f0*/  IMAD.MOV.U32 R18, RZ, RZ, RZ ;  /* 0x000000ffff127224 */ /* 0x000fce00078e00ff */
.L_x_577:
        /* <DEDUP_REMOVED lines=16> */
[----:B------:R-:W-:Y:S01]  /*f900*/  ULDC.64 UR38, c[0x0][0x198] ;  /* 0x0000660000267ab9 */ /* 0x000fe20000000a00 */
[----:B------:R-:W-:Y:S02]  /*f910*/  ULDC UR36, c[0x0][0xc] ;  /* 0x0000030000247ab9 */ /* 0x000fe40000000800 */
[----:B------:R0:W-:Y:S04]  /*f920*/  STL [R1+0x8], R0 ;  /* 0x0000080001007387 */ /* 0x0001e80000100800 */
[----:B------:R0:W-:Y:S04]  /*f930*/  STL [R1+0x4], RZ ;  /* 0x000004ff01007387 */ /* 0x0001e80000100800 */
[----:B------:R0:W-:Y:S04]  /*f940*/  STL [R1+0xc], R0 ;  /* 0x00000c0001007387 */ /* 0x0001e80000100800 */
[----:B------:R0:W-:Y:S02]  /*f950*/  STL [R1+0x28], RZ ;  /* 0x000028ff01007387 */ /* 0x0001e40000100800 */
.L_x_660:
[----:B-1-3--:R-:W1:Y:S02]  /*f960*/  LDC.64 R2, c[0x0][0xc60] ;  /* 0x00031800ff027b82 */ /* 0x00ae640000000a00 */
[----:B-1----:R-:W-:-:S05]  /*f970*/  IMAD.WIDE R2, R19, 0x4, R2 ;  /* 0x0000000413027825 */ /* 0x002fca00078e0202 */
[----:B--2---:R-:W0:Y:S01]  /*f980*/  LDG.E R11, desc[UR40][R2.64] ;  /* 0x00000028020b7981 */ /* 0x004e22000c1e1900 */
[----:B------:R-:W-:Y:S05]  /*f990*/  YIELD ;  /* 0x0000000000007946 */ /* 0x000fea0003800000 */
[----:B------:R-:W-:Y:S01]  /*f9a0*/  ULDC.64 UR4, c[0x0][0xa28] ;  /* 0x00028a0000047ab9 */ /* 0x000fe20000000a00 */
[----:B------:R-:W-:Y:S01]  /*f9b0*/  IMAD.MOV.U32 R6, RZ, RZ, RZ ;  /* 0x000000ffff067224 */ /* 0x000fe200078e00ff */
[----:B------:R-:W-:Y:S01]  /*f9c0*/  ISETP.NE.U32.AND P0, PT, RZ, UR4, PT ;  /* 0x00000004ff007c0c */ /* 0x000fe2000bf05070 */
[----:B------:R-:W-:Y:S01]  /*f9d0*/  IMAD.MOV.U32 R4, RZ, RZ, RZ ;  /* 0x000000ffff047224 */ /* 0x000fe200078e00ff */
[----:B------:R-:W-:-:S02]  /*f9e0*/  ULDC.64 UR6, c[0x0][0xa10] ;  /* 0x0002840000067ab9 */ /* 0x000fc40000000a00 */
[----:B------:R-:W-:Y:S02]  /*f9f0*/  ISETP.NE.AND.EX P0, PT, RZ, UR5, PT, P0 ;  /* 0x00000005ff007c0c */ /* 0x000fe4000bf05300 */
[----:B0-----:R-:W-:Y:S01]  /*fa00*/  SHF.R.S32.HI R0, RZ, 0x1f, R11 ;  /* 0x0000001fff007819 */ /* 0x001fe2000001140b */
[----:B------:R-:W-:Y:S10]  /*fa10*/  STL [R1+0x14], R11 ;  /* 0x0000140b01007387 */ /* 0x000ff40000100800 */
[----:B------:R-:W-:-:S04]  /*fa20*/  @P0 LEA R2, P1, R11, UR4, 0x2 ;  /* 0x000000040b020c11 */ /* 0x000fc8000f8210ff */
        /* <DEDUP_REMOVED lines=9> */
[----:B------:R-:W-:Y:S01]  /*fac0*/  ISETP.NE.U32.AND P1, PT, RZ, UR4, PT ;  /* 0x00000004ff007c0c */ /* 0x000fe2000bf25070 */
[----:B------:R-:W-:Y:S01]  /*fad0*/  IMAD.MOV.U32 R10, RZ, RZ, RZ ;  /* 0x000000ffff0a7224 */ /* 0x000fe200078e00ff */
[C---:B------:R-:W-:Y:S02]  /*fae0*/  SHF.L.U32 R7, R11.reuse, 0x2, RZ ;  /* 0x000000020b077819 */ /* 0x040fe400000006ff */
[----:B------:R-:W-:Y:S02]  /*faf0*/  ISETP.NE.AND.EX P1, PT, RZ, UR5, PT, P1 ;  /* 0x00000005ff007c0c */ /* 0x000fe4000bf25310 */
[----:B------:R-:W-:Y:S01]  /*fb00*/  SHF.L.U64.HI R0, R11, 0x2, R0 ;  /* 0x000000020b007819 */ /* 0x000fe20000010200 */
[----:B------:R-:W-:Y:S04]  /*fb10*/  STL [R1+0x20], R7 ;  /* 0x0000200701007387 */ /* 0x000fe80000100800 */
[----:B------:R-:W-:Y:S06]  /*fb20*/  STL [R1+0x24], R0 ;  /* 0x0000240001007387 */ /* 0x000fec0000100800 */
[----:B------:R-:W-:-:S04]  /*fb30*/  @P1 IADD3 R8, P0, R7, UR4, RZ ;  /* 0x0000000407081c10 */ /* 0x000fc8000ff1e0ff */
[----:B------:R-:W-:Y:S01]  /*fb40*/  @P1 IADD3.X R9, R0, UR5, RZ, P0, !PT ;  /* 0x0000000500091c10 */ /* 0x000fe200087fe4ff */
[----:B------:R-:W-:Y:S02]  /*fb50*/  ULDC.64 UR4, c[0x0][0xa08] ;  /* 0x0002820000047ab9 */ /* 0x000fe40000000a00 */
[----:B------:R-:W-:-:S04]  /*fb60*/  ISETP.NE.U32.AND P2, PT, RZ, UR4, PT ;  /* 0x00000004ff007c0c */ /* 0x000fc8000bf45070 */
[----:B------:R-:W-:Y:S01]  /*fb70*/  ISETP.NE.AND.EX P2, PT, RZ, UR5, PT, P2 ;  /* 0x00000005ff007c0c */ /* 0x000fe2000bf45320 */
[----:B--2---:R0:W-:Y:S02]  /*fb80*/  STL [R1+0x34], R4 ;  /* 0x0000340401007387 */ /* 0x0041e40000100800 */
[----:B0-----:R-:W-:-:S04]  /*fb90*/  IADD3 R4, P0, R7, UR4, RZ ;  /* 0x0000000407047c10 */ /* 0x001fc8000ff1e0ff */
[----:B------:R-:W-:Y:S01]  /*fba0*/  IADD3.X R5, R0, UR5, RZ, P0, !PT ;  /* 0x0000000500057c10 */ /* 0x000fe200087fe4ff */
[----:B------:R-:W-:Y:S01]  /*fbb0*/  ULDC.64 UR4, c[0x0][0x3f8] ;  /* 0x0000fe0000047ab9 */ /* 0x000fe20000000a00 */
[----:B------:R-:W-:Y:S01]  /*fbc0*/  IADD3 R2, P0, R7, UR6, RZ ;  /* 0x0000000607027c10 */ /* 0x000fe2000ff1e0ff */
[----:B------:R-:W-:-:S03]  /*fbd0*/  UISETP.NE.U32.AND UP0, UPT, UR4, URZ, UPT ;  /* 0x0000003f0400728c */ /* 0x000fc6000bf05070 */
[----:B------:R0:W5:Y:S01]  /*fbe0*/  @P2 LDG.E R10, desc[UR40][R4.64] ;  /* 0x00000028040a2981 */ /* 0x000162000c1e1900 */
[----:B------:R-:W-:Y:S01]  /*fbf0*/  ULDC UR4, c[0x0][0x404] ;  /* 0x0001010000047ab9 */ /* 0x000fe20000000800 */
[----:B------:R-:W-:Y:S01]  /*fc00*/  UISETP.NE.AND.EX UP0, UPT, UR5, URZ, UPT, UP0 ;  /* 0x0000003f0500728c */ /* 0x000fe2000bf05300 */
[----:B------:R-:W-:Y:S02]  /*fc10*/  IADD3.X R3, R0, UR7, RZ, P0, !PT ;  /* 0x0000000700037c10 */ /* 0x000fe400087fe4ff */
[----:B------:R-:W-:Y:S01]  /*fc20*/  ULDC UR5, c[0x0][0x2e0] ;  /* 0x0000b80000057ab9 */ /* 0x000fe20000000800 */
[----:B------:R-:W-:-:S04]  /*fc30*/  USEL UR4, UR4, 0x1, UP0 ;  /* 0x0000000104047887 */ /* 0x000fc80008000000 */
[----:B------:R-:W-:-:S06]  /*fc40*/  UIMAD UR4, UR4, UR5, URZ ;  /* 0x00000005040472a4 */ /* 0x000fcc000f8e023f */
[----:B------:R-:W-:-:S06]  /*fc50*/  IMAD.U32 R0, RZ, RZ, UR4 ;  /* 0x00000004ff007e24 */ /* 0x000fcc000f8e00ff */
[----:B------:R0:W5:Y:S01]  /*fc60*/  @P1 LDG.E R0, desc[UR40][R8.64] ;  /* 0x0000002808001981 */ /* 0x000162000c1e1900 */
[----:B------:R-:W-:Y:S01]  /*fc70*/  ISETP.NE.U32.AND P0, PT, RZ, UR6, PT ;  /* 0x00000006ff007c0c */ /* 0x000fe2000bf05070 */
[----:B------:R-:W-:Y:S02]  /*fc80*/  ULDC UR4, c[0x0][0x338] ;  /* 0x0000ce0000047ab9 */ /* 0x000fe40000000800 */
[----:B------:R-:W-:Y:S02]  /*fc90*/  MOV R7, UR4 ;  /* 0x0000000400077c02 */ /* 0x000fe40008000f00 */
[----:B------:R-:W-:Y:S01]  /*fca0*/  ISETP.NE.AND.EX P0, PT, RZ, UR7, PT, P0 ;  /* 0x00000007ff007c0c */ /* 0x000fe2000bf05300 */
[----:B------:R-:W-:-:S12]  /*fcb0*/  @P1 BRA `(.L_x_579) ;  /* 0x0000000000101947 */ /* 0x000fd80003800000 */
[----:B------:R-:W-:Y:S05]  /*fcc0*/  @!P2 BRA `(.L_x_579) ;  /* 0x00000000000ca947 */ /* 0x000fea0003800000 */
[----:B0-----:R-:W2:Y:S04]  /*fcd0*/  LDG.E R8, desc[UR40][R4.64] ;  /* 0x0000002804087981 */ /* 0x001ea8000c1e1900 */
[----:B-----5:R-:W2:Y:S02]  /*fce0*/  LDG.E R0, desc[UR40][R4.64+0x4] ;  /* 0x0000042804007981 */ /* 0x020ea4000c1e1900 */
[----:B--2---:R-:W-:-:S07]  /*fcf0*/  IMAD.IADD R0, R0, 0x1, -R8 ;  /* 0x0000000100007824 */ /* 0x004fce00078e0a08 */
.L_x_579:
[----:B0-----:R-:W2:Y:S04]  /*fd00*/  @P0 LDG.E R4, desc[UR40][R2.64] ;  /* 0x0000002802040981 */ /* 0x001ea8000c1e1900 */
[----:B------:R-:W2:Y:S01]  /*fd10*/  @P0 LDG.E R5, desc[UR40][R2.64+0x4] ;  /* 0x0000042802050981 */ /* 0x000ea2000c1e1900 */
[----:B-----5:R-:W-:Y:S01]  /*fd20*/  IADD3 R0, -R6, R0, RZ ;  /* 0x0000000006007210 */ /* 0x020fe20007ffe1ff */
[----:B------:R-:W-:Y:S01]  /*fd30*/  BSSY B0, `(.L_x_580) ;  /* 0x0000115000007945 */ /* 0x000fe20003800000 */
[----:B------:R-:W-:Y:S01]  /*fd40*/  PLOP3.LUT P2, PT, PT, PT, PT, 0x80, 0x0 ;  /* 0x000000000000781c */ /* 0x000fe20003f4f070 */
[----:B--2---:R-:W-:-:S04]  /*fd50*/  @P0 IMAD.IADD R7, R5, 0x1, -R4 ;  /* 0x0000000105070824 */ /* 0x004fc800078e0a04 */
[----:B------:R-:W-:-:S04]  /*fd60*/  IMAD.IADD R8, R0, 0x1, R7 ;  /* 0x0000000100087824 */ /* 0x000fc800078e0207 */
[----:B------:R-:W-:Y:S01]  /*fd70*/  VIADD R5, R8, 0x3f ;  /* 0x0000003f08057836 */ /* 0x000fe20000000000 */
[----:B------:R0:W-:Y:S04]  /*fd80*/  STL [R1+0x2c], R8 ;  /* 0x00002c0801007387 */ /* 0x0001e80000100800 */
[----:B------:R-:W-:-:S04]  /*fd90*/  SHF.R.S32.HI R4, RZ, 0x1f, R5 ;  /* 0x0000001fff047819 */ /* 0x000fc80000011405 */
[----:B------:R-:W-:-:S04]  /*fda0*/  LEA.HI R5, R4, R5, RZ, 0x6 ;  /* 0x0000000504057211 */ /* 0x000fc800078f30ff */
[----:B------:R-:W-:-:S04]  /*fdb0*/  LOP3.LUT R4, R5, 0xffffffc0, RZ, 0xc0, !PT ;  /* 0xffffffc005047812 */ /* 0x000fc800078ec0ff */
[----:B------:R-:W-:Y:S02]  /*fdc0*/  VIADDMNMX R7, R4, -R0, R7, PT ;  /* 0x8000000004077246 */ /* 0x000fe40003800107 */
[----:B------:R-:W-:-:S04]  /*fdd0*/  IADD3 R4, -R0, RZ, RZ ;  /* 0x000000ff00047210 */ /* 0x000fc80007ffe1ff */
[----:B------:R-:W-:-:S04]  /*fde0*/  VIMNMX R4, RZ, R4, !PT ;  /* 0x00000004ff047248 */ /* 0x000fc80007fe0100 */
[----:B------:R-:W-:Y:S02]  /*fdf0*/  ISETP.GT.AND P1, PT, R7, R4, PT ;  /* 0x000000040700720c */ /* 0x000fe40003f24270 */
[----:B------:R-:W-:-:S11]  /*fe00*/  SHF.R.U32.HI R4, RZ, 0x6, R4 ;  /* 0x00000006ff047819 */ /* 0x000fd60000011604 */
[----:B------:R-:W-:-:S05]  /*fe10*/  @P1 VIADD R7, R7, 0x3f ;  /* 0x0000003f07071836 */ /* 0x000fca0000000000 */
[----:B------:R-:W-:-:S04]  /*fe20*/  @P1 SHF.R.S32.HI R0, RZ, 0x1f, R7 ;  /* 0x0000001fff001819 */ /* 0x000fc80000011407 */
[----:B------:R-:W-:Y:S01]  /*fe30*/  @P1 LEA.HI R7, R0, R7, RZ, 0x6 ;  /* 0x0000000700071211 */ /* 0x000fe200078f30ff */
[----:B------:R-:W-:-:S03]  /*fe40*/  IMAD.MOV.U32 R0, RZ, RZ, R4 ;  /* 0x000000ffff007224 */ /* 0x000fc600078e0004 */
[----:B------:R-:W-:Y:S02]  /*fe50*/  @P1 SHF.R.S32.HI R0, RZ, 0x6, R7 ;  /* 0x00000006ff001819 */ /* 0x000fe40000011407 */
[----:B------:R-:W-:-:S06]  /*fe60*/  MOV R7, RZ ;  /* 0x000000ff00077202 */ /* 0x000fcc0000000f00 */
[----:B------:R1:W5:Y:S01]  /*fe70*/  @P0 LDG.E R7, desc[UR40][R2.64] ;  /* 0x0000002802070981 */ /* 0x000362000c1e1900 */
[----:B------:R-:W-:Y:S01]  /*fe80*/  ISETP.GT.AND P1, PT, R0, R4, PT ;  /* 0x000000040000720c */ /* 0x000fe20003f24270 */
[----:B-1----:R-:W-:Y:S01]  /*fe90*/  IMAD.IADD R3, R10, 0x1, R6 ;  /* 0x000000010a037824 */ /* 0x002fe200078e0206 */
[----:B------:R-:W-:-:S04]  /*fea0*/  SHF.R.S32.HI R2, RZ, 0x6, R5 ;  /* 0x00000006ff027819 */ /* 0x000fc80000011405 */
[----:B------:R0:W-:Y:S04]  /*feb0*/  STL [R1+0x10], R3 ;  /* 0x0000100301007387 */ /* 0x0001e80000100800 */
[----:B------:R0:W-:Y:S03]  /*fec0*/  STL [R1+0x1c], R2 ;  /* 0x00001c0201007387 */ /* 0x0001e60000100800 */
[----:B------:R-:W-:Y:S05]  /*fed0*/  @!P1 BRA `(.L_x_581) ;  /* 0x0000000c00e89947 */ /* 0x000fea0003800000 */
[----:B0-----:R-:W0:Y:S01]  /*fee0*/  LDC R2, c[0x0][0x428] ;  /* 0x00010a00ff027b82 */ /* 0x001e220000000800 */
[----:B------:R-:W-:Y:S01]  /*fef0*/  UMOV UR4, 0xffffffff ;  /* 0xffffffff00047882 */ /* 0x000fe20000000000 */
[----:B------:R-:W-:Y:S01]  /*ff00*/  IMAD.MOV.U32 R3, RZ, RZ, R18 ;  /* 0x000000ffff037224 */ /* 0x000fe200078e0012 */
[----:B0-----:R-:W-:-:S13]  /*ff10*/  ISETP.NE.AND P1, PT, R2, 0x1, PT ;  /* 0x000000010200780c */ /* 0x001fda0003f25270 */
[----:B------:R-:W0:Y:S08]  /*ff20*/  @P1 LDC R2, c[0x0][0x42c] ;  /* 0x00010b00ff021b82 */ /* 0x000e300000000800 */
[----:B------:R-:W1:Y:S01]  /*ff30*/  @P1 LDC R5, c[0x0][0x430] ;  /* 0x00010c00ff051b82 */ /* 0x000e620000000800 */
[----:B0-----:R-:W-:-:S05]  /*ff40*/  @P1 IMAD.HI.U32 R2, R18, R2, RZ ;  /* 0x0000000212021227 */ /* 0x001fca00078e00ff */
[----:B-1----:R-:W-:Y:S02]  /*ff50*/  @P1 SHF.R.U32.HI R3, RZ, R5, R2 ;  /* 0x00000005ff031219 */ /* 0x002fe40000011602 */
[----:B------:R-:W-:Y:S01]  /*ff60*/  SEL R2, R11, RZ, !P0 ;  /* 0x000000ff0b027207 */ /* 0x000fe20004000000 */
[----:B------:R-:W-:Y:S06]  /*ff70*/  BRA.DIV UR4, `(.L_x_582) ;  /* 0x00000056045c7947 */ /* 0x000fec000b800000 */
.L_x_704:
[----:B------:R-:W-:-:S03]  /*ff80*/  UMOV UR4, 0xffffffff ;  /* 0xffffffff00047882 */ /* 0x000fc60000000000 */
[----:B------:R-:W-:Y:S05]  /*ff90*/  BRA.DIV UR4, `(.L_x_583) ;  /* 0x0000005604887947 */ /* 0x000fea000b800000 */
[----:B------:R-:W-:-:S13]  /*ffa0*/  ELECT P6, URZ, PT ;  /* 0x00000000003f782f */ /* 0x000fda00038c0000 */
.L_x_707:
[----:B------:R-:W2:Y:S01]  /*ffb0*/  LDL R5, [R1+0x28] ;  /* 0x0000280001057983 */ /* 0x000ea20000100800 */
[----:B------:R-:W-:Y:S01]  /*ffc0*/  MOV R8, 0x400 ;  /* 0x0000040000087802 */ /* 0x000fe20000000f00 */
[----:B------:R-:W-:Y:S01]  /*ffd0*/  BSSY B1, `(.L_x_584) ;  /* 0x000000a000017945 */ /* 0x000fe20003800000 */
[----:B--2---:R-:W-:-:S04]  /*ffe0*/  IADD3 R5, R5, 0x1, RZ ;  /* 0x0000000105057810 */ /* 0x004fc80007ffe0ff */
[----:B------:R-:W-:-:S04]  /*fff0*/  LEA.HI R6, R5, R5, RZ, 0x1 ;  /* 0x0000000505067211 */ /* 0x000fc800078f08ff */
[----:B------:R-:W-:-:S05]  /*10000*/  LOP3.LUT R6, R6, 0xfffffffe, RZ, 0xc0, !PT ;  /* 0xfffffffe06067812 */ /* 0x000fca00078ec0ff */
[----:B------:R-:W-:Y:S02]  /*10010*/  IMAD.IADD R6, R5, 0x1, -R6 ;  /* 0x0000000105067824 */ /* 0x000fe400078e0a06 */
[----:B------:R-:W0:Y:S03]  /*10020*/  S2R R5, SR_CgaCtaId ;  /* 0x0000000000057919 */ /* 0x000e260000008800 */
[----:B------:R-:W-:Y:S02]  /*10030*/  SHF.L.U32 R6, R6, 0x1f, RZ ;  /* 0x0000001f06067819 */ /* 0x000fe400000006ff */
[----:B0-----:R-:W-:-:S04]  /*10040*/  LEA R5, R5, R8, 0x18 ;  /* 0x0000000805057211 */ /* 0x001fc800078ec0ff */
[----:B------:R-:W0:Y:S02]  /*10050*/  SYNCS.PHASECHK.TRANS64.TRYWAIT P0, [R5+URZ+0x28c20], R6 ;  /* 0x028c2006050075a7 */ /* 0x000e24000800017f */
[----:B0-----:R-:W-:Y:S05]  /*10060*/  @!P0 BRA `(.L_x_585) ;  /* 0x0000005400748947 */ /* 0x001fea0003800000 */
.L_x_708:
[----:B------:R-:W-:Y:S05]  /*10070*/  BSYNC B1 ;  /* 0x0000000000017941 */ /* 0x000fea0003800000 */
.L_x_584:
[----:B------:R-:W-:Y:S04]  /*10080*/  BSSY B1, `(.L_x_586) ;  /* 0x0000061000017945 */ /* 0x000fe80003800000 */
[----:B------:R-:W-:Y:S05]  /*10090*/  @!P6 BRA `(.L_x_587) ;  /* 0x00000004007ce947 */ /* 0x000fea0003800000 */
[----:B------:R-:W0:Y:S04]  /*100a0*/  LDL R9, [R1+0x4] ;  /* 0x0000040001097983 */ /* 0x000e280000100800 */
[----:B------:R-:W2:Y:S01]  /*100b0*/  LDL R8, [R1+0xc] ;  /* 0x00000c0001087983 */ /* 0x000ea20000100800 */
[----:B0-----:R-:W-:Y:S01]  /*100c0*/  IMAD R6, R9, 0x8, R5 ;  /* 0x0000000809067824 */ /* 0x001fe200078e0205 */
[----:B--2---:R-:W-:-:S04]  /*100d0*/  SHF.L.U32 R9, R8, 0x1f, RZ ;  /* 0x0000001f08097819 */ /* 0x004fc800000006ff */
[----:B------:R-:W0:Y:S02]  /*100e0*/  SYNCS.PHASECHK.TRANS64.TRYWAIT P0, [R6+URZ+0x28ca0], R9 ;  /* 0x028ca009060075a7 */ /* 0x000e24000800017f */
[----:B0-----:R-:W-:Y:S05]  /*100f0*/  @!P0 BRA `(.L_x_588) ;  /* 0x0000005400648947 */ /* 0x001fea0003800000 */
.L_x_709:
[----:B------:R-:W1:Y:S02]  /*10100*/  S2R R8, SR_TID.X ;  /* 0x0000000000087919 */ /* 0x000e640000002100 */
[----:B-1----:R-:W-:-:S04]  /*10110*/  LOP3.LUT R8, R8, 0x7f, RZ, 0xc0, !PT ;  /* 0x0000007f08087812 */ /* 0x002fc800078ec0ff */
[----:B------:R-:W-:-:S13]  /*10120*/  ISETP.NE.AND P1, PT, R8, RZ, PT ;  /* 0x000000ff0800720c */ /* 0x000fda0003f25270 */
[----:B------:R-:W-:Y:S05]  /*10130*/  @P1 BRA `(.L_x_589) ;  /* 0x00000000001c1947 */ /* 0x000fea0003800000 */
[----:B------:R-:W1:Y:S02]  /*10140*/  S2R R8, SR_TID.X ;  /* 0x0000000000087919 */ /* 0x000e640000002100 */
[----:B-1----:R-:W-:-:S04]  /*10150*/  LOP3.LUT R8, R8, 0x1f, RZ, 0xc0, !PT ;  /* 0x0000001f08087812 */ /* 0x002fc800078ec0ff */
[----:B------:R-:W-:Y:S02]  /*10160*/  ISETP.NE.AND P0, PT, R8, RZ, PT ;  /* 0x000000ff0800720c */ /* 0x000fe40003f05270 */
[----:B------:R-:W-:-:S04]  /*10170*/  MOV R8, 0x2000 ;  /* 0x0000200000087802 */ /* 0x000fc80000000f00 */
[----:B------:R1:W-:Y:S07]  /*10180*/  SYNCS.ARRIVE.TRANS64 RZ, [R6+URZ+0x28c90], R8 ;  /* 0x028c900806ff79a7 */ /* 0x0003ee000800003f */
[----:B------:R-:W-:Y:S05]  /*10190*/  @!P0 BRA `(.L_x_589) ;  /* 0x0000000000048947 */ /* 0x000fea0003800000 */
[----:B------:R-:W-:Y:S01]  /*101a0*/  BPT.TRAP 0x1 ;  /* 0x000000040000795c */ /* 0x000fe20000300000 */
.L_x_589:
[----:B-1----:R-:W2:Y:S01]  /*101b0*/  LDL R8, [R1+0x4] ;  /* 0x0000040001087983 */ /* 0x002ea20000100800 */
[----:B------:R-:W-:Y:S01]  /*101c0*/  R2UR UR9, R6 ;  /* 0x00000000060972ca */ /* 0x000fe200000e0000 */
[----:B------:R-:W-:Y:S01]  /*101d0*/  UIADD3 UR4, UP0, UR38, 0x570, URZ ;  /* 0x0000057026047890 */ /* 0x000fe2000ff1e03f */
[----:B------:R-:W-:Y:S01]  /*101e0*/  R2UR UR12, R3 ;  /* 0x00000000030c72ca */ /* 0x000fe200000e0000 */
[----:B------:R-:W-:Y:S01]  /*101f0*/  UMOV UR6, 0x0 ;  /* 0x0000000000067882 */ /* 0x000fe20000000000 */
[----:B------:R-:W-:Y:S01]  /*10200*/  R2UR UR13, R2 ;  /* 0x00000000020d72ca */ /* 0x000fe200000e0000 */
[----:B------:R-:W-:Y:S01]  /*10210*/  UIADD3.X UR5, URZ, UR39, URZ, UP0, !UPT ;  /* 0x000000273f057290 */ /* 0x000fe200087fe43f */
[----:B------:R-:W-:Y:S01]  /*10220*/  UMOV UR7, 0x12f00000 ;  /* 0x12f0000000077882 */ /* 0x000fe20000000000 */
[----:B------:R-:W-:-:S06]  /*10230*/  UMOV UR10, URZ ;  /* 0x0000003f000a7c82 */ /* 0x000fcc0008000000 */
[----:B------:R-:W-:Y:S01]  /*10240*/  UIADD3 UR9, UR9, 0x28c90, URZ ;  /* 0x00028c9009097890 */ /* 0x000fe2000fffe03f */
[----:B--2---:R-:W-:-:S05]  /*10250*/  IMAD R8, R8, 0x2000, R5 ;  /* 0x0000200008087824 */ /* 0x004fca00078e0205 */
[----:B------:R-:W-:Y:S01]  /*10260*/  R2UR UR8, R8 ;  /* 0x00000000080872ca */ /* 0x000fe200000e0000 */
[----:B-----5:R-:W-:-:S05]  /*10270*/  IMAD R8, R0, 0x40, R7 ;  /* 0x0000004000087824 */ /* 0x020fca00078e0207 */
[----:B------:R-:W-:-:S04]  /*10280*/  IADD3 R8, R8, -0x40, RZ ;  /* 0xffffffc008087810 */ /* 0x000fc80007ffe0ff */
[----:B------:R-:W-:-:S03]  /*10290*/  R2UR UR11, R8 ;  /* 0x00000000080b72ca */ /* 0x000fc600000e0000 */
[----:B------:R-:W-:-:S10]  /*102a0*/  UIADD3 UR8, UR8, 0x22400, URZ ;  /* 0x0002240008087890 */ /* 0x000fd4000fffe03f */
[----:B------:R1:W-:Y:S01]  /*102b0*/  UTMALDG.4D [UR8], [UR4], desc[UR6] ;  /* 0x00000608040075b4 */ /* 0x0003e20008019000 */
[----:B------:R-:W2:Y:S02]  /*102c0*/  SYNCS.PHASECHK.TRANS64.TRYWAIT P0, [R6+URZ+0x28cc0], R9 ;  /* 0x028cc009060075a7 */ /* 0x000ea4000800017f */
[----:B-12---:R-:W-:Y:S05]  /*102d0*/  @!P0 BRA `(.L_x_590) ;  /* 0x0000005400008947 */ /* 0x006fea0003800000 */
.L_x_710:
[----:B------:R-:W-:Y:S05]  /*102e0*/  @P1 BRA `(.L_x_591) ;  /* 0x00000000001c1947 */ /* 0x000fea0003800000 */
[----:B------:R-:W2:Y:S01]  /*102f0*/  S2R R10, SR_TID.X ;  /* 0x00000000000a7919 */ /* 0x000ea20000002100 */
[----:B01----:R-:W-:-:S04]  /*10300*/  IMAD.MOV.U32 R9, RZ, RZ, 0x10000 ;  /* 0x00010000ff097424 */ /* 0x003fc800078e00ff */
[----:B------:R3:W-:Y:S01]  /*10310*/  SYNCS.ARRIVE.TRANS64 RZ, [R6+URZ+0x28cb0], R9 ;  /* 0x028cb00906ff79a7 */ /* 0x0007e2000800003f */
[----:B--2---:R-:W-:-:S04]  /*10320*/  LOP3.LUT R10, R10, 0x1f, RZ, 0xc0, !PT ;  /* 0x0000001f0a0a7812 */ /* 0x004fc800078ec0ff */
[----:B------:R-:W-:-:S13]  /*10330*/  ISETP.NE.AND P0, PT, R10, RZ, PT ;  /* 0x000000ff0a00720c */ /* 0x000fda0003f05270 */
[----:B---3--:R-:W-:Y:S05]  /*10340*/  @!P0 BRA `(.L_x_591) ;  /* 0x0000000000048947 */ /* 0x008fea0003800000 */
[----:B------:R-:W-:Y:S01]  /*10350*/  BPT.TRAP 0x1 ;  /* 0x000000040000795c */ /* 0x000fe20000300000 */
.L_x_591:
[----:B01----:R-:W2:Y:S01]  /*10360*/  LDL R9, [R1+0x4] ;  /* 0x0000040001097983 */ /* 0x003ea20000100800 */
[----:B------:R-:W-:Y:S01]  /*10370*/  R2UR UR9, R6 ;  /* 0x00000000060972ca */ /* 0x000fe200000e0000 */
[----:B------:R-:W-:Y:S01]  /*10380*/  UIADD3 UR4, UP0, UR38, 0x670, URZ ;  /* 0x0000067026047890 */ /* 0x000fe2000ff1e03f */
[----:B------:R-:W-:Y:S01]  /*10390*/  R2UR UR11, R8 ;  /* 0x00000000080b72ca */ /* 0x000fe200000e0000 */
[----:B------:R-:W-:Y:S01]  /*103a0*/  UMOV UR10, URZ ;  /* 0x0000003f000a7c82 */ /* 0x000fe20008000000 */
[----:B------:R-:W-:Y:S01]  /*103b0*/  R2UR UR12, R3 ;  /* 0x00000000030c72ca */ /* 0x000fe200000e0000 */
[----:B------:R-:W-:Y:S01]  /*103c0*/  UIADD3.X UR5, URZ, UR39, URZ, UP0, !UPT ;  /* 0x000000273f057290 */ /* 0x000fe200087fe43f */
        /* <DEDUP_REMOVED lines=22> */
[----:B------:R-:W-:Y:S01]  /*10530*/  UMOV UR10, UR18 ;  /* 0x00000012000a7c82 */ /* 0x000fe20008000000 */
[----:B------:R-:W-:Y:S01]  /*10540*/  UIADD3 UR17, UR14, 0xc400, URZ ;  /* 0x0000c4000e117890 */ /* 0x000fe2000fffe03f */
[----:B------:R0:W-:Y:S02]  /*10550*/  UTMALDG.4D [UR8], [UR4], desc[UR6] ;  /* 0x00000608040075b4 */ /* 0x0001e40008019000 */
        /* <DEDUP_REMOVED lines=19> */
.L_x_587:
[----:B------:R-:W-:Y:S05]  /*10690*/  BSYNC B1 ;  /* 0x0000000000017941 */ /* 0x000fea0003800000 */
.L_x_586:
[----:B0-----:R-:W2:Y:S04]  /*106a0*/  LDL.LU R6, [R1+0x4] ;  /* 0x0000040001067983 */ /* 0x001ea80000300800 */
[----:B------:R-:W3:Y:S01]  /*106b0*/  LDL.LU R9, [R1+0xc] ;  /* 0x00000c0001097983 */ /* 0x000ee20000300800 */
[----:B------:R-:W-:Y:S02]  /*106c0*/  PLOP3.LUT P2, PT, PT, PT, PT, 0x8, 0x0 ;  /* 0x000000000000781c */ /* 0x000fe40003f4e170 */
[----:B--2---:R-:W-:-:S04]  /*106d0*/  IADD3 R6, R6, 0x1, RZ ;  /* 0x0000000106067810 */ /* 0x004fc80007ffe0ff */
[----:B------:R-:W-:-:S04]  /*106e0*/  ISETP.NE.AND P0, PT, R6, 0x2, PT ;  /* 0x000000020600780c */ /* 0x000fc80003f05270 */
[----:B------:R-:W-:Y:S02]  /*106f0*/  SEL R8, RZ, 0x1, P0 ;  /* 0x00000001ff087807 */ /* 0x000fe40000000000 */
[----:B------:R-:W-:Y:S01]  /*10700*/  SEL R10, R6, RZ, P0 ;  /* 0x000000ff060a7207 */ /* 0x000fe20000000000 */
[----:B------:R-:W-:Y:S01]  /*10710*/  VIADD R6, R0, 0xfffffffe ;  /* 0xfffffffe00067836 */ /* 0x000fe20000000000 */
[----:B---3--:R-:W-:-:S03]  /*10720*/  LOP3.LUT R9, R9, R8, RZ, 0x3c, !PT ;  /* 0x0000000809097212 */ /* 0x008fc600078e3cff */
[----:B------:R1:W-:Y:S01]  /*10730*/  STL [R1+0x4], R10 ;  /* 0x0000040a01007387 */ /* 0x0003e20000100800 */
[----:B------:R-:W-:-:S03]  /*10740*/  ISETP.GE.AND P0, PT, R6, R4, PT ;  /* 0x000000040600720c */ /* 0x000fc60003f06270 */
[----:B------:R1:W-:Y:S10]  /*10750*/  STL [R1+0xc], R9 ;  /* 0x00000c0901007387 */ /* 0x0003f40000100800 */
[----:B-1----:R-:W-:Y:S05]  /*10760*/  @!P0 BRA `(.L_x_581) ;  /* 0x0000000400c48947 */ /* 0x002fea0003800000 */
[C---:B-----5:R-:W-:Y:S01]  /*10770*/  IMAD R6, R0.reuse, 0x40, R7 ;  /* 0x0000004000067824 */ /* 0x060fe200078e0207 */
[----:B------:R-:W-:-:S03]  /*10780*/  IADD3 R0, R0, -0x1, RZ ;  /* 0xffffffff00007810 */ /* 0x000fc60007ffe0ff */
[----:B------:R-:W-:-:S07]  /*10790*/  VIADD R6, R6, 0xffffff80 ;  /* 0xffffff8006067836 */ /* 0x000fce0000000000 */
.L_x_598:
[----:B------:R-:W-:Y:S05]  /*107a0*/  YIELD ;  /* 0x0000000000007946 */ /* 0x000fea0003800000 */
[----:B------:R-:W-:Y:S04]  /*107b0*/  BSSY B1, `(.L_x_592) ;  /* 0x000005f000017945 */ /* 0x000fe80003800000 */
[----:B-1----:R-:W-:Y:S05]  /*107c0*/  @!P6 BRA `(.L_x_593) ;  /* 0x000000040074e947 */ /* 0x002fea0003800000 */
[----:B------:R-:W2:Y:S04]  /*107d0*/  LDL R7, [R1+0x4] ;  /* 0x0000040001077983 */ /* 0x000ea80000100800 */
[----:B------:R-:W3:Y:S01]  /*107e0*/  LDL R8, [R1+0xc] ;  /* 0x00000c0001087983 */ /* 0x000ee20000100800 */
[----:B--2---:R-:W-:Y:S01]  /*107f0*/  IMAD R7, R7, 0x8, R5 ;  /* 0x0000000807077824 */ /* 0x004fe200078e0205 */
[----:B---3--:R-:W-:-:S04]  /*10800*/  SHF.L.U32 R8, R8, 0x1f, RZ ;  /* 0x0000001f08087819 */ /* 0x008fc800000006ff */
[----:B------:R-:W0:Y:S02]  /*10810*/  SYNCS.PHASECHK.TRANS64.TRYWAIT P0, [R7+URZ+0x28ca0], R8 ;  /* 0x028ca008070075a7 */ /* 0x000e24000800017f */
[----:B0-----:R-:W-:Y:S05]  /*10820*/  @!P0 BRA `(.L_x_594) ;  /* 0x0000004c00c08947 */ /* 0x001fea0003800000 */
.L_x_711:
        /* <DEDUP_REMOVED lines=11> */
.L_x_595:
[----:B-1----:R-:W2:Y:S01]  /*108e0*/  LDL R9, [R1+0x4] ;  /* 0x0000040001097983 */ /* 0x002ea20000100800 */
[----:B------:R-:W-:Y:S01]  /*108f0*/  R2UR UR9, R7 ;  /* 0x00000000070972ca */ /* 0x000fe200000e0000 */
[----:B------:R-:W-:Y:S01]  /*10900*/  UIADD3 UR4, UP0, UR38, 0x570, URZ ;  /* 0x0000057026047890 */ /* 0x000fe2000ff1e03f */
[----:B------:R-:W-:Y:S01]  /*10910*/  R2UR UR11, R6 ;  /* 0x00000000060b72ca */ /* 0x000fe200000e0000 */
[----:B------:R-:W-:Y:S01]  /*10920*/  UMOV UR6, 0x0 ;  /* 0x0000000000067882 */ /* 0x000fe20000000000 */
[----:B------:R-:W-:Y:S01]  /*10930*/  R2UR UR12, R3 ;  /* 0x00000000030c72ca */ /* 0x000fe200000e0000 */
[----:B------:R-:W-:Y:S01]  /*10940*/  UIADD3.X UR5, URZ, UR39, URZ, UP0, !UPT ;  /* 0x000000273f057290 */ /* 0x000fe200087fe43f */
[----:B------:R-:W-:Y:S01]  /*10950*/  R2UR UR13, R2 ;  /* 0x00000000020d72ca */ /* 0x000fe200000e0000 */
[----:B------:R-:W-:Y:S01]  /*10960*/  UMOV UR7, 0x12f00000 ;  /* 0x12f0000000077882 */ /* 0x000fe20000000000 */
[----:B------:R-:W-:-:S05]  /*10970*/  UMOV UR10, URZ ;  /* 0x0000003f000a7c82 */ /* 0x000fca0008000000 */
[----:B------:R-:W-:Y:S01]  /*10980*/  UIADD3 UR9, UR9, 0x28c90, URZ ;  /* 0x00028c9009097890 */ /* 0x000fe2000fffe03f */
[----:B--2---:R-:W-:-:S05]  /*10990*/  IMAD R9, R9, 0x2000, R5 ;  /* 0x0000200009097824 */ /* 0x004fca00078e0205 */
[----:B------:R-:W-:-:S13]  /*109a0*/  R2UR UR8, R9 ;  /* 0x00000000090872ca */ /* 0x000fda00000e0000 */
[----:B------:R-:W-:-:S09]  /*109b0*/  UIADD3 UR8, UR8, 0x22400, URZ ;  /* 0x0002240008087890 */ /* 0x000fd2000fffe03f */
[----:B------:R1:W-:Y:S01]  /*109c0*/  UTMALDG.4D [UR8], [UR4], desc[UR6] ;  /* 0x00000608040075b4 */ /* 0x0003e20008019000 */
[----:B------:R-:W2:Y:S02]  /*109d0*/  SYNCS.PHASECHK.TRANS64.TRYWAIT P1, [R7+URZ+0x28cc0], R8 ;  /* 0x028cc008070075a7 */ /* 0x000ea4000802017f */
[----:B-12---:R-:W-:Y:S05]  /*109e0*/  @!P1 BRA `(.L_x_596) ;  /* 0x0000004c00649947 */ /* 0x006fea0003800000 */
.L_x_712:
        /* <DEDUP_REMOVED lines=8> */
.L_x_597:
        /* <DEDUP_REMOVED lines=16> */
[----:B--2---:R-:W-:-:S04]  /*10b70*/  LEA R7, R8, R5, 0x10 ;  /* 0x0000000508077211 */ /* 0x004fc800078e80ff */
        /* <DEDUP_REMOVED lines=21> */
[----:B------:R-:W-:Y:S01]  /*10cd0*/  UMOV UR15, 0x180 ;  /* 0x00000180000f7882 */ /* 0x000fe20000000000 */
[----:B------:R0:W-:Y:S02]  /*10ce0*/  UTMALDG.4D [UR8], [UR4], desc[UR6] ;  /* 0x00000608040075b4 */ /* 0x0001e40008019000 */
[----:B0-----:R-:W-:Y:S01]  /*10cf0*/  UMOV UR8, UR16 ;  /* 0x0000001000087c82 */ /* 0x001fe20008000000 */
[----:B------:R-:W-:-:S02]  /*10d00*/  UMOV UR10, UR22 ;  /* 0x00000016000a7c82 */ /* 0x000fc40008000000 */
[----:B------:R0:W-:Y:S02]  /*10d10*/  UTMALDG.4D [UR8], [UR4], desc[UR6] ;  /* 0x00000608040075b4 */ /* 0x0001e40008019000 */
[----:B0-----:R-:W-:Y:S01]  /*10d20*/  UMOV UR8, UR17 ;  /* 0x0000001100087c82 */ /* 0x001fe20008000000 */
[----:B------:R-:W-:Y:S01]  /*10d30*/  UMOV UR10, UR15 ;  /* 0x0000000f000a7c82 */ /* 0x000fe20008000000 */
[----:B------:R-:W-:Y:S01]  /*10d40*/  UMOV UR15, 0x1c0 ;  /* 0x000001c0000f7882 */ /* 0x000fe20000000000 */
[----:B------:R0:W-:Y:S02]  /*10d50*/  UTMALDG.4D [UR8], [UR4], desc[UR6] ;  /* 0x00000608040075b4 */ /* 0x0001e40008019000 */
[----:B0-----:R-:W-:Y:S01]  /*10d60*/  UMOV UR8, UR14 ;  /* 0x0000000e00087c82 */ /* 0x001fe20008000000 */
[----:B------:R-:W-:Y:S02]  /*10d70*/  UMOV UR10, UR15 ;  /* 0x0000000f000a7c82 */ /* 0x000fe40008000000 */
[----:B------:R0:W-:Y:S02]  /*10d80*/  UTMALDG.4D [UR8], [UR4], desc[UR6] ;  /* 0x00000608040075b4 */ /* 0x0001e40008019000 */
[----:B0-----:R-:W-:Y:S01]  /*10d90*/  NOP ;  /* 0x0000000000007918 */ /* 0x001fe20000000000 */
.L_x_593:
[----:B------:R-:W-:Y:S05]  /*10da0*/  BSYNC B1 ;  /* 0x0000000000017941 */ /* 0x000fea0003800000 */
.L_x_592:
[----:B------:R-:W2:Y:S04]  /*10db0*/  LDL.LU R7, [R1+0x4] ;  /* 0x0000040001077983 */ /* 0x000ea80000300800 */
[----:B------:R-:W3:Y:S01]  /*10dc0*/  LDL.LU R8, [R1+0xc] ;  /* 0x00000c0001087983 */ /* 0x000ee20000300800 */
[----:B------:R-:W-:Y:S01]  /*10dd0*/  VIADD R0, R0, 0xffffffff ;  /* 0xffffffff00007836 */ /* 0x000fe20000000000 */
[----:B------:R-:W-:Y:S01]  /*10de0*/  IADD3 R6, R6, -0x40, RZ ;  /* 0xffffffc006067810 */ /* 0x000fe20007ffe0ff */
[----:B--2---:R-:W-:-:S05]  /*10df0*/  VIADD R7, R7, 0x1 ;  /* 0x0000000107077836 */ /* 0x004fca0000000000 */
[----:B------:R-:W-:-:S04]  /*10e00*/  ISETP.NE.AND P0, PT, R7, 0x2, PT ;  /* 0x000000020700780c */ /* 0x000fc80003f05270 */
[----:B------:R-:W-:Y:S02]  /*10e10*/  SEL R9, R7, RZ, P0 ;  /* 0x000000ff07097207 */ /* 0x000fe40000000000 */
[----:B------:R-:W-:Y:S02]  /*10e20*/  SEL R7, RZ, 0x1, P0 ;  /* 0x00000001ff077807 */ /* 0x000fe40000000000 */
[----:B------:R-:W-:Y:S01]  /*10e30*/  ISETP.GT.AND P0, PT, R0, R4, PT ;  /* 0x000000040000720c */ /* 0x000fe20003f04270 */
[----:B------:R1:W-:Y:S01]  /*10e40*/  STL [R1+0x4], R9 ;  /* 0x0000040901007387 */ /* 0x0003e20000100800 */
[----:B---3--:R-:W-:-:S05]  /*10e50*/  LOP3.LUT R8, R8, R7, RZ, 0x3c, !PT ;  /* 0x0000000708087212 */ /* 0x008fca00078e3cff */
[----:B------:R1:W-:Y:S06]  /*10e60*/  STL [R1+0xc], R8 ;  /* 0x00000c0801007387 */ /* 0x0003ec0000100800 */
[----:B------:R-:W-:Y:S05]  /*10e70*/  @P0 BRA `(.L_x_598) ;  /* 0xfffffff800480947 */ /* 0x000fea000383ffff */
.L_x_581:
[----:B------:R-:W-:Y:S05]  /*10e80*/  BSYNC B0 ;  /* 0x0000000000007941 */ /* 0x000fea0003800000 */
.L_x_580:
[----:B-----5:R-:W2:Y:S01]  /*10e90*/  LDL R7, [R1+0x2c] ;  /* 0x00002c0001077983 */ /* 0x020ea20000100800 */
[----:B------:R-:W-:Y:S05]  /*10ea0*/  @!P2 WARPSYNC.ALL ;  /* 0x000000000000a948 */ /* 0x000fea0003800000 */
[----:B------:R-:W-:Y:S01]  /*10eb0*/  BSSY B6, `(.L_x_599) ;  /* 0x00002fe000067945 */ /* 0x000fe20003800000 */
[----:B------:R-:W-:Y:S01]  /*10ec0*/  @!P2 BAR.SYNC.DEFER_BLOCKING 0xc, 0x120 ;  /* 0x030480000000ab1d */ /* 0x000fe20000010000 */
[----:B--2---:R-:W-:-:S13]  /*10ed0*/  ISETP.GT.AND P0, PT, R7, RZ, PT ;  /* 0x000000ff0700720c */ /* 0x004fda0003f04270 */
[----:B------:R-:W-:Y:S05]  /*10ee0*/  @P0 BRA `(.L_x_600) ;  /* 0x0000000000440947 */ /* 0x000fea0003800000 */
[----:B------:R-:W2:Y:S02]  /*10ef0*/  S2R R7, SR_TID.X ;  /* 0x0000000000077919 */ /* 0x000ea40000002100 */
[----:B--2---:R-:W-:-:S04]  /*10f00*/  LOP3.LUT R7, R7, 0x1f, RZ, 0xc0, !PT ;  /* 0x0000001f07077812 */ /* 0x004fc800078ec0ff */
[----:B------:R-:W-:-:S13]  /*10f10*/  ISETP.NE.AND P1, PT, R7, RZ, PT ;  /* 0x000000ff0700720c */ /* 0x000fda0003f25270 */
[----:B------:R-:W-:Y:S05]  /*10f20*/  @P1 BRA `(.L_x_601) ;  /* 0x0000002c00d81947 */ /* 0x000fea0003800000 */
[----:B------:R-:W2:Y:S01]  /*10f30*/  S2R R7, SR_LANEID ;  /* 0x0000000000077919 */ /* 0x000ea20000000000 */
[----:B------:R-:W-:Y:S01]  /*10f40*/  VOTEU.ANY UR4, UPT, PT ;  /* 0x0000000000047886 */ /* 0x000fe200038e0100 */
[----:B0-----:R-:W0:Y:S01]  /*10f50*/  LDC.64 R2, c[0x0][0xc38] ;  /* 0x00030e00ff027b82 */ /* 0x001e220000000a00 */
[----:B------:R-:W2:Y:S08]  /*10f60*/  FLO.U32 R0, UR4 ;  /* 0x0000000400007d00 */ /* 0x000eb000080e0000 */
[----:B------:R-:W0:Y:S01]  /*10f70*/  POPC R5, UR4 ;  /* 0x0000000400057d09 */ /* 0x000e220008000000 */
[----:B--2---:R-:W-:-:S13]  /*10f80*/  ISETP.EQ.U32.AND P0, PT, R0, R7, PT ;  /* 0x000000070000720c */ /* 0x004fda0003f02070 */
[----:B0-----:R-:W2:Y:S01]  /*10f90*/  @P0 ATOMG.E.ADD.STRONG.GPU PT, R3, desc[UR40][R2.64], R5 ;  /* 0x00000005020309a8 */ /* 0x001ea200081ee1e8 */
[----:B------:R-:W0:Y:S02]  /*10fa0*/  S2R R4, SR_LTMASK ;  /* 0x0000000000047919 */ /* 0x000e240000003900 */
[----:B0-----:R-:W-:-:S04]  /*10fb0*/  LOP3.LUT R4, R4, UR4, RZ, 0xc0, !PT ;  /* 0x0000000404047c12 */ /* 0x001fc8000f8ec0ff */
[----:B------:R-:W0:Y:S01]  /*10fc0*/  POPC R7, R4 ;  /* 0x0000000400077309 */ /* 0x000e220000000000 */
[----:B--2---:R-:W0:Y:S02]  /*10fd0*/  SHFL.IDX PT, R0, R3, R0, 0x1f ;  /* 0x00001f0003007589 */ /* 0x004e2400000e0000 */
[----:B0-----:R-:W-:Y:S01]  /*10fe0*/  IADD3 R16, R0, UR36, R7 ;  /* 0x0000002400107c10 */ /* 0x001fe2000fffe007 */
[----:B------:R-:W-:Y:S06]  /*10ff0*/  BRA `(.L_x_601) ;  /* 0x0000002c00a47947 */ /* 0x000fec0003800000 */
.L_x_600:
[----:B------:R-:W2:Y:S01]  /*11000*/  S2R R0, SR_CgaCtaId ;  /* 0x0000000000007919 */ /* 0x000ea20000008800 */
[----:B0-----:R-:W-:-:S04]  /*11010*/  MOV R2, 0x400 ;  /* 0x0000040000027802 */ /* 0x001fc80000000f00 */
[----:B--2---:R-:W-:-:S05]  /*11020*/  LEA R3, R0, R2, 0x18 ;  /* 0x0000000200037211 */ /* 0x004fca00078ec0ff */
        /* <DEDUP_REMOVED lines=13> */
[----:B------:R-:W-:Y:S01]  /*11100*/  IMAD.U32 R7, RZ, RZ, UR9 ;  /* 0x00000009ff077e24 */ /* 0x000fe2000f8e00ff */
[----:B------:R-:W-:Y:S01]  /*11110*/  MOV R12, 0x1 ;  /* 0x00000001000c7802 */ /* 0x000fe20000000f00 */
[----:B------:R-:W-:-:S02]  /*11120*/  IMAD.U32 R11, RZ, RZ, UR5 ;  /* 0x00000005ff0b7e24 */ /* 0x000fc4000f8e00ff */
[----:B-1----:R-:W-:Y:S02]  /*11130*/  IMAD.MOV.U32 R8, RZ, RZ, 0x70 ;  /* 0x00000070ff087424 */ /* 0x002fe400078e00ff */
[----:B------:R-:W-:-:S07]  /*11140*/  IMAD.MOV.U32 R13, RZ, RZ, RZ ;  /* 0x000000ffff0d7224 */ /* 0x000fce00078e00ff */
[----:B------:R-:W-:-:S07]  /*11150*/  LEPC R20, `(.L_x_602) ;  /* 0x000000001014794e */ /* 0x000fce0000000000 */
[----:B0-----:R-:W-:Y:S05]  /*11160*/  CALL.ABS.NOINC R2 ;  /* 0x0000000002007343 */ /* 0x001fea0003c00000 */
.L_x_602:
[----:B------:R-:W2:Y:S02]  /*11170*/  LDL R2, [R1+0x18] ;  /* 0x0000180001027983 */ /* 0x000ea40000100800 */
        /* <DEDUP_REMOVED lines=12> */
[----:B-1----:R-:W-:Y:S01]  /*11240*/  MOV R8, 0x70 ;  /* 0x0000007000087802 */ /* 0x002fe20000000f00 */
[----:B------:R-:W-:-:S02]  /*11250*/  IMAD.U32 R10, RZ, RZ, UR4 ;  /* 0x00000004ff0a7e24 */ /* 0x000fc4000f8e00ff */
[----:B------:R-:W-:Y:S02]  /*11260*/  IMAD.U32 R11, RZ, RZ, UR5 ;  /* 0x00000005ff0b7e24 */ /* 0x000fe4000f8e00ff */
[----:B------:R-:W-:Y:S02]  /*11270*/  IMAD.MOV.U32 R12, RZ, RZ, 0x1 ;  /* 0x00000001ff0c7424 */ /* 0x000fe400078e00ff */
[----:B0-----:R-:W-:-:S07]  /*11280*/  IMAD.MOV.U32 R13, RZ, RZ, RZ ;  /* 0x000000ffff0d7224 */ /* 0x001fce00078e00ff */
[----:B------:R-:W-:-:S07]  /*11290*/  LEPC R20, `(.L_x_604) ;  /* 0x000000001014794e */ /* 0x000fce0000000000 */
[----:B--2---:R-:W-:Y:S05]  /*112a0*/  CALL.ABS.NOINC R2 ;  /* 0x0000000002007343 */ /* 0x004fea0003c00000 */
.L_x_604:
[----:B------:R-:W-:Y:S01]  /*112b0*/  MOV R2, 0x0 ;  /* 0x0000000000027802 */ /* 0x000fe20000000f00 */
[----:B------:R-:W-:Y:S01]  /*112c0*/  ULDC.64 UR4, c[0x4][0x88] ;  /* 0x0100220000047ab9 */ /* 0x000fe20000000a00 */
[----:B------:R-:W-:Y:S01]  /*112d0*/  ULDC.64 UR6, c[0x4][0x90] ;  /* 0x0100240000067ab9 */ /* 0x000fe20000000a00 */
[----:B------:R-:W-:Y:S01]  /*112e0*/  ULDC.64 UR8, c[0x4][0x18] ;  /* 0x0100060000087ab9 */ /* 0x000fe20000000a00 */
[----:B------:R-:W-:Y:S01]  /*112f0*/  MOV R4, UR4 ;  /* 0x0000000400047c02 */ /* 0x000fe20008000f00 */
[----:B------:R-:W-:Y:S01]  /*11300*/  IMAD.U32 R5, RZ, RZ, UR5 ;  /* 0x00000005ff057e24 */ /* 0x000fe2000f8e00ff */
[----:B------:R-:W0:Y:S01]  /*11310*/  LDC.64 R2, c[0x4][R2] ;  /* 0x0100000002027b82 */ /* 0x000e220000000a00 */
        /* <DEDUP_REMOVED lines=8> */
[----:B0-----:R-:W-:Y:S05]  /*113a0*/  CALL.ABS.NOINC R2 ;  /* 0x0000000002007343 */ /* 0x001fea0003c00000 */
.L_x_603:
        /* <DEDUP_REMOVED lines=17> */
[----:B----4-:R-:W-:Y:S02]  /*114c0*/  IMAD R17, R17, 0x40, R4 ;  /* 0x0000004011117824 */ /* 0x010fe400078e0204 */
[----:B------:R-:W0:Y:S01]  /*114d0*/  LDC R4, c[0x0][0x428] ;  /* 0x00010a00ff047b82 */ /* 0x000e220000000800 */
[----:B------:R-:W-:-:S06]  /*114e0*/  MOV R0, R5 ;  /* 0x0000000500007202 */ /* 0x000fcc0000000f00 */
[----:B------:R2:W5:Y:S01]  /*114f0*/  @P0 LDG.E R0, desc[UR40][R2.64] ;  /* 0x0000002802000981 */ /* 0x000562000c1e1900 */
[----:B------:R-:W-:Y:S02]  /*11500*/  PLOP3.LUT P1, PT, P6, PT, PT, 0x8, 0x0 ;  /* 0x000000000000781c */ /* 0x000fe4000372e170 */
[----:B0-----:R-:W-:Y:S01]  /*11510*/  ISETP.NE.AND P0, PT, R4, 0x1, PT ;  /* 0x000000010400780c */ /* 0x001fe20003f05270 */
[----:B------:R-:W-:-:S12]  /*11520*/  IMAD.MOV.U32 R4, RZ, RZ, R18 ;  /* 0x000000ffff047224 */ /* 0x000fd800078e0012 */
[----:B--2---:R-:W0:Y:S08]  /*11530*/  @P0 LDC R3, c[0x0][0x42c] ;  /* 0x00010b00ff030b82 */ /* 0x004e300000000800 */
[----:B------:R-:W2:Y:S01]  /*11540*/  @P0 LDC R2, c[0x0][0x430] ;  /* 0x00010c00ff020b82 */ /* 0x000ea20000000800 */
[----:B0-----:R-:W-:-:S05]  /*11550*/  @P0 IMAD.HI.U32 R3, R18, R3, RZ ;  /* 0x0000000312030227 */ /* 0x001fca00078e00ff */
[----:B--2---:R-:W-:Y:S02]  /*11560*/  @P0 SHF.R.U32.HI R4, RZ, R2, R3 ;  /* 0x00000002ff040219 */ /* 0x004fe40000011603 */
[----:B------:R-:W-:-:S04]  /*11570*/  ISETP.NE.U32.AND P0, PT, RZ, UR4, PT ;  /* 0x00000004ff007c0c */ /* 0x000fc8000bf05070 */
[----:B------:R-:W-:-:S04]  /*11580*/  ISETP.NE.AND.EX P0, PT, RZ, UR5, PT, P0 ;  /* 0x00000005ff007c0c */ /* 0x000fc8000bf05300 */
[----:B------:R-:W-:-:S09]  /*11590*/  SEL R2, R5, RZ, !P0 ;  /* 0x000000ff05027207 */ /* 0x000fd20004000000 */
.L_x_605:
        /* <DEDUP_REMOVED lines=17> */
.L_x_715:
[----:B------:R-:W2:Y:S01]  /*116b0*/  LDL R3, [R1+0x1c] ;  /* 0x00001c0001037983 */ /* 0x000ea20000100800 */
[----:B------:R-:W-:Y:S01]  /*116c0*/  UMOV UR4, 0xffffffff ;  /* 0xffffffff00047882 */ /* 0x000fe20000000000 */
[----:B-1----:R-:W-:Y:S02]  /*116d0*/  SHF.R.S32.HI R8, RZ, 0x1f, R0 ;  /* 0x0000001fff087819 */ /* 0x002fe40000011400 */
[----:B--2---:R-:W-:Y:S01]  /*116e0*/  IADD3 R3, R3, -0x1, RZ ;  /* 0xffffffff03037810 */ /* 0x004fe20007ffe0ff */
[----:B------:R-:W-:Y:S06]  /*116f0*/  BRA.DIV UR4, `(.L_x_607) ;  /* 0x0000004204687947 */ /* 0x000fec000b800000 */
[----:B------:R-:W-:-:S13]  /*11700*/  ELECT P6, URZ, PT ;  /* 0x00000000003f782f */ /* 0x000fda00038c0000 */
.L_x_718:
        /* <DEDUP_REMOVED lines=11> */
[----:B------:R-:W-:-:S05]  /*117c0*/  @P0 SHF.R.U32.HI R5, RZ, R7, R6 ;  /* 0x00000007ff050219 */ /* 0x000fca0000011606 */
[----:B------:R-:W-:-:S04]  /*117d0*/  IMAD.MOV R6, RZ, RZ, -R5 ;  /* 0x000000ffff067224 */ /* 0x000fc800078e0a05 */
[----:B------:R-:W-:Y:S02]  /*117e0*/  IMAD R7, R9, R6, R3 ;  /* 0x0000000609077224 */ /* 0x000fe400078e0203 */
[----:B------:R-:W-:-:S03]  /*117f0*/  IMAD R6, R8, UR4, RZ ;  /* 0x0000000408067c24 */ /* 0x000fc6000f8e02ff */
[----:B------:R0:W-:Y:S01]  /*11800*/  STL [R1+0x30], R7 ;  /* 0x0000300701007387 */ /* 0x0001e20000100800 */
[----:B------:R-:W-:Y:S01]  /*11810*/  IMAD R9, R0, UR5, R6 ;  /* 0x0000000500097c24 */ /* 0x000fe2000f8e0206 */
[----:B------:R-:W-:Y:S02]  /*11820*/  MOV R6, R5 ;  /* 0x0000000500067202 */ /* 0x000fe40000000f00 */
[----:B0-----:R-:W-:-:S03]  /*11830*/  SHF.R.S32.HI R7, RZ, 0x1f, R5 ;  /* 0x0000001fff077819 */ /* 0x001fc60000011405 */
[----:B------:R-:W-:-:S04]  /*11840*/  IMAD.WIDE.U32 R6, R0, UR4, R6 ;  /* 0x0000000400067c25 */ /* 0x000fc8000f8e0006 */
[----:B------:R-:W-:Y:S01]  /*11850*/  IMAD.IADD R5, R7, 0x1, R9 ;  /* 0x0000000107057824 */ /* 0x000fe200078e0209 */
[----:B------:R-:W-:-:S04]  /*11860*/  LEA R10, P0, R6, R20, 0x2 ;  /* 0x00000014060a7211 */ /* 0x000fc800078010ff */
[----:B------:R-:W-:-:S05]  /*11870*/  LEA.HI.X R11, R6, R21, R5, 0x2, P0 ;  /* 0x00000015060b7211 */ /* 0x000fca00000f1405 */
[----:B------:R0:W5:Y:S04]  /*11880*/  LDG.E R6, desc[UR40][R10.64] ;  /* 0x000000280a067981 */ /* 0x000168000c1e1900 */
.L_x_609:
        /* <DEDUP_REMOVED lines=9> */
.L_x_719:
        /* <DEDUP_REMOVED lines=11> */
.L_x_611:
        /* <DEDUP_REMOVED lines=23> */
.L_x_608:
        /* <DEDUP_REMOVED lines=22> */
[----:B--2---:R-:W-:-:S04]  /*11ca0*/  IADD3 R10, R10, 0x1, RZ ;  /* 0x000000010a0a7810 */ /* 0x004fc80007ffe0ff */
[----:B------:R-:W-:Y:S01]  /*11cb0*/  LEA.HI R2, R10, R10, RZ, 0x1 ;  /* 0x0000000a0a027211 */ /* 0x000fe200078f08ff */
[----:B------:R0:W-:Y:S03]  /*11cc0*/  STL [R1+0x28], R10 ;  /* 0x0000280a01007387 */ /* 0x0001e60000100800 */
[----:B------:R-:W-:-:S05]  /*11cd0*/  LOP3.LUT R2, R2, 0xfffffffe, RZ, 0xc0, !PT ;  /* 0xfffffffe02027812 */ /* 0x000fca00078ec0ff */
[----:B------:R-:W-:-:S05]  /*11ce0*/  IMAD.IADD R2, R10, 0x1, -R2 ;  /* 0x000000010a027824 */ /* 0x000fca00078e0a02 */
[----:B------:R-:W-:-:S04]  /*11cf0*/  SHF.L.U32 R2, R2, 0x1f, RZ ;  /* 0x0000001f02027819 */ /* 0x000fc800000006ff */
[----:B------:R-:W1:Y:S02]  /*11d00*/  SYNCS.PHASECHK.TRANS64.TRYWAIT P0, [R7+URZ+0x28c20], R2 ;  /* 0x028c2002070075a7 */ /* 0x000e64000800017f */
[----:B01----:R-:W-:Y:S05]  /*11d10*/  @!P0 BRA `(.L_x_613) ;  /* 0x0000003c00148947 */ /* 0x003fea0003800000 */
.L_x_720:
[----:B------:R-:W-:Y:S05]  /*11d20*/  BSYNC B0 ;  /* 0x0000000000007941 */ /* 0x000fea0003800000 */
.L_x_612:
[----:B------:R-:W-:Y:S04]  /*11d30*/  BSSY B0, `(.L_x_614) ;  /* 0x0000050000007945 */ /* 0x000fe80003800000 */
[----:B------:R-:W-:Y:S05]  /*11d40*/  @!P6 BRA `(.L_x_615) ;  /* 0x000000040038e947 */ /* 0x000fea0003800000 */
[----:B------:R-:W2:Y:S01]  /*11d50*/  LDL R7, [R1] ;  /* 0x0000000001077983 */ /* 0x000ea20000100800 */
[----:B------:R-:W-:-:S03]  /*11d60*/  MOV R9, 0x400 ;  /* 0x0000040000097802 */ /* 0x000fc60000000f00 */
[----:B0-----:R-:W3:Y:S01]  /*11d70*/  LDL R5, [R1+0x8] ;  /* 0x0000080001057983 */ /* 0x001ee20000100800 */
[----:B------:R-:W0:Y:S02]  /*11d80*/  S2R R10, SR_CgaCtaId ;  /* 0x00000000000a7919 */ /* 0x000e240000008800 */
[----:B0-----:R-:W-:-:S05]  /*11d90*/  LEA R9, R10, R9, 0x18 ;  /* 0x000000090a097211 */ /* 0x001fca00078ec0ff */
[----:B--2---:R-:W-:Y:S01]  /*11da0*/  IMAD R2, R7, 0x8, R9 ;  /* 0x0000000807027824 */ /* 0x004fe200078e0209 */
[----:B---3--:R-:W-:-:S04]  /*11db0*/  SHF.L.U32 R5, R5, 0x1f, RZ ;  /* 0x0000001f05057819 */ /* 0x008fc800000006ff */
[----:B------:R-:W0:Y:S02]  /*11dc0*/  SYNCS.PHASECHK.TRANS64.TRYWAIT P0, [R2+URZ+0x28c60], R5 ;  /* 0x028c6005020075a7 */ /* 0x000e24000800017f */
[----:B0-----:R-:W-:Y:S05]  /*11dd0*/  @!P0 BRA `(.L_x_616) ;  /* 0x0000003c00048947 */ /* 0x001fea0003800000 */
.L_x_721:
        /* <DEDUP_REMOVED lines=11> */
.L_x_617:
        /* <DEDUP_REMOVED lines=44> */
[----:B------:R-:W-:-:S02]  /*12150*/  UMOV UR10, UR21 ;  /* 0x00000015000a7c82 */ /* 0x000fc40008000000 */
[----:B------:R0:W-:Y:S01]  /*12160*/  UTMALDG.4D [UR8], [UR4], desc[UR6] ;  /* 0x00000608040075b4 */ /* 0x0001e20008019000 */
        /* <DEDUP_REMOVED lines=12> */
.L_x_615:
[----:B------:R-:W-:Y:S05]  /*12230*/  BSYNC B0 ;  /* 0x0000000000007941 */ /* 0x000fea0003800000 */
.L_x_614:
[----:B0-----:R-:W2:Y:S01]  /*12240*/  LDL.LU R2, [R1+0x2c] ;  /* 0x00002c0001027983 */ /* 0x001ea20000300800 */
[----:B------:R-:W-:Y:S01]  /*12250*/  BSSY B0, `(.L_x_618) ;  /* 0x00001a8000007945 */ /* 0x000fe20003800000 */
[----:B--2---:R-:W-:-:S13]  /*12260*/  ISETP.GE.AND P0, PT, R2, 0x41, PT ;  /* 0x000000410200780c */ /* 0x004fda0003f06270 */
[----:B------:R-:W-:Y:S05]  /*12270*/  @!P0 BRA `(.L_x_619) ;  /* 0x0000001800948947 */ /* 0x000fea0003800000 */
[----:B------:R-:W2:Y:S01]  /*12280*/  LDL R5, [R1+0x1c] ;  /* 0x00001c0001057983 */ /* 0x000ea20000100800 */
[----:B------:R-:W-:Y:S01]  /*12290*/  MOV R2, 0x1 ;  /* 0x0000000100027802 */ /* 0x000fe20000000f00 */
[----:B------:R-:W-:Y:S01]  /*122a0*/  BSSY B1, `(.L_x_620) ;  /* 0x0000091000017945 */ /* 0x000fe20003800000 */
[----:B--2---:R-:W-:-:S05]  /*122b0*/  IMAD.MOV R9, RZ, RZ, -R5 ;  /* 0x000000ffff097224 */ /* 0x004fca00078e0a05 */
        /* <DEDUP_REMOVED lines=29> */
[C---:B------:R-:W-:Y:S02]  /*12490*/  IMAD R10, R0.reuse, UR5, R6 ;  /* 0x00000005000a7c24 */ /* 0x040fe4000f8e0206 */
[--C-:B------:R-:W-:Y:S02]  /*124a0*/  IMAD.MOV.U32 R6, RZ, RZ, R2.reuse ;  /* 0x000000ffff067224 */ /* 0x100fe400078e0002 */
[----:B------:R-:W-:Y:S02]  /*124b0*/  IMAD.MOV R2, RZ, RZ, -R2 ;  /* 0x000000ffff027224 */ /* 0x000fe400078e0a02 */
[----:B------:R-:W-:-:S04]  /*124c0*/  IMAD.WIDE.U32 R6, R0, UR4, R6 ;  /* 0x0000000400067c25 */ /* 0x000fc8000f8e0006 */
[----:B------:R-:W-:Y:S01]  /*124d0*/  IMAD R5, R11, R2, R5 ;  /* 0x000000020b057224 */ /* 0x000fe200078e0205 */
[----:B------:R-:W-:Y:S02]  /*124e0*/  IADD3 R10, R10, R7, RZ ;  /* 0x000000070a0a7210 */ /* 0x000fe40007ffe0ff */
[----:B------:R-:W-:-:S04]  /*124f0*/  LEA R20, P0, R6, R20, 0x2 ;  /* 0x0000001406147211 */ /* 0x000fc800078010ff */
[----:B------:R-:W-:-:S05]  /*12500*/  LEA.HI.X R21, R6, R21, R10, 0x2, P0 ;  /* 0x0000001506157211 */ /* 0x000fca00000f140a */
[----:B------:R1:W5:Y:S04]  /*12510*/  LDG.E R6, desc[UR40][R20.64] ;  /* 0x0000002814067981 */ /* 0x000368000c1e1900 */
.L_x_624:
[----:B------:R-:W2:Y:S01]  /*12520*/  S2R R7, SR_CgaCtaId ;  /* 0x0000000000077919 */ /* 0x000ea20000008800 */
[----:B------:R-:W-:-:S04]  /*12530*/  MOV R2, 0x400 ;  /* 0x0000040000027802 */ /* 0x000fc80000000f00 */
[----:B--2---:R-:W-:Y:S02]  /*12540*/  LEA R2, R7, R2, 0x18 ;  /* 0x0000000207027211 */ /* 0x004fe400078ec0ff */
[----:B------:R-:W-:-:S03]  /*12550*/  SHF.L.U32 R7, R12, 0x1f, RZ ;  /* 0x0000001f0c077819 */ /* 0x000fc600000006ff */
[----:B------:R-:W-:-:S04]  /*12560*/  IMAD R2, R13, 0x8, R2 ;  /* 0x000000080d027824 */ /* 0x000fc800078e0202 */
[----:B------:R-:W2:Y:S02]  /*12570*/  SYNCS.PHASECHK.TRANS64.TRYWAIT P0, [R2+URZ+0x28c40], R7 ;  /* 0x028c4007020075a7 */ /* 0x000ea4000800017f */
[----:B--2---:R-:W-:Y:S05]  /*12580*/  @!P0 BRA `(.L_x_625) ;  /* 0x00000034002c8947 */ /* 0x004fea0003800000 */
.L_x_722:
[----:B------:R-:W3:Y:S02]  /*12590*/  S2R R10, SR_TID.X ;  /* 0x00000000000a7919 */ /* 0x000ee40000002100 */
[----:B---3--:R-:W-:-:S04]  /*125a0*/  LOP3.LUT R10, R10, 0x7f, RZ, 0xc0, !PT ;  /* 0x0000007f0a0a7812 */ /* 0x008fc800078ec0ff */
[----:B------:R-:W-:-:S13]  /*125b0*/  ISETP.NE.AND P1, PT, R10, RZ, PT ;  /* 0x000000ff0a00720c */ /* 0x000fda0003f25270 */
[----:B------:R-:W-:Y:S05]  /*125c0*/  @P1 BRA `(.L_x_626) ;  /* 0x00000000001c1947 */ /* 0x000fea0003800000 */
[----:B------:R-:W3:Y:S02]  /*125d0*/  S2R R10, SR_TID.X ;  /* 0x00000000000a7919 */ /* 0x000ee40000002100 */
[----:B---3--:R-:W-:-:S04]  /*125e0*/  LOP3.LUT R10, R10, 0x1f, RZ, 0xc0, !PT ;  /* 0x0000001f0a0a7812 */ /* 0x008fc800078ec0ff */
[----:B------:R-:W-:Y:S02]  /*125f0*/  ISETP.NE.AND P0, PT, R10, RZ, PT ;  /* 0x000000ff0a00720c */ /* 0x000fe40003f05270 */
[----:B------:R-:W-:-:S04]  /*12600*/  MOV R10, 0x2000 ;  /* 0x00002000000a7802 */ /* 0x000fc80000000f00 */
[----:B------:R3:W-:Y:S07]  /*12610*/  SYNCS.ARRIVE.TRANS64 RZ, [R2+URZ+0x28c30], R10 ;  /* 0x028c300a02ff79a7 */ /* 0x0007ee000800003f */
[----:B------:R-:W-:Y:S05]  /*12620*/  @!P0 BRA `(.L_x_626) ;  /* 0x0000000000048947 */ /* 0x000fea0003800000 */
[----:B------:R-:W-:Y:S01]  /*12630*/  BPT.TRAP 0x1 ;  /* 0x000000040000795c */ /* 0x000fe20000300000 */
.L_x_626:
[----:B---3--:R-:W3:Y:S01]  /*12640*/  LDL R10, [R1] ;  /* 0x00000000010a7983 */ /* 0x008ee20000100800 */
[----:B0-----:R-:W-:-:S03]  /*12650*/  MOV R12, 0x400 ;  /* 0x00000400000c7802 */ /* 0x001fc60000000f00 */
[----:B------:R-:W4:Y:S01]  /*12660*/  LDL R11, [R1+0x10] ;  /* 0x00001000010b7983 */ /* 0x000f220000100800 */
[----:B------:R-:W0:Y:S01]  /*12670*/  S2R R13, SR_CgaCtaId ;  /* 0x00000000000d7919 */ /* 0x000e220000008800 */
        /* <DEDUP_REMOVED lines=8> */
[----:B------:R-:W-:Y:S01]  /*12700*/  UMOV UR7, 0x14f00000 ;  /* 0x14f0000000077882 */ /* 0x000fe20000000000 */
[----:B------:R-:W-:Y:S01]  /*12710*/  UMOV UR10, URZ ;  /* 0x0000003f000a7c82 */ /* 0x000fe20008000000 */
[----:B---3--:R-:W-:-:S05]  /*12720*/  IMAD R10, R10, 0x2000, R12 ;  /* 0x000020000a0a7824 */ /* 0x008fca00078e020c */
[----:B------:R-:W-:Y:S01]  /*12730*/  R2UR UR8, R10 ;  /* 0x000000000a0872ca */ /* 0x000fe200000e0000 */
[----:B----4-:R-:W-:-:S05]  /*12740*/  IMAD R5, R5, 0x40, R11 ;  /* 0x0000004005057824 */ /* 0x010fca00078e020b */
[----:B------:R-:W-:-:S07]  /*12750*/  R2UR UR11, R5 ;  /* 0x00000000050b72ca */ /* 0x000fce00000e0000 */
[----:B------:R-:W-:-:S09]  /*12760*/  UIADD3 UR8, UR8, 0x22400, URZ ;  /* 0x0002240008087890 */ /* 0x000fd2000fffe03f */
[----:B------:R0:W-:Y:S01]  /*12770*/  UTMALDG.4D [UR8], [UR4], desc[UR6] ;  /* 0x00000608040075b4 */ /* 0x0001e20008019000 */
[----:B------:R-:W3:Y:S02]  /*12780*/  SYNCS.PHASECHK.TRANS64.TRYWAIT P0, [R2+URZ+0x28c60], R7 ;  /* 0x028c6007020075a7 */ /* 0x000ee4000800017f */
[----:B0--3--:R-:W-:Y:S05]  /*12790*/  @!P0 BRA `(.L_x_627) ;  /* 0x0000003000bc8947 */ /* 0x009fea0003800000 */
.L_x_723:
[----:B------:R-:W-:Y:S05]  /*127a0*/  @P1 BRA `(.L_x_628) ;  /* 0x00000000001c1947 */ /* 0x000fea0003800000 */
[----:B------:R-:W3:Y:S01]  /*127b0*/  S2R R10, SR_TID.X ;  /* 0x00000000000a7919 */ /* 0x000ee20000002100 */
[----:B0-2---:R-:W-:-:S04]  /*127c0*/  MOV R7, 0x10000 ;  /* 0x0001000000077802 */ /* 0x005fc80000000f00 */
[----:B------:R4:W-:Y:S01]  /*127d0*/  SYNCS.ARRIVE.TRANS64 RZ, [R2+URZ+0x28c50], R7 ;  /* 0x028c500702ff79a7 */ /* 0x0009e2000800003f */
[----:B---3--:R-:W-:-:S04]  /*127e0*/  LOP3.LUT R10, R10, 0x1f, RZ, 0xc0, !PT ;  /* 0x0000001f0a0a7812 */ /* 0x008fc800078ec0ff */
[----:B------:R-:W-:-:S13]  /*127f0*/  ISETP.NE.AND P0, PT, R10, RZ, PT ;  /* 0x000000ff0a00720c */ /* 0x000fda0003f05270 */
[----:B----4-:R-:W-:Y:S05]  /*12800*/  @!P0 BRA `(.L_x_628) ;  /* 0x0000000000048947 */ /* 0x010fea0003800000 */
[----:B------:R-:W-:Y:S01]  /*12810*/  BPT.TRAP 0x1 ;  /* 0x000000040000795c */ /* 0x000fe20000300000 */
.L_x_628:
[----:B0-2---:R-:W2:Y:S01]  /*12820*/  LDL R7, [R1] ;  /* 0x0000000001077983 */ /* 0x005ea20000100800 */
[----:B------:R-:W-:Y:S01]  /*12830*/  MOV R10, 0x400 ;  /* 0x00000400000a7802 */ /* 0x000fe20000000f00 */
[----:B------:R-:W0:Y:S01]  /*12840*/  S2R R11, SR_CgaCtaId ;  /* 0x00000000000b7919 */ /* 0x000e220000008800 */
[----:B------:R-:W-:Y:S01]  /*12850*/  R2UR UR9, R2 ;  /* 0x00000000020972ca */ /* 0x000fe200000e0000 */
[----:B------:R-:W-:Y:S01]  /*12860*/  UIADD3 UR4, UP0, UR38, 0x470, URZ ;  /* 0x0000047026047890 */ /* 0x000fe2000ff1e03f */
[----:B------:R-:W-:Y:S02]  /*12870*/  R2UR UR11, R5 ;  /* 0x00000000050b72ca */ /* 0x000fe400000e0000 */
[----:B------:R-:W-:Y:S02]  /*12880*/  R2UR UR12, R4 ;  /* 0x00000000040c72ca */ /* 0x000fe400000e0000 */
[----:B------:R-:W-:Y:S01]  /*12890*/  R2UR UR13, R6 ;  /* 0x00000000060d72ca */ /* 0x000fe200000e0000 */
[----:B------:R-:W-:Y:S01]  /*128a0*/  UIADD3.X UR5, URZ, UR39, URZ, UP0, !UPT ;  /* 0x000000273f057290 */ /* 0x000fe200087fe43f */
[----:B0-----:R-:W-:-:S05]  /*128b0*/  LEA R10, R11, R10, 0x18 ;  /* 0x0000000a0b0a7211 */ /* 0x001fca00078ec0ff */
        /* <DEDUP_REMOVED lines=43> */
[----:B--2---:R-:W-:Y:S01]  /*12b70*/  NOP ;  /* 0x0000000000007918 */ /* 0x004fe20000000000 */
.L_x_623:
[----:B------:R-:W-:Y:S05]  /*12b80*/  BSYNC B2 ;  /* 0x0000000000027941 */ /* 0x000fea0003800000 */
.L_x_622:
[----:B------:R-:W2:Y:S02]  /*12b90*/  LDL.LU R2, [R1+0x1c] ;  /* 0x00001c0001027983 */ /* 0x000ea40000300800 */
[----:B--2---:R-:W-:-:S07]  /*12ba0*/  VIADD R5, R2, 0xfffffffd ;  /* 0xfffffffd02057836 */ /* 0x004fce0000000000 */
.L_x_621:
[----:B------:R-:W-:Y:S05]  /*12bb0*/  BSYNC B1 ;  /* 0x0000000000017941 */ /* 0x000fea0003800000 */
.L_x_620:
[----:B------:R-:W-:-:S04]  /*12bc0*/  IADD3 R2, -R9, RZ, RZ ;  /* 0x000000ff09027210 */ /* 0x000fc80007ffe1ff */
[----:B------:R-:W-:-:S13]  /*12bd0*/  ISETP.NE.AND P0, PT, R3, R2, PT ;  /* 0x000000020300720c */ /* 0x000fda0003f05270 */
[----:B------:R-:W-:Y:S05]  /*12be0*/  @!P0 BRA `(.L_x_619) ;  /* 0x0000001000388947 */ /* 0x000fea0003800000 */
.L_x_643:
[----:B--2---:R-:W2:Y:S04]  /*12bf0*/  LDL.LU R3, [R1] ;  /* 0x0000000001037983 */ /* 0x004ea80000300800 */
        /* <DEDUP_REMOVED lines=8> */
[----:B------:R-:W-:Y:S06]  /*12c80*/  @!P6 BRA `(.L_x_630) ;  /* 0x0000000400e8e947 */ /* 0x000fec0003800000 */
[----:B------:R-:W-:Y:S01]  /*12c90*/  ULDC.64 UR4, c[0x0][0x3f8] ;  /* 0x0000fe0000047ab9 */ /* 0x000fe20000000a00 */
[----:B------:R-:W-:Y:S01]  /*12ca0*/  IMAD.MOV.U32 R11, RZ, RZ, R5 ;  /* 0x000000ffff0b7224 */ /* 0x000fe200078e0005 */
[----:B------:R-:W-:-:S04]  /*12cb0*/  ISETP.NE.U32.AND P0, PT, RZ, UR4, PT ;  /* 0x00000004ff007c0c */ /* 0x000fc8000bf05070 */
[----:B------:R-:W-:-:S13]  /*12cc0*/  ISETP.NE.AND.EX P0, PT, RZ, UR5, PT, P0 ;  /* 0x00000005ff007c0c */ /* 0x000fda000bf05300 */
        /* <DEDUP_REMOVED lines=8> */
[--C-:B------:R-:W-:Y:S01]  /*12d50*/  SHF.R.S32.HI R3, RZ, 0x1f, R2.reuse ;  /* 0x0000001fff037819 */ /* 0x100fe20000011402 */
[----:B------:R-:W-:-:S04]  /*12d60*/  IMAD.MOV R6, RZ, RZ, -R2 ;  /* 0x000000ffff067224 */ /* 0x000fc800078e0a02 */
[----:B------:R-:W-:Y:S02]  /*12d70*/  IMAD R11, R11, R6, R5 ;  /* 0x000000060b0b7224 */ /* 0x000fe400078e0205 */
[----:B------:R-:W-:Y:S02]  /*12d80*/  IMAD R6, R8, UR6, RZ ;  /* 0x0000000608067c24 */ /* 0x000fe4000f8e02ff */
[----:B------:R-:W-:-:S04]  /*12d90*/  IMAD.WIDE.U32 R2, R0, UR6, R2 ;  /* 0x0000000600027c25 */ /* 0x000fc8000f8e0002 */
[----:B------:R-:W-:-:S04]  /*12da0*/  IMAD R6, R0, UR7, R6 ;  /* 0x0000000700067c24 */ /* 0x000fc8000f8e0206 */
[----:B------:R-:W-:Y:S01]  /*12db0*/  IMAD.IADD R3, R6, 0x1, R3 ;  /* 0x0000000106037824 */ /* 0x000fe200078e0203 */
[----:B------:R-:W-:-:S04]  /*12dc0*/  LEA R6, P0, R2, UR4, 0x2 ;  /* 0x0000000402067c11 */ /* 0x000fc8000f8010ff */
[----:B------:R-:W-:-:S05]  /*12dd0*/  LEA.HI.X R7, R2, UR5, R3, 0x2, P0 ;  /* 0x0000000502077c11 */ /* 0x000fca00080f1403 */
[----:B------:R2:W5:Y:S04]  /*12de0*/  LDG.E R6, desc[UR40][R6.64] ;  /* 0x0000002806067981 */ /* 0x000568000c1e1900 */
.L_x_631:
[----:B------:R-:W3:Y:S01]  /*12df0*/  S2R R3, SR_CgaCtaId ;  /* 0x0000000000037919 */ /* 0x000ee20000008800 */
[----:B------:R-:W-:-:S04]  /*12e00*/  MOV R2, 0x400 ;  /* 0x0000040000027802 */ /* 0x000fc80000000f00 */
[----:B---3--:R-:W-:Y:S02]  /*12e10*/  LEA R2, R3, R2, 0x18 ;  /* 0x0000000203027211 */ /* 0x008fe400078ec0ff */
[----:B------:R-:W-:Y:S02]  /*12e20*/  SHF.L.U32 R3, R10, 0x1f, RZ ;  /* 0x0000001f0a037819 */ /* 0x000fe400000006ff */
[----:B------:R-:W-:-:S04]  /*12e30*/  LEA R2, R9, R2, 0x3 ;  /* 0x0000000209027211 */ /* 0x000fc800078e18ff */
[----:B------:R-:W3:Y:S02]  /*12e40*/  SYNCS.PHASECHK.TRANS64.TRYWAIT P0, [R2+URZ+0x28c40], R3 ;  /* 0x028c4003020075a7 */ /* 0x000ee4000800017f */
[----:B---3--:R-:W-:Y:S05]  /*12e50*/  @!P0 BRA `(.L_x_632) ;  /* 0x0000002c00208947 */ /* 0x008fea0003800000 */
.L_x_724:
[----:B--2---:R-:W2:Y:S02]  /*12e60*/  S2R R7, SR_TID.X ;  /* 0x0000000000077919 */ /* 0x004ea40000002100 */
        /* <DEDUP_REMOVED lines=10> */
.L_x_633:
[----:B0-----:R-:W4:Y:S01]  /*12f10*/  LDL R12, [R1+0x10] ;  /* 0x00001000010c7983 */ /* 0x001f220000100800 */
[----:B--2---:R-:W-:Y:S01]  /*12f20*/  MOV R7, 0x400 ;  /* 0x0000040000077802 */ /* 0x004fe20000000f00 */
[----:B------:R-:W0:Y:S01]  /*12f30*/  S2R R13, SR_CgaCtaId ;  /* 0x00000000000d7919 */ /* 0x000e220000008800 */
[----:B------:R-:W-:Y:S01]  /*12f40*/  R2UR UR9, R2 ;  /* 0x00000000020972ca */ /* 0x000fe200000e0000 */
[----:B------:R-:W-:Y:S01]  /*12f50*/  UIADD3 UR4, UP0, UR38, 0x370, URZ ;  /* 0x0000037026047890 */ /* 0x000fe2000ff1e03f */
[----:B------:R-:W-:Y:S02]  /*12f60*/  R2UR UR12, R4 ;  /* 0x00000000040c72ca */ /* 0x000fe400000e0000 */
[----:B-----5:R-:W-:Y:S01]  /*12f70*/  R2UR UR13, R6 ;  /* 0x00000000060d72ca */ /* 0x020fe200000e0000 */
[----:B------:R-:W-:Y:S01]  /*12f80*/  UIADD3.X UR5, URZ, UR39, URZ, UP0, !UPT ;  /* 0x000000273f057290 */ /* 0x000fe200087fe43f */
[----:B0-----:R-:W-:-:S05]  /*12f90*/  LEA R7, R13, R7, 0x18 ;  /* 0x000000070d077211 */ /* 0x001fca00078ec0ff */
[----:B------:R-:W-:-:S05]  /*12fa0*/  IMAD R7, R9, 0x2000, R7 ;  /* 0x0000200009077824 */ /* 0x000fca00078e0207 */
[----:B------:R-:W-:Y:S01]  /*12fb0*/  R2UR UR8, R7 ;  /* 0x00000000070872ca */ /* 0x000fe200000e0000 */
[----:B------:R-:W-:Y:S01]  /*12fc0*/  UIADD3 UR9, UR9, 0x28c30, URZ ;  /* 0x00028c3009097890 */ /* 0x000fe2000fffe03f */
[----:B------:R-:W-:Y:S01]  /*12fd0*/  UMOV UR6, 0x0 ;  /* 0x0000000000067882 */ /* 0x000fe20000000000 */
[----:B------:R-:W-:Y:S01]  /*12fe0*/  UMOV UR7, 0x14f00000 ;  /* 0x14f0000000077882 */ /* 0x000fe20000000000 */
[----:B------:R-:W-:-:S09]  /*12ff0*/  UMOV UR10, URZ ;  /* 0x0000003f000a7c82 */ /* 0x000fd20008000000 */
[----:B------:R-:W-:Y:S01]  /*13000*/  UIADD3 UR8, UR8, 0x22400, URZ ;  /* 0x0002240008087890 */ /* 0x000fe2000fffe03f */
[----:B----4-:R-:W-:-:S04]  /*13010*/  LEA R7, R11, R12, 0x6 ;  /* 0x0000000c0b077211 */ /* 0x010fc800078e30ff */
[----:B------:R-:W-:-:S13]  /*13020*/  R2UR UR11, R7 ;  /* 0x00000000070b72ca */ /* 0x000fda00000e0000 */
[----:B------:R0:W-:Y:S01]  /*13030*/  UTMALDG.4D [UR8], [UR4], desc[UR6] ;  /* 0x00000608040075b4 */ /* 0x0001e20008019000 */
[----:B------:R-:W2:Y:S02]  /*13040*/  SYNCS.PHASECHK.TRANS64.TRYWAIT P1, [R2+URZ+0x28c60], R3 ;  /* 0x028c6003020075a7 */ /* 0x000ea4000802017f */
[----:B0-2---:R-:W-:Y:S05]  /*13050*/  @!P1 BRA `(.L_x_634) ;  /* 0x0000002800b49947 */ /* 0x005fea0003800000 */
.L_x_725:
[----:B------:R-:W-:Y:S05]  /*13060*/  @P0 BRA `(.L_x_635) ;  /* 0x00000000001c0947 */ /* 0x000fea0003800000 */
[----:B------:R-:W2:Y:S01]  /*13070*/  S2R R11, SR_TID.X ;  /* 0x00000000000b7919 */ /* 0x000ea20000002100 */
[----:B0--3--:R-:W-:-:S04]  /*13080*/  IMAD.MOV.U32 R3, RZ, RZ, 0x10000 ;  /* 0x00010000ff037424 */ /* 0x009fc800078e00ff */
[----:B------:R4:W-:Y:S01]  /*13090*/  SYNCS.ARRIVE.TRANS64 RZ, [R2+URZ+0x28c50], R3 ;  /* 0x028c500302ff79a7 */ /* 0x0009e2000800003f */
[----:B--2---:R-:W-:-:S04]  /*130a0*/  LOP3.LUT R11, R11, 0x1f, RZ, 0xc0, !PT ;  /* 0x0000001f0b0b7812 */ /* 0x004fc800078ec0ff */
[----:B------:R-:W-:-:S13]  /*130b0*/  ISETP.NE.AND P1, PT, R11, RZ, PT ;  /* 0x000000ff0b00720c */ /* 0x000fda0003f25270 */
[----:B----4-:R-:W-:Y:S05]  /*130c0*/  @!P1 BRA `(.L_x_635) ;  /* 0x0000000000049947 */ /* 0x010fea0003800000 */
[----:B------:R-:W-:Y:S01]  /*130d0*/  BPT.TRAP 0x1 ;  /* 0x000000040000795c */ /* 0x000fe20000300000 */
.L_x_635:
[----:B------:R-:W2:Y:S01]  /*130e0*/  S2R R11, SR_CgaCtaId ;  /* 0x00000000000b7919 */ /* 0x000ea20000008800 */
[----:B0--3--:R-:W-:Y:S01]  /*130f0*/  MOV R3, 0x400 ;  /* 0x0000040000037802 */ /* 0x009fe20000000f00 */
        /* <DEDUP_REMOVED lines=15> */
[----:B--2---:R-:W-:-:S05]  /*131f0*/  LEA R3, R11, R3, 0x18 ;  /* 0x000000030b037211 */ /* 0x004fca00078ec0ff */
[----:B------:R-:W-:-:S05]  /*13200*/  IMAD R2, R9, 0x10000, R3 ;  /* 0x0001000009027824 */ /* 0x000fca00078e0203 */
        /* <DEDUP_REMOVED lines=33> */
[----:B--2---:R-:W-:Y:S01]  /*13420*/  NOP ;  /* 0x0000000000007918 */ /* 0x004fe20000000000 */
.L_x_630:
[----:B------:R-:W-:Y:S05]  /*13430*/  BSYNC B1 ;  /* 0x0000000000017941 */ /* 0x000fea0003800000 */
.L_x_629:
        /* <DEDUP_REMOVED lines=14> */
[----:B------:R-:W3:Y:S01]  /*13520*/  LDC R6, c[0x0][0x41c] ;  /* 0x00010700ff067b82 */ /* 0x000ee20000000800 */
[----:B------:R-:W-:Y:S01]  /*13530*/  ULDC.64 UR6, c[0x0][0x408] ;  /* 0x0001020000067ab9 */ /* 0x000fe20000000a00 */
[----:B---3--:R-:W-:-:S13]  /*13540*/  ISETP.NE.AND P0, PT, R6, 0x1, PT ;  /* 0x000000010600780c */ /* 0x008fda0003f05270 */
[----:B------:R-:W3:Y:S02]  /*13550*/  @P0 LDC.64 R2, c[0x0][0x420] ;  /* 0x00010800ff020b82 */ /* 0x000ee40000000a00 */
[----:B---3--:R-:W-:-:S04]  /*13560*/  @P0 IMAD.HI.U32 R7, R9, R2, RZ ;  /* 0x0000000209070227 */ /* 0x008fc800078e00ff */
[----:B------:R-:W-:Y:S01]  /*13570*/  IMAD.MOV.U32 R2, RZ, RZ, R9 ;  /* 0x000000ffff027224 */ /* 0x000fe200078e0009 */
[----:B------:R-:W-:-:S04]  /*13580*/  @P0 SHF.R.U32.HI R2, RZ, R3, R7 ;  /* 0x00000003ff020219 */ /* 0x000fc80000011607 */
[----:B------:R-:W-:-:S05]  /*13590*/  IADD3 R3, -R2, RZ, RZ ;  /* 0x000000ff02037210 */ /* 0x000fca0007ffe1ff */
[----:B------:R-:W-:Y:S01]  /*135a0*/  IMAD R9, R6, R3, R9 ;  /* 0x0000000306097224 */ /* 0x000fe200078e0209 */
[----:B------:R-:W-:Y:S01]  /*135b0*/  SHF.R.S32.HI R3, RZ, 0x1f, R2 ;  /* 0x0000001fff037819 */ /* 0x000fe20000011402 */
[----:B------:R-:W-:-:S04]  /*135c0*/  IMAD R6, R8, UR6, RZ ;  /* 0x0000000608067c24 */ /* 0x000fc8000f8e02ff */
[C---:B------:R-:W-:Y:S02]  /*135d0*/  IMAD R6, R0.reuse, UR7, R6 ;  /* 0x0000000700067c24 */ /* 0x040fe4000f8e0206 */
[----:B------:R-:W-:-:S04]  /*135e0*/  IMAD.WIDE.U32 R2, R0, UR6, R2 ;  /* 0x0000000600027c25 */ /* 0x000fc8000f8e0002 */
[----:B------:R-:W-:Y:S01]  /*135f0*/  IMAD.IADD R3, R6, 0x1, R3 ;  /* 0x0000000106037824 */ /* 0x000fe200078e0203 */
[----:B------:R-:W-:-:S04]  /*13600*/  LEA R6, P0, R2, UR4, 0x2 ;  /* 0x0000000402067c11 */ /* 0x000fc8000f8010ff */
[----:B------:R-:W-:-:S05]  /*13610*/  LEA.HI.X R7, R2, UR5, R3, 0x2, P0 ;  /* 0x0000000502077c11 */ /* 0x000fca00080f1403 */
[----:B------:R3:W5:Y:S04]  /*13620*/  LDG.E R6, desc[UR40][R6.64] ;  /* 0x0000002806067981 */ /* 0x000768000c1e1900 */
.L_x_638:
[----:B------:R-:W4:Y:S01]  /*13630*/  S2R R3, SR_CgaCtaId ;  /* 0x0000000000037919 */ /* 0x000f220000008800 */
[----:B------:R-:W-:-:S04]  /*13640*/  MOV R2, 0x400 ;  /* 0x0000040000027802 */ /* 0x000fc80000000f00 */
[----:B----4-:R-:W-:Y:S02]  /*13650*/  LEA R2, R3, R2, 0x18 ;  /* 0x0000000203027211 */ /* 0x010fe400078ec0ff */
[----:B------:R-:W-:-:S03]  /*13660*/  SHF.L.U32 R3, R10, 0x1f, RZ ;  /* 0x0000001f0a037819 */ /* 0x000fc600000006ff */
[----:B------:R-:W-:-:S04]  /*13670*/  IMAD R2, R11, 0x8, R2 ;  /* 0x000000080b027824 */ /* 0x000fc800078e0202 */
[----:B------:R-:W4:Y:S02]  /*13680*/  SYNCS.PHASECHK.TRANS64.TRYWAIT P0, [R2+URZ+0x28c40], R3 ;  /* 0x028c4003020075a7 */ /* 0x000f24000800017f */
[----:B----4-:R-:W-:Y:S05]  /*13690*/  @!P0 BRA `(.L_x_639) ;  /* 0x0000002400388947 */ /* 0x010fea0003800000 */
.L_x_726:
[----:B---3--:R-:W3:Y:S02]  /*136a0*/  S2R R7, SR_TID.X ;  /* 0x0000000000077919 */ /* 0x008ee40000002100 */
        /* <DEDUP_REMOVED lines=10> */
.L_x_640:
[----:B---3--:R-:W3:Y:S01]  /*13750*/  LDL R7, [R1] ;  /* 0x0000000001077983 */ /* 0x008ee20000100800 */
[----:B--2---:R-:W-:-:S03]  /*13760*/  MOV R11, 0x400 ;  /* 0x00000400000b7802 */ /* 0x004fc60000000f00 */
[----:B------:R-:W2:Y:S01]  /*13770*/  LDL R10, [R1+0x10] ;  /* 0x00001000010a7983 */ /* 0x000ea20000100800 */
[----:B0-----:R-:W0:Y:S01]  /*13780*/  S2R R12, SR_CgaCtaId ;  /* 0x00000000000c7919 */ /* 0x001e220000008800 */
        /* <DEDUP_REMOVED lines=12> */
[----:B--2---:R-:W-:-:S05]  /*13850*/  IMAD R9, R9, 0x40, R10 ;  /* 0x0000004009097824 */ /* 0x004fca00078e020a */
[----:B------:R-:W-:-:S07]  /*13860*/  R2UR UR11, R9 ;  /* 0x00000000090b72ca */ /* 0x000fce00000e0000 */
[----:B------:R-:W-:-:S09]  /*13870*/  UIADD3 UR8, UR8, 0x22400, URZ ;  /* 0x0002240008087890 */ /* 0x000fd2000fffe03f */
[----:B------:R0:W-:Y:S01]  /*13880*/  UTMALDG.4D [UR8], [UR4], desc[UR6] ;  /* 0x00000608040075b4 */ /* 0x0001e20008019000 */
[----:B------:R-:W2:Y:S02]  /*13890*/  SYNCS.PHASECHK.TRANS64.TRYWAIT P1, [R2+URZ+0x28c60], R3 ;  /* 0x028c6003020075a7 */ /* 0x000ea4000802017f */
[----:B0-2---:R-:W-:Y:S05]  /*138a0*/  @!P1 BRA `(.L_x_641) ;  /* 0x0000002000c89947 */ /* 0x005fea0003800000 */
.L_x_727:
[----:B------:R-:W-:Y:S05]  /*138b0*/  @P0 BRA `(.L_x_642) ;  /* 0x00000000001c0947 */ /* 0x000fea0003800000 */
[----:B------:R-:W2:Y:S01]  /*138c0*/  S2R R7, SR_TID.X ;  /* 0x0000000000077919 */ /* 0x000ea20000002100 */
[----:B0---4-:R-:W-:-:S04]  /*138d0*/  MOV R3, 0x10000 ;  /* 0x0001000000037802 */ /* 0x011fc80000000f00 */
[----:B------:R3:W-:Y:S01]  /*138e0*/  SYNCS.ARRIVE.TRANS64 RZ, [R2+URZ+0x28c50], R3 ;  /* 0x028c500302ff79a7 */ /* 0x0007e2000800003f */
[----:B--2---:R-:W-:-:S04]  /*138f0*/  LOP3.LUT R7, R7, 0x1f, RZ, 0xc0, !PT ;  /* 0x0000001f07077812 */ /* 0x004fc800078ec0ff */
[----:B------:R-:W-:-:S13]  /*13900*/  ISETP.NE.AND P1, PT, R7, RZ, PT ;  /* 0x000000ff0700720c */ /* 0x000fda0003f25270 */
[----:B---3--:R-:W-:Y:S05]  /*13910*/  @!P1 BRA `(.L_x_642) ;  /* 0x0000000000049947 */ /* 0x008fea0003800000 */
[----:B------:R-:W-:Y:S01]  /*13920*/  BPT.TRAP 0x1 ;  /* 0x000000040000795c */ /* 0x000fe20000300000 */
.L_x_642:
[----:B0---4-:R-:W2:Y:S01]  /*13930*/  LDL R3, [R1] ;  /* 0x0000000001037983 */ /* 0x011ea20000100800 */
        /* <DEDUP_REMOVED lines=52> */
[----:B---3--:R-:W-:Y:S01]  /*13c80*/  NOP ;  /* 0x0000000000007918 */ /* 0x008fe20000000000 */
.L_x_637:
[----:B------:R-:W-:Y:S05]  /*13c90*/  BSYNC B1 ;  /* 0x0000000000017941 */ /* 0x000fea0003800000 */
.L_x_636:
[C---:B------:R-:W-:Y:S01]  /*13ca0*/  ISETP.GT.AND P0, PT, R5.reuse, 0x1, PT ;  /* 0x000000010500780c */ /* 0x040fe20003f04270 */
[----:B------:R-:W-:-:S12]  /*13cb0*/  VIADD R5, R5, 0xfffffffe ;  /* 0xfffffffe05057836 */ /* 0x000fd80000000000 */
[----:B------:R-:W-:Y:S05]  /*13cc0*/  @P0 BRA `(.L_x_643) ;  /* 0xffffffec00c80947 */ /* 0x000fea000383ffff */
.L_x_619:
[----:B------:R-:W-:Y:S05]  /*13cd0*/  BSYNC B0 ;  /* 0x0000000000007941 */ /* 0x000fea0003800000 */
.L_x_618:
[----:B------:R-:W3:Y:S01]  /*13ce0*/  LDL.LU R3, [R1] ;  /* 0x0000000001037983 */ /* 0x000ee20000300800 */
[----:B------:R-:W-:Y:S01]  /*13cf0*/  BSSY B0, `(.L_x_644) ;  /* 0x0000016000007945 */ /* 0x000fe20003800000 */
[----:B------:R-:W4:Y:S02]  /*13d00*/  S2R R2, SR_TID.X ;  /* 0x0000000000027919 */ /* 0x000f240000002100 */
[----:B----4-:R-:W-:-:S04]  /*13d10*/  LOP3.LUT R2, R2, 0x1f, RZ, 0xc0, !PT ;  /* 0x0000001f02027812 */ /* 0x010fc800078ec0ff */
[----:B------:R-:W-:Y:S02]  /*13d20*/  ISETP.NE.AND P1, PT, R2, RZ, PT ;  /* 0x000000ff0200720c */ /* 0x000fe40003f25270 */
[----:B---3--:R-:W-:-:S04]  /*13d30*/  IADD3 R0, R3, 0x1, RZ ;  /* 0x0000000103007810 */ /* 0x008fc80007ffe0ff */
[----:B------:R-:W-:-:S04]  /*13d40*/  ISETP.NE.AND P0, PT, R0, 0x2, PT ;  /* 0x000000020000780c */ /* 0x000fc80003f05270 */
[----:B------:R-:W-:Y:S02]  /*13d50*/  SEL R2, R0, RZ, P0 ;  /* 0x000000ff00027207 */ /* 0x000fe40000000000 */
[----:B------:R-:W-:-:S03]  /*13d60*/  SEL R0, RZ, 0x1, P0 ;  /* 0x00000001ff007807 */ /* 0x000fc60000000000 */
[----:B------:R3:W-:Y:S01]  /*13d70*/  STL [R1], R2 ;  /* 0x0000000201007387 */ /* 0x0007e20000100800 */
[----:B------:R-:W-:Y:S05]  /*13d80*/  @P1 BRA `(.L_x_645) ;  /* 0x0000000000301947 */ /* 0x000fea0003800000 */
[----:B------:R-:W4:Y:S01]  /*13d90*/  S2R R7, SR_LANEID ;  /* 0x0000000000077919 */ /* 0x000f220000000000 */
[----:B------:R-:W-:Y:S01]  /*13da0*/  VOTEU.ANY UR4, UPT, PT ;  /* 0x0000000000047886 */ /* 0x000fe200038e0100 */
[----:B---3--:R-:W3:Y:S01]  /*13db0*/  LDC.64 R2, c[0x0][0xc38] ;  /* 0x00030e00ff027b82 */ /* 0x008ee20000000a00 */
[----:B------:R-:W4:Y:S08]  /*13dc0*/  FLO.U32 R4, UR4 ;  /* 0x0000000400047d00 */ /* 0x000f3000080e0000 */
[----:B------:R-:W3:Y:S01]  /*13dd0*/  POPC R5, UR4 ;  /* 0x0000000400057d09 */ /* 0x000ee20008000000 */
[----:B----4-:R-:W-:-:S13]  /*13de0*/  ISETP.EQ.U32.AND P0, PT, R4, R7, PT ;  /* 0x000000070400720c */ /* 0x010fda0003f02070 */
[----:B---3--:R-:W3:Y:S01]  /*13df0*/  @P0 ATOMG.E.ADD.STRONG.GPU PT, R3, desc[UR40][R2.64], R5 ;  /* 0x00000005020309a8 */ /* 0x008ee200081ee1e8 */
[----:B------:R-:W4:Y:S02]  /*13e00*/  S2R R6, SR_LTMASK ;  /* 0x0000000000067919 */ /* 0x000f240000003900 */
[----:B----4-:R-:W-:-:S04]  /*13e10*/  LOP3.LUT R6, R6, UR4, RZ, 0xc0, !PT ;  /* 0x0000000406067c12 */ /* 0x010fc8000f8ec0ff */
[----:B------:R-:W4:Y:S01]  /*13e20*/  POPC R7, R6 ;  /* 0x0000000600077309 */ /* 0x000f220000000000 */
[----:B---3--:R-:W4:Y:S02]  /*13e30*/  SHFL.IDX PT, R4, R3, R4, 0x1f ;  /* 0x00001f0403047589 */ /* 0x008f2400000e0000 */
[----:B----4-:R-:W-:-:S07]  /*13e40*/  IADD3 R16, R4, UR36, R7 ;  /* 0x0000002404107c10 */ /* 0x010fce000fffe007 */
.L_x_645:
[----:B------:R-:W-:Y:S05]  /*13e50*/  BSYNC B0 ;  /* 0x0000000000007941 */ /* 0x000fea0003800000 */
.L_x_644:
[----:B---3--:R-:W3:Y:S02]  /*13e60*/  LDL.LU R2, [R1+0x8] ;  /* 0x0000080001027983 */ /* 0x008ee40000300800 */
[----:B---3--:R-:W-:-:S05]  /*13e70*/  LOP3.LUT R2, R2, R0, RZ, 0x3c, !PT ;  /* 0x0000000002027212 */ /* 0x008fca00078e3cff */
[----:B------:R3:W-:Y:S02]  /*13e80*/  STL [R1+0x8], R2 ;  /* 0x0000080201007387 */ /* 0x0007e40000100800 */
.L_x_601:
[----:B------:R-:W-:Y:S05]  /*13e90*/  BSYNC B6 ;  /* 0x0000000000067941 */ /* 0x000fea0003800000 */
.L_x_599:
[----:B------:R-:W-:-:S03]  /*13ea0*/  UMOV UR4, 0xffffffff ;  /* 0xffffffff00047882 */ /* 0x000fc60000000000 */
[----:B------:R-:W-:Y:S05]  /*13eb0*/  BRA.DIV UR4, `(.L_x_646) ;  /* 0x0000001e04587947 */ /* 0x000fea000b800000 */
[----:B------:R4:W0:Y:S04]  /*13ec0*/  SHFL.IDX PT, R4, R16, RZ, 0x1f ;  /* 0x00001fff10047589 */ /* 0x00082800000e0000 */
[----:B------:R4:W0:Y:S02]  /*13ed0*/  SHFL.IDX PT, R6, R16, 0x1, 0x1f ;  /* 0x00201f0010067f89 */ /* 0x00082400000e0000 */
.L_x_731:
[----:B------:R-:W0:Y:S01]  /*13ee0*/  S2R R0, SR_TID.X ;  /* 0x0000000000007919 */ /* 0x000e220000002100 */
[----:B------:R-:W-:Y:S01]  /*13ef0*/  ULDC UR4, c[0x0][0xc14] ;  /* 0x0003050000047ab9 */ /* 0x000fe20000000800 */
[----:B------:R-:W-:Y:S01]  /*13f00*/  BSSY B0, `(.L_x_647) ;  /* 0x000000b000007945 */ /* 0x000fe20003800000 */
[----:B------:R-:W-:Y:S02]  /*13f10*/  MOV R17, RZ ;  /* 0x000000ff00117202 */ /* 0x000fe40000000f00 */
[----:B01----:R-:W-:Y:S01]  /*13f20*/  LOP3.LUT R8, R0, 0x1f, RZ, 0xc0, !PT ;  /* 0x0000001f00087812 */ /* 0x003fe200078ec0ff */
[----:B------:R-:W-:-:S03]  /*13f30*/  IMAD.U32 R0, RZ, RZ, UR4 ;  /* 0x00000004ff007e24 */ /* 0x000fc6000f8e00ff */
[C---:B------:R-:W-:Y:S01]  /*13f40*/  ISETP.NE.AND P0, PT, R8.reuse, 0x1f, PT ;  /* 0x0000001f0800780c */ /* 0x040fe20003f05270 */
[----:B------:R-:W-:-:S05]  /*13f50*/  IMAD.IADD R5, R8, 0x1, R19 ;  /* 0x0000000108057824 */ /* 0x000fca00078e0213 */
[----:B------:R-:W-:-:S13]  /*13f60*/  ISETP.GE.OR P0, PT, R5, R0, !P0 ;  /* 0x000000000500720c */ /* 0x000fda0004706670 */
[----:B------:R-:W-:Y:S05]  /*13f70*/  @P0 BRA `(.L_x_648) ;  /* 0x00000000000c0947 */ /* 0x000fea0003800000 */
[----:B---3--:R-:W0:Y:S02]  /*13f80*/  LDC.64 R2, c[0x0][0xc58] ;  /* 0x00031600ff027b82 */ /* 0x008e240000000a00 */
[----:B0-----:R-:W-:-:S05]  /*13f90*/  IMAD.WIDE R2, R5, 0x4, R2 ;  /* 0x0000000405027825 */ /* 0x001fca00078e0202 */
[----:B------:R0:W5:Y:S02]  /*13fa0*/  LDG.E R17, desc[UR40][R2.64] ;  /* 0x0000002802117981 */ /* 0x000164000c1e1900 */
.L_x_648:
[----:B------:R-:W-:Y:S05]  /*13fb0*/  BSYNC B0 ;  /* 0x0000000000007941 */ /* 0x000fea0003800000 */
.L_x_647:
[----:B------:R-:W-:-:S03]  /*13fc0*/  UMOV UR4, 0xffffffff ;  /* 0xffffffff00047882 */ /* 0x000fc60000000000 */
[----:B------:R-:W-:Y:S05]  /*13fd0*/  BRA.DIV UR4, `(.L_x_649) ;  /* 0x0000001e045c7947 */ /* 0x000fea000b800000 */
[----:B-----5:R-:W1:Y:S01]  /*13fe0*/  SHFL.UP PT, R14, R17, 0x1, RZ ;  /* 0x04200000110e7989 */ /* 0x020e6200000e00ff */
[C---:B------:R-:W-:Y:S02]  /*13ff0*/  ISETP.NE.AND P0, PT, R8.reuse, RZ, PT ;  /* 0x000000ff0800720c */ /* 0x040fe40003f05270 */
[----:B------:R-:W-:Y:S02]  /*14000*/  ISETP.GE.U32.AND P1, PT, R8, 0x2, PT ;  /* 0x000000020800780c */ /* 0x000fe40003f26070 */
[----:B-1----:R-:W-:Y:S02]  /*14010*/  SEL R14, R14, RZ, P0 ;  /* 0x000000ff0e0e7207 */ /* 0x002fe40000000000 */
[----:B------:R-:W-:-:S03]  /*14020*/  ISETP.GE.U32.AND P0, PT, R8, 0x4, PT ;  /* 0x000000040800780c */ /* 0x000fc60003f06070 */
[----:B------:R-:W-:-:S05]  /*14030*/  IMAD.IADD R13, R17, 0x1, R14 ;  /* 0x00000001110d7824 */ /* 0x000fca00078e020e */
[----:B------:R-:W1:Y:S02]  /*14040*/  SHFL.UP PT, R14, R13, 0x2, RZ ;  /* 0x044000000d0e7989 */ /* 0x000e6400000e00ff */
[----:B-1----:R-:W-:Y:S02]  /*14050*/  SEL R14, R14, RZ, P1 ;  /* 0x000000ff0e0e7207 */ /* 0x002fe40000800000 */
[----:B------:R-:W-:-:S03]  /*14060*/  ISETP.GE.U32.AND P1, PT, R8, 0x8, PT ;  /* 0x000000080800780c */ /* 0x000fc60003f26070 */
[----:B0-----:R-:W-:-:S05]  /*14070*/  IMAD.IADD R3, R13, 0x1, R14 ;  /* 0x000000010d037824 */ /* 0x001fca00078e020e */
[----:B------:R-:W0:Y:S02]  /*14080*/  SHFL.UP PT, R14, R3, 0x4, RZ ;  /* 0x04800000030e7989 */ /* 0x000e2400000e00ff */
[----:B0-----:R-:W-:Y:S02]  /*14090*/  SEL R14, R14, RZ, P0 ;  /* 0x000000ff0e0e7207 */ /* 0x001fe40000000000 */
[----:B------:R-:W-:Y:S02]  /*140a0*/  ISETP.GE.U32.AND P0, PT, R8, 0x10, PT ;  /* 0x000000100800780c */ /* 0x000fe40003f06070 */
[----:B------:R-:W-:-:S05]  /*140b0*/  IADD3 R5, R3, R14, RZ ;  /* 0x0000000e03057210 */ /* 0x000fca0007ffe0ff */
[----:B------:R-:W0:Y:S02]  /*140c0*/  SHFL.UP PT, R14, R5, 0x8, RZ ;  /* 0x05000000050e7989 */ /* 0x000e2400000e00ff */
[----:B0-----:R-:W-:-:S05]  /*140d0*/  SEL R14, R14, RZ, P1 ;  /* 0x000000ff0e0e7207 */ /* 0x001fca0000800000 */
[----:B------:R-:W-:-:S05]  /*140e0*/  IMAD.IADD R7, R5, 0x1, R14 ;  /* 0x0000000105077824 */ /* 0x000fca00078e020e */
[----:B------:R-:W3:Y:S02]  /*140f0*/  SHFL.UP PT, R14, R7, 0x10, RZ ;  /* 0x06000000070e7989 */ /* 0x000ee400000e00ff */
[----:B---3--:R-:W-:-:S05]  /*14100*/  SEL R2, R14, RZ, P0 ;  /* 0x000000ff0e027207 */ /* 0x008fca0000000000 */
[----:B------:R-:W-:-:S05]  /*14110*/  IMAD.IADD R2, R7, 0x1, R2 ;  /* 0x0000000107027824 */ /* 0x000fca00078e0202 */
[----:B------:R0:W1:Y:S02]  /*14120*/  SHFL.IDX PT, R14, R2, 0x1f, 0x1f ;  /* 0x03e01f00020e7f89 */ /* 0x00006400000e0000 */
.L_x_739:
[----:B------:R-:W-:Y:S02]  /*14130*/  ULDC UR4, c[0x0][0xc10] ;  /* 0x0003040000047ab9 */ /* 0x000fe40000000800 */
[----:B----4-:R-:W-:-:S05]  /*14140*/  MOV R16, UR4 ;  /* 0x0000000400107c02 */ /* 0x010fca0008000f00 */
[----:B-1----:R-:W-:-:S04]  /*14150*/  IMAD R3, R14, R16, RZ ;  /* 0x000000100e037224 */ /* 0x002fc800078e02ff */
[----:B------:R-:W-:-:S05]  /*14160*/  IMAD.IADD R6, R6, 0x1, R3 ;  /* 0x0000000106067824 */ /* 0x000fca00078e0203 */
[----:B------:R-:W-:-:S13]  /*14170*/  ISETP.GT.AND P0, PT, R6, R4, PT ;  /* 0x000000040600720c */ /* 0x000fda0003f04270 */
[----:B------:R-:W-:Y:S05]  /*14180*/  @P0 BRA `(.L_x_650) ;  /* 0x0000000000b40947 */ /* 0x000fea0003800000 */
[----:B------:R-:W1:Y:S02]  /*14190*/  LDC R0, c[0x0][0xc14] ;  /* 0x00030500ff007b82 */ /* 0x000e640000000800 */
.L_x_655:
[----:B------:R-:W-:-:S05]  /*141a0*/  VIADD R19, R19, 0x1f ;  /* 0x0000001f13137836 */ /* 0x000fca0000000000 */
[----:B-1----:R-:W-:-:S13]  /*141b0*/  ISETP.GE.AND P0, PT, R19, R0, PT ;  /* 0x000000001300720c */ /* 0x002fda0003f06270 */
[----:B------:R-:W-:Y:S05]  /*141c0*/  @P0 BRA `(.L_x_651) ;  /* 0x00000004005c0947 */ /* 0x000fea0003800000 */
[----:B0-----:R-:W0:Y:S01]  /*141d0*/  S2R R2, SR_TID.X ;  /* 0x0000000000027919 */ /* 0x001e220000002100 */
[----:B------:R-:W-:Y:S01]  /*141e0*/  BSSY B0, `(.L_x_652) ;  /* 0x000000a000007945 */ /* 0x000fe20003800000 */
[----:B------:R-:W-:Y:S01]  /*141f0*/  IMAD.MOV.U32 R17, RZ, RZ, RZ ;  /* 0x000000ffff117224 */ /* 0x000fe200078e00ff */
[----:B0-----:R-:W-:-:S04]  /*14200*/  LOP3.LUT R8, R2, 0x1f, RZ, 0xc0, !PT ;  /* 0x0000001f02087812 */ /* 0x001fc800078ec0ff */
[C---:B------:R-:W-:Y:S02]  /*14210*/  ISETP.NE.AND P1, PT, R8.reuse, 0x1f, PT ;  /* 0x0000001f0800780c */ /* 0x040fe40003f25270 */
[----:B------:R-:W-:-:S04]  /*14220*/  IADD3 R5, R8, R19, RZ ;  /* 0x0000001308057210 */ /* 0x000fc80007ffe0ff */
[----:B------:R-:W-:-:S13]  /*14230*/  ISETP.GE.OR P0, PT, R5, R0, !P1 ;  /* 0x000000000500720c */ /* 0x000fda0004f06670 */
[----:B------:R-:W-:Y:S05]  /*14240*/  @P0 BRA `(.L_x_653) ;  /* 0x00000000000c0947 */ /* 0x000fea0003800000 */
[----:B------:R-:W0:Y:S02]  /*14250*/  LDC.64 R2, c[0x0][0xc58] ;  /* 0x00031600ff027b82 */ /* 0x000e240000000a00 */
[----:B0-----:R-:W-:-:S05]  /*14260*/  IMAD.WIDE R2, R5, 0x4, R2 ;  /* 0x0000000405027825 */ /* 0x001fca00078e0202 */
[----:B------:R0:W5:Y:S02]  /*14270*/  LDG.E R17, desc[UR40][R2.64] ;  /* 0x0000002802117981 */ /* 0x000164000c1e1900 */
.L_x_653:
[----:B------:R-:W-:Y:S05]  /*14280*/  BSYNC B0 ;  /* 0x0000000000007941 */ /* 0x000fea0003800000 */
.L_x_652:
        /* <DEDUP_REMOVED lines=10> */
[----:B------:R-:W-:Y:S02]  /*14330*/  ISETP.GE.U32.AND P1, PT, R8, 0x8, PT ;  /* 0x000000080800780c */ /* 0x000fe40003f26070 */
[----:B0-----:R-:W-:-:S05]  /*14340*/  IADD3 R3, R13, R14, RZ ;  /* 0x0000000e0d037210 */ /* 0x001fca0007ffe0ff */
        /* <DEDUP_REMOVED lines=10> */
[----:B------:R0:W1:Y:S02]  /*143f0*/  SHFL.IDX PT, R14, R2, 0x1f, 0x1f ;  /* 0x03e01f00020e7f89 */ /* 0x00006400000e0000 */
.L_x_747:
[----:B------:R-:W-:Y:S02]  /*14400*/  ULDC UR4, c[0x0][0xc10] ;  /* 0x0003040000047ab9 */ /* 0x000fe40000000800 */
[----:B------:R-:W-:-:S04]  /*14410*/  IMAD.U32 R16, RZ, RZ, UR4 ;  /* 0x00000004ff107e24 */ /* 0x000fc8000f8e00ff */
[----:B-1----:R-:W-:-:S04]  /*14420*/  IMAD R3, R14, R16, RZ ;  /* 0x000000100e037224 */ /* 0x002fc800078e02ff */
[----:B------:R-:W-:-:S05]  /*14430*/  IMAD.IADD R6, R3, 0x1, R6 ;  /* 0x0000000103067824 */ /* 0x000fca00078e0206 */
[----:B------:R-:W-:-:S13]  /*14440*/  ISETP.GT.AND P0, PT, R6, R4, PT ;  /* 0x000000040600720c */ /* 0x000fda0003f04270 */
[----:B------:R-:W-:Y:S05]  /*14450*/  @!P0 BRA `(.L_x_655) ;  /* 0xfffffffc00508947 */ /* 0x000fea000383ffff */
.L_x_650:
[----:B------:R-:W-:Y:S01]  /*14460*/  IADD3 R6, -R3, R6, RZ ;  /* 0x0000000603067210 */ /* 0x000fe20007ffe1ff */
[----:B------:R-:W-:-:S04]  /*14470*/  UMOV UR4, 0xffffffff ;  /* 0xffffffff00047882 */ /* 0x000fc80000000000 */
[----:B------:R-:W-:-:S05]  /*14480*/  IMAD R3, R2, R16, R6 ;  /* 0x0000001002037224 */ /* 0x000fca00078e0206 */
[----:B------:R-:W-:Y:S01]  /*14490*/  ISETP.GT.AND P6, PT, R3, R4, PT ;  /* 0x000000040300720c */ /* 0x000fe20003fc4270 */
[----:B------:R-:W-:-:S12]  /*144a0*/  BRA.DIV UR4, `(.L_x_656) ;  /* 0x0000001e04c87947 */ /* 0x000fd8000b800000 */
[----:B------:R-:W-:-:S04]  /*144b0*/  VOTE.ANY R3, PT, !P6 ;  /* 0x0000000000037806 */ /* 0x000fc800070e0100 */
[----:B------:R-:W1:Y:S02]  /*144c0*/  POPC R5, R3 ;  /* 0x0000000300057309 */ /* 0x000e640000000000 */
[----:B-1----:R1:W3:Y:S02]  /*144d0*/  SHFL.IDX PT, R17, R17, R5, 0x1f ;  /* 0x00001f0511117589 */ /* 0x0022e400000e0000 */
.L_x_751:
[----:B------:R-:W-:Y:S01]  /*144e0*/  ISETP.NE.AND P0, PT, R3, RZ, PT ;  /* 0x000000ff0300720c */ /* 0x000fe20003f05270 */
[----:B------:R-:W-:-:S12]  /*144f0*/  IMAD.MOV.U32 R14, RZ, RZ, RZ ;  /* 0x000000ffff0e7224 */ /* 0x000fd800078e00ff */
[----:B------:R-:W-:Y:S05]  /*14500*/  @!P0 BRA `(.L_x_657) ;  /* 0x0000000000108947 */ /* 0x000fea0003800000 */
[----:B------:R-:W-:Y:S01]  /*14510*/  UMOV UR4, 0xffffffff ;  /* 0xffffffff00047882 */ /* 0x000fe20000000000 */
[----:B------:R-:W-:Y:S02]  /*14520*/  VIADD R12, R5, 0xffffffff ;  /* 0xffffffff050c7836 */ /* 0x000fe40000000000 */
[----:B------:R-:W-:Y:S05]  /*14530*/  BRA.DIV UR4, `(.L_x_658) ;  /* 0x0000001e04ec7947 */ /* 0x000fea000b800000 */
[----:B------:R4:W0:Y:S02]  /*14540*/  SHFL.IDX PT, R14, R2, R12, 0x1f ;  /* 0x00001f0c020e7589 */ /* 0x00082400000e0000 */
.L_x_657:
[----:B0-----:R-:W-:Y:S01]  /*14550*/  IMAD R16, R14, R16, R6 ;  /* 0x000000100e107224 */ /* 0x001fe200078e0206 */
[----:B---3--:R-:W-:Y:S01]  /*14560*/  IABS R6, R17 ;  /* 0x0000001100067213 */ /* 0x008fe20000000000 */
[----:B----4-:R-:W-:Y:S02]  /*14570*/  IMAD.MOV.U32 R2, RZ, RZ, RZ ;  /* 0x000000ffff027224 */ /* 0x010fe400078e00ff */
[----:B------:R-:W-:Y:S01]  /*14580*/  IMAD.IADD R19, R5, 0x1, R19 ;  /* 0x0000000105137824 */ /* 0x000fe200078e0213 */
[----:B------:R-:W0:Y:S08]  /*14590*/  I2F.RP R7, R6 ;  /* 0x0000000600077306 */ /* 0x000e300000209400 */
[----:B0-----:R-:W0:Y:S02]  /*145a0*/  MUFU.RCP R7, R7 ;  /* 0x0000000700077308 */ /* 0x001e240000001000 */
[----:B0-----:R-:W-:-:S06]  /*145b0*/  IADD3 R8, R7, 0xffffffe, RZ ;  /* 0x0ffffffe07087810 */ /* 0x001fcc0007ffe0ff */
[----:B------:R-:W0:Y:S02]  /*145c0*/  F2I.FTZ.U32.TRUNC.NTZ R3, R8 ;  /* 0x0000000800037305 */ /* 0x000e24000021f000 */
[----:B0-----:R-:W-:-:S04]  /*145d0*/  IMAD.MOV R9, RZ, RZ, -R3 ;  /* 0x000000ffff097224 */ /* 0x001fc800078e0a03 */
[----:B------:R-:W-:-:S04]  /*145e0*/  IMAD R9, R9, R6, RZ ;  /* 0x0000000609097224 */ /* 0x000fc800078e02ff */
        /* <DEDUP_REMOVED lines=9> */
[----:B------:R-:W-:Y:S01]  /*14680*/  @!P0 IMAD.IADD R7, R7, 0x1, -R6 ;  /* 0x0000000107078824 */ /* 0x000fe200078e0a06 */
[----:B------:R-:W-:-:S04]  /*14690*/  @!P0 IADD3 R3, R3, 0x1, RZ ;  /* 0x0000000103038810 */ /* 0x000fc80007ffe0ff */
[----:B------:R-:W-:-:S13]  /*146a0*/  ISETP.GE.U32.AND P0, PT, R7, R6, PT ;  /* 0x000000060700720c */ /* 0x000fda0003f06070 */
[----:B------:R-:W-:Y:S01]  /*146b0*/  @P0 VIADD R3, R3, 0x1 ;  /* 0x0000000103030836 */ /* 0x000fe20000000000 */
[----:B------:R-:W-:-:S13]  /*146c0*/  ISETP.GE.AND P0, PT, R4, RZ, PT ;  /* 0x000000ff0400720c */ /* 0x000fda0003f06270 */
[----:B------:R-:W-:Y:S01]  /*146d0*/  @!P0 IMAD.MOV R3, RZ, RZ, -R3 ;  /* 0x000000ffff038224 */ /* 0x000fe200078e0a03 */
[----:B------:R-:W-:-:S13]  /*146e0*/  ISETP.NE.AND P0, PT, R17, RZ, PT ;  /* 0x000000ff1100720c */ /* 0x000fda0003f05270 */
[----:B------:R-:W-:-:S04]  /*146f0*/  @!P0 LOP3.LUT R3, RZ, R17, RZ, 0x33, !PT ;  /* 0x00000011ff038212 */ /* 0x000fc800078e33ff */
[----:B------:R-:W-:Y:S01]  /*14700*/  IADD3 R4, -R3, RZ, RZ ;  /* 0x000000ff03047210 */ /* 0x000fe20007ffe1ff */
[----:B------:R-:W-:-:S04]  /*14710*/  IMAD.MOV.U32 R18, RZ, RZ, R3 ;  /* 0x000000ffff127224 */ /* 0x000fc800078e0003 */
[----:B------:R-:W-:Y:S01]  /*14720*/  IMAD R17, R17, R4, R2 ;  /* 0x0000000411117224 */ /* 0x000fe200078e0202 */
[----:B------:R-:W-:Y:S06]  /*14730*/  BRA `(.L_x_659) ;  /* 0x00000000001c7947 */ /* 0x000fec0003800000 */
.L_x_651:
[----:B------:R-:W-:Y:S01]  /*14740*/  UMOV UR4, URZ ;  /* 0x0000003f00047c82 */ /* 0x000fe20008000000 */
[----:B------:R-:W-:Y:S01]  /*14750*/  UMOV UR5, URZ ;  /* 0x0000003f00057c82 */ /* 0x000fe20008000000 */
[----:B------:R-:W-:Y:S01]  /*14760*/  ULDC UR6, c[0x0][0xc14] ;  /* 0x0003050000067ab9 */ /* 0x000fe20000000800 */
[----:B------:R-:W-:Y:S01]  /*14770*/  MOV R16, R4 ;  /* 0x0000000400107202 */ /* 0x000fe20000000f00 */
[----:B------:R-:W-:Y:S01]  /*14780*/  IMAD.U32 R17, RZ, RZ, UR4 ;  /* 0x00000004ff117e24 */ /* 0x000fe2000f8e00ff */
[----:B------:R-:W-:Y:S01]  /*14790*/  MOV R19, UR6 ;  /* 0x0000000600137c02 */ /* 0x000fe20008000f00 */
[----:B------:R-:W-:-:S07]  /*147a0*/  IMAD.U32 R18, RZ, RZ, UR5 ;  /* 0x00000005ff127e24 */ /* 0x000fce000f8e00ff */
.L_x_659:
        /* <DEDUP_REMOVED lines=12> */
.L_x_578:
[----:B0-----:R-:W4:Y:S01]  /*14870*/  LDL.LU R0, [R1+0x28] ;  /* 0x0000280001007983 */ /* 0x001f220000300800 */
[----:B------:R-:W-:Y:S01]  /*14880*/  BSSY B0, `(.L_x_661) ;  /* 0x000000b000007945 */ /* 0x000fe20003800000 */
[----:B-1----:R-:W0:Y:S01]  /*14890*/  S2R R5, SR_CgaCtaId ;  /* 0x0000000000057919 */ /* 0x002e220000008800 */
[----:B----4-:R-:W-:-:S05]  /*148a0*/  VIADD R0, R0, 0x1 ;  /* 0x0000000100007836 */ /* 0x010fca0000000000 */
[----:B---3--:R-:W-:-:S04]  /*148b0*/  LEA.HI R2, R0, R0, RZ, 0x1 ;  /* 0x0000000000027211 */ /* 0x008fc800078f08ff */
[----:B------:R-:W-:-:S05]  /*148c0*/  LOP3.LUT R3, R2, 0xfffffffe, RZ, 0xc0, !PT ;  /* 0xfffffffe02037812 */ /* 0x000fca00078ec0ff */
[----:B------:R-:W-:Y:S01]  /*148d0*/  IMAD.IADD R3, R0, 0x1, -R3 ;  /* 0x0000000100037824 */ /* 0x000fe200078e0a03 */
[----:B------:R-:W-:-:S04]  /*148e0*/  MOV R0, 0x400 ;  /* 0x0000040000007802 */ /* 0x000fc80000000f00 */
[----:B0-----:R-:W-:Y:S02]  /*148f0*/  LEA R0, R5, R0, 0x18 ;  /* 0x0000000005007211 */ /* 0x001fe400078ec0ff */
[----:B------:R-:W-:-:S04]  /*14900*/  SHF.L.U32 R3, R3, 0x1f, RZ ;  /* 0x0000001f03037819 */ /* 0x000fc800000006ff */
[----:B------:R-:W0:Y:S02]  /*14910*/  SYNCS.PHASECHK.TRANS64.TRYWAIT P0, [R0+URZ+0x28c20], R3 ;  /* 0x028c2003000075a7 */ /* 0x000e24000800017f */
[----:B0-----:R-:W-:Y:S05]  /*14920*/  @!P0 BRA `(.L_x_662) ;  /* 0x0000001c00148947 */ /* 0x001fea0003800000 */
.L_x_754:
[----:B------:R-:W-:Y:S05]  /*14930*/  BSYNC B0 ;  /* 0x0000000000007941 */ /* 0x000fea0003800000 */
.L_x_661:
[----:B------:R-:W-:-:S03]  /*14940*/  UMOV UR4, 0xffffffff ;  /* 0xffffffff00047882 */ /* 0x000fc60000000000 */
[----:B------:R-:W-:Y:S05]  /*14950*/  BRA.DIV UR4, `(.L_x_663) ;  /* 0x0000001e041c7947 */ /* 0x000fea000b800000 */
[----:B------:R-:W1:Y:S02]  /*14960*/  S2R R2, SR_TID.X ;  /* 0x0000000000027919 */ /* 0x000e640000002100 */
[----:B-1----:R-:W-:-:S04]  /*14970*/  SHF.R.U32.HI R2, RZ, 0x5, R2 ;  /* 0x00000005ff027819 */ /* 0x002fc80000011602 */
[----:B------:R-:W-:-:S05]  /*14980*/  LOP3.LUT R2, R2, 0x3, RZ, 0xc0, !PT ;  /* 0x0000000302027812 */ /* 0x000fca00078ec0ff */
[----:B------:R1:W3:Y:S02]  /*14990*/  SHFL.IDX PT, R14, R2, RZ, 0x1f ;  /* 0x00001fff020e7589 */ /* 0x0002e400000e0000 */
.L_x_757:
[----:B---3--:R-:W-:-:S13]  /*149a0*/  ISETP.NE.AND P0, PT, R14, RZ, PT ;  /* 0x000000ff0e00720c */ /* 0x008fda0003f05270 */
[----:B------:R-:W-:Y:S05]  /*149b0*/  @P0 BRA `(.L_x_447) ;  /* 0x0000000000940947 */ /* 0x000fea0003800000 */
[----:B------:R-:W-:-:S03]  /*149c0*/  UMOV UR4, 0xffffffff ;  /* 0xffffffff00047882 */ /* 0x000fc60000000000 */
[----:B------:R-:W-:Y:S05]  /*149d0*/  BRA.DIV UR4, `(.L_x_664) ;  /* 0x0000001e04307947 */ /* 0x000fea000b800000 */
[----:B------:R-:W-:-:S13]  /*149e0*/  ELECT P6, URZ, PT ;  /* 0x00000000003f782f */ /* 0x000fda00038c0000 */
.L_x_760:
[----:B------:R-:W-:Y:S05]  /*149f0*/  @!P6 BRA `(.L_x_447) ;  /* 0x000000000084e947 */ /* 0x000fea0003800000 */
[----:B-1----:R-:W3:Y:S02]  /*14a00*/  LDL.LU R2, [R1+0x38] ;  /* 0x0000380001027983 */ /* 0x002ee40000300800 */
[----:B---3--:R-:W-:-:S04]  /*14a10*/  LOP3.LUT R2, R2, 0x2, RZ, 0xfc, !PT ;  /* 0x0000000202027812 */ /* 0x008fc800078efcff */
[----:B------:R-:W-:-:S13]  /*14a20*/  ISETP.NE.AND P2, PT, R2, 0x3, PT ;  /* 0x000000030200780c */ /* 0x000fda0003f45270 */
[----:B------:R-:W-:Y:S05]  /*14a30*/  @!P2 BRA `(.L_x_665) ;  /* 0x000000000004a947 */ /* 0x000fea0003800000 */
[----:B------:R-:W-:Y:S01]  /*14a40*/  BPT.TRAP 0x1 ;  /* 0x000000040000795c */ /* 0x000fe20000300000 */
.L_x_665:
[----:B0-----:R-:W3:Y:S04]  /*14a50*/  LDL R3, [R1] ;  /* 0x0000000001037983 */ /* 0x001ee80000100800 */
[----:B------:R-:W4:Y:S01]  /*14a60*/  LDL.LU R7, [R1+0x8] ;  /* 0x0000080001077983 */ /* 0x000f220000300800 */
[----:B------:R-:W-:-:S05]  /*14a70*/  IADD3 R2, R0, 0x28c40, RZ ;  /* 0x00028c4000027810 */ /* 0x000fca0007ffe0ff */
[C---:B---3--:R-:W-:Y:S02]  /*14a80*/  IMAD R6, R3.reuse, 0x8, R2 ;  /* 0x0000000803067824 */ /* 0x048fe400078e0202 */
[----:B------:R-:W-:Y:S01]  /*14a90*/  VIADD R3, R3, 0x1 ;  /* 0x0000000103037836 */ /* 0x000fe20000000000 */
[----:B----4-:R-:W-:-:S04]  /*14aa0*/  SHF.L.U32 R5, R7, 0x1f, RZ ;  /* 0x0000001f07057819 */ /* 0x010fc800000006ff */
[C---:B------:R-:W-:Y:S01]  /*14ab0*/  ISETP.NE.AND P1, PT, R3.reuse, 0x2, PT ;  /* 0x000000020300780c */ /* 0x040fe20003f25270 */
[----:B------:R-:W0:Y:S03]  /*14ac0*/  SYNCS.PHASECHK.TRANS64.TRYWAIT P0, [R6+URZ], R5 ;  /* 0x00000005060075a7 */ /* 0x000e26000800017f */
[----:B------:R-:W-:Y:S02]  /*14ad0*/  SEL R4, RZ, 0x1, P1 ;  /* 0x00000001ff047807 */ /* 0x000fe40000800000 */
[----:B------:R-:W-:Y:S02]  /*14ae0*/  SEL R3, R3, RZ, P1 ;  /* 0x000000ff03037207 */ /* 0x000fe40000800000 */
[----:B------:R-:W-:Y:S02]  /*14af0*/  LOP3.LUT R4, R7, R4, RZ, 0x3c, !PT ;  /* 0x0000000407047212 */ /* 0x000fe400078e3cff */
[----:B------:R-:W-:-:S02]  /*14b00*/  LEA R7, R3, R2, 0x3 ;  /* 0x0000000203077211 */ /* 0x000fc400078e18ff */
[----:B------:R-:W-:Y:S01]  /*14b10*/  SHF.L.U32 R2, R4, 0x1f, RZ ;  /* 0x0000001f04027819 */ /* 0x000fe200000006ff */
[----:B0-----:R-:W-:Y:S06]  /*14b20*/  @!P0 BRA `(.L_x_666) ;  /* 0x0000001800fc8947 */ /* 0x001fec0003800000 */
.L_x_761:
[----:B------:R-:W1:Y:S02]  /*14b30*/  SYNCS.PHASECHK.TRANS64.TRYWAIT P0, [R7+URZ], R2 ;  /* 0x00000002070075a7 */ /* 0x000e64000800017f */
[----:B-1----:R-:W-:Y:S05]  /*14b40*/  @!P0 BRA `(.L_x_667) ;  /* 0x0000001c00088947 */ /* 0x002fea0003800000 */
.L_x_762:
[----:B------:R-:W-:Y:S05]  /*14b50*/  @!P2 BRA `(.L_x_668) ;  /* 0x000000000004a947 */ /* 0x000fea0003800000 */
[----:B------:R-:W-:Y:S01]  /*14b60*/  BPT.TRAP 0x1 ;  /* 0x000000040000795c */ /* 0x000fe20000300000 */
.L_x_668:
[----:B------:R-:W3:Y:S01]  /*14b70*/  LDL.LU R4, [R1] ;  /* 0x0000000001047983 */ /* 0x000ee20000300800 */
[----:B------:R-:W-:-:S04]  /*14b80*/  VIADD R0, R0, 0x28c60 ;  /* 0x00028c6000007836 */ /* 0x000fc80000000000 */
[----:B---3--:R-:W-:-:S04]  /*14b90*/  IMAD R4, R4, 0x8, R0 ;  /* 0x0000000804047824 */ /* 0x008fc800078e0200 */
[----:B------:R-:W3:Y:S02]  /*14ba0*/  SYNCS.PHASECHK.TRANS64.TRYWAIT P0, [R4+URZ], R5 ;  /* 0x00000005040075a7 */ /* 0x000ee4000800017f */
[----:B---3--:R-:W-:Y:S05]  /*14bb0*/  @!P0 BRA `(.L_x_669) ;  /* 0x0000001c00008947 */ /* 0x008fea0003800000 */
.L_x_763:
[----:B------:R-:W-:-:S07]  /*14bc0*/  LEA R3, R3, R0, 0x3 ;  /* 0x0000000003037211 */ /* 0x000fce00078e18ff */
.L_x_670:
[----:B----4-:R4:W0:Y:S02]  /*14bd0*/  SYNCS.PHASECHK.TRANS64.TRYWAIT P0, [R3+URZ], R2 ;  /* 0x00000002030075a7 */ /* 0x010824000800017f */
[----:B0-----:R-:W-:Y:S05]  /*14be0*/  @!P0 NANOSLEEP.SYNCS 0x989680 ;  /* 0x009896800000895d */ /* 0x001fea0003900000 */
[----:B------:R-:W0:Y:S02]  /*14bf0*/  @!P0 SYNCS.PHASECHK.TRANS64 P0, [R3+URZ], R2 ;  /* 0x00000002030085a7 */ /* 0x000e24000800007f */
[----:B0-----:R-:W-:Y:S05]  /*14c00*/  @!P0 BRA `(.L_x_670) ;  /* 0xfffffffc00f08947 */ /* 0x001fea000383ffff */
.L_x_447:
[----:B------:R-:W-:Y:S05]  /*14c10*/  BSYNC B8 ;  /* 0x0000000000087941 */ /* 0x000fea0003800000 */
.L_x_444:
[----:B------:R-:W-:Y:S05]  /*14c20*/  EXIT ;  /* 0x000000000000794d */ /* 0x000fea0003800000 */
.L_x_463:
[----:B0-----:R0:W1:Y:S02]  /*14c30*/  SYNCS.PHASECHK.TRANS64.TRYWAIT P5, [R72+URZ+0x28c90], R59 ;  /* 0x028c903b480075a7 */ /* 0x00106400080a017f */
[----:B-1----:R-:W-:Y:S05]  /*14c40*/  @!P5 NANOSLEEP.SYNCS 0x989680 ;  /* 0x009896800000d95d */ /* 0x002fea0003900000 */
[----:B------:R-:W1:Y:S02]  /*14c50*/  @!P5 SYNCS.PHASECHK.TRANS64 P5, [R72+URZ+0x28c90], R59 ;  /* 0x028c903b4800d5a7 */ /* 0x000e6400080a007f */
[----:B-1----:R-:W-:Y:S05]  /*14c60*/  @!P5 BRA `(.L_x_463) ;  /* 0xfffffffc00f0d947 */ /* 0x002fea000383ffff */
[----:B------:R-:W-:Y:S05]  /*14c70*/  BRA `(.L_x_671) ;  /* 0xfffffed8005c7947 */ /* 0x000fea000383ffff */
.L_x_473:
[----:B0-----:R0:W1:Y:S02]  /*14c80*/  SYNCS.PHASECHK.TRANS64.TRYWAIT P5, [R72+URZ+0x28c90], R59 ;  /* 0x028c903b480075a7 */ /* 0x00106400080a017f */
[----:B-1----:R-:W-:Y:S05]  /*14c90*/  @!P5 NANOSLEEP.SYNCS 0x989680 ;  /* 0x009896800000d95d */ /* 0x002fea0003900000 */
[----:B------:R-:W1:Y:S02]  /*14ca0*/  @!P5 SYNCS.PHASECHK.TRANS64 P5, [R72+URZ+0x28c90], R59 ;  /* 0x028c903b4800d5a7 */ /* 0x000e6400080a007f */
[----:B-1----:R-:W-:Y:S05]  /*14cb0*/  @!P5 BRA `(.L_x_473) ;  /* 0xfffffffc00f0d947 */ /* 0x002fea000383ffff */
[----:B------:R-:W-:Y:S05]  /*14cc0*/  BRA `(.L_x_672) ;  /* 0xfffffee000ac7947 */ /* 0x000fea000383ffff */
.L_x_478:
[----:B0-----:R0:W1:Y:S02]  /*14cd0*/  SYNCS.PHASECHK.TRANS64.TRYWAIT P5, [R72+URZ+0x28c90], R59 ;  /* 0x028c903b480075a7 */ /* 0x00106400080a017f */
[----:B-1----:R-:W-:Y:S05]  /*14ce0*/  @!P5 NANOSLEEP.SYNCS 0x989680 ;  /* 0x009896800000d95d */ /* 0x002fea0003900000 */
[----:B------:R-:W1:Y:S02]  /*14cf0*/  @!P5 SYNCS.PHASECHK.TRANS64 P5, [R72+URZ+0x28c90], R59 ;  /* 0x028c903b4800d5a7 */ /* 0x000e6400080a007f */
[----:B-1----:R-:W-:Y:S05]  /*14d00*/  @!P5 BRA `(.L_x_478) ;  /* 0xfffffffc00f0d947 */ /* 0x002fea000383ffff */
[----:B------:R-:W-:Y:S05]  /*14d10*/  BRA `(.L_x_673) ;  /* 0xfffffee800b87947 */ /* 0x000fea000383ffff */
.L_x_482:
[----:B----4-:R4:W0:Y:S02]  /*14d20*/  SYNCS.PHASECHK.TRANS64.TRYWAIT P5, [R72+URZ+0x28cb0], R59 ;  /* 0x028cb03b480075a7 */ /* 0x01082400080a017f */
[----:B0-----:R-:W-:Y:S05]  /*14d30*/  @!P5 NANOSLEEP.SYNCS 0x989680 ;  /* 0x009896800000d95d */ /* 0x001fea0003900000 */
[----:B------:R-:W0:Y:S02]  /*14d40*/  @!P5 SYNCS.PHASECHK.TRANS64 P5, [R72+URZ+0x28cb0], R59 ;  /* 0x028cb03b4800d5a7 */ /* 0x000e2400080a007f */
[----:B0-----:R-:W-:Y:S05]  /*14d50*/  @!P5 BRA `(.L_x_482) ;  /* 0xfffffffc00f0d947 */ /* 0x001fea000383ffff */
[----:B------:R-:W-:Y:S05]  /*14d60*/  BRA `(.L_x_674) ;  /* 0xfffffeec00347947 */ /* 0x000fea000383ffff */
.L_x_493:
[----:B0-----:R0:W1:Y:S02]  /*14d70*/  SYNCS.PHASECHK.TRANS64.TRYWAIT P0, [R8+URZ+0x28c50], R3 ;  /* 0x028c5003080075a7 */ /* 0x001064000800017f */
[----:B-1----:R-:W-:Y:S05]  /*14d80*/  @!P0 NANOSLEEP.SYNCS 0x989680 ;  /* 0x009896800000895d */ /* 0x002fea0003900000 */
[----:B------:R-:W1:Y:S02]  /*14d90*/  @!P0 SYNCS.PHASECHK.TRANS64 P0, [R8+URZ+0x28c50], R3 ;  /* 0x028c5003080085a7 */ /* 0x000e64000800007f */
[----:B-1----:R-:W-:Y:S05]  /*14da0*/  @!P0 BRA `(.L_x_493) ;  /* 0xfffffffc00f08947 */ /* 0x002fea000383ffff */
[----:B------:R-:W-:Y:S05]  /*14db0*/  BRA `(.L_x_675) ;  /* 0xfffffef800547947 */ /* 0x000fea000383ffff */
.L_x_500:
[----:B-1----:R1:W2:Y:S02]  /*14dc0*/  SYNCS.PHASECHK.TRANS64.TRYWAIT P0, [R0+URZ+0x28c50], R3 ;  /* 0x028c5003000075a7 */ /* 0x0022a4000800017f */
[----:B--2---:R-:W-:Y:S05]  /*14dd0*/  @!P0 NANOSLEEP.SYNCS 0x989680 ;  /* 0x009896800000895d */ /* 0x004fea0003900000 */
[----:B------:R-:W2:Y:S02]  /*14de0*/  @!P0 SYNCS.PHASECHK.TRANS64 P0, [R0+URZ+0x28c50], R3 ;  /* 0x028c5003000085a7 */ /* 0x000ea4000800007f */
[----:B--2---:R-:W-:Y:S05]  /*14df0*/  @!P0 BRA `(.L_x_500) ;  /* 0xfffffffc00f08947 */ /* 0x004fea000383ffff */
[----:B------:R-:W-:Y:S05]  /*14e00*/  BRA `(.L_x_499) ;  /* 0xffffff0400807947 */ /* 0x000fea000383ffff */
.L_x_515:
[----:B------:R-:W-:Y:S01]  /*14e10*/  BSSY B1, `(.L_x_676) ;  /* 0x0000008000017945 */ /* 0x000fe20003800000 */
[----:B------:R-:W-:Y:S01]  /*14e20*/  IMAD.MOV.U32 R13, RZ, RZ, R26 ;  /* 0x000000ffff0d7224 */ /* 0x000fe200078e001a */
[----:B------:R-:W-:Y:S01]  /*14e30*/  MOV R11, 0x1c1f ;  /* 0x00001c1f000b7802 */ /* 0x000fe20000000f00 */
[----:B------:R-:W-:Y:S02]  /*14e40*/  IMAD.MOV.U32 R12, RZ, RZ, RZ ;  /* 0x000000ffff0c7224 */ /* 0x000fe400078e00ff */
[----:B------:R-:W-:-:S07]  /*14e50*/  IMAD.MOV.U32 R15, RZ, RZ, -0x1 ;  /* 0xffffffffff0f7424 */ /* 0x000fce00078e00ff */
[----:B0----5:R-:W-:Y:S05]  /*14e60*/  WARPSYNC.COLLECTIVE R15, `(.L_x_677) ;  /* 0x000000000f087348 */ /* 0x021fea0003c00000 */
[----:B------:R1:W2:Y:S02]  /*14e70*/  SHFL.IDX P6, R14, R13, R12, R11 ;  /* 0x0000000c0d0e7389 */ /* 0x0002a400000c000b */
[----:B012--5:R-:W-:Y:S01]  /*14e80*/  ENDCOLLECTIVE ;  /* 0x000000000000791b */ /* 0x027fe20003800000 */
.L_x_677:
[----:B------:R-:W-:Y:S05]  /*14e90*/  BSYNC B1 ;  /* 0x0000000000017941 */ /* 0x000fea0003800000 */
.L_x_676:
[----:B------:R-:W-:Y:S05]  /*14ea0*/  BRA `(.L_x_678) ;  /* 0xffffff1800a87947 */ /* 0x000fea000383ffff */
.L_x_516:
[----:B------:R-:W-:Y:S01]  /*14eb0*/  BSSY B1, `(.L_x_679) ;  /* 0x0000008000017945 */ /* 0x000fe20003800000 */
[----:B------:R-:W-:Y:S01]  /*14ec0*/  IMAD.MOV.U32 R13, RZ, RZ, R24 ;  /* 0x000000ffff0d7224 */ /* 0x000fe200078e0018 */
[----:B------:R-:W-:Y:S01]  /*14ed0*/  MOV R12, RZ ;  /* 0x000000ff000c7202 */ /* 0x000fe20000000f00 */
[----:B------:R-:W-:Y:S02]  /*14ee0*/  IMAD.MOV.U32 R11, RZ, RZ, 0x1c1f ;  /* 0x00001c1fff0b7424 */ /* 0x000fe400078e00ff */
[----:B------:R-:W-:-:S07]  /*14ef0*/  IMAD.MOV.U32 R15, RZ, RZ, -0x1 ;  /* 0xffffffffff0f7424 */ /* 0x000fce00078e00ff */
[----:B0----5:R-:W-:Y:S05]  /*14f00*/  WARPSYNC.COLLECTIVE R15, `(.L_x_680) ;  /* 0x000000000f087348 */ /* 0x021fea0003c00000 */
[----:B------:R1:W2:Y:S02]  /*14f10*/  SHFL.IDX P6, R14, R13, R12, R11 ;  /* 0x0000000c0d0e7389 */ /* 0x0002a400000c000b */
[----:B012--5:R-:W-:Y:S01]  /*14f20*/  ENDCOLLECTIVE ;  /* 0x000000000000791b */ /* 0x027fe20003800000 */
.L_x_680:
[----:B------:R-:W-:Y:S05]  /*14f30*/  BSYNC B1 ;  /* 0x0000000000017941 */ /* 0x000fea0003800000 */
.L_x_679:
[----:B------:R-:W-:Y:S05]  /*14f40*/  BRA `(.L_x_681) ;  /* 0xffffff1800887947 */ /* 0x000fea000383ffff */
.L_x_517:
[----:B------:R-:W-:Y:S01]  /*14f50*/  BSSY B1, `(.L_x_682) ;  /* 0x0000008000017945 */ /* 0x000fe20003800000 */
[----:B------:R-:W-:Y:S01]  /*14f60*/  MOV R13, R28 ;  /* 0x0000001c000d7202 */ /* 0x000fe20000000f00 */
[----:B------:R-:W-:Y:S01]  /*14f70*/  IMAD.MOV.U32 R12, RZ, RZ, RZ ;  /* 0x000000ffff0c7224 */ /* 0x000fe200078e00ff */
[----:B------:R-:W-:Y:S01]  /*14f80*/  MOV R15, 0xffffffff ;  /* 0xffffffff000f7802 */ /* 0x000fe20000000f00 */
[----:B------:R-:W-:-:S07]  /*14f90*/  IMAD.MOV.U32 R11, RZ, RZ, 0x1c1f ;  /* 0x00001c1fff0b7424 */ /* 0x000fce00078e00ff */
[----:B0----5:R-:W-:Y:S05]  /*14fa0*/  WARPSYNC.COLLECTIVE R15, `(.L_x_683) ;  /* 0x000000000f087348 */ /* 0x021fea0003c00000 */
[----:B------:R1:W2:Y:S02]  /*14fb0*/  SHFL.IDX P6, R14, R13, R12, R11 ;  /* 0x0000000c0d0e7389 */ /* 0x0002a400000c000b */
[----:B012--5:R-:W-:Y:S01]  /*14fc0*/  ENDCOLLECTIVE ;  /* 0x000000000000791b */ /* 0x027fe20003800000 */
.L_x_683:
[----:B------:R-:W-:Y:S05]  /*14fd0*/  BSYNC B1 ;  /* 0x0000000000017941 */ /* 0x000fea0003800000 */
.L_x_682:
[----:B------:R-:W-:Y:S05]  /*14fe0*/  BRA `(.L_x_684) ;  /* 0xffffff1800687947 */ /* 0x000fea000383ffff */
.L_x_518:
        /* <DEDUP_REMOVED lines=8> */
.L_x_686:
[----:B------:R-:W-:Y:S05]  /*15070*/  BSYNC B1 ;  /* 0x0000000000017941 */ /* 0x000fea0003800000 */
.L_x_685:
[----:B------:R-:W-:Y:S05]  /*15080*/  BRA `(.L_x_687) ;  /* 0xffffff1800487947 */ /* 0x000fea000383ffff */
.L_x_520:
[----:B0-----:R0:W1:Y:S02]  /*15090*/  SYNCS.PHASECHK.TRANS64.TRYWAIT P0, [R2+URZ+0x28c00], R25 ;  /* 0x028c0019020075a7 */ /* 0x001064000800017f */
[----:B-1----:R-:W-:Y:S05]  /*150a0*/  @!P0 NANOSLEEP.SYNCS 0x989680 ;  /* 0x009896800000895d */ /* 0x002fea0003900000 */
[----:B------:R-:W1:Y:S02]  /*150b0*/  @!P0 SYNCS.PHASECHK.TRANS64 P0, [R2+URZ+0x28c00], R25 ;  /* 0x028c0019020085a7 */ /* 0x000e64000800007f */
[----:B-1----:R-:W-:Y:S05]  /*150c0*/  @!P0 BRA `(.L_x_520) ;  /* 0xfffffffc00f08947 */ /* 0x002fea000383ffff */
[----:B------:R-:W-:Y:S05]  /*150d0*/  BRA `(.L_x_688) ;  /* 0xffffff1800b47947 */ /* 0x000fea000383ffff */
.L_x_528:
        /* <DEDUP_REMOVED lines=8> */
.L_x_690:
[----:B------:R-:W-:Y:S05]  /*15160*/  BSYNC B1 ;  /* 0x0000000000017941 */ /* 0x000fea0003800000 */
.L_x_689:
[----:B------:R-:W-:Y:S05]  /*15170*/  BRA `(.L_x_691) ;  /* 0xffffff2400847947 */ /* 0x000fea000383ffff */
.L_x_529:
        /* <DEDUP_REMOVED lines=8> */
.L_x_693:
[----:B------:R-:W-:Y:S05]  /*15200*/  BSYNC B1 ;  /* 0x0000000000017941 */ /* 0x000fea0003800000 */
.L_x_692:
[----:B------:R-:W-:Y:S05]  /*15210*/  BRA `(.L_x_694) ;  /* 0xffffff2400687947 */ /* 0x000fea000383ffff */
.L_x_530:
        /* <DEDUP_REMOVED lines=8> */
.L_x_696:
[----:B------:R-:W-:Y:S05]  /*152a0*/  BSYNC B1 ;  /* 0x0000000000017941 */ /* 0x000fea0003800000 */
.L_x_695:
[----:B------:R-:W-:Y:S05]  /*152b0*/  BRA `(.L_x_697) ;  /* 0xffffff24004c7947 */ /* 0x000fea000383ffff */
.L_x_531:
        /* <DEDUP_REMOVED lines=8> */
.L_x_699:
[----:B------:R-:W-:Y:S05]  /*15340*/  BSYNC B1 ;  /* 0x0000000000017941 */ /* 0x000fea0003800000 */
.L_x_698:
[----:B------:R-:W-:Y:S05]  /*15350*/  BRA `(.L_x_700) ;  /* 0xffffff2400307947 */ /* 0x000fea000383ffff */
.L_x_533:
[----:B0-----:R0:W1:Y:S02]  /*15360*/  SYNCS.PHASECHK.TRANS64.TRYWAIT P1, [R2+URZ+0x28c00], R3 ;  /* 0x028c0003020075a7 */ /* 0x001064000802017f */
[----:B-1----:R-:W-:Y:S05]  /*15370*/  @!P1 NANOSLEEP.SYNCS 0x989680 ;  /* 0x009896800000995d */ /* 0x002fea0003900000 */
[----:B------:R-:W1:Y:S02]  /*15380*/  @!P1 SYNCS.PHASECHK.TRANS64 P1, [R2+URZ+0x28c00], R3 ;  /* 0x028c0003020095a7 */ /* 0x000e64000802007f */
[----:B-1----:R-:W-:Y:S05]  /*15390*/  @!P1 BRA `(.L_x_533) ;  /* 0xfffffffc00f09947 */ /* 0x002fea000383ffff */
[----:B------:R-:W-:Y:S05]  /*153a0*/  BRA `(.L_x_701) ;  /* 0xffffff2400947947 */ /* 0x000fea000383ffff */
.L_x_539:
[----:B0-----:R0:W1:Y:S02]  /*153b0*/  SYNCS.PHASECHK.TRANS64.TRYWAIT P1, [R15+URZ+0x28c30], R58 ;  /* 0x028c303a0f0075a7 */ /* 0x001064000802017f */
[----:B-1----:R-:W-:Y:S05]  /*153c0*/  @!P1 NANOSLEEP.SYNCS 0x989680 ;  /* 0x009896800000995d */ /* 0x002fea0003900000 */
[----:B------:R-:W1:Y:S02]  /*153d0*/  @!P1 SYNCS.PHASECHK.TRANS64 P1, [R15+URZ+0x28c30], R58 ;  /* 0x028c303a0f0095a7 */ /* 0x000e64000802007f */
[----:B-1----:R-:W-:Y:S05]  /*153e0*/  @!P1 BRA `(.L_x_539) ;  /* 0xfffffffc00f09947 */ /* 0x002fea000383ffff */
[----:B------:R-:W-:Y:S05]  /*153f0*/  BRA `(.L_x_538) ;  /* 0xffffff3000987947 */ /* 0x000fea000383ffff */
.L_x_544:
[----:B--2---:R2:W4:Y:S02]  /*15400*/  SYNCS.PHASECHK.TRANS64.TRYWAIT P2, [R15+URZ+0x28c50], R58 ;  /* 0x028c503a0f0075a7 */ /* 0x004524000804017f */
[----:B----4-:R-:W-:Y:S05]  /*15410*/  @!P2 NANOSLEEP.SYNCS 0x989680 ;  /* 0x009896800000a95d */ /* 0x010fea0003900000 */
[----:B------:R-:W4:Y:S02]  /*15420*/  @!P2 SYNCS.PHASECHK.TRANS64 P2, [R15+URZ+0x28c50], R58 ;  /* 0x028c503a0f00a5a7 */ /* 0x000f24000804007f */
[----:B----4-:R-:W-:Y:S05]  /*15430*/  @!P2 BRA `(.L_x_544) ;  /* 0xfffffffc00f0a947 */ /* 0x010fea000383ffff */
[----:B------:R-:W-:Y:S05]  /*15440*/  BRA `(.L_x_543) ;  /* 0xffffff4400d87947 */ /* 0x000fea000383ffff */
.L_x_551:
[----:B-1----:R1:W2:Y:S02]  /*15450*/  SYNCS.PHASECHK.TRANS64.TRYWAIT P3, [R15+URZ+0x28c30], R213 ;  /* 0x028c30d50f0075a7 */ /* 0x0022a4000806017f */
[----:B--2---:R-:W-:Y:S05]  /*15460*/  @!P3 NANOSLEEP.SYNCS 0x989680 ;  /* 0x009896800000b95d */ /* 0x004fea0003900000 */
[----:B------:R-:W2:Y:S02]  /*15470*/  @!P3 SYNCS.PHASECHK.TRANS64 P3, [R15+URZ+0x28c30], R213 ;  /* 0x028c30d50f00b5a7 */ /* 0x000ea4000806007f */
[----:B--2---:R-:W-:Y:S05]  /*15480*/  @!P3 BRA `(.L_x_551) ;  /* 0xfffffffc00f0b947 */ /* 0x004fea000383ffff */
[----:B------:R-:W-:Y:S05]  /*15490*/  BRA `(.L_x_550) ;  /* 0xffffff4800e07947 */ /* 0x000fea000383ffff */
.L_x_556:
[----:B--2---:R2:W3:Y:S02]  /*154a0*/  SYNCS.PHASECHK.TRANS64.TRYWAIT P3, [R15+URZ+0x28c50], R213 ;  /* 0x028c50d50f0075a7 */ /* 0x0044e4000806017f */
[----:B---3--:R-:W-:Y:S05]  /*154b0*/  @!P3 NANOSLEEP.SYNCS 0x989680 ;  /* 0x009896800000b95d */ /* 0x008fea0003900000 */
[----:B------:R-:W3:Y:S02]  /*154c0*/  @!P3 SYNCS.PHASECHK.TRANS64 P3, [R15+URZ+0x28c50], R213 ;  /* 0x028c50d50f00b5a7 */ /* 0x000ee4000806007f */
[----:B---3--:R-:W-:Y:S05]  /*154d0*/  @!P3 BRA `(.L_x_556) ;  /* 0xfffffffc00f0b947 */ /* 0x008fea000383ffff */
[----:B------:R-:W-:Y:S05]  /*154e0*/  BRA `(.L_x_555) ;  /* 0xffffff64003c7947 */ /* 0x000fea000383ffff */
.L_x_582:
[----:B------:R-:W0:Y:S01]  /*154f0*/  S2R R8, SR_TID.X ;  /* 0x0000000000087919 */ /* 0x000e220000002100 */
[----:B------:R-:W-:Y:S01]  /*15500*/  BSSY B1, `(.L_x_702) ;  /* 0x000000a000017945 */ /* 0x000fe20003800000 */
[----:B------:R-:W-:Y:S01]  /*15510*/  IMAD.MOV.U32 R12, RZ, RZ, RZ ;  /* 0x000000ffff0c7224 */ /* 0x000fe200078e00ff */
[----:B------:R-:W-:Y:S01]  /*15520*/  MOV R15, 0xffffffff ;  /* 0xffffffff000f7802 */ /* 0x000fe20000000f00 */
[----:B------:R-:W-:Y:S01]  /*15530*/  IMAD.MOV.U32 R11, RZ, RZ, 0x1f ;  /* 0x0000001fff0b7424 */ /* 0x000fe200078e00ff */
[----:B0-----:R-:W-:-:S04]  /*15540*/  SHF.R.U32.HI R8, RZ, 0x5, R8 ;  /* 0x00000005ff087819 */ /* 0x001fc80000011608 */
[----:B------:R-:W-:-:S04]  /*15550*/  LOP3.LUT R8, R8, 0x3, RZ, 0xc0, !PT ;  /* 0x0000000308087812 */ /* 0x000fc800078ec0ff */
[----:B------:R-:W-:-:S07]  /*15560*/  MOV R13, R8 ;  /* 0x00000008000d7202 */ /* 0x000fce0000000f00 */
[----:B-----5:R-:W-:Y:S05]  /*15570*/  WARPSYNC.COLLECTIVE R15, `(.L_x_703) ;  /* 0x000000000f087348 */ /* 0x020fea0003c00000 */
[----:B------:R0:W1:Y:S02]  /*15580*/  SHFL.IDX P6, R14, R13, R12, R11 ;  /* 0x0000000c0d0e7389 */ /* 0x00006400000c000b */
[----:B01---5:R-:W-:Y:S01]  /*15590*/  ENDCOLLECTIVE ;  /* 0x000000000000791b */ /* 0x023fe20003800000 */
.L_x_703:
[----:B------:R-:W-:Y:S05]  /*155a0*/  BSYNC B1 ;  /* 0x0000000000017941 */ /* 0x000fea0003800000 */
.L_x_702:
[----:B------:R-:W-:Y:S05]  /*155b0*/  BRA `(.L_x_704) ;  /* 0xffffffa800707947 */ /* 0x000fea000383ffff */
.L_x_583:
[----:B------:R-:W-:Y:S01]  /*155c0*/  BSSY B1, `(.L_x_705) ;  /* 0x0000006000017945 */ /* 0x000fe20003800000 */
[----:B------:R-:W-:-:S07]  /*155d0*/  IMAD.MOV.U32 R15, RZ, RZ, -0x1 ;  /* 0xffffffffff0f7424 */ /* 0x000fce00078e00ff */
[----:B-----5:R-:W-:Y:S05]  /*155e0*/  WARPSYNC.COLLECTIVE R15, `(.L_x_706) ;  /* 0x000000000f0c7348 */ /* 0x020fea0003c00000 */
[----:B------:R-:W-:Y:S02]  /*155f0*/  ELECT P6, UR62, PT ;  /* 0x00000000003e782f */ /* 0x000fe400038c0000 */
[----:B------:R-:W-:Y:S01]  /*15600*/  MOV R14, UR62 ;  /* 0x0000003e000e7c02 */ /* 0x000fe20008000f00 */
[----:B-----5:R-:W-:Y:S10]  /*15610*/  ENDCOLLECTIVE ;  /* 0x000000000000791b */ /* 0x020ff40003800000 */
.L_x_706:
[----:B------:R-:W-:Y:S05]  /*15620*/  BSYNC B1 ;  /* 0x0000000000017941 */ /* 0x000fea0003800000 */
.L_x_705:
[----:B------:R-:W-:Y:S05]  /*15630*/  BRA `(.L_x_707) ;  /* 0xffffffa8005c7947 */ /* 0x000fea000383ffff */
.L_x_585:
[----:B0-----:R0:W1:Y:S02]  /*15640*/  SYNCS.PHASECHK.TRANS64.TRYWAIT P0, [R5+URZ+0x28c20], R6 ;  /* 0x028c2006050075a7 */ /* 0x001064000800017f */
[----:B-1----:R-:W-:Y:S05]  /*15650*/  @!P0 NANOSLEEP.SYNCS 0x989680 ;  /* 0x009896800000895d */ /* 0x002fea0003900000 */
[----:B------:R-:W1:Y:S02]  /*15660*/  @!P0 SYNCS.PHASECHK.TRANS64 P0, [R5+URZ+0x28c20], R6 ;  /* 0x028c2006050085a7 */ /* 0x000e64000800007f */
[----:B-1----:R-:W-:Y:S05]  /*15670*/  @!P0 BRA `(.L_x_585) ;  /* 0xfffffffc00f08947 */ /* 0x002fea000383ffff */
[----:B------:R-:W-:Y:S05]  /*15680*/  BRA `(.L_x_708) ;  /* 0xffffffa800787947 */ /* 0x000fea000383ffff */
.L_x_588:
[----:B0-----:R0:W1:Y:S02]  /*15690*/  SYNCS.PHASECHK.TRANS64.TRYWAIT P0, [R6+URZ+0x28ca0], R9 ;  /* 0x028ca009060075a7 */ /* 0x001064000800017f */
[----:B-1----:R-:W-:Y:S05]  /*156a0*/  @!P0 NANOSLEEP.SYNCS 0x989680 ;  /* 0x009896800000895d */ /* 0x002fea0003900000 */
[----:B------:R-:W1:Y:S02]  /*156b0*/  @!P0 SYNCS.PHASECHK.TRANS64 P0, [R6+URZ+0x28ca0], R9 ;  /* 0x028ca009060085a7 */ /* 0x000e64000800007f */
[----:B-1----:R-:W-:Y:S05]  /*156c0*/  @!P0 BRA `(.L_x_588) ;  /* 0xfffffffc00f08947 */ /* 0x002fea000383ffff */
[----:B------:R-:W-:Y:S05]  /*156d0*/  BRA `(.L_x_709) ;  /* 0xffffffa800887947 */ /* 0x000fea000383ffff */
.L_x_590:
[----:B-1----:R1:W2:Y:S02]  /*156e0*/  SYNCS.PHASECHK.TRANS64.TRYWAIT P0, [R6+URZ+0x28cc0], R9 ;  /* 0x028cc009060075a7 */ /* 0x0022a4000800017f */
[----:B--2---:R-:W-:Y:S05]  /*156f0*/  @!P0 NANOSLEEP.SYNCS 0x989680 ;  /* 0x009896800000895d */ /* 0x004fea0003900000 */
[----:B------:R-:W2:Y:S02]  /*15700*/  @!P0 SYNCS.PHASECHK.TRANS64 P0, [R6+URZ+0x28cc0], R9 ;  /* 0x028cc009060085a7 */ /* 0x000ea4000800007f */
[----:B--2---:R-:W-:Y:S05]  /*15710*/  @!P0 BRA `(.L_x_590) ;  /* 0xfffffffc00f08947 */ /* 0x004fea000383ffff */
[----:B------:R-:W-:Y:S05]  /*15720*/  BRA `(.L_x_710) ;  /* 0xffffffa800ec7947 */ /* 0x000fea000383ffff */
.L_x_594:
[----:B0-----:R0:W1:Y:S02]  /*15730*/  SYNCS.PHASECHK.TRANS64.TRYWAIT P0, [R7+URZ+0x28ca0], R8 ;  /* 0x028ca008070075a7 */ /* 0x001064000800017f */
[----:B-1----:R-:W-:Y:S05]  /*15740*/  @!P0 NANOSLEEP.SYNCS 0x989680 ;  /* 0x009896800000895d */ /* 0x002fea0003900000 */
[----:B------:R-:W1:Y:S02]  /*15750*/  @!P0 SYNCS.PHASECHK.TRANS64 P0, [R7+URZ+0x28ca0], R8 ;  /* 0x028ca008070085a7 */ /* 0x000e64000800007f */
[----:B-1----:R-:W-:Y:S05]  /*15760*/  @!P0 BRA `(.L_x_594) ;  /* 0xfffffffc00f08947 */ /* 0x002fea000383ffff */
[----:B------:R-:W-:Y:S05]  /*15770*/  BRA `(.L_x_711) ;  /* 0xffffffb0002c7947 */ /* 0x000fea000383ffff */
.L_x_596:
[----:B-1----:R1:W2:Y:S02]  /*15780*/  SYNCS.PHASECHK.TRANS64.TRYWAIT P1, [R7+URZ+0x28cc0], R8 ;  /* 0x028cc008070075a7 */ /* 0x0022a4000802017f */
[----:B--2---:R-:W-:Y:S05]  /*15790*/  @!P1 NANOSLEEP.SYNCS 0x989680 ;  /* 0x009896800000995d */ /* 0x004fea0003900000 */
[----:B------:R-:W2:Y:S02]  /*157a0*/  @!P1 SYNCS.PHASECHK.TRANS64 P1, [R7+URZ+0x28cc0], R8 ;  /* 0x028cc008070095a7 */ /* 0x000ea4000802007f */
[----:B--2---:R-:W-:Y:S05]  /*157b0*/  @!P1 BRA `(.L_x_596) ;  /* 0xfffffffc00f09947 */ /* 0x004fea000383ffff */
[----:B------:R-:W-:Y:S05]  /*157c0*/  BRA `(.L_x_712) ;  /* 0xffffffb000887947 */ /* 0x000fea000383ffff */
.L_x_606:
        /* <DEDUP_REMOVED lines=8> */
[----:B-1----:R-:W-:Y:S05]  /*15850*/  WARPSYNC.COLLECTIVE R15, `(.L_x_714) ;  /* 0x000000000f087348 */ /* 0x002fea0003c00000 */
[----:B------:R0:W2:Y:S02]  /*15860*/  SHFL.IDX P6, R14, R13, R12, R11 ;  /* 0x0000000c0d0e7389 */ /* 0x0000a400000c000b */
[----:B012---:R-:W-:Y:S01]  /*15870*/  ENDCOLLECTIVE ;  /* 0x000000000000791b */ /* 0x007fe20003800000 */
.L_x_714:
[----:B------:R-:W-:Y:S05]  /*15880*/  BSYNC B0 ;  /* 0x0000000000007941 */ /* 0x000fea0003800000 */
.L_x_713:
[----:B------:R-:W-:Y:S05]  /*15890*/  BRA `(.L_x_715) ;  /* 0xffffffbc00847947 */ /* 0x000fea000383ffff */
.L_x_607:
[----:B------:R-:W-:Y:S01]  /*158a0*/  BSSY B0, `(.L_x_716) ;  /* 0x0000006000007945 */ /* 0x000fe20003800000 */
[----:B------:R-:W-:-:S07]  /*158b0*/  MOV R15, 0xffffffff ;  /* 0xffffffff000f7802 */ /* 0x000fce0000000f00 */
[----:B------:R-:W-:Y:S05]  /*158c0*/  WARPSYNC.COLLECTIVE R15, `(.L_x_717) ;  /* 0x000000000f0c7348 */ /* 0x000fea0003c00000 */
[----:B------:R-:W-:Y:S02]  /*158d0*/  ELECT P6, UR62, PT ;  /* 0x00000000003e782f */ /* 0x000fe400038c0000 */
[----:B------:R-:W-:Y:S01]  /*158e0*/  MOV R14, UR62 ;  /* 0x0000003e000e7c02 */ /* 0x000fe20008000f00 */
[----:B------:R-:W-:Y:S10]  /*158f0*/  ENDCOLLECTIVE ;  /* 0x000000000000791b */ /* 0x000ff40003800000 */
.L_x_717:
[----:B------:R-:W-:Y:S05]  /*15900*/  BSYNC B0 ;  /* 0x0000000000007941 */ /* 0x000fea0003800000 */
.L_x_716:
[----:B------:R-:W-:Y:S05]  /*15910*/  BRA `(.L_x_718) ;  /* 0xffffffbc007c7947 */ /* 0x000fea000383ffff */
.L_x_610:
[----:B0-----:R0:W1:Y:S02]  /*15920*/  SYNCS.PHASECHK.TRANS64.TRYWAIT P0, [R5+URZ+0x28c40], R7 ;  /* 0x028c4007050075a7 */ /* 0x001064000800017f */
[----:B-1----:R-:W-:Y:S05]  /*15930*/  @!P0 NANOSLEEP.SYNCS 0x989680 ;  /* 0x009896800000895d */ /* 0x002fea0003900000 */
[----:B------:R-:W1:Y:S02]  /*15940*/  @!P0 SYNCS.PHASECHK.TRANS64 P0, [R5+URZ+0x28c40], R7 ;  /* 0x028c4007050085a7 */ /* 0x000e64000800007f */
[----:B-1----:R-:W-:Y:S05]  /*15950*/  @!P0 BRA `(.L_x_610) ;  /* 0xfffffffc00f08947 */ /* 0x002fea000383ffff */
[----:B------:R-:W-:Y:S05]  /*15960*/  BRA `(.L_x_719) ;  /* 0xffffffbc00ec7947 */ /* 0x000fea000383ffff */
.L_x_613:
        /* <DEDUP_REMOVED lines=8> */
.L_x_616:
[----:B0-----:R0:W1:Y:S02]  /*159f0*/  SYNCS.PHASECHK.TRANS64.TRYWAIT P0, [R2+URZ+0x28c60], R5 ;  /* 0x028c6005020075a7 */ /* 0x001064000800017f */
[----:B-1----:R-:W-:Y:S05]  /*15a00*/  @!P0 NANOSLEEP.SYNCS 0x989680 ;  /* 0x009896800000895d */ /* 0x002fea0003900000 */
[----:B------:R-:W1:Y:S02]  /*15a10*/  @!P0 SYNCS.PHASECHK.TRANS64 P0, [R2+URZ+0x28c60], R5 ;  /* 0x028c6005020085a7 */ /* 0x000e64000800007f */
[----:B-1----:R-:W-:Y:S05]  /*15a20*/  @!P0 BRA `(.L_x_616) ;  /* 0xfffffffc00f08947 */ /* 0x002fea000383ffff */
[----:B------:R-:W-:Y:S05]  /*15a30*/  BRA `(.L_x_721) ;  /* 0xffffffc000e87947 */ /* 0x000fea000383ffff */
.L_x_625:
[----:B--2---:R2:W3:Y:S02]  /*15a40*/  SYNCS.PHASECHK.TRANS64.TRYWAIT P0, [R2+URZ+0x28c40], R7 ;  /* 0x028c4007020075a7 */ /* 0x0044e4000800017f */
[----:B---3--:R-:W-:Y:S05]  /*15a50*/  @!P0 NANOSLEEP.SYNCS 0x989680 ;  /* 0x009896800000895d */ /* 0x008fea0003900000 */
[----:B------:R-:W3:Y:S02]  /*15a60*/  @!P0 SYNCS.PHASECHK.TRANS64 P0, [R2+URZ+0x28c40], R7 ;  /* 0x028c4007020085a7 */ /* 0x000ee4000800007f */
[----:B---3--:R-:W-:Y:S05]  /*15a70*/  @!P0 BRA `(.L_x_625) ;  /* 0xfffffffc00f08947 */ /* 0x008fea000383ffff */
[----:B------:R-:W-:Y:S05]  /*15a80*/  BRA `(.L_x_722) ;  /* 0xffffffc800c07947 */ /* 0x000fea000383ffff */
.L_x_627:
[----:B0-----:R0:W3:Y:S02]  /*15a90*/  SYNCS.PHASECHK.TRANS64.TRYWAIT P0, [R2+URZ+0x28c60], R7 ;  /* 0x028c6007020075a7 */ /* 0x0010e4000800017f */
[----:B---3--:R-:W-:Y:S05]  /*15aa0*/  @!P0 NANOSLEEP.SYNCS 0x989680 ;  /* 0x009896800000895d */ /* 0x008fea0003900000 */
[----:B------:R-:W3:Y:S02]  /*15ab0*/  @!P0 SYNCS.PHASECHK.TRANS64 P0, [R2+URZ+0x28c60], R7 ;  /* 0x028c6007020085a7 */ /* 0x000ee4000800007f */
[----:B---3--:R-:W-:Y:S05]  /*15ac0*/  @!P0 BRA `(.L_x_627) ;  /* 0xfffffffc00f08947 */ /* 0x008fea000383ffff */
[----:B------:R-:W-:Y:S05]  /*15ad0*/  BRA `(.L_x_723) ;  /* 0xffffffcc00307947 */ /* 0x000fea000383ffff */
.L_x_632:
[----:B---3--:R3:W4:Y:S02]  /*15ae0*/  SYNCS.PHASECHK.TRANS64.TRYWAIT P0, [R2+URZ+0x28c40], R3 ;  /* 0x028c4003020075a7 */ /* 0x008724000800017f */
[----:B----4-:R-:W-:Y:S05]  /*15af0*/  @!P0 NANOSLEEP.SYNCS 0x989680 ;  /* 0x009896800000895d */ /* 0x010fea0003900000 */
[----:B------:R-:W4:Y:S02]  /*15b00*/  @!P0 SYNCS.PHASECHK.TRANS64 P0, [R2+URZ+0x28c40], R3 ;  /* 0x028c4003020085a7 */ /* 0x000f24000800007f */
[----:B----4-:R-:W-:Y:S05]  /*15b10*/  @!P0 BRA `(.L_x_632) ;  /* 0xfffffffc00f08947 */ /* 0x010fea000383ffff */
[----:B------:R-:W-:Y:S05]  /*15b20*/  BRA `(.L_x_724) ;  /* 0xffffffd000cc7947 */ /* 0x000fea000383ffff */
.L_x_634:
[----:B0-----:R0:W2:Y:S02]  /*15b30*/  SYNCS.PHASECHK.TRANS64.TRYWAIT P1, [R2+URZ+0x28c60], R3 ;  /* 0x028c6003020075a7 */ /* 0x0010a4000802017f */
[----:B--2---:R-:W-:Y:S05]  /*15b40*/  @!P1 NANOSLEEP.SYNCS 0x989680 ;  /* 0x009896800000995d */ /* 0x004fea0003900000 */
[----:B------:R-:W2:Y:S02]  /*15b50*/  @!P1 SYNCS.PHASECHK.TRANS64 P1, [R2+URZ+0x28c60], R3 ;  /* 0x028c6003020095a7 */ /* 0x000ea4000802007f */
[----:B--2---:R-:W-:Y:S05]  /*15b60*/  @!P1 BRA `(.L_x_634) ;  /* 0xfffffffc00f09947 */ /* 0x004fea000383ffff */
[----:B------:R-:W-:Y:S05]  /*15b70*/  BRA `(.L_x_725) ;  /* 0xffffffd400387947 */ /* 0x000fea000383ffff */
.L_x_639:
[----:B----4-:R4:W0:Y:S02]  /*15b80*/  SYNCS.PHASECHK.TRANS64.TRYWAIT P0, [R2+URZ+0x28c40], R3 ;  /* 0x028c4003020075a7 */ /* 0x010824000800017f */
[----:B0-----:R-:W-:Y:S05]  /*15b90*/  @!P0 NANOSLEEP.SYNCS 0x989680 ;  /* 0x009896800000895d */ /* 0x001fea0003900000 */
[----:B------:R-:W0:Y:S02]  /*15ba0*/  @!P0 SYNCS.PHASECHK.TRANS64 P0, [R2+URZ+0x28c40], R3 ;  /* 0x028c4003020085a7 */ /* 0x000e24000800007f */
[----:B0-----:R-:W-:Y:S05]  /*15bb0*/  @!P0 BRA `(.L_x_639) ;  /* 0xfffffffc00f08947 */ /* 0x001fea000383ffff */
[----:B------:R-:W-:Y:S05]  /*15bc0*/  BRA `(.L_x_726) ;  /* 0xffffffd800b47947 */ /* 0x000fea000383ffff */
.L_x_641:
[----:B0-----:R0:W2:Y:S02]  /*15bd0*/  SYNCS.PHASECHK.TRANS64.TRYWAIT P1, [R2+URZ+0x28c60], R3 ;  /* 0x028c6003020075a7 */ /* 0x0010a4000802017f */
[----:B--2---:R-:W-:Y:S05]  /*15be0*/  @!P1 NANOSLEEP.SYNCS 0x989680 ;  /* 0x009896800000995d */ /* 0x004fea0003900000 */
[----:B------:R-:W2:Y:S02]  /*15bf0*/  @!P1 SYNCS.PHASECHK.TRANS64 P1, [R2+URZ+0x28c60], R3 ;  /* 0x028c6003020095a7 */ /* 0x000ea4000802007f */
[----:B--2---:R-:W-:Y:S05]  /*15c00*/  @!P1 BRA `(.L_x_641) ;  /* 0xfffffffc00f09947 */ /* 0x004fea000383ffff */
[----:B------:R-:W-:Y:S05]  /*15c10*/  BRA `(.L_x_727) ;  /* 0xffffffdc00247947 */ /* 0x000fea000383ffff */
.L_x_646:
[----:B------:R-:W-:Y:S01]  /*15c20*/  BSSY B0, `(.L_x_728) ;  /* 0x0000008000007945 */ /* 0x000fe20003800000 */
[----:B0-----:R-:W-:Y:S01]  /*15c30*/  IMAD.MOV.U32 R13, RZ, RZ, R16 ;  /* 0x000000ffff0d7224 */ /* 0x001fe200078e0010 */
[----:B--2---:R-:W-:Y:S01]  /*15c40*/  MOV R11, 0x1f ;  /* 0x0000001f000b7802 */ /* 0x004fe20000000f00 */
[----:B------:R-:W-:Y:S02]  /*15c50*/  IMAD.MOV.U32 R12, RZ, RZ, RZ ;  /* 0x000000ffff0c7224 */ /* 0x000fe400078e00ff */
[----:B------:R-:W-:-:S07]  /*15c60*/  IMAD.MOV.U32 R15, RZ, RZ, -0x1 ;  /* 0xffffffffff0f7424 */ /* 0x000fce00078e00ff */
[----:B-1-3--:R-:W-:Y:S05]  /*15c70*/  WARPSYNC.COLLECTIVE R15, `(.L_x_729) ;  /* 0x000000000f087348 */ /* 0x00afea0003c00000 */
[----:B------:R0:W2:Y:S02]  /*15c80*/  SHFL.IDX P6, R14, R13, R12, R11 ;  /* 0x0000000c0d0e7389 */ /* 0x0000a400000c000b */
[----:B0123--:R-:W-:Y:S01]  /*15c90*/  ENDCOLLECTIVE ;  /* 0x000000000000791b */ /* 0x00ffe20003800000 */
.L_x_729:
[----:B------:R-:W-:Y:S05]  /*15ca0*/  BSYNC B0 ;  /* 0x0000000000007941 */ /* 0x000fea0003800000 */
.L_x_728:
[----:B------:R-:W-:Y:S01]  /*15cb0*/  MOV R13, R16 ;  /* 0x00000010000d7202 */ /* 0x000fe20000000f00 */
[----:B------:R-:W-:Y:S01]  /*15cc0*/  IMAD.MOV.U32 R12, RZ, RZ, 0x1 ;  /* 0x00000001ff0c7424 */ /* 0x000fe200078e00ff */
[----:B------:R-:W-:Y:S01]  /*15cd0*/  MOV R15, 0xffffffff ;  /* 0xffffffff000f7802 */ /* 0x000fe20000000f00 */
[----:B------:R-:W-:Y:S02]  /*15ce0*/  IMAD.MOV.U32 R11, RZ, RZ, 0x1f ;  /* 0x0000001fff0b7424 */ /* 0x000fe400078e00ff */
[----:B------:R-:W-:-:S07]  /*15cf0*/  IMAD.MOV.U32 R4, RZ, RZ, R14 ;  /* 0x000000ffff047224 */ /* 0x000fce00078e000e */
[----:B------:R-:W-:Y:S05]  /*15d00*/  WARPSYNC.COLLECTIVE R15, `(.L_x_730) ;  /* 0x000000000f087348 */ /* 0x000fea0003c00000 */
[----:B------:R0:W1:Y:S02]  /*15d10*/  SHFL.IDX P6, R14, R13, R12, R11 ;  /* 0x0000000c0d0e7389 */ /* 0x00006400000c000b */
[----:B01----:R-:W-:Y:S01]  /*15d20*/  ENDCOLLECTIVE ;  /* 0x000000000000791b */ /* 0x003fe20003800000 */
.L_x_730:
[----:B------:R-:W-:Y:S01]  /*15d30*/  IMAD.MOV.U32 R6, RZ, RZ, R14 ;  /* 0x000000ffff067224 */ /* 0x000fe200078e000e */
[----:B------:R-:W-:Y:S06]  /*15d40*/  BRA `(.L_x_731) ;  /* 0xffffffe000647947 */ /* 0x000fec000383ffff */
.L_x_649:
[----:B------:R-:W-:Y:S01]  /*15d50*/  BSSY B0, `(.L_x_732) ;  /* 0x0000008000007945 */ /* 0x000fe20003800000 */
[----:B-----5:R-:W-:Y:S01]  /*15d60*/  IMAD.MOV.U32 R13, RZ, RZ, R17 ;  /* 0x000000ffff0d7224 */ /* 0x020fe200078e0011 */
[----:B------:R-:W-:Y:S01]  /*15d70*/  MOV R12, 0x1 ;  /* 0x00000001000c7802 */ /* 0x000fe20000000f00 */
[----:B--2---:R-:W-:Y:S02]  /*15d80*/  IMAD.MOV.U32 R11, RZ, RZ, RZ ;  /* 0x000000ffff0b7224 */ /* 0x004fe400078e00ff */
[----:B------:R-:W-:-:S07]  /*15d90*/  IMAD.MOV.U32 R15, RZ, RZ, -0x1 ;  /* 0xffffffffff0f7424 */ /* 0x000fce00078e00ff */
[----:B0--34-:R-:W-:Y:S05]  /*15da0*/  WARPSYNC.COLLECTIVE R15, `(.L_x_733) ;  /* 0x000000000f087348 */ /* 0x019fea0003c00000 */
[----:B------:R1:W2:Y:S02]  /*15db0*/  SHFL.UP P6, R14, R13, R12, R11 ;  /* 0x0400000c0d0e7389 */ /* 0x0002a400000c000b */
[----:B01234-:R-:W-:Y:S01]  /*15dc0*/  ENDCOLLECTIVE ;  /* 0x000000000000791b */ /* 0x01ffe20003800000 */
.L_x_733:
[----:B------:R-:W-:Y:S05]  /*15dd0*/  BSYNC B0 ;  /* 0x0000000000007941 */ /* 0x000fea0003800000 */
.L_x_732:
[----:B------:R-:W-:Y:S01]  /*15de0*/  ISETP.NE.AND P0, PT, R8, RZ, PT ;  /* 0x000000ff0800720c */ /* 0x000fe20003f05270 */
[----:B------:R-:W-:Y:S01]  /*15df0*/  IMAD.MOV.U32 R12, RZ, RZ, 0x2 ;  /* 0x00000002ff0c7424 */ /* 0x000fe200078e00ff */
[----:B------:R-:W-:Y:S01]  /*15e00*/  MOV R15, 0xffffffff ;  /* 0xffffffff000f7802 */ /* 0x000fe20000000f00 */
[----:B------:R-:W-:Y:S01]  /*15e10*/  IMAD.MOV.U32 R11, RZ, RZ, RZ ;  /* 0x000000ffff0b7224 */ /* 0x000fe200078e00ff */
[----:B------:R-:W-:Y:S02]  /*15e20*/  SEL R14, R14, RZ, P0 ;  /* 0x000000ff0e0e7207 */ /* 0x000fe40000000000 */
[----:B------:R-:W-:Y:S02]  /*15e30*/  ISETP.GE.U32.AND P0, PT, R8, 0x2, PT ;  /* 0x000000020800780c */ /* 0x000fe40003f06070 */
[----:B------:R-:W-:-:S11]  /*15e40*/  IADD3 R13, R17, R14, RZ ;  /* 0x0000000e110d7210 */ /* 0x000fd60007ffe0ff */
[----:B------:R-:W-:Y:S05]  /*15e50*/  WARPSYNC.COLLECTIVE R15, `(.L_x_734) ;  /* 0x000000000f087348 */ /* 0x000fea0003c00000 */
[----:B------:R0:W1:Y:S02]  /*15e60*/  SHFL.UP P6, R14, R13, R12, R11 ;  /* 0x0400000c0d0e7389 */ /* 0x00006400000c000b */
[----:B01----:R-:W-:Y:S01]  /*15e70*/  ENDCOLLECTIVE ;  /* 0x000000000000791b */ /* 0x003fe20003800000 */
.L_x_734:
        /* <DEDUP_REMOVED lines=8> */
.L_x_735:
        /* <DEDUP_REMOVED lines=8> */
.L_x_736:
        /* <DEDUP_REMOVED lines=8> */
.L_x_737:
[----:B------:R-:W-:Y:S01]  /*16000*/  MOV R12, 0x1f ;  /* 0x0000001f000c7802 */ /* 0x000fe20000000f00 */
[----:B------:R-:W-:Y:S01]  /*16010*/  IMAD.MOV.U32 R11, RZ, RZ, 0x1f ;  /* 0x0000001fff0b7424 */ /* 0x000fe200078e00ff */
[----:B------:R-:W-:-:S05]  /*16020*/  SEL R2, R14, RZ, P0 ;  /* 0x000000ff0e027207 */ /* 0x000fca0000000000 */
[----:B------:R-:W-:-:S04]  /*16030*/  IMAD.IADD R2, R7, 0x1, R2 ;  /* 0x0000000107027824 */ /* 0x000fc800078e0202 */
[----:B------:R-:W-:-:S07]  /*16040*/  IMAD.MOV.U32 R13, RZ, RZ, R2 ;  /* 0x000000ffff0d7224 */ /* 0x000fce00078e0002 */
[----:B------:R-:W-:Y:S05]  /*16050*/  WARPSYNC.COLLECTIVE R15, `(.L_x_738) ;  /* 0x000000000f087348 */ /* 0x000fea0003c00000 */
[----:B------:R0:W1:Y:S02]  /*16060*/  SHFL.IDX P6, R14, R13, R12, R11 ;  /* 0x0000000c0d0e7389 */ /* 0x00006400000c000b */
[----:B01----:R-:W-:Y:S01]  /*16070*/  ENDCOLLECTIVE ;  /* 0x000000000000791b */ /* 0x003fe20003800000 */
.L_x_738:
[----:B------:R-:W-:Y:S05]  /*16080*/  BRA `(.L_x_739) ;  /* 0xffffffe000287947 */ /* 0x000fea000383ffff */
.L_x_654:
[----:B------:R-:W-:Y:S01]  /*16090*/  BSSY B0, `(.L_x_740) ;  /* 0x0000008000007945 */ /* 0x000fe20003800000 */
[----:B-----5:R-:W-:Y:S01]  /*160a0*/  IMAD.MOV.U32 R13, RZ, RZ, R17 ;  /* 0x000000ffff0d7224 */ /* 0x020fe200078e0011 */
[----:B------:R-:W-:Y:S01]  /*160b0*/  MOV R12, 0x1 ;  /* 0x00000001000c7802 */ /* 0x000fe20000000f00 */
[----:B--2---:R-:W-:Y:S02]  /*160c0*/  IMAD.MOV.U32 R11, RZ, RZ, RZ ;  /* 0x000000ffff0b7224 */ /* 0x004fe400078e00ff */
[----:B------:R-:W-:-:S07]  /*160d0*/  IMAD.MOV.U32 R15, RZ, RZ, -0x1 ;  /* 0xffffffffff0f7424 */ /* 0x000fce00078e00ff */
[----:B0-----:R-:W-:Y:S05]  /*160e0*/  WARPSYNC.COLLECTIVE R15, `(.L_x_741) ;  /* 0x000000000f087348 */ /* 0x001fea0003c00000 */
[----:B------:R1:W2:Y:S02]  /*160f0*/  SHFL.UP P6, R14, R13, R12, R11 ;  /* 0x0400000c0d0e7389 */ /* 0x0002a400000c000b */
[----:B012---:R-:W-:Y:S01]  /*16100*/  ENDCOLLECTIVE ;  /* 0x000000000000791b */ /* 0x007fe20003800000 */
.L_x_741:
[----:B------:R-:W-:Y:S05]  /*16110*/  BSYNC B0 ;  /* 0x0000000000007941 */ /* 0x000fea0003800000 */
.L_x_740:
        /* <DEDUP_REMOVED lines=10> */
.L_x_742:
        /* <DEDUP_REMOVED lines=8> */
.L_x_743:
        /* <DEDUP_REMOVED lines=8> */
.L_x_744:
        /* <DEDUP_REMOVED lines=8> */
.L_x_745:
        /* <DEDUP_REMOVED lines=8> */
.L_x_746:
[----:B------:R-:W-:Y:S05]  /*163c0*/  BRA `(.L_x_747) ;  /* 0xffffffe0000c7947 */ /* 0x000fea000383ffff */
.L_x_656:
[----:B------:R-:W-:Y:S01]  /*163d0*/  BSSY B0, `(.L_x_748) ;  /* 0x0000006000007945 */ /* 0x000fe20003800000 */
[----:B------:R-:W-:Y:S01]  /*163e0*/  PLOP3.LUT P6, PT, P6, PT, PT, 0x8, 0x0 ;  /* 0x000000000000781c */ /* 0x000fe200037ce170 */
[----:B------:R-:W-:-:S12]  /*163f0*/  IMAD.MOV.U32 R15, RZ, RZ, -0x1 ;  /* 0xffffffffff0f7424 */ /* 0x000fd800078e00ff */
[----:B0-2---:R-:W-:Y:S05]  /*16400*/  WARPSYNC.COLLECTIVE R15, `(.L_x_749) ;  /* 0x000000000f087348 */ /* 0x005fea0003c00000 */
[----:B------:R-:W-:Y:S01]  /*16410*/  VOTE.ANY R14, PT, P6 ;  /* 0x00000000000e7806 */ /* 0x000fe200030e0100 */
[----:B0-2---:R-:W-:Y:S06]  /*16420*/  ENDCOLLECTIVE ;  /* 0x000000000000791b */ /* 0x005fec0003800000 */
.L_x_749:
[----:B------:R-:W-:Y:S05]  /*16430*/  BSYNC B0 ;  /* 0x0000000000007941 */ /* 0x000fea0003800000 */
.L_x_748:
[----:B------:R-:W-:Y:S01]  /*16440*/  MOV R3, R14 ;  /* 0x0000000e00037202 */ /* 0x000fe20000000f00 */
[----:B------:R-:W-:Y:S01]  /*16450*/  IMAD.MOV.U32 R13, RZ, RZ, R17 ;  /* 0x000000ffff0d7224 */ /* 0x000fe200078e0011 */
[----:B------:R-:W-:Y:S01]  /*16460*/  MOV R11, 0x1f ;  /* 0x0000001f000b7802 */ /* 0x000fe20000000f00 */
[----:B------:R-:W-:Y:S01]  /*16470*/  IMAD.MOV.U32 R15, RZ, RZ, -0x1 ;  /* 0xffffffffff0f7424 */ /* 0x000fe200078e00ff */
[----:B------:R-:W0:Y:S02]  /*16480*/  POPC R5, R3 ;  /* 0x0000000300057309 */ /* 0x000e240000000000 */
[----:B0-----:R-:W-:-:S07]  /*16490*/  IMAD.MOV.U32 R12, RZ, RZ, R5 ;  /* 0x000000ffff0c7224 */ /* 0x001fce00078e0005 */
[----:B------:R-:W-:Y:S05]  /*164a0*/  WARPSYNC.COLLECTIVE R15, `(.L_x_750) ;  /* 0x000000000f087348 */ /* 0x000fea0003c00000 */
[----:B------:R0:W1:Y:S02]  /*164b0*/  SHFL.IDX P6, R14, R13, R12, R11 ;  /* 0x0000000c0d0e7389 */ /* 0x00006400000c000b */
[----:B01----:R-:W-:Y:S01]  /*164c0*/  ENDCOLLECTIVE ;  /* 0x000000000000791b */ /* 0x003fe20003800000 */
.L_x_750:
[----:B------:R-:W-:Y:S01]  /*164d0*/  IMAD.MOV.U32 R17, RZ, RZ, R14 ;  /* 0x000000ffff117224 */ /* 0x000fe200078e000e */
[----:B------:R-:W-:Y:S06]  /*164e0*/  BRA `(.L_x_751) ;  /* 0xffffffdc00fc7947 */ /* 0x000fec000383ffff */
.L_x_658:
[----:B------:R-:W-:Y:S01]  /*164f0*/  BSSY B0, `(.L_x_752) ;  /* 0x0000007000007945 */ /* 0x000fe20003800000 */
[----:B------:R-:W-:Y:S01]  /*16500*/  MOV R13, R2 ;  /* 0x00000002000d7202 */ /* 0x000fe20000000f00 */
[----:B--2---:R-:W-:Y:S02]  /*16510*/  IMAD.MOV.U32 R11, RZ, RZ, 0x1f ;  /* 0x0000001fff0b7424 */ /* 0x004fe400078e00ff */
[----:B------:R-:W-:-:S07]  /*16520*/  IMAD.MOV.U32 R15, RZ, RZ, -0x1 ;  /* 0xffffffffff0f7424 */ /* 0x000fce00078e00ff */
[----:B01-3--:R-:W-:Y:S05]  /*16530*/  WARPSYNC.COLLECTIVE R15, `(.L_x_753) ;  /* 0x000000000f087348 */ /* 0x00bfea0003c00000 */
[----:B------:R2:W4:Y:S02]  /*16540*/  SHFL.IDX P6, R14, R13, R12, R11 ;  /* 0x0000000c0d0e7389 */ /* 0x00052400000c000b */
[----:B01234-:R-:W-:Y:S01]  /*16550*/  ENDCOLLECTIVE ;  /* 0x000000000000791b */ /* 0x01ffe20003800000 */
.L_x_753:
[----:B------:R-:W-:Y:S05]  /*16560*/  BSYNC B0 ;  /* 0x0000000000007941 */ /* 0x000fea0003800000 */
.L_x_752:
[----:B------:R-:W-:Y:S05]  /*16570*/  BRA `(.L_x_657) ;  /* 0xffffffdc00f47947 */ /* 0x000fea000383ffff */
.L_x_662:
[----:B0-----:R0:W1:Y:S02]  /*16580*/  SYNCS.PHASECHK.TRANS64.TRYWAIT P0, [R0+URZ+0x28c20], R3 ;  /* 0x028c2003000075a7 */ /* 0x001064000800017f */
[----:B-1----:R-:W-:Y:S05]  /*16590*/  @!P0 NANOSLEEP.SYNCS 0x989680 ;  /* 0x009896800000895d */ /* 0x002fea0003900000 */
[----:B------:R-:W1:Y:S02]  /*165a0*/  @!P0 SYNCS.PHASECHK.TRANS64 P0, [R0+URZ+0x28c20], R3 ;  /* 0x028c2003000085a7 */ /* 0x000e64000800007f */
[----:B-1----:R-:W-:Y:S05]  /*165b0*/  @!P0 BRA `(.L_x_662) ;  /* 0xfffffffc00f08947 */ /* 0x002fea000383ffff */
[----:B------:R-:W-:Y:S05]  /*165c0*/  BRA `(.L_x_754) ;  /* 0xffffffe000d87947 */ /* 0x000fea000383ffff */
.L_x_663:
[----:B------:R-:W1:Y:S01]  /*165d0*/  S2R R2, SR_TID.X ;  /* 0x0000000000027919 */ /* 0x000e620000002100 */
[----:B------:R-:W-:Y:S01]  /*165e0*/  BSSY B0, `(.L_x_755) ;  /* 0x000000a000007945 */ /* 0x000fe20003800000 */
[----:B------:R-:W-:Y:S01]  /*165f0*/  IMAD.MOV.U32 R12, RZ, RZ, RZ ;  /* 0x000000ffff0c7224 */ /* 0x000fe200078e00ff */
[----:B------:R-:W-:Y:S01]  /*16600*/  MOV R15, 0xffffffff ;  /* 0xffffffff000f7802 */ /* 0x000fe20000000f00 */
[----:B--2---:R-:W-:Y:S01]  /*16610*/  IMAD.MOV.U32 R11, RZ, RZ, 0x1f ;  /* 0x0000001fff0b7424 */ /* 0x004fe200078e00ff */
[----:B-1----:R-:W-:-:S04]  /*16620*/  SHF.R.U32.HI R2, RZ, 0x5, R2 ;  /* 0x00000005ff027819 */ /* 0x002fc80000011602 */
[----:B------:R-:W-:-:S04]  /*16630*/  LOP3.LUT R2, R2, 0x3, RZ, 0xc0, !PT ;  /* 0x0000000302027812 */ /* 0x000fc800078ec0ff */
[----:B------:R-:W-:-:S07]  /*16640*/  MOV R13, R2 ;  /* 0x00000002000d7202 */ /* 0x000fce0000000f00 */
[----:B0-----:R-:W-:Y:S05]  /*16650*/  WARPSYNC.COLLECTIVE R15, `(.L_x_756) ;  /* 0x000000000f087348 */ /* 0x001fea0003c00000 */
[----:B------:R1:W2:Y:S02]  /*16660*/  SHFL.IDX P6, R14, R13, R12, R11 ;  /* 0x0000000c0d0e7389 */ /* 0x0002a400000c000b */
[----:B012---:R-:W-:Y:S01]  /*16670*/  ENDCOLLECTIVE ;  /* 0x000000000000791b */ /* 0x007fe20003800000 */
.L_x_756:
[----:B------:R-:W-:Y:S05]  /*16680*/  BSYNC B0 ;  /* 0x0000000000007941 */ /* 0x000fea0003800000 */
.L_x_755:
[----:B------:R-:W-:Y:S05]  /*16690*/  BRA `(.L_x_757) ;  /* 0xffffffe000c07947 */ /* 0x000fea000383ffff */
.L_x_664:
[----:B------:R-:W-:Y:S01]  /*166a0*/  BSSY B0, `(.L_x_758) ;  /* 0x0000006000007945 */ /* 0x000fe20003800000 */
[----:B------:R-:W-:-:S07]  /*166b0*/  IMAD.MOV.U32 R15, RZ, RZ, -0x1 ;  /* 0xffffffffff0f7424 */ /* 0x000fce00078e00ff */
[----:B012---:R-:W-:Y:S05]  /*166c0*/  WARPSYNC.COLLECTIVE R15, `(.L_x_759) ;  /* 0x000000000f0c7348 */ /* 0x007fea0003c00000 */
[----:B------:R-:W-:Y:S02]  /*166d0*/  ELECT P6, UR62, PT ;  /* 0x00000000003e782f */ /* 0x000fe400038c0000 */
[----:B------:R-:W-:Y:S01]  /*166e0*/  MOV R14, UR62 ;  /* 0x0000003e000e7c02 */ /* 0x000fe20008000f00 */
[----:B012---:R-:W-:Y:S10]  /*166f0*/  ENDCOLLECTIVE ;  /* 0x000000000000791b */ /* 0x007ff40003800000 */
.L_x_759:
[----:B------:R-:W-:Y:S05]  /*16700*/  BSYNC B0 ;  /* 0x0000000000007941 */ /* 0x000fea0003800000 */
.L_x_758:
[----:B------:R-:W-:Y:S05]  /*16710*/  BRA `(.L_x_760) ;  /* 0xffffffe000b47947 */ /* 0x000fea000383ffff */
.L_x_666:
[----:B0-----:R0:W1:Y:S02]  /*16720*/  SYNCS.PHASECHK.TRANS64.TRYWAIT P0, [R6+URZ], R5 ;  /* 0x00000005060075a7 */ /* 0x001064000800017f */
[----:B-1----:R-:W-:Y:S05]  /*16730*/  @!P0 NANOSLEEP.SYNCS 0x989680 ;  /* 0x009896800000895d */ /* 0x002fea0003900000 */
[----:B------:R-:W1:Y:S02]  /*16740*/  @!P0 SYNCS.PHASECHK.TRANS64 P0, [R6+URZ], R5 ;  /* 0x00000005060085a7 */ /* 0x000e64000800007f */
[----:B-1----:R-:W-:Y:S05]  /*16750*/  @!P0 BRA `(.L_x_666) ;  /* 0xfffffffc00f08947 */ /* 0x002fea000383ffff */
[----:B------:R-:W-:Y:S05]  /*16760*/  BRA `(.L_x_761) ;  /* 0xffffffe000f07947 */ /* 0x000fea000383ffff */
.L_x_667:
[----:B-1----:R1:W3:Y:S02]  /*16770*/  SYNCS.PHASECHK.TRANS64.TRYWAIT P0, [R7+URZ], R2 ;  /* 0x00000002070075a7 */ /* 0x0022e4000800017f */
[----:B---3--:R-:W-:Y:S05]  /*16780*/  @!P0 NANOSLEEP.SYNCS 0x989680 ;  /* 0x009896800000895d */ /* 0x008fea0003900000 */
[----:B------:R-:W3:Y:S02]  /*16790*/  @!P0 SYNCS.PHASECHK.TRANS64 P0, [R7+URZ], R2 ;  /* 0x00000002070085a7 */ /* 0x000ee4000800007f */
[----:B---3--:R-:W-:Y:S05]  /*167a0*/  @!P0 BRA `(.L_x_667) ;  /* 0xfffffffc00f08947 */ /* 0x008fea000383ffff */
[----:B------:R-:W-:Y:S05]  /*167b0*/  BRA `(.L_x_762) ;  /* 0xffffffe000e47947 */ /* 0x000fea000383ffff */
.L_x_669:
[----:B---3--:R3:W4:Y:S02]  /*167c0*/  SYNCS.PHASECHK.TRANS64.TRYWAIT P0, [R4+URZ], R5 ;  /* 0x00000005040075a7 */ /* 0x008724000800017f */
[----:B----4-:R-:W-:Y:S05]  /*167d0*/  @!P0 NANOSLEEP.SYNCS 0x989680 ;  /* 0x009896800000895d */ /* 0x010fea0003900000 */
[----:B------:R-:W4:Y:S02]  /*167e0*/  @!P0 SYNCS.PHASECHK.TRANS64 P0, [R4+URZ], R5 ;  /* 0x00000005040085a7 */ /* 0x000f24000800007f */
[----:B----4-:R-:W-:Y:S05]  /*167f0*/  @!P0 BRA `(.L_x_669) ;  /* 0xfffffffc00f08947 */ /* 0x010fea000383ffff */
[----:B------:R-:W-:Y:S05]  /*16800*/  BRA `(.L_x_763) ;  /* 0xffffffe000ec7947 */ /* 0x000fea000383ffff */
.L_x_764:
        /* <DEDUP_REMOVED lines=15> */
.L_x_4552:


//--------------------- .text._ZN7cutlass13device_kernelIN5flash11enable_sm90INS1_16FlashAttnFwdSm90INS1_25CollectiveMainloopFwdSm90ILi2EN4cute5tupleIJNS5_1CILi1EEES8_S8_EEENS6_IJNS7_ILi64EEESA_SA_EEELi512ENS_6half_tEfNS_4arch4Sm90ELb0ELb0ELb1ELb1ELb0ELb0ELb1ELb0ELb0ELb0ELb0ELb0EEENS1_21CollectiveEpilogueFwdINS6_IJSA_NS7_ILi512EEESA_EEES9_SC_SE_Li256ELb1ELb0ELb0ELb0EEENS1_36VarlenDynamicPersistentTileSchedulerILi64ELi64ELi256ELi32ELb0ELb0ELb1ELb0ELb1ELb1EEEEEEEEEvNT_6ParamsE --------------------------
	.section	.text._ZN7cutlass13device_kernelIN5flash11enable_sm90INS1_16FlashAttnFwdSm90INS1_25CollectiveMainloopFwdSm90ILi2EN4cute5tupleIJNS5_1CILi1EEES8_S8_EEENS6_IJNS7_ILi64EEESA_SA_EEELi512ENS_6half_tEfNS_4arch4Sm90ELb0ELb0ELb1ELb1ELb0ELb0ELb1ELb0ELb0ELb0ELb0ELb0EEENS1_21CollectiveEpilogueFwdINS6_IJSA_NS7_ILi512EEESA_EEES9_SC_SE_Li256ELb1ELb0ELb0ELb0EEENS1_36VarlenDynamicPersistentTileSchedulerILi64ELi64ELi256ELi32ELb0ELb0ELb1ELb0ELb1ELb1EEEEEEEEEvNT_6ParamsE,"ax",@progbits
	.align	128
.text._ZN7cutlass13device_kernelIN5flash11enable_sm90INS1_16FlashAttnFwdSm90INS1_25CollectiveMainloopFwdSm90ILi2EN4cute5tupleIJNS5_1CILi1EEES8_S8_EEENS6_IJNS7_ILi64EEESA_SA_EEELi512ENS_6half_tEfNS_4arch4Sm90ELb0ELb0ELb1ELb1ELb0ELb0ELb1ELb0ELb0ELb0ELb0ELb0EEENS1_21CollectiveEpilogueFwdINS6_IJSA_NS7_ILi512EEESA_EEES9_SC_SE_Li256ELb1ELb0ELb0ELb0EEENS1_36VarlenDynamicPersistentTileSchedulerILi64ELi64ELi256ELi32ELb0ELb0ELb1ELb0ELb1ELb1EEEEEEEEEvNT_6ParamsE:
        .type           _ZN7cutlass13device_kernelIN5flash11enable_sm90INS1_16FlashAttnFwdSm90INS1_25CollectiveMainloopFwdSm90ILi2EN4cute5tupleIJNS5_1CILi1EEES8_S8_EEENS6_IJNS7_ILi64EEESA_SA_EEELi512ENS_6half_tEfNS_4arch4Sm90ELb0ELb0ELb1ELb1ELb0ELb0ELb1ELb0ELb0ELb0ELb0ELb0EEENS1_21CollectiveEpilogueFwdINS6_IJSA_NS7_ILi512EEESA_EEES9_SC_SE_Li256ELb1ELb0ELb0ELb0EEENS1_36VarlenDynamicPersistentTileSchedulerILi64ELi64ELi256ELi32ELb0ELb0ELb1ELb0ELb1ELb1EEEEEEEEEvNT_6ParamsE,@function
        .size           _ZN7cutlass13device_kernelIN5flash11enable_sm90INS1_16FlashAttnFwdSm90INS1_25CollectiveMainloopFwdSm90ILi2EN4cute5tupleIJNS5_1CILi1EEES8_S8_EEENS6_IJNS7_ILi64EEESA_SA_EEELi512ENS_6half_tEfNS_4arch4Sm90ELb0ELb0ELb1ELb1ELb0ELb0ELb1ELb0ELb0ELb0ELb0ELb0EEENS1_21CollectiveEpilogueFwdINS6_IJSA_NS7_ILi512EEESA_EEES9_SC_SE_Li256ELb1ELb0ELb0ELb0EEENS1_36VarlenDynamicPersistentTileSchedulerILi64ELi64ELi256ELi32ELb0ELb0ELb1ELb0ELb1ELb1EEEEEEEEEvNT_6ParamsE,(.L_x_4553 - _ZN7cutlass13device_kernelIN5flash11enable_sm90INS1_16FlashAttnFwdSm90INS1_25CollectiveMainloopFwdSm90ILi2EN4cute5tupleIJNS5_1CILi1EEES8_S8_EEENS6_IJNS7_ILi64EEESA_SA_EEELi512ENS_6half_tEfNS_4arch4Sm90ELb0ELb0ELb1ELb1ELb0ELb0ELb1ELb0ELb0ELb0ELb0ELb0EEENS1_21CollectiveEpilogueFwdINS6_IJSA_NS7_ILi512EEESA_EEES9_SC_SE_Li256ELb1ELb0ELb0ELb0EEENS1_36VarlenDynamicPersistentTileSchedulerILi64ELi64ELi256ELi32ELb0ELb0ELb1ELb0ELb1ELb1EEEEEEEEEvNT_6ParamsE)
        .other          _ZN7cutlass13device_kernelIN5flash11enable_sm90INS1_16FlashAttnFwdSm90INS1_25CollectiveMainloopFwdSm90ILi2EN4cute5tupleIJNS5_1CILi1EEES8_S8_EEENS6_IJNS7_ILi64EEESA_SA_EEELi512ENS_6half_tEfNS_4arch4Sm90ELb0ELb0ELb1ELb1ELb0ELb0ELb1ELb0ELb0ELb0ELb0ELb0EEENS1_21CollectiveEpilogueFwdINS6_IJSA_NS7_ILi512EEESA_EEES9_SC_SE_Li256ELb1ELb0ELb0ELb0EEENS1_36VarlenDynamicPersistentTileSchedulerILi64ELi64ELi256ELi32ELb0ELb0ELb1ELb0ELb1ELb1EEEEEEEEEvNT_6ParamsE,@"STO_CUDA_ENTRY STV_DEFAULT"
_ZN7cutlass13device_kernelIN5flash11enable_sm90INS1_16FlashAttnFwdSm90INS1_25CollectiveMainloopFwdSm90ILi2EN4cute5tupleIJNS5_1CILi1EEES8_S8_EEENS6_IJNS7_ILi64EEESA_SA_EEELi512ENS_6half_tEfNS_4arch4Sm90ELb0ELb0ELb1ELb1ELb0ELb0ELb1ELb0ELb0ELb0ELb0ELb0EEENS1_21CollectiveEpilogueFwdINS6_IJSA_NS7_ILi512EEESA_EEES9_SC_SE_Li256ELb1ELb0ELb0ELb0EEENS1_36VarlenDynamicPersistentTileSchedulerILi64ELi64ELi256ELi32ELb0ELb0ELb1ELb0ELb1ELb1EEEEEEEEEvNT_6ParamsE:
        /* <DEDUP_REMOVED lines=22> */
[----:B0-----:R-:W-:Y:S01]  /*0160*/  NOP ;  /* 0x0000000000007918 */ /* 0x001fe20000000000 */
.L_x_766:
[----:B------:R-:W-:Y:S05]  /*0170*/  BSYNC B0 ;  /* 0x0000000000007941 */ /* 0x000fea0003800000 */
.L_x_765:
        /* <DEDUP_REMOVED lines=12> */
[----:B------:R-:W-:Y:S01]  /*0240*/  VOTEU.ANY UP2, P0 ;  /* 0x00000000003f7886 */ /* 0x000fe20000040100 */
        /* <DEDUP_REMOVED lines=8> */
[----:B-1----:R0:W1:Y:S01]  /*02d0*/  @UP0 SYNCS.EXCH.64 URZ, [UR8+0x38800], UR4 ;  /* 0x03880004083f05b2 */ /* 0x0020620008000100 */
[----:B------:R0:W2:Y:S05]  /*02e0*/  @UP1 SYNCS.EXCH.64 URZ, [UR8+0x38810], UR4 ;  /* 0x03881004083f15b2 */ /* 0x0000aa0008000100 */
[----:B------:R0:W3:Y:S02]  /*02f0*/  @UP2 SYNCS.EXCH.64 URZ, [UR8+0x38820], UR6 ;  /* 0x03882006083f25b2 */ /* 0x0000e40008000100 */
        /* <DEDUP_REMOVED lines=13> */
[----:B------:R0:W0:Y:S01]  /*03d0*/  SYNCS.EXCH.64 URZ, [UR6+0x38848], UR4 ;  /* 0x03884804063f75b2 */ /* 0x0000220008000100 */
[----:B------:R-:W-:Y:S01]  /*03e0*/  NOP ;  /* 0x0000000000007918 */ /* 0x000fe20000000000 */
.L_x_767:
        /* <DEDUP_REMOVED lines=22> */
.L_x_768:
        /* <DEDUP_REMOVED lines=18> */
.L_x_769:
        /* <DEDUP_REMOVED lines=22> */
.L_x_770:
        /* <DEDUP_REMOVED lines=22> */
.L_x_771:
[----:B------:R-:W-:Y:S01]  /*0930*/  ISETP.NE.AND P0, PT, R3, RZ, PT ;  /* 0x000000ff0300720c */ /* 0x000fe20003f05270 */
[----:B------:R-:W-:Y:S01]  /*0940*/  NOP ;  /* 0x0000000000007918 */ /* 0x000fe20000000000 */
[----:B01234-:R-:W-:Y:S11]  /*0950*/  BAR.SYNC.DEFER_BLOCKING 0x0 ;  /* 0x0000000000007b1d */ /* 0x01fff60000010000 */
[----:B------:R-:W-:Y:S05]  /*0960*/  @!P0 BRA `(.L_x_772) ;  /* 0x000000b000d08947 */ /* 0x000fea0003800000 */
.L_x_773:
        /* <DEDUP_REMOVED lines=22> */
[----:B------:R-:W-:Y:S01]  /*0ad0*/  UMOV UR36, URZ ;  /* 0x0000003f00247c82 */ /* 0x000fe20008000000 */
[----:B------:R-:W-:Y:S01]  /*0ae0*/  UMOV UR41, URZ ;  /* 0x0000003f00297c82 */ /* 0x000fe20008000000 */
[----:B------:R-:W-:-:S04]  /*0af0*/  SHF.R.S32.HI R0, RZ, 0x1f, R191 ;  /* 0x0000001fff007819 */ /* 0x000fc800000114bf */
[CC--:B------:R-:W-:Y:S02]  /*0b00*/  LEA.HI R2, R0.reuse, R191.reuse, RZ, 0x4 ;  /* 0x000000bf00027211 */ /* 0x0c0fe400078f20ff */
[----:B------:R-:W-:Y:S02]  /*0b10*/  LEA.HI R6, R0, R191, RZ, 0x5 ;  /* 0x000000bf00067211 */ /* 0x000fe400078f28ff */
[----:B------:R-:W-:Y:S02]  /*0b20*/  SHF.R.S32.HI R3, RZ, 0x4, R2 ;  /* 0x00000004ff037819 */ /* 0x000fe40000011402 */
[----:B------:R-:W-:Y:S02]  /*0b30*/  SHF.R.S32.HI R12, RZ, 0x5, R6 ;  /* 0x00000005ff0c7819 */ /* 0x000fe40000011406 */
[C---:B------:R-:W-:Y:S02]  /*0b40*/  LEA.HI R5, R2.reuse, R3, RZ, 0x1 ;  /* 0x0000000302057211 */ /* 0x040fe400078f08ff */
[----:B------:R-:W-:-:S02]  /*0b50*/  LOP3.LUT R2, R2, 0xfffffff0, RZ, 0xc0, !PT ;  /* 0xfffffff002027812 */ /* 0x000fc400078ec0ff */
[----:B------:R-:W-:Y:S02]  /*0b60*/  LOP3.LUT R8, R5, 0x1ffffffe, RZ, 0xc0, !PT ;  /* 0x1ffffffe05087812 */ /* 0x000fe400078ec0ff */
[----:B------:R-:W-:Y:S01]  /*0b70*/  SHF.R.S32.HI R5, RZ, 0x1f, R6 ;  /* 0x0000001fff057819 */ /* 0x000fe20000011406 */
[----:B------:R-:W-:Y:S01]  /*0b80*/  IMAD.IADD R6, R191, 0x1, -R2 ;  /* 0x00000001bf067824 */ /* 0x000fe200078e0a02 */
[----:B------:R-:W-:Y:S01]  /*0b90*/  LEA.HI R4, R0, R191, RZ, 0x7 ;  /* 0x000000bf00047211 */ /* 0x000fe200078f38ff */
[----:B------:R-:W-:Y:S01]  /*0ba0*/  IMAD.IADD R9, R3, 0x1, -R8 ;  /* 0x0000000103097824 */ /* 0x000fe200078e0a08 */
[----:B------:R-:W-:Y:S02]  /*0bb0*/  LEA.HI R5, R5, R12, RZ, 0x2 ;  /* 0x0000000c05057211 */ /* 0x000fe400078f10ff */
[----:B------:R-:W-:Y:S01]  /*0bc0*/  SHF.R.S32.HI R3, RZ, 0x1f, R6 ;  /* 0x0000001fff037819 */ /* 0x000fe20000011406 */
[----:B------:R-:W-:Y:S01]  /*0bd0*/  IMAD.SHL.U32 R9, R9, 0x8, RZ ;  /* 0x0000000809097824 */ /* 0x000fe200078e00ff */
[----:B------:R-:W-:-:S02]  /*0be0*/  SHF.R.S32.HI R189, RZ, 0x7, R4 ;  /* 0x00000007ffbd7819 */ /* 0x000fc40000011404 */
[----:B------:R-:W-:Y:S02]  /*0bf0*/  LOP3.LUT R7, R5, 0x3ffffc, RZ, 0xc0, !PT ;  /* 0x003ffffc05077812 */ /* 0x000fe400078ec0ff */
        /* <DEDUP_REMOVED lines=9> */
[----:B------:R-:W-:Y:S01]  /*0c90*/  LOP3.LUT R11, R10, 0x7ffffe00, RZ, 0xc0, !PT ;  /* 0x7ffffe000a0b7812 */ /* 0x000fe200078ec0ff */
[----:B------:R-:W-:Y:S01]  /*0ca0*/  IMAD.U32 R190, R190, 0x40, R9 ;  /* 0x00000040bebe7824 */ /* 0x000fe200078e0009 */
[----:B------:R-:W-:Y:S01]  /*0cb0*/  SHF.R.S32.HI R3, RZ, 0x1f, R2 ;  /* 0x0000001fff037819 */ /* 0x000fe20000011402 */
[C---:B------:R-:W-:Y:S01]  /*0cc0*/  IMAD.SHL.U32 R10, R8.reuse, 0x40, RZ ;  /* 0x00000040080a7824 */ /* 0x040fe200078e00ff */
[----:B------:R-:W-:Y:S01]  /*0cd0*/  R2P PR, R8, 0x6 ;  /* 0x0000000608007804 */ /* 0x000fe20000000000 */
[----:B------:R-:W-:Y:S01]  /*0ce0*/  IMAD R11, R12, 0x400, R11 ;  /* 0x000004000c0b7824 */ /* 0x000fe200078e020b */
[----:B------:R-:W-:Y:S02]  /*0cf0*/  LEA.HI R5, R3, R2, RZ, 0x2 ;  /* 0x0000000203057211 */ /* 0x000fe400078f10ff */
[----:B------:R-:W-:Y:S02]  /*0d00*/  LOP3.LUT R10, R10, 0x1c0, RZ, 0xc0, !PT ;  /* 0x000001c00a0a7812 */ /* 0x000fe400078ec0ff */
[----:B------:R-:W-:-:S02]  /*0d10*/  SHF.R.S32.HI R6, RZ, 0x2, R5 ;  /* 0x00000002ff067819 */ /* 0x000fc40000011405 */
[----:B------:R-:W-:Y:S02]  /*0d20*/  LOP3.LUT R9, R10, 0x8, R9, 0xf8, !PT ;  /* 0x000000080a097812 */ /* 0x000fe400078ef809 */
[----:B------:R-:W-:Y:S02]  /*0d30*/  SHF.R.S32.HI R7, RZ, 0x1f, R5 ;  /* 0x0000001fff077819 */ /* 0x000fe40000011405 */
[----:B------:R-:W-:Y:S02]  /*0d40*/  SHF.R.U32.HI R10, RZ, 0x3, R10 ;  /* 0x00000003ff0a7819 */ /* 0x000fe4000001160a */
[----:B------:R-:W-:Y:S02]  /*0d50*/  LEA.HI R7, R7, R6, RZ, 0x3 ;  /* 0x0000000607077211 */ /* 0x000fe400078f18ff */
[----:B------:R-:W-:Y:S02]  /*0d60*/  LOP3.LUT R10, R9, R10, RZ, 0x3c, !PT ;  /* 0x0000000a090a7212 */ /* 0x000fe400078e3cff */
[----:B------:R-:W-:-:S02]  /*0d70*/  LEA.HI R3, R3, R2, RZ, 0x5 ;  /* 0x0000000203037211 */ /* 0x000fc400078f28ff */
[----:B------:R-:W-:Y:S01]  /*0d80*/  LOP3.LUT R7, R7, 0xfffffff8, RZ, 0xc0, !PT ;  /* 0xfffffff807077812 */ /* 0x000fe200078ec0ff */
[----:B------:R-:W-:Y:S01]  /*0d90*/  IMAD.IADD R10, R11, 0x1, R10 ;  /* 0x000000010b0a7824 */ /* 0x000fe200078e020a */
[----:B------:R-:W-:Y:S02]  /*0da0*/  SHF.R.S32.HI R3, RZ, 0x5, R3 ;  /* 0x00000005ff037819 */ /* 0x000fe40000011403 */
[----:B------:R-:W-:Y:S02]  /*0db0*/  IADD3 R6, R6, -R7, RZ ;  /* 0x8000000706067210 */ /* 0x000fe40007ffe0ff */
[----:B------:R-:W-:Y:S02]  /*0dc0*/  LEA.HI R0, R0, R191, RZ, 0x3 ;  /* 0x000000bf00007211 */ /* 0x000fe400078f18ff */
[----:B------:R-:W-:Y:S01]  /*0dd0*/  LEA.HI R4, R4, R189, RZ, 0x1 ;  /* 0x000000bd04047211 */ /* 0x000fe200078f08ff */
[----:B------:R-:W-:Y:S01]  /*0de0*/  IMAD R17, R3, 0x10, R6 ;  /* 0x0000001003117824 */ /* 0x000fe200078e0206 */
[----:B------:R-:W-:-:S02]  /*0df0*/  LEA R184, R10, UR37, 0x1 ;  /* 0x000000250ab87c11 */ /* 0x000fc4000f8e08ff */
[----:B------:R-:W-:Y:S02]  /*0e00*/  LOP3.LUT R5, R5, 0x7ffffffc, RZ, 0xc0, !PT ;  /* 0x7ffffffc05057812 */ /* 0x000fe400078ec0ff */
[----:B------:R-:W-:Y:S01]  /*0e10*/  LOP3.LUT R6, R0, 0x1ffffff8, RZ, 0xc0, !PT ;  /* 0x1ffffff800067812 */ /* 0x000fe200078ec0ff */
[----:B------:R-:W-:Y:S01]  /*0e20*/  VIADD R187, R184, 0x36400 ;  /* 0x00036400b8bb7836 */ /* 0x000fe20000000000 */
[----:B------:R-:W-:Y:S01]  /*0e30*/  LOP3.LUT R4, R4, 0xfffffe, RZ, 0xc0, !PT ;  /* 0x00fffffe04047812 */ /* 0x000fe200078ec0ff */
[----:B------:R-:W-:Y:S01]  /*0e40*/  IMAD.IADD R22, R2, 0x1, -R5 ;  /* 0x0000000102167824 */ /* 0x000fe200078e0a05 */
[----:B------:R-:W-:Y:S01]  /*0e50*/  SEL R186, R186, 0xffffffc0, !P2 ;  /* 0xffffffc0baba7807 */ /* 0x000fe20005000000 */
[----:B------:R-:W-:Y:S01]  /*0e60*/  IMAD.IADD R6, R191, 0x1, -R6 ;  /* 0x00000001bf067824 */ /* 0x000fe200078e0a06 */
[----:B------:R-:W-:Y:S01]  /*0e70*/  IADD3 R185, R184, 0x36420, RZ ;  /* 0x00036420b8b97810 */ /* 0x000fe20007ffe0ff */
[----:B------:R-:W-:Y:S01]  /*0e80*/  IMAD.IADD R4, R189, 0x1, -R4 ;  /* 0x00000001bd047824 */ /* 0x000fe200078e0a04 */
[----:B------:R-:W-:Y:S01]  /*0e90*/  MOV R7, R15 ;  /* 0x0000000f00077202 */ /* 0x000fe20000000f00 */
[C---:B------:R-:W-:Y:S01]  /*0ea0*/  @P1 VIADD R185, R187.reuse, 0xffffffe0 ;  /* 0xffffffe0bbb91836 */ /* 0x040fe20000000000 */
[----:B------:R-:W-:Y:S01]  /*0eb0*/  SHF.R.S32.HI R18, RZ, 0x3, R0 ;  /* 0x00000003ff127819 */ /* 0x000fe20000011400 */
[----:B------:R-:W-:Y:S01]  /*0ec0*/  IMAD.IADD R187, R187, 0x1, R186 ;  /* 0x00000001bbbb7824 */ /* 0x000fe200078e02ba */
[----:B------:R-:W-:Y:S01]  /*0ed0*/  SHF.L.U32 R22, R22, 0x1, RZ ;  /* 0x0000000116167819 */ /* 0x000fe200000006ff */
[----:B------:R-:W-:-:S02]  /*0ee0*/  IMAD.MOV.U32 R5, RZ, RZ, R13 ;  /* 0x000000ffff057224 */ /* 0x000fc400078e000d */
[----:B------:R-:W-:Y:S02]  /*0ef0*/  IMAD.MOV.U32 R2, RZ, RZ, RZ ;  /* 0x000000ffff027224 */ /* 0x000fe400078e00ff */
[----:B------:R-:W-:Y:S02]  /*0f00*/  IMAD.SHL.U32 R16, R6, 0x8, RZ ;  /* 0x0000000806107824 */ /* 0x000fe400078e00ff */
[----:B------:R-:W-:Y:S02]  /*0f10*/  IMAD.SHL.U32 R23, R4, 0x100, RZ ;  /* 0x0000010004177824 */ /* 0x000fe400078e00ff */
[----:B------:R-:W-:-:S07]  /*0f20*/  IMAD.IADD R186, R186, 0x1, R185 ;  /* 0x00000001baba7824 */ /* 0x000fce00078e02b9 */
.L_x_812:
[----:B0-2---:R-:W0:Y:S01]  /*0f30*/  LDC.64 R8, c[0x0][0xd60] ;  /* 0x00035800ff087b82 */ /* 0x005e220000000a00 */
[----:B------:R-:W-:Y:S01]  /*0f40*/  ULDC.64 UR10, c[0x0][0x208] ;  /* 0x00008200000a7ab9 */ /* 0x000fe20000000a00 */
        /* <DEDUP_REMOVED lines=8> */
[----:B------:R-:W-:Y:S01]  /*0fd0*/  PLOP3.LUT P0, PT, PT, PT, UP0, 0x80, 0x0 ;  /* 0x000000000000781c */ /* 0x000fe20003f0f008 */
[----:B------:R-:W-:Y:S01]  /*0fe0*/  UMOV UR39, UR5 ;  /* 0x0000000500277c82 */ /* 0x000fe20008000000 */
        /* <DEDUP_REMOVED lines=22> */
[----:B-1-3--:R-:W-:Y:S05]  /*1150*/  @P0 BRA `(.L_x_774) ;  /* 0x0000000000300947 */ /* 0x00afea0003800000 */
[----:B------:R-:W-:Y:S02]  /*1160*/  ULDC.64 UR4, c[0x0][0xb00] ;  /* 0x0002c00000047ab9 */ /* 0x000fe40000000a00 */
[----:B------:R-:W-:-:S04]  /*1170*/  ISETP.NE.U32.AND P0, PT, RZ, UR4, PT ;  /* 0x00000004ff007c0c */ /* 0x000fc8000bf05070 */
[----:B------:R-:W-:-:S13]  /*1180*/  ISETP.NE.AND.EX P0, PT, RZ, UR5, PT, P0 ;  /* 0x00000005ff007c0c */ /* 0x000fda000bf05300 */
[----:B------:R-:W-:Y:S05]  /*1190*/  @!P0 BRA `(.L_x_774) ;  /* 0x0000000000208947 */ /* 0x000fea0003800000 */
[----:B------:R-:W-:Y:S01]  /*11a0*/  ULDC.64 UR4, c[0x0][0xb00] ;  /* 0x0002c00000047ab9 */ /* 0x000fe20000000a00 */
[----:B------:R-:W-:Y:S01]  /*11b0*/  ULDC.64 UR6, c[0x0][0x208] ;  /* 0x0000820000067ab9 */ /* 0x000fe20000000a00 */
[----:B------:R-:W-:-:S06]  /*11c0*/  UIMAD.WIDE UR4, UR38, 0x4, UR4 ;  /* 0x00000004260478a5 */ /* 0x000fcc000f8e0204 */
[----:B0-----:R-:W-:Y:S01]  /*11d0*/  IMAD.U32 R6, RZ, RZ, UR4 ;  /* 0x00000004ff067e24 */ /* 0x001fe2000f8e00ff */
[----:B------:R-:W-:-:S05]  /*11e0*/  MOV R7, UR5 ;  /* 0x0000000500077c02 */ /* 0x000fca0008000f00 */
[----:B-----5:R-:W2:Y:S04]  /*11f0*/  LDG.E R152, desc[UR6][R6.64] ;  /* 0x0000000606987981 */ /* 0x020ea8000c1e1900 */
[----:B------:R-:W2:Y:S02]  /*1200*/  LDG.E R9, desc[UR6][R6.64+0x4] ;  /* 0x0000040606097981 */ /* 0x000ea4000c1e1900 */
[----:B--2---:R-:W-:-:S07]  /*1210*/  IMAD.IADD R152, R9, 0x1, -R152 ;  /* 0x0000000109987824 */ /* 0x004fce00078e0a98 */
.L_x_774:
[----:B------:R-:W2:Y:S01]  /*1220*/  LDL R4, [R1] ;  /* 0x0000000001047983 */ /* 0x000ea20000100800 */
[----:B-----5:R-:W-:Y:S01]  /*1230*/  IMAD.IADD R152, R152, 0x1, -R3 ;  /* 0x0000000198987824 */ /* 0x020fe200078e0a03 */
[----:B------:R-:W-:Y:S01]  /*1240*/  CS2R R150, SRZ ;  /* 0x0000000000967805 */ /* 0x000fe2000001ff00 */
[----:B------:R-:W-:Y:S01]  /*1250*/  IMAD.MOV.U32 R188, RZ, RZ, R5 ;  /* 0x000000ffffbc7224 */ /* 0x000fe200078e0005 */
[----:B------:R-:W-:Y:S01]  /*1260*/  CS2R R148, SRZ ;  /* 0x0000000000947805 */ /* 0x000fe2000001ff00 */
[----:B------:R-:W-:Y:S01]  /*1270*/  VIADD R0, R152, 0x3f ;  /* 0x0000003f98007836 */ /* 0x000fe20000000000 */
[----:B------:R-:W-:Y:S01]  /*1280*/  CS2R R174, SRZ ;  /* 0x0000000000ae7805 */ /* 0x000fe2000001ff00 */
[----:B------:R-:W-:Y:S01]  /*1290*/  IMAD.MOV.U32 R176, RZ, RZ, RZ ;  /* 0x000000ffffb07224 */ /* 0x000fe200078e00ff */
[----:B------:R-:W-:Y:S02]  /*12a0*/  CS2R R144, SRZ ;  /* 0x0000000000907805 */ /* 0x000fe4000001ff00 */
[----:B------:R-:W-:-:S02]  /*12b0*/  CS2R R142, SRZ ;  /* 0x00000000008e7805 */ /* 0x000fc4000001ff00 */
[----:B------:R-:W-:Y:S02]  /*12c0*/  SHF.R.S32.HI R3, RZ, 0x1f, R0 ;  /* 0x0000001fff037819 */ /* 0x000fe40000011400 */
[----:B------:R-:W-:Y:S02]  /*12d0*/  CS2R R140, SRZ ;  /* 0x00000000008c7805 */ /* 0x000fe4000001ff00 */
[----:B------:R-:W-:Y:S02]  /*12e0*/  CS2R R138, SRZ ;  /* 0x00000000008a7805 */ /* 0x000fe4000001ff00 */
[----:B------:R-:W-:Y:S02]  /*12f0*/  CS2R R136, SRZ ;  /* 0x0000000000887805 */ /* 0x000fe4000001ff00 */
[----:B------:R-:W-:Y:S01]  /*1300*/  LEA.HI R173, R3, R0, RZ, 0x6 ;  /* 0x0000000003ad7211 */ /* 0x000fe200078f30ff */
[----:B------:R-:W-:Y:S01]  /*1310*/  IMAD.MOV.U32 R0, RZ, RZ, RZ ;  /* 0x000000ffff007224 */ /* 0x000fe200078e00ff */
[----:B------:R-:W-:-:S02]  /*1320*/  MOV R3, RZ ;  /* 0x000000ff00037202 */ /* 0x000fc40000000f00 */
[----:B------:R-:W-:Y:S02]  /*1330*/  CS2R R134, SRZ ;  /* 0x0000000000867805 */ /* 0x000fe4000001ff00 */
[----:B------:R-:W-:Y:S01]  /*1340*/  CS2R R132, SRZ ;  /* 0x0000000000847805 */ /* 0x000fe2000001ff00 */
[----:B------:R-:W-:Y:S01]  /*1350*/  IMAD.MOV.U32 R172, RZ, RZ, RZ ;  /* 0x000000ffffac7224 */ /* 0x000fe200078e00ff */
        /* <DEDUP_REMOVED lines=16> */
[----:B------:R-:W-:Y:S01]  /*1460*/  CS2R R100, SRZ ;  /* 0x0000000000647805 */ /* 0x000fe2000001ff00 */
[----:B------:R-:W-:Y:S01]  /*1470*/  IMAD.MOV.U32 R153, RZ, RZ, RZ ;  /* 0x000000ffff997224 */ /* 0x000fe200078e00ff */
        /* <DEDUP_REMOVED lines=34> */
[----:B------:R-:W-:-:S02]  /*16a0*/  MOV R20, RZ ;  /* 0x000000ff00147202 */ /* 0x000fc40000000f00 */
[----:B0-----:R-:W-:Y:S02]  /*16b0*/  CS2R R8, SRZ ;  /* 0x0000000000087805 */ /* 0x001fe4000001ff00 */
[----:B------:R-:W-:Y:S02]  /*16c0*/  SHF.R.S32.HI R173, RZ, 0x6, R173 ;  /* 0x00000006ffad7819 */ /* 0x000fe400000114ad */
[----:B--2---:R-:W-:-:S13]  /*16d0*/  ISETP.NE.AND P0, PT, R4, 0x1, PT ;  /* 0x000000010400780c */ /* 0x004fda0003f05270 */
[----:B------:R-:W-:Y:S05]  /*16e0*/  @!P0 BRA `(.L_x_775) ;  /* 0x0000001400d48947 */ /* 0x000fea0003800000 */
[----:B------:R-:W-:Y:S02]  /*16f0*/  ISETP.GE.AND P1, PT, R152, 0x1, PT ;  /* 0x000000019800780c */ /* 0x000fe40003f26270 */
[----:B------:R-:W-:-:S11]  /*1700*/  PLOP3.LUT P0, PT, PT, PT, PT, 0x80, 0x0 ;  /* 0x000000000000781c */ /* 0x000fd60003f0f070 */
[----:B------:R-:W-:Y:S05]  /*1710*/  @!P1 BRA `(.L_x_776) ;  /* 0x0000007800fc9947 */ /* 0x000fea0003800000 */
[----:B------:R-:W0:Y:S01]  /*1720*/  SHFL.IDX PT, R4, R189, RZ, 0x1f ;  /* 0x00001fffbd047589 */ /* 0x000e2200000e0000 */
[----:B------:R-:W-:Y:S01]  /*1730*/  UMOV UR7, 0x40000040 ;  /* 0x4000004000077882 */ /* 0x000fe20000000000 */
[----:B------:R-:W-:Y:S01]  /*1740*/  UMOV UR9, 0x40000040 ;  /* 0x4000004000097882 */ /* 0x000fe20000000000 */
[----:B------:R-:W-:Y:S01]  /*1750*/  UMOV UR11, 0x40000040 ;  /* 0x40000040000b7882 */ /* 0x000fe20000000000 */
[----:B------:R-:W-:Y:S01]  /*1760*/  BAR.SYNC.DEFER_BLOCKING 0xe, 0x100 ;  /* 0x0384000000007b1d */ /* 0x000fe20000010000 */
[----:B------:R-:W-:-:S05]  /*1770*/  ISETP.GE.AND P0, PT, R152, 0x41, PT ;  /* 0x000000419800780c */ /* 0x000fca0003f06270 */
[----:B------:R-:W-:Y:S01]  /*1780*/  UMOV UR13, 0x40000040 ;  /* 0x40000040000d7882 */ /* 0x000fe20000000000 */
[----:B------:R-:W-:Y:S01]  /*1790*/  UMOV UR15, 0x40000040 ;  /* 0x40000040000f7882 */ /* 0x000fe20000000000 */
[----:B------:R-:W-:Y:S01]  /*17a0*/  UMOV UR17, 0x40000040 ;  /* 0x4000004000117882 */ /* 0x000fe20000000000 */
[----:B------:R-:W-:Y:S01]  /*17b0*/  UMOV UR19, 0x40000040 ;  /* 0x4000004000137882 */ /* 0x000fe20000000000 */
[----:B------:R-:W1:Y:S01]  /*17c0*/  S2R R6, SR_TID.X ;  /* 0x0000000000067919 */ /* 0x000e620000002100 */
[----:B0-----:R-:W-:Y:S01]  /*17d0*/  R2UR UR4, R4 ;  /* 0x00000000040472ca */ /* 0x001fe200000e0000 */
[----:B------:R-:W-:Y:S01]  /*17e0*/  IMAD.U32 R4, RZ, RZ, UR36 ;  /* 0x00000024ff047e24 */ /* 0x000fe2000f8e00ff */
[----:B------:R-:W-:-:S11]  /*17f0*/  WARPGROUP.ARRIVE ;  /* 0x00000000000079c5 */ /* 0x000fd60000000000 */
[----:B------:R-:W-:-:S04]  /*1800*/  ULEA.HI UR5, UR4, UR4, URZ, 0x1 ;  /* 0x0000000404057291 */ /* 0x000fc8000f8f083f */
[----:B------:R-:W-:-:S04]  /*1810*/  ULOP3.LUT UR5, UR5, 0x1fffe, URZ, 0xc0, !UPT ;  /* 0x0001fffe05057892 */ /* 0x000fc8000f8ec03f */
[----:B------:R-:W-:Y:S01]  /*1820*/  UIADD3 UR5, UR4, -UR5, URZ ;  /* 0x8000000504057290 */ /* 0x000fe2000fffe03f */
[----:B-1----:R-:W-:Y:S01]  /*1830*/  LOP3.LUT R5, R6, 0x7f, RZ, 0xc0, !PT ;  /* 0x0000007f06057812 */ /* 0x002fe200078ec0ff */
[----:B------:R-:W-:Y:S02]  /*1840*/  UIADD3 UR4, UR37, 0x36400, URZ ;  /* 0x0003640025047890 */ /* 0x000fe4000fffe03f */
[----:B------:R-:W-:Y:S01]  /*1850*/  ULEA UR5, UR5, UR37, 0xf ;  /* 0x0000002505057291 */ /* 0x000fe2000f8e783f */
[----:B------:R-:W-:Y:S01]  /*1860*/  ISETP.NE.AND P1, PT, R5, RZ, PT ;  /* 0x000000ff0500720c */ /* 0x000fe20003f25270 */
[----:B------:R-:W-:Y:S02]  /*1870*/  USHF.R.U32.HI UR4, URZ, 0x4, UR4 ;  /* 0x000000043f047899 */ /* 0x000fe40008011604 */
[----:B------:R-:W-:Y:S02]  /*1880*/  UIADD3 UR5, UR5, 0x400, URZ ;  /* 0x0000040005057890 */ /* 0x000fe4000fffe03f */
[----:B------:R-:W-:-:S02]  /*1890*/  ULOP3.LUT UR4, UR4, 0x3fff, URZ, 0xc0, !UPT ;  /* 0x00003fff04047892 */ /* 0x000fc4000f8ec03f */
[----:B------:R-:W-:Y:S02]  /*18a0*/  USHF.R.U32.HI UR5, URZ, 0x4, UR5 ;  /* 0x000000043f057899 */ /* 0x000fe40008011605 */
[----:B------:R-:W-:Y:S02]  /*18b0*/  ULOP3.LUT UR4, UR4, 0x10000, URZ, 0xfc, !UPT ;  /* 0x0001000004047892 */ /* 0x000fe4000f8efc3f */
[----:B------:R-:W-:Y:S02]  /*18c0*/  ULOP3.LUT UR5, UR5, 0x3fff, URZ, 0xc0, !UPT ;  /* 0x00003fff05057892 */ /* 0x000fe4000f8ec03f */
[----:B------:R-:W-:Y:S01]  /*18d0*/  UIADD3 UR8, UR4, 0x2, URZ ;  /* 0x0000000204087890 */ /* 0x000fe2000fffe03f */
[----:B------:R-:W-:Y:S01]  /*18e0*/  @!P1 LEA R4, R4, UR37, 0x3 ;  /* 0x0000002504049c11 */ /* 0x000fe2000f8e18ff */
[----:B------:R-:W-:Y:S02]  /*18f0*/  ULOP3.LUT UR20, UR5, 0x2000000, URZ, 0xfc, !UPT ;  /* 0x0200000005147892 */ /* 0x000fe4000f8efc3f */
[----:B------:R-:W-:-:S02]  /*1900*/  UIADD3 UR12, UR4, 0x4, URZ ;  /* 0x00000004040c7890 */ /* 0x000fc4000fffe03f */
[----:B------:R-:W-:Y:S01]  /*1910*/  ULEA UR6, UR36, UR20, 0xc ;  /* 0x0000001424067291 */ /* 0x000fe2000f8e603f */
[----:B------:R-:W-:Y:S01]  /*1920*/  @!P1 VIADD R4, R4, 0x38860 ;  /* 0x0003886004049836 */ /* 0x000fe20000000000 */
[----:B------:R-:W-:Y:S01]  /*1930*/  UMOV UR5, 0x40000040 ;  /* 0x4000004000057882 */ /* 0x000fe20000000000 */
[----:B------:R-:W-:Y:S02]  /*1940*/  UIADD3 UR16, UR4, 0x6, URZ ;  /* 0x0000000604107890 */ /* 0x000fe4000fffe03f */
[----:B------:R-:W-:Y:S01]  /*1950*/  UIADD3 UR10, UR6, 0x80, URZ ;  /* 0x00000080060a7890 */ /* 0x000fe2000fffe03f */
[----:B------:R-:W-:Y:S01]  /*1960*/  @!P1 PRMT R4, RZ, 0x654, R4 ;  /* 0x00000654ff049816 */ /* 0x000fe20000000004 */
[----:B------:R-:W-:Y:S02]  /*1970*/  UIADD3 UR14, UR6, 0x100, URZ ;  /* 0x00000100060e7890 */ /* 0x000fe4000fffe03f */
[----:B------:R-:W-:Y:S01]  /*1980*/  HGMMA.64x256x16.F32 R24, gdesc[UR4].tnspB, RZ, !UPT, gsb0 ;  /* 0x43e00000041879f0 */ /* 0x000fe2000c0008ff */
[----:B------:R-:W-:-:S02]  /*1990*/  UIADD3 UR18, UR6, 0x180, URZ ;  /* 0x0000018006127890 */ /* 0x000fc4000fffe03f */
        /* <DEDUP_REMOVED lines=16> */
[----:B------:R-:W-:-:S07]  /*1aa0*/  VIADD R173, R173, 0xfffffffe ;  /* 0xfffffffeadad7836 */ /* 0x000fce0000000000 */
.L_x_778:
[----:B------:R-:W-:Y:S01]  /*1ab0*/  BAR.SYNC.DEFER_BLOCKING 0xe, 0x100 ;  /* 0x0384000000007b1d */ /* 0x000fe20000010000 */
[----:B01----:R-:W-:Y:S01]  /*1ac0*/  IMAD.U32 R4, RZ, RZ, UR36 ;  /* 0x00000024ff047e24 */ /* 0x003fe2000f8e00ff */
[----:B------:R-:W-:Y:S01]  /*1ad0*/  UIADD3 UR36, UR36, 0x1, URZ ;  /* 0x0000000124247890 */ /* 0x000fe2000fffe03f */
[C---:B------:R-:W-:Y:S01]  /*1ae0*/  ISETP.GT.AND P0, PT, R173.reuse, RZ, PT ;  /* 0x000000ffad00720c */ /* 0x040fe20003f04270 */
[----:B------:R-:W-:Y:S02]  /*1af0*/  VIADD R173, R173, 0xffffffff ;  /* 0xffffffffadad7836 */ /* 0x000fe40000000000 */
[----:B------:R-:W-:Y:S01]  /*1b00*/  LEA R4, R4, R17, 0x6 ;  /* 0x0000001104047211 */ /* 0x000fe200078e30ff */
[----:B------:R-:W-:Y:S01]  /*1b10*/  UISETP.NE.AND UP0, UPT, UR36, 0x2, UPT ;  /* 0x000000022400788c */ /* 0x000fe2000bf05270 */
[----:B------:R-:W-:Y:S02]  /*1b20*/  UMOV UR7, 0x40000040 ;  /* 0x4000004000077882 */ /* 0x000fe40000000000 */
[----:B------:R-:W-:Y:S01]  /*1b30*/  LEA R4, R4, UR37, 0x2 ;  /* 0x0000002504047c11 */ /* 0x000fe2000f8e10ff */
[----:B------:R-:W-:Y:S01]  /*1b40*/  USEL UR36, UR36, URZ, UP0 ;  /* 0x0000003f24247287 */ /* 0x000fe20008000000 */
[----:B------:R-:W-:Y:S01]  /*1b50*/  UMOV UR11, 0x40000040 ;  /* 0x40000040000b7882 */ /* 0x000fe20000000000 */
[----:B------:R-:W-:-:S02]  /*1b60*/  UMOV UR15, 0x40000040 ;  /* 0x40000040000f7882 */ /* 0x000fc40000000000 */
[----:B------:R-:W-:Y:S01]  /*1b70*/  ULEA UR6, UR36, UR20, 0xc ;  /* 0x0000001424067291 */ /* 0x000fe2000f8e603f */
[----:B------:R-:W-:-:S03]  /*1b80*/  UMOV UR19, 0x40000040 ;  /* 0x4000004000137882 */ /* 0x000fc60000000000 */
[----:B------:R-:W-:Y:S02]  /*1b90*/  UIADD3 UR10, UR6, 0x80, URZ ;  /* 0x00000080060a7890 */ /* 0x000fe4000fffe03f */
[----:B------:R-:W-:Y:S02]  /*1ba0*/  UIADD3 UR14, UR6, 0x100, URZ ;  /* 0x00000100060e7890 */ /* 0x000fe4000fffe03f */
[----:B------:R-:W-:Y:S01]  /*1bb0*/  UIADD3 UR18, UR6, 0x180, URZ ;  /* 0x0000018006127890 */ /* 0x000fe2000fffe03f */
[----:B------:R-:W0:Y:S04]  /*1bc0*/  LDS R5, [R4+0x38400] ;  /* 0x0384000004057984 */ /* 0x000e280000000800 */
[----:B------:R1:W2:Y:S02]  /*1bd0*/  LDS R6, [R4+0x38420] ;  /* 0x0384200004067984 */ /* 0x0002a40000000800 */
[----:B-1----:R-:W-:-:S05]  /*1be0*/  IMAD.U32 R4, RZ, RZ, UR36 ;  /* 0x00000024ff047e24 */ /* 0x002fca000f8e00ff */
[----:B------:R-:W-:-:S05]  /*1bf0*/  @!P1 LEA R4, R4, UR37, 0x3 ;  /* 0x0000002504049c11 */ /* 0x000fca000f8e18ff */
[----:B------:R-:W-:-:S05]  /*1c00*/  @!P1 VIADD R4, R4, 0x38860 ;  /* 0x0003886004049836 */ /* 0x000fca0000000000 */
[----:B------:R-:W-:Y:S01]  /*1c10*/  @!P1 PRMT R4, RZ, 0x654, R4 ;  /* 0x00000654ff049816 */ /* 0x000fe20000000004 */
        /* <DEDUP_REMOVED lines=127> */
[----:B------:R-:W-:-:S06]  /*2410*/  FMUL.FTZ R151, R151, R6 ;  /* 0x0000000697977220 */ /* 0x000fcc0000410000 */
[----:B------:R-:W-:-:S06]  /*2420*/  WARPGROUP.ARRIVE ;  /* 0x00000000000079c5 */ /* 0x000fcc0000000000 */
[----:B------:R-:W-:Y:S01]  /*2430*/  HGMMA.64x256x16.F32 R24, gdesc[UR4].tnspB, R24, gsb0 ;  /* 0x43e00000041879f0 */ /* 0x000fe20008000818 */
[----:B------:R-:W-:-:S06]  /*2440*/  USEL UR6, URZ, 0x1, UP0 ;  /* 0x000000013f067887 */ /* 0x000fcc0008000000 */
[----:B------:R-:W-:Y:S01]  /*2450*/  LOP3.LUT R2, R2, UR6, RZ, 0x3c, !PT ;  /* 0x0000000602027c12 */ /* 0x000fe2000f8e3cff */
[----:B------:R-:W-:Y:S02]  /*2460*/  WARPGROUP.DEPBAR.LE gsb0, 0x0 ;  /* 0x00008000000079c5 */ /* 0x000fe40000010000 */
[----:B------:R-:W-:-:S15]  /*2470*/  WARPGROUP.ARRIVE ;  /* 0x00000000000079c5 */ /* 0x000fde0000000000 */
[----:B------:R-:W-:-:S03]  /*2480*/  NOP ;  /* 0x0000000000007918 */ /* 0x000fc60000000000 */
        /* <DEDUP_REMOVED lines=13> */
.L_x_777:
[----:B------:R-:W-:Y:S01]  /*2560*/  BAR.SYNC.DEFER_BLOCKING 0xe, 0x100 ;  /* 0x0384000000007b1d */ /* 0x000fe20000010000 */
[----:B01----:R-:W-:Y:S01]  /*2570*/  IMAD.U32 R4, RZ, RZ, UR36 ;  /* 0x00000024ff047e24 */ /* 0x003fe2000f8e00ff */
[----:B------:R-:W-:Y:S01]  /*2580*/  UIADD3 UR36, UR36, 0x1, URZ ;  /* 0x0000000124247890 */ /* 0x000fe2000fffe03f */
[----:B------:R-:W-:-:S03]  /*2590*/  PLOP3.LUT P0, PT, PT, PT, PT, 0x8, 0x0 ;  /* 0x000000000000781c */ /* 0x000fc60003f0e170 */
[----:B------:R-:W-:Y:S01]  /*25a0*/  LEA R4, R4, R17, 0x6 ;  /* 0x0000001104047211 */ /* 0x000fe200078e30ff */
[----:B------:R-:W-:-:S03]  /*25b0*/  UISETP.NE.AND UP0, UPT, UR36, 0x2, UPT ;  /* 0x000000022400788c */ /* 0x000fc6000bf05270 */
[----:B------:R-:W-:Y:S01]  /*25c0*/  LEA R6, R4, UR37, 0x2 ;  /* 0x0000002504067c11 */ /* 0x000fe2000f8e10ff */
[----:B------:R-:W-:Y:S02]  /*25d0*/  USEL UR4, URZ, 0x1, UP0 ;  /* 0x000000013f047887 */ /* 0x000fe40008000000 */
[----:B------:R-:W-:-:S04]  /*25e0*/  USEL UR36, UR36, URZ, UP0 ;  /* 0x0000003f24247287 */ /* 0x000fc80008000000 */
[----:B------:R-:W-:Y:S01]  /*25f0*/  LOP3.LUT R2, R2, UR4, RZ, 0x3c, !PT ;  /* 0x0000000402027c12 */ /* 0x000fe2000f8e3cff */
[----:B------:R-:W0:Y:S04]  /*2600*/  LDS R5, [R6+0x38400] ;  /* 0x0384000006057984 */ /* 0x000e280000000800 */
[----:B------:R-:W1:Y:S01]  /*2610*/  LDS R4, [R6+0x38420] ;  /* 0x0384200006047984 */ /* 0x000e620000000800 */
[-C--:B0-----:R-:W-:Y:S01]  /*2620*/  FMUL.FTZ R160, R36, R5.reuse ;  /* 0x0000000524a07220 */ /* 0x081fe20000410000 */
[-C--:B------:R-:W-:Y:S01]  /*2630*/  FMUL.FTZ R12, R40, R5.reuse ;  /* 0x00000005280c7220 */ /* 0x080fe20000410000 */
[-C--:B------:R-:W-:Y:S01]  /*2640*/  FMUL.FTZ R167, R24, R5.reuse ;  /* 0x0000000518a77220 */ /* 0x080fe20000410000 */
[-C--:B------:R-:W-:Y:S01]  /*2650*/  FMUL.FTZ R8, R25, R5.reuse ;  /* 0x0000000519087220 */ /* 0x080fe20000410000 */
        /* <DEDUP_REMOVED lines=126> */
.L_x_775:
        /* <DEDUP_REMOVED lines=23> */
[----:B------:R-:W-:Y:S01]  /*2fb0*/  MOV R10, UR6 ;  /* 0x00000006000a7c02 */ /* 0x000fe20008000f00 */
[----:B------:R-:W-:Y:S02]  /*2fc0*/  IMAD.U32 R6, RZ, RZ, UR4 ;  /* 0x00000004ff067e24 */ /* 0x000fe4000f8e00ff */
[----:B------:R-:W-:-:S02]  /*2fd0*/  IMAD.U32 R7, RZ, RZ, UR5 ;  /* 0x00000005ff077e24 */ /* 0x000fc4000f8e00ff */
[----:B------:R-:W-:Y:S02]  /*2fe0*/  IMAD.U32 R11, RZ, RZ, UR7 ;  /* 0x00000007ff0b7e24 */ /* 0x000fe4000f8e00ff */
[----:B------:R-:W-:Y:S02]  /*2ff0*/  IMAD.MOV.U32 R8, RZ, RZ, 0x70 ;  /* 0x00000070ff087424 */ /* 0x000fe400078e00ff */
[----:B------:R-:W-:Y:S02]  /*3000*/  IMAD.MOV.U32 R12, RZ, RZ, 0x1 ;  /* 0x00000001ff0c7424 */ /* 0x000fe400078e00ff */
[----:B0-----:R-:W-:-:S07]  /*3010*/  IMAD.MOV.U32 R13, RZ, RZ, RZ ;  /* 0x000000ffff0d7224 */ /* 0x001fce00078e00ff */
[----:B------:R-:W-:-:S07]  /*3020*/  LEPC R20, `(.L_x_779) ;  /* 0x000000001014794e */ /* 0x000fce0000000000 */
[----:B-1----:R-:W-:Y:S05]  /*3030*/  CALL.ABS.NOINC R14 ;  /* 0x000000000e007343 */ /* 0x002fea0003c00000 */
.L_x_779:
[----:B------:R-:W2:Y:S01]  /*3040*/  LDL R20, [R1] ;  /* 0x0000000001147983 */ /* 0x000ea20000100800 */
[----:B------:R-:W-:-:S04]  /*3050*/  ULEA.HI UR4, UR41, UR41, URZ, 0x1 ;  /* 0x0000002929047291 */ /* 0x000fc8000f8f083f */
[----:B------:R-:W-:-:S04]  /*3060*/  ULOP3.LUT UR4, UR4, 0xfffffffe, URZ, 0xc0, !UPT ;  /* 0xfffffffe04047892 */ /* 0x000fc8000f8ec03f */
[----:B------:R-:W-:-:S06]  /*3070*/  UIADD3 UR4, UR41, -UR4, URZ ;  /* 0x8000000429047290 */ /* 0x000fcc000fffe03f */
[----:B------:R-:W-:-:S04]  /*3080*/  MOV R4, UR4 ;  /* 0x0000000400047c02 */ /* 0x000fc80008000f00 */
[----:B------:R-:W-:-:S04]  /*3090*/  SHF.L.U32 R4, R4, 0x1f, RZ ;  /* 0x0000001f04047819 */ /* 0x000fc800000006ff */
[----:B------:R-:W0:Y:S01]  /*30a0*/  SYNCS.PHASECHK.TRANS64.TRYWAIT P1, [UR37+0x38800], R4 ;  /* 0x03880004ff0075a7 */ /* 0x000e220008020165 */
[----:B--2---:R-:W-:Y:S01]  /*30b0*/  ISETP.NE.AND P0, PT, R20, RZ, PT ;  /* 0x000000ff1400720c */ /* 0x004fe20003f05270 */
[----:B0-----:R-:W-:-:S12]  /*30c0*/  @!P1 BRA `(.L_x_780) ;  /* 0x000000dc00289947 */ /* 0x001fd80003800000 */
.L_x_894:
[----:B------:R-:W-:Y:S05]  /*30d0*/  @P0 BRA `(.L_x_781) ;  /* 0x0000000000040947 */ /* 0x000fea0003800000 */
[----:B------:R-:W-:Y:S01]  /*30e0*/  BPT.TRAP 0x1 ;  /* 0x000000040000795c */ /* 0x000fe20000300000 */
.L_x_781:
[----:B0-----:R-:W-:Y:S01]  /*30f0*/  IMAD.U32 R3, RZ, RZ, UR36 ;  /* 0x00000024ff037e24 */ /* 0x001fe2000f8e00ff */
[----:B------:R-:W-:-:S04]  /*3100*/  SHF.L.U32 R6, R2, 0x1f, RZ ;  /* 0x0000001f02067819 */ /* 0x000fc800000006ff */
[----:B------:R-:W-:-:S04]  /*3110*/  LEA R3, R3, UR37, 0x3 ;  /* 0x0000002503037c11 */ /* 0x000fc8000f8e18ff */
[----:B------:R0:W1:Y:S01]  /*3120*/  SYNCS.PHASECHK.TRANS64.TRYWAIT P1, [R3+URZ+0x38830], R6 ;  /* 0x03883006030075a7 */ /* 0x000062000802017f */
[----:B------:R-:W-:Y:S05]  /*3130*/  @P0 BRA `(.L_x_782) ;  /* 0x0000000000040947 */ /* 0x000fea0003800000 */
[----:B------:R-:W-:Y:S01]  /*3140*/  BPT.TRAP 0x1 ;  /* 0x000000040000795c */ /* 0x000fe20000300000 */
.L_x_782:
[----:B-1----:R-:W-:Y:S05]  /*3150*/  @P1 BRA `(.L_x_783) ;  /* 0x0000000000081947 */ /* 0x002fea0003800000 */
[----:B------:R-:W1:Y:S02]  /*3160*/  SYNCS.PHASECHK.TRANS64.TRYWAIT P1, [R3+URZ+0x38830], R6 ;  /* 0x03883006030075a7 */ /* 0x000e64000802017f */
[----:B-1----:R-:W-:Y:S05]  /*3170*/  @!P1 BRA `(.L_x_784) ;  /* 0x000000dc00149947 */ /* 0x002fea0003800000 */
.L_x_783:
[----:B------:R-:W-:-:S04]  /*3180*/  UIADD3 UR4, UR37, 0x22400, URZ ;  /* 0x0002240025047890 */ /* 0x000fc8000fffe03f */
[----:B------:R-:W-:-:S04]  /*3190*/  USHF.R.U32.HI UR4, URZ, 0x4, UR4 ;  /* 0x000000043f047899 */ /* 0x000fc80008011604 */
[----:B------:R-:W-:-:S06]  /*31a0*/  ULOP3.LUT UR4, UR4, 0x3fff, URZ, 0xc0, !UPT ;  /* 0x00003fff04047892 */ /* 0x000fcc000f8ec03f */
[----:B------:R-:W-:Y:S01]  /*31b0*/  IMAD.U32 R0, RZ, RZ, UR4 ;  /* 0x00000004ff007e24 */ /* 0x000fe2000f8e00ff */
[----:B------:R-:W-:Y:S05]  /*31c0*/  WARPSYNC.ALL ;  /* 0x0000000000007948 */ /* 0x000fea0003800000 */
[----:B------:R-:W-:-:S04]  /*31d0*/  LOP3.LUT R0, R0, 0x10000, RZ, 0xfc, !PT ;  /* 0x0001000000007812 */ /* 0x000fc800078efcff */
        /* <DEDUP_REMOVED lines=10> */
[----:B------:R-:W-:-:S02]  /*3280*/  UMOV UR17, 0x40000040 ;  /* 0x4000004000117882 */ /* 0x000fc40000000000 */
[----:B------:R-:W-:Y:S02]  /*3290*/  ULEA UR6, UR36, UR6, 0x9 ;  /* 0x0000000624067291 */ /* 0x000fe4000f8e483f */
[----:B------:R-:W-:Y:S02]  /*32a0*/  ULOP3.LUT UR4, UR4, 0x10000, URZ, 0xfc, !UPT ;  /* 0x0001000004047892 */ /* 0x000fe4000f8efc3f */
[----:B------:R-:W-:Y:S02]  /*32b0*/  UIADD3 UR14, UR6, 0x2, URZ ;  /* 0x00000002060e7890 */ /* 0x000fe4000fffe03f */
[----:B------:R-:W-:Y:S02]  /*32c0*/  UIADD3 UR12, UR4, 0x2, URZ ;  /* 0x00000002040c7890 */ /* 0x000fe4000fffe03f */
[----:B------:R-:W-:Y:S02]  /*32d0*/  UIADD3 UR18, UR6, 0x4, URZ ;  /* 0x0000000406127890 */ /* 0x000fe4000fffe03f */
[----:B------:R-:W-:-:S02]  /*32e0*/  UIADD3 UR16, UR4, 0x4, URZ ;  /* 0x0000000404107890 */ /* 0x000fc4000fffe03f */
[----:B------:R-:W-:Y:S01]  /*32f0*/  HGMMA.64x64x16.F32 R24, gdesc[UR4], RZ, !UPT, gsb0 ;  /* 0x00e00000041879f0 */ /* 0x000fe2000c0008ff */
[----:B------:R-:W-:Y:S02]  /*3300*/  UIADD3 UR22, UR6, 0x6, URZ ;  /* 0x0000000606167890 */ /* 0x000fe4000fffe03f */
[----:B------:R-:W-:Y:S01]  /*3310*/  UIADD3 UR20, UR4, 0x6, URZ ;  /* 0x0000000604147890 */ /* 0x000fe2000fffe03f */
[----:B------:R-:W-:Y:S01]  /*3320*/  UMOV UR23, 0x40000040 ;  /* 0x4000004000177882 */ /* 0x000fe20000000000 */
[----:B------:R-:W-:Y:S01]  /*3330*/  UMOV UR21, 0x40000040 ;  /* 0x4000004000157882 */ /* 0x000fe20000000000 */
        /* <DEDUP_REMOVED lines=10> */
[----:B------:R-:W2:Y:S02]  /*33e0*/  SYNCS.PHASECHK.TRANS64.TRYWAIT P1, [UR37+0x38810], R4 ;  /* 0x03881004ff0075a7 */ /* 0x000ea40008020165 */
[----:B--2---:R-:W-:Y:S05]  /*33f0*/  @!P1 BRA `(.L_x_785) ;  /* 0x000000d800889947 */ /* 0x004fea0003800000 */
.L_x_895:
[----:B------:R-:W-:Y:S05]  /*3400*/  @P0 BRA `(.L_x_786) ;  /* 0x0000000000040947 */ /* 0x000fea0003800000 */
[----:B------:R-:W-:Y:S01]  /*3410*/  BPT.TRAP 0x1 ;  /* 0x000000040000795c */ /* 0x000fe20000300000 */
.L_x_786:
[----:B------:R3:W4:Y:S01]  /*3420*/  SYNCS.PHASECHK.TRANS64.TRYWAIT P1, [R3+URZ+0x38850], R6 ;  /* 0x03885006030075a7 */ /* 0x000722000802017f */
[----:B------:R-:W-:Y:S05]  /*3430*/  @P0 BRA `(.L_x_787) ;  /* 0x0000000000040947 */ /* 0x000fea0003800000 */
[----:B------:R-:W-:Y:S01]  /*3440*/  BPT.TRAP 0x1 ;  /* 0x000000040000795c */ /* 0x000fe20000300000 */
.L_x_787:
[----:B----4-:R-:W-:Y:S05]  /*3450*/  @P1 BRA `(.L_x_788) ;  /* 0x0000000000081947 */ /* 0x010fea0003800000 */
[----:B------:R-:W4:Y:S02]  /*3460*/  SYNCS.PHASECHK.TRANS64.TRYWAIT P1, [R3+URZ+0x38850], R6 ;  /* 0x03885006030075a7 */ /* 0x000f24000802017f */
[----:B----4-:R-:W-:Y:S05]  /*3470*/  @!P1 BRA `(.L_x_789) ;  /* 0x000000d800809947 */ /* 0x010fea0003800000 */
.L_x_788:
[----:B------:R-:W-:Y:S01]  /*3480*/  UIADD3 UR4, UR37, 0x400, URZ ;  /* 0x0000040025047890 */ /* 0x000fe2000fffe03f */
[----:B------:R-:W-:Y:S01]  /*3490*/  WARPGROUP.ARRIVE ;  /* 0x00000000000079c5 */ /* 0x000fe20000000000 */
[----:B------:R-:W-:-:S05]  /*34a0*/  UIADD3 UR5, UR37, 0x26400, URZ ;  /* 0x0002640025057890 */ /* 0x000fca000fffe03f */
[----:B--2---:R-:W2:Y:S01]  /*34b0*/  S2R R4, SR_TID.X ;  /* 0x0000000000047919 */ /* 0x004ea20000002100 */
[----:B------:R-:W-:Y:S01]  /*34c0*/  USHF.R.U32.HI UR4, URZ, 0x4, UR4 ;  /* 0x000000043f047899 */ /* 0x000fe20008011604 */
[----:B------:R-:W-:Y:S01]  /*34d0*/  IMAD R5, R173, -0x40, R152 ;  /* 0xffffffc0ad057824 */ /* 0x000fe200078e0298 */
[----:B------:R-:W-:Y:S01]  /*34e0*/  USHF.R.U32.HI UR5, URZ, 0x4, UR5 ;  /* 0x000000043f057899 */ /* 0x000fe20008011605 */
[----:B------:R-:W5:Y:S01]  /*34f0*/  S2R R57, SR_TID.X ;  /* 0x0000000000397919 */ /* 0x000f620000002100 */
[----:B------:R-:W-:Y:S02]  /*3500*/  ULOP3.LUT UR4, UR4, 0x3fff, URZ, 0xc0, !UPT ;  /* 0x00003fff04047892 */ /* 0x000fe4000f8ec03f */
[----:B------:R-:W-:Y:S01]  /*3510*/  ULOP3.LUT UR5, UR5, 0x3fff, URZ, 0xc0, !UPT ;  /* 0x00003fff05057892 */ /* 0x000fe2000f8ec03f */
[----:B------:R-:W-:Y:S01]  /*3520*/  IADD3 R5, -R22, 0x40, R5 ;  /* 0x0000004016057810 */ /* 0x000fe20007ffe105 */
[----:B------:R-:W-:Y:S02]  /*3530*/  ULOP3.LUT UR4, UR4, 0x10000, URZ, 0xfc, !UPT ;  /* 0x0001000004047892 */ /* 0x000fe4000f8efc3f */
[----:B------:R-:W-:Y:S01]  /*3540*/  ULOP3.LUT UR5, UR5, 0x10000, URZ, 0xfc, !UPT ;  /* 0x0001000005057892 */ /* 0x000fe2000f8efc3f */
[C---:B------:R-:W-:Y:S01]  /*3550*/  ISETP.GT.AND P1, PT, R5.reuse, RZ, PT ;  /* 0x000000ff0500720c */ /* 0x040fe20003f24270 */
[----:B------:R-:W-:Y:S01]  /*3560*/  ULEA UR6, UR36, UR4, 0xc ;  /* 0x0000000424067291 */ /* 0x000fe2000f8e603f */
[C---:B------:R-:W-:Y:S01]  /*3570*/  ISETP.GT.AND P2, PT, R5.reuse, 0x1, PT ;  /* 0x000000010500780c */ /* 0x040fe20003f44270 */
[----:B------:R-:W-:Y:S01]  /*3580*/  UMOV UR9, 0x40000040 ;  /* 0x4000004000097882 */ /* 0x000fe20000000000 */
[----:B------:R-:W-:Y:S01]  /*3590*/  UMOV UR11, 0x40000040 ;  /* 0x40000040000b7882 */ /* 0x000fe20000000000 */
[----:B------:R-:W-:Y:S01]  /*35a0*/  UIADD3 UR14, UR5, 0x800, URZ ;  /* 0x00000800050e7890 */ /* 0x000fe2000fffe03f */
[C---:B------:R-:W-:Y:S01]  /*35b0*/  ISETP.GT.AND P3, PT, R5.reuse, 0x8, PT ;  /* 0x000000080500780c */ /* 0x040fe20003f64270 */
[----:B------:R-:W-:Y:S01]  /*35c0*/  UMOV UR8, UR5 ;  /* 0x0000000500087c82 */ /* 0x000fe20008000000 */
[----:B------:R-:W-:Y:S01]  /*35d0*/  UMOV UR10, UR6 ;  /* 0x00000006000a7c82 */ /* 0x000fe20008000000 */
[----:B------:R-:W-:Y:S01]  /*35e0*/  UIADD3 UR15, UR6, 0x800, URZ ;  /* 0x00000800060f7890 */ /* 0x000fe2000fffe03f */
[----:B------:R-:W-:Y:S01]  /*35f0*/  HGMMA.64x64x16.F32 R24, gdesc[UR8], R24, gsb0 ;  /* 0x00e00000081879f0 */ /* 0x000fe20008000818 */
[----:B------:R-:W-:Y:S01]  /*3600*/  UIADD3 UR8, UR5, 0x2, URZ ;  /* 0x0000000205087890 */ /* 0x000fe2000fffe03f */
[C---:B------:R-:W-:Y:S01]  /*3610*/  ISETP.GT.AND P4, PT, R5.reuse, 0x9, PT ;  /* 0x000000090500780c */ /* 0x040fe20003f84270 */
[----:B------:R-:W-:Y:S01]  /*3620*/  UIADD3 UR10, UR6, 0x2, URZ ;  /* 0x00000002060a7890 */ /* 0x000fe2000fffe03f */
[C---:B------:R-:W-:Y:S01]  /*3630*/  ISETP.GT.AND P5, PT, R5.reuse, 0x10, PT ;  /* 0x000000100500780c */ /* 0x040fe20003fa4270 */
[----:B------:R-:W-:Y:S01]  /*3640*/  UMOV UR9, 0x40000040 ;  /* 0x4000004000097882 */ /* 0x000fe20000000000 */
[----:B------:R-:W-:Y:S01]  /*3650*/  UMOV UR11, 0x40000040 ;  /* 0x40000040000b7882 */ /* 0x000fe20000000000 */
[----:B------:R-:W-:Y:S01]  /*3660*/  UMOV UR25, 0x40000040 ;  /* 0x4000004000197882 */ /* 0x000fe20000000000 */
[----:B------:R-:W-:Y:S01]  /*3670*/  UMOV UR27, 0x40000040 ;  /* 0x40000040001b7882 */ /* 0x000fe20000000000 */
[----:B------:R-:W-:-:S02]  /*3680*/  ISETP.GT.AND P6, PT, R5, 0x11, PT ;  /* 0x000000110500780c */ /* 0x000fc40003fc4270 */
[----:B--2---:R-:W-:Y:S02]  /*3690*/  SHF.R.U32.HI R4, RZ, 0x7, R4 ;  /* 0x00000007ff047819 */ /* 0x004fe40000011604 */
[----:B-----5:R-:W-:-:S04]  /*36a0*/  LOP3.LUT R57, R57, 0x7f, RZ, 0xc0, !PT ;  /* 0x0000007f39397812 */ /* 0x020fc800078ec0ff */
[----:B------:R-:W2:Y:S02]  /*36b0*/  SHFL.IDX PT, R4, R4, RZ, 0x1f ;  /* 0x00001fff04047589 */ /* 0x000ea400000e0000 */
[----:B--2---:R-:W-:-:S13]  /*36c0*/  R2UR UR7, R4 ;  /* 0x00000000040772ca */ /* 0x004fda00000e0000 */
[----:B------:R-:W-:-:S04]  /*36d0*/  UISETP.GT.AND UP0, UPT, UR7, 0x7f, UPT ;  /* 0x0000007f0700788c */ /* 0x000fc8000bf04270 */
[----:B------:R-:W-:Y:S01]  /*36e0*/  USEL UR7, URZ, 0x2, !UP0 ;  /* 0x000000023f077887 */ /* 0x000fe2000c000000 */
[----:B------:R-:W-:Y:S02]  /*36f0*/  WARPGROUP.DEPBAR.LE gsb0, 0x0 ;  /* 0x00008000000079c5 */ /* 0x000fe40000010000 */
[----:B------:R-:W-:-:S06]  /*3700*/  WARPGROUP.ARRIVE ;  /* 0x00000000000079c5 */ /* 0x000fcc0000000000 */
[----:B------:R-:W-:Y:S01]  /*3710*/  HGMMA.64x64x16.F32 R24, gdesc[UR8], R24, gsb0 ;  /* 0x00e00000081879f0 */ /* 0x000fe20008000818 */
[----:B------:R-:W-:Y:S02]  /*3720*/  UIADD3 UR8, UR5, 0x4, URZ ;  /* 0x0000000405087890 */ /* 0x000fe4000fffe03f */
[----:B------:R-:W-:Y:S01]  /*3730*/  UIADD3 UR10, UR6, 0x4, URZ ;  /* 0x00000004060a7890 */ /* 0x000fe2000fffe03f */
[----:B------:R-:W-:Y:S01]  /*3740*/  UMOV UR9, 0x40000040 ;  /* 0x4000004000097882 */ /* 0x000fe20000000000 */
[----:B------:R-:W-:Y:S01]  /*3750*/  UMOV UR11, 0x40000040 ;  /* 0x40000040000b7882 */ /* 0x000fe20000000000 */
        /* <DEDUP_REMOVED lines=94> */
[----:B------:R-:W-:Y:S02]  /*3d40*/  UIADD3 UR8, UR7, UR14, URZ ;  /* 0x0000000e07087290 */ /* 0x000fe4000fffe03f */
[----:B------:R-:W-:Y:S01]  /*3d50*/  UIADD3 UR10, UR7, UR15, URZ ;  /* 0x0000000f070a7290 */ /* 0x000fe2000fffe03f */
[----:B------:R-:W-:Y:S01]  /*3d60*/  UMOV UR9, 0x40000040 ;  /* 0x4000004000097882 */ /* 0x000fe20000000000 */
[----:B------:R-:W-:Y:S01]  /*3d70*/  UMOV UR11, 0x40000040 ;  /* 0x40000040000b7882 */ /* 0x000fe20000000000 */
[----:B------:R-:W-:Y:S02]  /*3d80*/  WARPGROUP.DEPBAR.LE gsb0, 0x0 ;  /* 0x00008000000079c5 */ /* 0x000fe40000010000 */
[----:B------:R-:W-:-:S06]  /*3d90*/  WARPGROUP.ARRIVE ;  /* 0x00000000000079c5 */ /* 0x000fcc0000000000 */
[----:B------:R-:W-:Y:S01]  /*3da0*/  HGMMA.64x64x16.F32 R24, gdesc[UR8], R24, gsb0 ;  /* 0x00e00000081879f0 */ /* 0x000fe20008000818 */
[----:B------:R-:W-:Y:S01]  /*3db0*/  UMOV UR9, 0x4 ;  /* 0x0000000400097882 */ /* 0x000fe20000000000 */
[----:B------:R-:W-:Y:S01]  /*3dc0*/  UMOV UR10, 0x28 ;  /* 0x00000028000a7882 */ /* 0x000fe20000000000 */
[----:B------:R-:W-:Y:S02]  /*3dd0*/  USEL UR8, UR9, 0x2, UP0 ;  /* 0x0000000209087887 */ /* 0x000fe40008000000 */
[----:B------:R-:W-:Y:S02]  /*3de0*/  USEL UR9, UR9, 0x6, !UP0 ;  /* 0x0000000609097887 */ /* 0x000fe4000c000000 */
[----:B------:R-:W-:Y:S02]  /*3df0*/  UIADD3 UR24, UR14, UR8, URZ ;  /* 0x000000080e187290 */ /* 0x000fe4000fffe03f */
[----:B------:R-:W-:Y:S01]  /*3e00*/  UIADD3 UR26, UR15, UR8, URZ ;  /* 0x000000080f1a7290 */ /* 0x000fe2000fffe03f */
[----:B------:R-:W-:Y:S01]  /*3e10*/  UMOV UR11, 0xa00 ;  /* 0x00000a00000b7882 */ /* 0x000fe20000000000 */
[----:B------:R-:W-:-:S02]  /*3e20*/  USEL UR10, UR10, 0x26, UP0 ;  /* 0x000000260a0a7887 */ /* 0x000fc40008000000 */
[----:B------:R-:W-:Y:S02]  /*3e30*/  USEL UR11, UR11, 0x980, UP0 ;  /* 0x000009800b0b7887 */ /* 0x000fe40008000000 */
[----:B------:R-:W-:Y:S02]  /*3e40*/  ULOP3.LUT UR10, UR10, 0x6, URZ, 0xc0, !UPT ;  /* 0x000000060a0a7892 */ /* 0x000fe4000f8ec03f */
[----:B------:R-:W-:Y:S01]  /*3e50*/  ULOP3.LUT UR11, UR11, 0xa00, URZ, 0xc0, !UPT ;  /* 0x00000a000b0b7892 */ /* 0x000fe2000f8ec03f */
[----:B------:R-:W-:Y:S02]  /*3e60*/  WARPGROUP.DEPBAR.LE gsb0, 0x0 ;  /* 0x00008000000079c5 */ /* 0x000fe40000010000 */
[----:B------:R-:W-:-:S06]  /*3e70*/  WARPGROUP.ARRIVE ;  /* 0x00000000000079c5 */ /* 0x000fcc0000000000 */
[----:B------:R-:W-:Y:S01]  /*3e80*/  HGMMA.64x64x16.F32 R24, gdesc[UR24], R24, gsb0 ;  /* 0x00e00000181879f0 */ /* 0x000fe20008000818 */
[----:B------:R-:W-:Y:S02]  /*3e90*/  UIADD3 UR24, UR14, UR9, URZ ;  /* 0x000000090e187290 */ /* 0x000fe4000fffe03f */
[----:B------:R-:W-:Y:S01]  /*3ea0*/  UIADD3 UR26, UR15, UR9, URZ ;  /* 0x000000090f1a7290 */ /* 0x000fe2000fffe03f */
[----:B------:R-:W-:Y:S01]  /*3eb0*/  UMOV UR25, 0x40000040 ;  /* 0x4000004000197882 */ /* 0x000fe20000000000 */
[----:B------:R-:W-:Y:S01]  /*3ec0*/  UMOV UR27, 0x40000040 ;  /* 0x40000040001b7882 */ /* 0x000fe20000000000 */
[----:B------:R-:W-:Y:S01]  /*3ed0*/  ULOP3.LUT UR15, UR42, 0x2000000, URZ, 0xfc, !UPT ;  /* 0x020000002a0f7892 */ /* 0x000fe2000f8efc3f */
[----:B------:R-:W-:Y:S02]  /*3ee0*/  WARPGROUP.DEPBAR.LE gsb0, 0x0 ;  /* 0x00008000000079c5 */ /* 0x000fe40000010000 */
[----:B------:R-:W-:-:S06]  /*3ef0*/  WARPGROUP.ARRIVE ;  /* 0x00000000000079c5 */ /* 0x000fcc0000000000 */
[----:B------:R-:W-:Y:S01]  /*3f00*/  HGMMA.64x64x16.F32 R24, gdesc[UR24], R24, gsb0 ;  /* 0x00e00000181879f0 */ /* 0x000fe20008000818 */
[----:B------:R-:W-:Y:S02]  /*3f10*/  UIADD3 UR24, UR10, UR11, UR5 ;  /* 0x0000000b0a187290 */ /* 0x000fe4000fffe005 */
[----:B------:R-:W-:Y:S01]  /*3f20*/  UIADD3 UR26, UR10, UR11, UR6 ;  /* 0x0000000b0a1a7290 */ /* 0x000fe2000fffe006 */
[----:B------:R-:W-:Y:S01]  /*3f30*/  UMOV UR25, 0x40000040 ;  /* 0x4000004000197882 */ /* 0x000fe20000000000 */
[----:B------:R-:W-:Y:S01]  /*3f40*/  UMOV UR27, 0x40000040 ;  /* 0x40000040001b7882 */ /* 0x000fe20000000000 */
[----:B------:R-:W-:Y:S02]  /*3f50*/  UIADD3 UR10, UR5, 0xa00, URZ ;  /* 0x00000a00050a7890 */ /* 0x000fe4000fffe03f */
[----:B------:R-:W-:Y:S01]  /*3f60*/  UIADD3 UR11, UR6, 0xa00, URZ ;  /* 0x00000a00060b7890 */ /* 0x000fe2000fffe03f */
        /* <DEDUP_REMOVED lines=21> */
[----:B------:R-:W-:Y:S01]  /*40c0*/  UMOV UR10, 0x30 ;  /* 0x00000030000a7882 */ /* 0x000fe20000000000 */
[----:B------:R-:W-:Y:S01]  /*40d0*/  UMOV UR11, 0xc00 ;  /* 0x00000c00000b7882 */ /* 0x000fe20000000000 */
[----:B------:R-:W-:Y:S02]  /*40e0*/  USEL UR10, UR10, 0x2e, UP0 ;  /* 0x0000002e0a0a7887 */ /* 0x000fe40008000000 */
[----:B------:R-:W-:-:S02]  /*40f0*/  USEL UR11, UR11, 0xb80, UP0 ;  /* 0x00000b800b0b7887 */ /* 0x000fc40008000000 */
[----:B------:R-:W-:Y:S02]  /*4100*/  ULOP3.LUT UR10, UR10, 0x6, URZ, 0xc0, !UPT ;  /* 0x000000060a0a7892 */ /* 0x000fe4000f8ec03f */
        /* <DEDUP_REMOVED lines=53> */
[----:B------:R-:W-:Y:S02]  /*4460*/  UMOV UR7, 0x40 ;  /* 0x0000004000077882 */ /* 0x000fe40000000000 */
[----:B------:R-:W-:-:S04]  /*4470*/  USEL UR7, UR7, 0x3e, UP0 ;  /* 0x0000003e07077887 */ /* 0x000fc80008000000 */
        /* <DEDUP_REMOVED lines=8> */
[----:B------:R-:W-:Y:S02]  /*4500*/  UIADD3 UR8, UR9, UR10, URZ ;  /* 0x0000000a09087290 */ /* 0x000fe4000fffe03f */
[----:B------:R-:W-:-:S03]  /*4510*/  UIADD3 UR10, UR9, UR11, URZ ;  /* 0x0000000b090a7290 */ /* 0x000fc6000fffe03f */
[----:B------:R-:W-:Y:S01]  /*4520*/  UMOV UR9, 0x40000040 ;  /* 0x4000004000097882 */ /* 0x000fe20000000000 */
[----:B------:R-:W-:Y:S01]  /*4530*/  UMOV UR11, 0x40000040 ;  /* 0x40000040000b7882 */ /* 0x000fe20000000000 */
[----:B------:R-:W-:Y:S02]  /*4540*/  WARPGROUP.DEPBAR.LE gsb0, 0x0 ;  /* 0x00008000000079c5 */ /* 0x000fe40000010000 */
[----:B------:R-:W-:-:S06]  /*4550*/  WARPGROUP.ARRIVE ;  /* 0x00000000000079c5 */ /* 0x000fcc0000000000 */
[----:B------:R-:W-:Y:S03]  /*4560*/  HGMMA.64x64x16.F32 R24, gdesc[UR24], R24, gsb0 ;  /* 0x00e00000181879f0 */ /* 0x000fe60008000818 */
[----:B------:R-:W-:Y:S02]  /*4570*/  WARPGROUP.DEPBAR.LE gsb0, 0x0 ;  /* 0x00008000000079c5 */ /* 0x000fe40000010000 */
[----:B------:R-:W-:-:S06]  /*4580*/  WARPGROUP.ARRIVE ;  /* 0x00000000000079c5 */ /* 0x000fcc0000000000 */
[----:B------:R-:W-:Y:S01]  /*4590*/  HGMMA.64x64x16.F32 R24, gdesc[UR8], R24, gsb0 ;  /* 0x00e00000081879f0 */ /* 0x000fe20008000818 */
[----:B------:R-:W-:Y:S01]  /*45a0*/  UMOV UR8, 0x1000 ;  /* 0x0000100000087882 */ /* 0x000fe20000000000 */
[----:B------:R-:W-:Y:S01]  /*45b0*/  UMOV UR9, 0x40000040 ;  /* 0x4000004000097882 */ /* 0x000fe20000000000 */
[----:B------:R-:W-:Y:S01]  /*45c0*/  USEL UR8, UR8, 0xf80, UP0 ;  /* 0x00000f8008087887 */ /* 0x000fe20008000000 */
[----:B------:R-:W-:-:S03]  /*45d0*/  UMOV UR11, 0x40000040 ;  /* 0x40000040000b7882 */ /* 0x000fc60000000000 */
[----:B------:R-:W-:-:S04]  /*45e0*/  ULOP3.LUT UR8, UR8, 0x1e00, URZ, 0xc0, !UPT ;  /* 0x00001e0008087892 */ /* 0x000fc8000f8ec03f */
[----:B------:R-:W-:Y:S02]  /*45f0*/  UIADD3 UR10, UR7, UR8, UR5 ;  /* 0x00000008070a7290 */ /* 0x000fe4000fffe005 */
[----:B------:R-:W-:-:S03]  /*4600*/  UIADD3 UR6, UR7, UR8, UR6 ;  /* 0x0000000807067290 */ /* 0x000fc6000fffe006 */
[----:B------:R-:W-:Y:S02]  /*4610*/  UMOV UR7, 0x40000040 ;  /* 0x4000004000077882 */ /* 0x000fe40000000000 */
[----:B------:R-:W-:Y:S02]  /*4620*/  UMOV UR8, UR10 ;  /* 0x0000000a00087c82 */ /* 0x000fe40008000000 */
[----:B------:R-:W-:Y:S01]  /*4630*/  UMOV UR10, UR6 ;  /* 0x00000006000a7c82 */ /* 0x000fe20008000000 */
[----:B------:R-:W-:Y:S01]  /*4640*/  ULDC UR6, c[0x0][0xad0] ;  /* 0x0002b40000067ab9 */ /* 0x000fe20000000800 */
[----:B------:R-:W-:Y:S02]  /*4650*/  WARPGROUP.DEPBAR.LE gsb0, 0x0 ;  /* 0x00008000000079c5 */ /* 0x000fe40000010000 */
[----:B------:R-:W-:-:S06]  /*4660*/  WARPGROUP.ARRIVE ;  /* 0x00000000000079c5 */ /* 0x000fcc0000000000 */
[----:B------:R-:W-:Y:S01]  /*4670*/  HGMMA.64x64x16.F32 R24, gdesc[UR8], R24, gsb0 ;  /* 0x00e00000081879f0 */ /* 0x000fe20008000818 */
[----:B------:R-:W-:Y:S01]  /*4680*/  ULDC UR9, c[0x0][0xa80] ;  /* 0x0002a00000097ab9 */ /* 0x000fe20000000800 */
[----:B------:R-:W-:Y:S01]  /*4690*/  UMOV UR11, 0x40000040 ;  /* 0x40000040000b7882 */ /* 0x000fe20000000000 */
        /* <DEDUP_REMOVED lines=16> */
[----:B------:R-:W-:Y:S01]  /*47a0*/  FMUL.FTZ R34, R34, UR6 ;  /* 0x0000000622227c20 */ /* 0x000fe20008410000 */
[----:B------:R-:W-:Y:S01]  /*47b0*/  FMUL.FTZ R41, R41, UR6 ;  /* 0x0000000629297c20 */ /* 0x000fe20008410000 */
[----:B------:R-:W-:Y:S01]  /*47c0*/  FMUL.FTZ R35, R35, UR6 ;  /* 0x0000000623237c20 */ /* 0x000fe20008410000 */
[----:B------:R-:W-:Y:S01]  /*47d0*/  FMUL.FTZ R44, R44, UR6 ;  /* 0x000000062c2c7c20 */ /* 0x000fe20008410000 */
[----:B------:R-:W-:Y:S01]  /*47e0*/  FMUL.FTZ R38, R38, UR6 ;  /* 0x0000000626267c20 */ /* 0x000fe20008410000 */
[----:B------:R-:W-:Y:S01]  /*47f0*/  FMUL.FTZ R45, R45, UR6 ;  /* 0x000000062d2d7c20 */ /* 0x000fe20008410000 */
[----:B------:R-:W-:Y:S01]  /*4800*/  FMUL.FTZ R39, R39, UR6 ;  /* 0x0000000627277c20 */ /* 0x000fe20008410000 */
[----:B------:R-:W0:Y:S01]  /*4810*/  MUFU.TANH R28, R28 ;  /* 0x0000001c001c7308 */ /* 0x000e220000002400 */
[----:B--2---:R-:W-:Y:S01]  /*4820*/  FSEL R24, R24, -INF , P1 ;  /* 0xff80000018187808 */ /* 0x004fe20000800000 */
[----:B------:R-:W-:Y:S01]  /*4830*/  FMUL.FTZ R48, R48, UR6 ;  /* 0x0000000630307c20 */ /* 0x000fe20008410000 */
[----:B------:R-:W-:Y:S01]  /*4840*/  FMUL.FTZ R42, R42, UR6 ;  /* 0x000000062a2a7c20 */ /* 0x000fe20008410000 */
[----:B------:R-:W-:Y:S01]  /*4850*/  FMUL.FTZ R49, R49, UR6 ;  /* 0x0000000631317c20 */ /* 0x000fe20008410000 */
[----:B------:R-:W-:Y:S01]  /*4860*/  FMUL.FTZ R43, R43, UR6 ;  /* 0x000000062b2b7c20 */ /* 0x000fe20008410000 */
[----:B------:R-:W-:Y:S01]  /*4870*/  FMUL.FTZ R52, R52, UR6 ;  /* 0x0000000634347c20 */ /* 0x000fe20008410000 */
[----:B------:R-:W-:Y:S01]  /*4880*/  FMUL.FTZ R53, R53, UR6 ;  /* 0x0000000635357c20 */ /* 0x000fe20008410000 */
[----:B------:R-:W2:Y:S01]  /*4890*/  MUFU.TANH R29, R29 ;  /* 0x0000001d001d7308 */ /* 0x000ea20000002400 */
[----:B-----5:R-:W-:Y:S01]  /*48a0*/  FSEL R25, R25, -INF , P2 ;  /* 0xff80000019197808 */ /* 0x020fe20001000000 */
[----:B------:R-:W-:Y:S01]  /*48b0*/  FMUL.FTZ R46, R46, UR6 ;  /* 0x000000062e2e7c20 */ /* 0x000fe20008410000 */
[----:B------:R-:W-:Y:S01]  /*48c0*/  FMUL.FTZ R47, R47, UR6 ;  /* 0x000000062f2f7c20 */ /* 0x000fe20008410000 */
[----:B------:R-:W-:Y:S01]  /*48d0*/  FMUL.FTZ R50, R50, UR6 ;  /* 0x0000000632327c20 */ /* 0x000fe20008410000 */
[----:B------:R-:W-:Y:S01]  /*48e0*/  FMNMX.FTZ R7, R24, R25, !PT ;  /* 0x0000001918077209 */ /* 0x000fe20007810000 */
[----:B------:R-:W-:Y:S01]  /*48f0*/  FMUL.FTZ R51, R51, UR6 ;  /* 0x0000000633337c20 */ /* 0x000fe20008410000 */
[----:B------:R-:W-:Y:S01]  /*4900*/  FMUL.FTZ R54, R54, UR6 ;  /* 0x0000000636367c20 */ /* 0x000fe20008410000 */
[----:B------:R-:W5:Y:S01]  /*4910*/  MUFU.TANH R32, R32 ;  /* 0x0000002000207308 */ /* 0x000f620000002400 */
[----:B0-----:R-:W-:Y:S01]  /*4920*/  FSEL R28, R28, -INF , P3 ;  /* 0xff8000001c1c7808 */ /* 0x001fe20001800000 */
[----:B------:R-:W-:Y:S01]  /*4930*/  FMUL.FTZ R55, R55, UR6 ;  /* 0x0000000637377c20 */ /* 0x000fe20008410000 */
[----:B------:R-:W-:-:S02]  /*4940*/  ULEA UR6, UR36, UR15, 0xc ;  /* 0x0000000f24067291 */ /* 0x000fc4000f8e603f */
[----:B------:R-:W-:Y:S02]  /*4950*/  FMNMX.FTZ R4, R28, R7, !PT ;  /* 0x000000071c047209 */ /* 0x000fe40007810000 */
[----:B------:R-:W-:Y:S01]  /*4960*/  UIADD3 UR8, UR6, 0x80, URZ ;  /* 0x0000008006087890 */ /* 0x000fe2000fffe03f */
[----:B------:R-:W0:Y:S01]  /*4970*/  MUFU.TANH R26, R26 ;  /* 0x0000001a001a7308 */ /* 0x000e220000002400 */
[----:B--2---:R-:W-:-:S04]  /*4980*/  FSEL R29, R29, -INF , P4 ;  /* 0xff8000001d1d7808 */ /* 0x004fc80002000000 */
[----:B------:R-:W-:Y:S01]  /*4990*/  FMNMX.FTZ R7, R29, R4, !PT ;  /* 0x000000041d077209 */ /* 0x000fe20007810000 */
[----:B------:R-:W-:Y:S01]  /*49a0*/  UMOV UR10, UR8 ;  /* 0x00000008000a7c82 */ /* 0x000fe20008000000 */
[----:B------:R-:W-:Y:S01]  /*49b0*/  UIADD3 UR8, UR6, 0x100, URZ ;  /* 0x0000010006087890 */ /* 0x000fe2000fffe03f */
[----:B------:R-:W2:Y:S01]  /*49c0*/  MUFU.TANH R33, R33 ;  /* 0x0000002100217308 */ /* 0x000ea20000002400 */
[----:B-----5:R-:W-:-:S04]  /*49d0*/  FSEL R32, R32, -INF , P5 ;  /* 0xff80000020207808 */ /* 0x020fc80002800000 */
[----:B------:R-:W-:-:S03]  /*49e0*/  FMNMX.FTZ R4, R32, R7, !PT ;  /* 0x0000000720047209 */ /* 0x000fc60007810000 */
[----:B------:R-:W5:Y:S01]  /*49f0*/  MUFU.TANH R27, R27 ;  /* 0x0000001b001b7308 */ /* 0x000f620000002400 */
[----:B0-----:R-:W-:Y:S02]  /*4a00*/  FSEL R26, R26, -INF , P1 ;  /* 0xff8000001a1a7808 */ /* 0x001fe40000800000 */
[----:B------:R-:W-:-:S05]  /*4a10*/  ISETP.GT.AND P1, PT, R5, 0x18, PT ;  /* 0x000000180500780c */ /* 0x000fca0003f24270 */
[----:B------:R-:W0:Y:S01]  /*4a20*/  MUFU.TANH R36, R36 ;  /* 0x0000002400247308 */ /* 0x000e220000002400 */
[----:B--2---:R-:W-:-:S04]  /*4a30*/  FSEL R33, R33, -INF , P6 ;  /* 0xff80000021217808 */ /* 0x004fc80003000000 */
[----:B------:R-:W-:-:S03]  /*4a40*/  FMNMX.FTZ R7, R33, R4, !PT ;  /* 0x0000000421077209 */ /* 0x000fc60007810000 */
[----:B------:R-:W2:Y:S01]  /*4a50*/  MUFU.TANH R30, R30 ;  /* 0x0000001e001e7308 */ /* 0x000ea20000002400 */
[----:B-----5:R-:W-:Y:S02]  /*4a60*/  FSEL R27, R27, -INF , P2 ;  /* 0xff8000001b1b7808 */ /* 0x020fe40001000000 */
[----:B------:R-:W-:-:S05]  /*4a70*/  ISETP.GT.AND P2, PT, R5, 0x19, PT ;  /* 0x000000190500780c */ /* 0x000fca0003f44270 */
[----:B------:R-:W5:Y:S01]  /*4a80*/  MUFU.TANH R37, R37 ;  /* 0x0000002500257308 */ /* 0x000f620000002400 */
[----:B0-----:R-:W-:-:S04]  /*4a90*/  FSEL R36, R36, -INF , P1 ;  /* 0xff80000024247808 */ /* 0x001fc80000800000 */
[----:B------:R-:W-:-:S03]  /*4aa0*/  FMNMX.FTZ R4, R36, R7, !PT ;  /* 0x0000000724047209 */ /* 0x000fc60007810000 */
[----:B------:R-:W0:Y:S01]  /*4ab0*/  MUFU.TANH R31, R31 ;  /* 0x0000001f001f7308 */ /* 0x000e220000002400 */
[----:B--2---:R-:W-:Y:S02]  /*4ac0*/  FSEL R30, R30, -INF , P3 ;  /* 0xff8000001e1e7808 */ /* 0x004fe40001800000 */
[----:B------:R-:W-:-:S05]  /*4ad0*/  ISETP.GT.AND P3, PT, R5, 0x20, PT ;  /* 0x000000200500780c */ /* 0x000fca0003f64270 */
        /* <DEDUP_REMOVED lines=37> */
[----:B-----5:R-:W-:-:S07]  /*4d30*/  FSEL R49, R49, -INF , P2 ;  /* 0xff80000031317808 */ /* 0x020fce0001000000 */
[----:B------:R-:W5:Y:S01]  /*4d40*/  MUFU.TANH R53, R53 ;  /* 0x0000003500357308 */ /* 0x000f620000002400 */
[----:B0-----:R-:W-:Y:S02]  /*4d50*/  FSEL R43, R43, -INF , P4 ;  /* 0xff8000002b2b7808 */ /* 0x001fe40002000000 */
[----:B------:R-:W-:Y:S02]  /*4d60*/  ISETP.GT.AND P4, PT, R5, 0x39, PT ;  /* 0x000000390500780c */ /* 0x000fe40003f84270 */
[----:B------:R-:W-:-:S03]  /*4d70*/  FMNMX.FTZ R5, R49, R4, !PT ;  /* 0x0000000431057209 */ /* 0x000fc60007810000 */
[----:B------:R-:W0:Y:S01]  /*4d80*/  MUFU.TANH R46, R46 ;  /* 0x0000002e002e7308 */ /* 0x000e220000002400 */
[----:B--2---:R-:W-:-:S04]  /*4d90*/  FSEL R52, R52, -INF , P3 ;  /* 0xff80000034347808 */ /* 0x004fc80001800000 */
[----:B------:R-:W-:-:S03]  /*4da0*/  FMNMX.FTZ R4, R52, R5, !PT ;  /* 0x0000000534047209 */ /* 0x000fc60007810000 */
[----:B------:R-:W2:Y:S01]  /*4db0*/  MUFU.TANH R47, R47 ;  /* 0x0000002f002f7308 */ /* 0x000ea20000002400 */
[----:B-----5:R-:W-:-:S04]  /*4dc0*/  FSEL R53, R53, -INF , P4 ;  /* 0xff80000035357808 */ /* 0x020fc80002000000 */
[----:B-1-34-:R-:W-:-:S03]  /*4dd0*/  FMNMX.FTZ R6, R53, R4, !PT ;  /* 0x0000000435067209 */ /* 0x01afc60007810000 */
[----:B------:R-:W1:Y:S01]  /*4de0*/  MUFU.TANH R50, R50 ;  /* 0x0000003200327308 */ /* 0x000e620000002400 */
[----:B0-----:R-:W-:Y:S01]  /*4df0*/  FSEL R46, R46, -INF , P5 ;  /* 0xff8000002e2e7808 */ /* 0x001fe20002800000 */
[----:B------:R-:W0:Y:S06]  /*4e00*/  SHFL.BFLY PT, R5, R6, 0x2, 0x1f ;  /* 0x0c401f0006057f89 */ /* 0x000e2c00000e0000 */
[----:B------:R-:W3:Y:S01]  /*4e10*/  MUFU.TANH R51, R51 ;  /* 0x0000003300337308 */ /* 0x000ee20000002400 */
[----:B--2---:R-:W-:-:S07]  /*4e20*/  FSEL R47, R47, -INF , P6 ;  /* 0xff8000002f2f7808 */ /* 0x004fce0003000000 */
[----:B------:R-:W2:Y:S01]  /*4e30*/  MUFU.TANH R54, R54 ;  /* 0x0000003600367308 */ /* 0x000ea20000002400 */
[----:B-1----:R-:W-:-:S07]  /*4e40*/  FSEL R50, R50, -INF , P1 ;  /* 0xff80000032327808 */ /* 0x002fce0000800000 */
[----:B------:R-:W1:Y:S01]  /*4e50*/  MUFU.TANH R55, R55 ;  /* 0x0000003700377308 */ /* 0x000e620000002400 */
[----:B---3--:R-:W-:Y:S02]  /*4e60*/  FSEL R51, R51, -INF , P2 ;  /* 0xff80000033337808 */ /* 0x008fe40001000000 */
[----:B0-----:R-:W-:Y:S02]  /*4e70*/  FMNMX.FTZ R7, R6, R5, !PT ;  /* 0x0000000506077209 */ /* 0x001fe40007810000 */
[----:B------:R-:W-:Y:S02]  /*4e80*/  FMNMX.FTZ R5, R26, R27, !PT ;  /* 0x0000001b1a057209 */ /* 0x000fe40007810000 */
[----:B------:R-:W-:Y:S01]  /*4e90*/  ISETP.GE.AND P2, PT, R152, 0x41, PT ;  /* 0x000000419800780c */ /* 0x000fe20003f46270 */
[----:B------:R-:W0:Y:S01]  /*4ea0*/  SHFL.BFLY PT, R8, R7, 0x1, 0x1f ;  /* 0x0c201f0007087f89 */ /* 0x000e2200000e0000 */
[----:B------:R-:W-:Y:S02]  /*4eb0*/  FMNMX.FTZ R4, R30, R5, !PT ;  /* 0x000000051e047209 */ /* 0x000fe40007810000 */
[----:B--2---:R-:W-:-:S02]  /*4ec0*/  FSEL R54, R54, -INF , P3 ;  /* 0xff80000036367808 */ /* 0x004fc40001800000 */
[----:B------:R-:W-:-:S04]  /*4ed0*/  FMNMX.FTZ R5, R31, R4, !PT ;  /* 0x000000041f057209 */ /* 0x000fc80007810000 */
[----:B------:R-:W-:Y:S02]  /*4ee0*/  FMNMX.FTZ R4, R34, R5, !PT ;  /* 0x0000000522047209 */ /* 0x000fe40007810000 */
[----:B-1----:R-:W-:Y:S02]  /*4ef0*/  FSEL R55, R55, -INF , P4 ;  /* 0xff80000037377808 */ /* 0x002fe40002000000 */
        /* <DEDUP_REMOVED lines=15> */
[----:B------:R-:W-:Y:S01]  /*4ff0*/  MUFU.EX2 R6, R24 ;  /* 0x0000001800067308 */ /* 0x000fe20000000800 */
        /* <DEDUP_REMOVED lines=14> */
[--C-:B------:R-:W-:Y:S01]  /*50e0*/  FFMA.FTZ R155, R52, UR9, -R56.reuse ;  /* 0x00000009349b7c23 */ /* 0x100fe20008010838 */
[--C-:B------:R-:W-:Y:S01]  /*50f0*/  FFMA.FTZ R172, R53, UR9, -R56.reuse ;  /* 0x0000000935ac7c23 */ /* 0x100fe20008010838 */
[----:B------:R-:W1:Y:S08]  /*5100*/  MUFU.EX2 R7, R7 ;  /* 0x0000000700077308 */ /* 0x000e700000000800 */
[----:B------:R-:W-:Y:S08]  /*5110*/  MUFU.EX2 R8, R28 ;  /* 0x0000001c00087308 */ /* 0x000ff00000000800 */
[----:B------:R-:W2:Y:S01]  /*5120*/  MUFU.EX2 R9, R9 ;  /* 0x0000000900097308 */ /* 0x000ea20000000800 */
[----:B-1----:R-:W-:Y:S01]  /*5130*/  F2FP.F16.F32.PACK_AB R156, R7, R6 ;  /* 0x00000006079c723e */ /* 0x002fe200000000ff */
[----:B------:R-:W-:Y:S01]  /*5140*/  FADD.FTZ R7, R6, R7 ;  /* 0x0000000706077221 */ /* 0x000fe20000010000 */
[----:B0-----:R-:W-:Y:S01]  /*5150*/  FMNMX.FTZ R24, R5, R14, !PT ;  /* 0x0000000e05187209 */ /* 0x001fe20007810000 */
[----:B------:R-:W-:-:S04]  /*5160*/  FFMA.FTZ R14, R40, UR9, -R56 ;  /* 0x00000009280e7c23 */ /* 0x000fc80008010838 */
[----:B------:R-:W-:Y:S01]  /*5170*/  MUFU.EX2 R10, R10 ;  /* 0x0000000a000a7308 */ /* 0x000fe20000000800 */
[----:B------:R-:W0:Y:S07]  /*5180*/  SHFL.BFLY PT, R5, R24, 0x1, 0x1f ;  /* 0x0c201f0018057f89 */ /* 0x000e2e00000e0000 */
[----:B------:R-:W1:Y:S01]  /*5190*/  MUFU.EX2 R11, R11 ;  /* 0x0000000b000b7308 */ /* 0x000e620000000800 */
[----:B--2---:R-:W-:Y:S01]  /*51a0*/  F2FP.F16.F32.PACK_AB R158, R9, R8 ;  /* 0x00000008099e723e */ /* 0x004fe200000000ff */
[----:B------:R-:W-:-:S04]  /*51b0*/  FADD.FTZ R8, R8, R7 ;  /* 0x0000000708087221 */ /* 0x000fc80000010000 */
[----:B------:R-:W-:Y:S02]  /*51c0*/  FADD.FTZ R9, R9, R8 ;  /* 0x0000000809097221 */ /* 0x000fe40000010000 */
[----:B------:R-:W-:Y:S08]  /*51d0*/  MUFU.EX2 R12, R12 ;  /* 0x0000000c000c7308 */ /* 0x000ff00000000800 */
[----:B------:R-:W2:Y:S01]  /*51e0*/  MUFU.EX2 R13, R13 ;  /* 0x0000000d000d7308 */ /* 0x000ea20000000800 */
[----:B-1----:R-:W-:Y:S01]  /*51f0*/  F2FP.F16.F32.PACK_AB R160, R11, R10 ;  /* 0x0000000a0ba0723e */ /* 0x002fe200000000ff */
[----:B------:R-:W-:Y:S01]  /*5200*/  FADD.FTZ R10, R10, R9 ;  /* 0x000000090a0a7221 */ /* 0x000fe20000010000 */
[----:B0-----:R-:W-:-:S03]  /*5210*/  FMNMX.FTZ R5, R24, R5, !PT ;  /* 0x0000000518057209 */ /* 0x001fc60007810000 */
[----:B------:R-:W-:Y:S01]  /*5220*/  FADD.FTZ R11, R11, R10 ;  /* 0x0000000a0b0b7221 */ /* 0x000fe20000010000 */
[C---:B------:R-:W-:Y:S01]  /*5230*/  FSETP.NEU.FTZ.AND P1, PT, R5.reuse, -INF , PT ;  /* 0xff8000000500780b */ /* 0x040fe20003f3d000 */
[----:B------:R-:W-:Y:S01]  /*5240*/  FMUL.FTZ R24, R5, UR9 ;  /* 0x0000000905187c20 */ /* 0x000fe20008410000 */
[----:B------:R-:W-:Y:S04]  /*5250*/  MUFU.EX2 R14, R14 ;  /* 0x0000000e000e7308 */ /* 0x000fe80000000800 */
[----:B------:R-:W-:Y:S02]  /*5260*/  FSEL R25, R24, RZ, P1 ;  /* 0x000000ff18197208 */ /* 0x000fe40000800000 */
[----:B------:R-:W-:Y:S02]  /*5270*/  ISETP.NE.AND P1, PT, R57, RZ, PT ;  /* 0x000000ff3900720c */ /* 0x000fe40003f25270 */
        /* <DEDUP_REMOVED lines=21> */
[----:B--2---:R-:W-:Y:S01]  /*53d0*/  F2FP.F16.F32.PACK_AB R162, R13, R12 ;  /* 0x0000000c0da2723e */ /* 0x004fe200000000ff */
[----:B------:R-:W-:Y:S01]  /*53e0*/  FADD.FTZ R12, R12, R11 ;  /* 0x0000000b0c0c7221 */ /* 0x000fe20000010000 */
[----:B0-----:R-:W-:Y:S01]  /*53f0*/  F2FP.F16.F32.PACK_AB R164, R15, R14 ;  /* 0x0000000e0fa4723e */ /* 0x001fe200000000ff */
[----:B------:R-:W-:-:S02]  /*5400*/  @!P1 VIADD R3, R3, 0x38860 ;  /* 0x0003886003039836 */ /* 0x000fc40000000000 */
[----:B------:R-:W-:Y:S01]  /*5410*/  FADD.FTZ R13, R13, R12 ;  /* 0x0000000c0d0d7221 */ /* 0x000fe20000010000 */
[----:B------:R-:W0:Y:S02]  /*5420*/  MUFU.EX2 R175, R27 ;  /* 0x0000001b00af7308 */ /* 0x000e240000000800 */
[----:B------:R-:W-:Y:S01]  /*5430*/  @!P1 PRMT R3, RZ, 0x654, R3 ;  /* 0x00000654ff039816 */ /* 0x000fe20000000003 */
[----:B------:R-:W-:-:S04]  /*5440*/  FADD.FTZ R14, R14, R13 ;  /* 0x0000000d0e0e7221 */ /* 0x000fc80000010000 */
[----:B------:R-:W-:Y:S01]  /*5450*/  FADD.FTZ R15, R15, R14 ;  /* 0x0000000e0f0f7221 */ /* 0x000fe20000010000 */
[----:B------:R-:W-:Y:S08]  /*5460*/  MUFU.EX2 R176, R30 ;  /* 0x0000001e00b07308 */ /* 0x000ff00000000800 */
[----:B------:R-:W2:Y:S01]  /*5470*/  MUFU.EX2 R177, R31 ;  /* 0x0000001f00b17308 */ /* 0x000ea20000000800 */
[----:B0-----:R-:W-:Y:S01]  /*5480*/  F2FP.F16.F32.PACK_AB R157, R175, R174 ;  /* 0x000000aeaf9d723e */ /* 0x001fe200000000ff */
[----:B------:R-:W-:-:S06]  /*5490*/  FADD.FTZ R175, R174, R175 ;  /* 0x000000afaeaf7221 */ /* 0x000fcc0000010000 */
[----:B------:R-:W-:Y:S08]  /*54a0*/  MUFU.EX2 R178, R34 ;  /* 0x0000002200b27308 */ /* 0x000ff00000000800 */
[----:B------:R-:W0:Y:S01]  /*54b0*/  MUFU.EX2 R179, R35 ;  /* 0x0000002300b37308 */ /* 0x000e220000000800 */
[----:B--2---:R-:W-:Y:S01]  /*54c0*/  F2FP.F16.F32.PACK_AB R159, R177, R176 ;  /* 0x000000b0b19f723e */ /* 0x004fe200000000ff */
[----:B------:R-:W-:Y:S01]  /*54d0*/  BAR.SYNC.DEFER_BLOCKING 0xf, 0x100 ;  /* 0x03c4000000007b1d */ /* 0x000fe20000010000 */
[----:B------:R-:W-:-:S04]  /*54e0*/  FADD.FTZ R176, R176, R175 ;  /* 0x000000afb0b07221 */ /* 0x000fc80000010000 */
[----:B------:R-:W-:Y:S01]  /*54f0*/  FADD.FTZ R177, R177, R176 ;  /* 0x000000b0b1b17221 */ /* 0x000fe20000010000 */
[----:B------:R-:W-:Y:S08]  /*5500*/  MUFU.EX2 R180, R38 ;  /* 0x0000002600b47308 */ /* 0x000ff00000000800 */
[----:B------:R-:W2:Y:S01]  /*5510*/  MUFU.EX2 R181, R39 ;  /* 0x0000002700b57308 */ /* 0x000ea20000000800 */
[----:B0-----:R-:W-:Y:S01]  /*5520*/  F2FP.F16.F32.PACK_AB R161, R179, R178 ;  /* 0x000000b2b3a1723e */ /* 0x001fe200000000ff */
[----:B------:R-:W-:-:S04]  /*5530*/  FADD.FTZ R178, R178, R177 ;  /* 0x000000b1b2b27221 */ /* 0x000fc80000010000 */
[----:B------:R-:W-:Y:S02]  /*5540*/  FADD.FTZ R179, R179, R178 ;  /* 0x000000b2b3b37221 */ /* 0x000fe40000010000 */
[----:B------:R-:W-:Y:S01]  /*5550*/  MUFU.EX2 R20, R20 ;  /* 0x0000001400147308 */ /* 0x000fe20000000800 */
[----:B------:R0:W-:Y:S07]  /*5560*/  STSM.16.M88.4 [R184+0x36400], R156 ;  /* 0x0364009cb8007844 */ /* 0x0001ee0000000200 */
[----:B------:R-:W3:Y:S01]  /*5570*/  MUFU.EX2 R21, R21 ;  /* 0x0000001500157308 */ /* 0x000ee20000000800 */
[----:B--2---:R-:W-:Y:S01]  /*5580*/  F2FP.F16.F32.PACK_AB R163, R181, R180 ;  /* 0x000000b4b5a3723e */ /* 0x004fe200000000ff */
[----:B------:R-:W-:-:S04]  /*5590*/  FADD.FTZ R180, R180, R179 ;  /* 0x000000b3b4b47221 */ /* 0x000fc80000010000 */
[----:B------:R0:W-:Y:S01]  /*55a0*/  STSM.16.M88.4 [R185], R160 ;  /* 0x000000a0b9007844 */ /* 0x0001e20000000200 */
[----:B------:R-:W-:Y:S01]  /*55b0*/  FADD.FTZ R181, R181, R180 ;  /* 0x000000b4b5b57221 */ /* 0x000fe20000010000 */
[----:B------:R-:W-:Y:S08]  /*55c0*/  MUFU.EX2 R182, R42 ;  /* 0x0000002a00b67308 */ /* 0x000ff00000000800 */
[----:B------:R-:W2:Y:S01]  /*55d0*/  MUFU.EX2 R183, R43 ;  /* 0x0000002b00b77308 */ /* 0x000ea20000000800 */
[----:B---3--:R-:W-:Y:S01]  /*55e0*/  F2FP.F16.F32.PACK_AB R166, R21, R20 ;  /* 0x0000001415a6723e */ /* 0x008fe200000000ff */
[----:B------:R-:W-:-:S04]  /*55f0*/  FADD.FTZ R20, R20, R15 ;  /* 0x0000000f14147221 */ /* 0x000fc80000010000 */
[----:B------:R-:W-:Y:S02]  /*5600*/  FADD.FTZ R20, R21, R20 ;  /* 0x0000001415147221 */ /* 0x000fe40000010000 */
[----:B------:R-:W-:Y:S08]  /*5610*/  MUFU.EX2 R192, R46 ;  /* 0x0000002e00c07308 */ /* 0x000ff00000000800 */
[----:B------:R-:W3:Y:S01]  /*5620*/  MUFU.EX2 R193, R47 ;  /* 0x0000002f00c17308 */ /* 0x000ee20000000800 */
[----:B--2---:R-:W-:Y:S01]  /*5630*/  F2FP.F16.F32.PACK_AB R165, R183, R182 ;  /* 0x000000b6b7a5723e */ /* 0x004fe200000000ff */
[----:B------:R-:W-:-:S04]  /*5640*/  FADD.FTZ R182, R182, R181 ;  /* 0x000000b5b6b67221 */ /* 0x000fc80000010000 */
[----:B------:R-:W-:Y:S02]  /*5650*/  FADD.FTZ R183, R183, R182 ;  /* 0x000000b6b7b77221 */ /* 0x000fe40000010000 */
[----:B------:R-:W-:Y:S08]  /*5660*/  MUFU.EX2 R153, R153 ;  /* 0x0000009900997308 */ /* 0x000ff00000000800 */
[----:B------:R-:W2:Y:S01]  /*5670*/  MUFU.EX2 R154, R154 ;  /* 0x0000009a009a7308 */ /* 0x000ea20000000800 */
[----:B---3--:R-:W-:Y:S01]  /*5680*/  F2FP.F16.F32.PACK_AB R167, R193, R192 ;  /* 0x000000c0c1a7723e */ /* 0x008fe200000000ff */
[----:B------:R-:W-:-:S04]  /*5690*/  FADD.FTZ R192, R192, R183 ;  /* 0x000000b7c0c07221 */ /* 0x000fc80000010000 */
[----:B------:R0:W-:Y:S01]  /*56a0*/  STSM.16.M88.4 [R187], R164 ;  /* 0x000000a4bb007844 */ /* 0x0001e20000000200 */
[----:B------:R-:W-:Y:S01]  /*56b0*/  FADD.FTZ R193, R193, R192 ;  /* 0x000000c0c1c17221 */ /* 0x000fe20000010000 */
[----:B------:R-:W-:Y:S08]  /*56c0*/  MUFU.EX2 R155, R155 ;  /* 0x0000009b009b7308 */ /* 0x000ff00000000800 */
[----:B------:R-:W3:Y:S01]  /*56d0*/  MUFU.EX2 R172, R172 ;  /* 0x000000ac00ac7308 */ /* 0x000ee20000000800 */
[----:B--2---:R-:W-:Y:S01]  /*56e0*/  F2FP.F16.F32.PACK_AB R168, R154, R153 ;  /* 0x000000999aa8723e */ /* 0x004fe200000000ff */
[----:B------:R-:W-:-:S04]  /*56f0*/  FADD.FTZ R153, R153, R20 ;  /* 0x0000001499997221 */ /* 0x000fc80000010000 */
[----:B------:R-:W-:Y:S02]  /*5700*/  FADD.FTZ R154, R154, R153 ;  /* 0x000000999a9a7221 */ /* 0x000fe40000010000 */
[----:B------:R-:W-:Y:S08]  /*5710*/  MUFU.EX2 R194, R50 ;  /* 0x0000003200c27308 */ /* 0x000ff00000000800 */
[----:B------:R-:W2:Y:S01]  /*5720*/  MUFU.EX2 R195, R51 ;  /* 0x0000003300c37308 */ /* 0x000ea20000000800 */
[----:B---3--:R-:W-:-:S07]  /*5730*/  F2FP.F16.F32.PACK_AB R170, R172, R155 ;  /* 0x0000009bacaa723e */ /* 0x008fce00000000ff */
[----:B------:R-:W3:Y:S08]  /*5740*/  MUFU.EX2 R196, R54 ;  /* 0x0000003600c47308 */ /* 0x000ef00000000800 */
[----:B------:R-:W4:Y:S01]  /*5750*/  MUFU.EX2 R197, R25 ;  /* 0x0000001900c57308 */ /* 0x000f220000000800 */
[----:B--2---:R-:W-:Y:S01]  /*5760*/  F2FP.F16.F32.PACK_AB R169, R195, R194 ;  /* 0x000000c2c3a9723e */ /* 0x004fe200000000ff */
[----:B------:R-:W-:-:S04]  /*5770*/  FADD.FTZ R194, R194, R193 ;  /* 0x000000c1c2c27221 */ /* 0x000fc80000010000 */
[----:B------:R-:W-:-:S04]  /*5780*/  FADD.FTZ R195, R195, R194 ;  /* 0x000000c2c3c37221 */ /* 0x000fc80000010000 */
[----:B---3--:R-:W-:Y:S01]  /*5790*/  FADD.FTZ R6, R196, R195 ;  /* 0x000000c3c4067221 */ /* 0x008fe20000010000 */
[----:B----4-:R-:W-:-:S03]  /*57a0*/  F2FP.F16.F32.PACK_AB R171, R197, R196 ;  /* 0x000000c4c5ab723e */ /* 0x010fc600000000ff */
[----:B------:R-:W-:Y:S02]  /*57b0*/  FADD.FTZ R6, R197, R6 ;  /* 0x00000006c5067221 */ /* 0x000fe40000010000 */
[----:B------:R0:W-:Y:S01]  /*57c0*/  STSM.16.M88.4 [R186], R168 ;  /* 0x000000a8ba007844 */ /* 0x0001e20000000200 */
[----:B-1----:R-:W-:-:S06]  /*57d0*/  WARPGROUP.ARRIVE ;  /* 0x00000000000079c5 */ /* 0x002fcc0000000000 */
[----:B------:R-:W-:Y:S01]  /*57e0*/  HGMMA.64x256x16.F32 R24, R156, gdesc[UR4].tnspB, RZ, !UPT, gsb0 ;  /* 0x43e000049c187df0 */ /* 0x000fe2000c0008ff */
[----:B------:R-:W-:Y:S01]  /*57f0*/  UIADD3 UR6, UR6, 0x180, URZ ;  /* 0x0000018006067890 */ /* 0x000fe2000fffe03f */
[----:B------:R-:W-:Y:S01]  /*5800*/  UMOV UR7, 0x40000040 ;  /* 0x4000004000077882 */ /* 0x000fe20000000000 */
[----:B------:R-:W-:Y:S02]  /*5810*/  WARPGROUP.DEPBAR.LE gsb0, 0x0 ;  /* 0x00008000000079c5 */ /* 0x000fe40000010000 */
[----:B------:R-:W-:-:S15]  /*5820*/  WARPGROUP.ARRIVE ;  /* 0x00000000000079c5 */ /* 0x000fde0000000000 */
[----:B------:R-:W-:-:S08]  /*5830*/  NOP ;  /* 0x0000000000007918 */ /* 0x000fd00000000000 */
[----:B------:R-:W-:Y:S01]  /*5840*/  HGMMA.64x256x16.F32 R24, R160, gdesc[UR8].tnspB, R24, gsb0 ;  /* 0x43e00008a0187df0 */ /* 0x000fe20008000818 */
[----:B------:R-:W-:Y:S01]  /*5850*/  UMOV UR10, UR8 ;  /* 0x00000008000a7c82 */ /* 0x000fe20008000000 */
[----:B------:R-:W-:Y:S01]  /*5860*/  UMOV UR11, 0x40000040 ;  /* 0x40000040000b7882 */ /* 0x000fe20000000000 */
[----:B------:R-:W-:Y:S02]  /*5870*/  WARPGROUP.DEPBAR.LE gsb0, 0x0 ;  /* 0x00008000000079c5 */ /* 0x000fe40000010000 */
[----:B------:R-:W-:-:S15]  /*5880*/  WARPGROUP.ARRIVE ;  /* 0x00000000000079c5 */ /* 0x000fde0000000000 */
[----:B------:R-:W-:-:S08]  /*5890*/  NOP ;  /* 0x0000000000007918 */ /* 0x000fd00000000000 */
        /* <DEDUP_REMOVED lines=17> */
[----:B0-----:R-:W-:Y:S06]  /*59b0*/  @!P2 BRA `(.L_x_790) ;  /* 0x0000002c00aca947 */ /* 0x001fec0003800000 */
[----:B------:R-:W-:Y:S01]  /*59c0*/  IADD3 R7, R173, -0x2, RZ ;  /* 0xfffffffead077810 */ /* 0x000fe20007ffe0ff */
[----:B------:R-:W-:Y:S01]  /*59d0*/  IMAD.MOV.U32 R8, RZ, RZ, R5 ;  /* 0x000000ffff087224 */ /* 0x000fe200078e0005 */
[----:B------:R-:W-:Y:S01]  /*59e0*/  UMOV UR7, UR36 ;  /* 0x0000002400077c82 */ /* 0x000fe20008000000 */
[----:B------:R-:W-:-:S07]  /*59f0*/  IMAD.MOV.U32 R13, RZ, RZ, R4 ;  /* 0x000000ffff0d7224 */ /* 0x000fce00078e0004 */
.L_x_799:
[----:B------:R-:W-:Y:S01]  /*5a00*/  UIADD3 UR14, UR7, 0x1, URZ ;  /* 0x00000001070e7890 */ /* 0x000fe2000fffe03f */
[C---:B------:R-:W-:Y:S01]  /*5a10*/  ISETP.GT.AND P2, PT, R7.reuse, RZ, PT ;  /* 0x000000ff0700720c */ /* 0x040fe20003f44270 */
[----:B------:R-:W-:Y:S02]  /*5a20*/  VIADD R7, R7, 0xffffffff ;  /* 0xffffffff07077836 */ /* 0x000fe40000000000 */
[----:B------:R-:W-:-:S04]  /*5a30*/  UISETP.NE.AND UP0, UPT, UR14, 0x2, UPT ;  /* 0x000000020e00788c */ /* 0x000fc8000bf05270 */
[----:B------:R-:W-:Y:S02]  /*5a40*/  USEL UR14, UR14, URZ, UP0 ;  /* 0x0000003f0e0e7287 */ /* 0x000fe40008000000 */
[----:B------:R-:W-:-:S05]  /*5a50*/  USEL UR6, URZ, 0x1, UP0 ;  /* 0x000000013f067887 */ /* 0x000fca0008000000 */
[----:B------:R-:W-:Y:S01]  /*5a60*/  UMOV UR36, UR14 ;  /* 0x0000000e00247c82 */ /* 0x000fe20008000000 */
[----:B------:R-:W-:Y:S01]  /*5a70*/  LOP3.LUT R2, R2, UR6, RZ, 0x3c, !PT ;  /* 0x0000000602027c12 */ /* 0x000fe2000f8e3cff */
[----:B------:R-:W-:Y:S06]  /*5a80*/  @P0 BRA `(.L_x_791) ;  /* 0x0000000000040947 */ /* 0x000fec0003800000 */
[----:B------:R-:W-:Y:S01]  /*5a90*/  BPT.TRAP 0x1 ;  /* 0x000000040000795c */ /* 0x000fe20000300000 */
.L_x_791:
[----:B------:R-:W-:Y:S01]  /*5aa0*/  ULEA UR6, UR36, UR37, 0x3 ;  /* 0x0000002524067291 */ /* 0x000fe2000f8e183f */
[----:B------:R-:W-:-:S08]  /*5ab0*/  SHF.L.U32 R4, R2, 0x1f, RZ ;  /* 0x0000001f02047819 */ /* 0x000fd000000006ff */
[----:B------:R0:W1:Y:S01]  /*5ac0*/  SYNCS.PHASECHK.TRANS64.TRYWAIT P3, [UR6+0x38830], R4 ;  /* 0x03883004ff0075a7 */ /* 0x0000620008060146 */
[----:B------:R-:W-:Y:S05]  /*5ad0*/  @P0 BRA `(.L_x_792) ;  /* 0x0000000000040947 */ /* 0x000fea0003800000 */
[----:B------:R-:W-:Y:S01]  /*5ae0*/  BPT.TRAP 0x1 ;  /* 0x000000040000795c */ /* 0x000fe20000300000 */
.L_x_792:
[----:B-1----:R-:W-:Y:S05]  /*5af0*/  @P3 BRA `(.L_x_793) ;  /* 0x0000000000083947 */ /* 0x002fea0003800000 */
[----:B------:R-:W1:Y:S02]  /*5b00*/  SYNCS.PHASECHK.TRANS64.TRYWAIT P3, [UR6+0x38830], R4 ;  /* 0x03883004ff0075a7 */ /* 0x000e640008060146 */
[----:B-1----:R-:W-:Y:S05]  /*5b10*/  @!P3 BRA `(.L_x_794) ;  /* 0x000000b000ecb947 */ /* 0x002fea0003800000 */
.L_x_793:
[----:B------:R-:W-:Y:S01]  /*5b20*/  R2UR UR18, R0 ;  /* 0x00000000001272ca */ /* 0x000fe200000e0000 */
[----:B------:R-:W-:Y:S01]  /*5b30*/  UIADD3 UR8, UR37, 0x20400, URZ ;  /* 0x0002040025087890 */ /* 0x000fe2000fffe03f */
[----:B------:R-:W-:Y:S01]  /*5b40*/  WARPGROUP.ARRIVE ;  /* 0x00000000000079c5 */ /* 0x000fe20000000000 */
[----:B------:R-:W-:Y:S01]  /*5b50*/  UMOV UR11, 0x40000040 ;  /* 0x40000040000b7882 */ /* 0x000fe20000000000 */
[----:B------:R-:W-:Y:S01]  /*5b60*/  UMOV UR9, 0x40000040 ;  /* 0x4000004000097882 */ /* 0x000fe20000000000 */
[----:B------:R-:W-:-:S04]  /*5b70*/  USHF.R.U32.HI UR8, URZ, 0x4, UR8 ;  /* 0x000000043f087899 */ /* 0x000fc80008011608 */
[----:B------:R-:W-:-:S04]  /*5b80*/  ULOP3.LUT UR8, UR8, 0x3fff, URZ, 0xc0, !UPT ;  /* 0x00003fff08087892 */ /* 0x000fc8000f8ec03f */
[----:B------:R-:W-:Y:S02]  /*5b90*/  ULEA UR18, UR36, UR18, 0x9 ;  /* 0x0000001224127291 */ /* 0x000fe4000f8e483f */
[----:B------:R-:W-:-:S05]  /*5ba0*/  ULOP3.LUT UR8, UR8, 0x10000, URZ, 0xfc, !UPT ;  /* 0x0001000008087892 */ /* 0x000fca000f8efc3f */
[----:B------:R-:W-:-:S04]  /*5bb0*/  UMOV UR10, UR18 ;  /* 0x00000012000a7c82 */ /* 0x000fc80008000000 */
[----:B------:R-:W-:Y:S01]  /*5bc0*/  HGMMA.64x64x16.F32 R152, gdesc[UR8], RZ, !UPT, gsb0 ;  /* 0x00e00000089879f0 */ /* 0x000fe2000c0008ff */
[----:B------:R-:W-:Y:S01]  /*5bd0*/  UIADD3 UR10, UR18, 0x2, URZ ;  /* 0x00000002120a7890 */ /* 0x000fe2000fffe03f */
[----:B------:R-:W-:Y:S01]  /*5be0*/  UMOV UR8, UR12 ;  /* 0x0000000c00087c82 */ /* 0x000fe20008000000 */
[----:B------:R-:W-:Y:S01]  /*5bf0*/  UMOV UR9, UR13 ;  /* 0x0000000d00097c82 */ /* 0x000fe20008000000 */
[----:B------:R-:W-:Y:S01]  /*5c00*/  UMOV UR11, 0x40000040 ;  /* 0x40000040000b7882 */ /* 0x000fe20000000000 */
[----:B------:R-:W-:Y:S02]  /*5c10*/  WARPGROUP.DEPBAR.LE gsb0, 0x0 ;  /* 0x00008000000079c5 */ /* 0x000fe40000010000 */
[----:B------:R-:W-:-:S06]  /*5c20*/  WARPGROUP.ARRIVE ;  /* 0x00000000000079c5 */ /* 0x000fcc0000000000 */
[----:B------:R-:W-:Y:S01]  /*5c30*/  HGMMA.64x64x16.F32 R152, gdesc[UR8], R152, gsb0 ;  /* 0x00e00000089879f0 */ /* 0x000fe20008000898 */
        /* <DEDUP_REMOVED lines=13> */
[----:B------:R-:W-:Y:S03]  /*5d10*/  HGMMA.64x64x16.F32 R152, gdesc[UR8], R152, gsb0 ;  /* 0x00e00000089879f0 */ /* 0x000fe60008000898 */
[----:B------:R-:W-:Y:S02]  /*5d20*/  WARPGROUP.DEPBAR.LE gsb0, 0x0 ;  /* 0x00008000000079c5 */ /* 0x000fe40000010000 */
[----:B------:R-:W-:Y:S05]  /*5d30*/  @P0 BRA `(.L_x_795) ;  /* 0x0000000000040947 */ /* 0x000fea0003800000 */
[----:B------:R-:W-:Y:S01]  /*5d40*/  BPT.TRAP 0x1 ;  /* 0x000000040000795c */ /* 0x000fe20000300000 */
.L_x_795:
[----:B------:R2:W3:Y:S01]  /*5d50*/  SYNCS.PHASECHK.TRANS64.TRYWAIT P3, [UR6+0x38850], R4 ;  /* 0x03885004ff0075a7 */ /* 0x0004e20008060146 */
[----:B------:R-:W-:Y:S05]  /*5d60*/  @P0 BRA `(.L_x_796) ;  /* 0x0000000000040947 */ /* 0x000fea0003800000 */
[----:B------:R-:W-:Y:S01]  /*5d70*/  BPT.TRAP 0x1 ;  /* 0x000000040000795c */ /* 0x000fe20000300000 */
.L_x_796:
[----:B---3--:R-:W-:Y:S05]  /*5d80*/  @P3 BRA `(.L_x_797) ;  /* 0x0000000000083947 */ /* 0x008fea0003800000 */
[----:B------:R-:W3:Y:S02]  /*5d90*/  SYNCS.PHASECHK.TRANS64.TRYWAIT P3, [UR6+0x38850], R4 ;  /* 0x03885004ff0075a7 */ /* 0x000ee40008060146 */
[----:B---3--:R-:W-:Y:S05]  /*5da0*/  @!P3 BRA `(.L_x_798) ;  /* 0x000000b00060b947 */ /* 0x008fea0003800000 */
.L_x_797:
[----:B------:R-:W-:Y:S01]  /*5db0*/  UIADD3 UR8, UR37, 0x26400, URZ ;  /* 0x0002640025087890 */ /* 0x000fe2000fffe03f */
[----:B------:R-:W-:Y:S01]  /*5dc0*/  WARPGROUP.ARRIVE ;  /* 0x00000000000079c5 */ /* 0x000fe20000000000 */
[----:B------:R-:W-:-:S05]  /*5dd0*/  UIADD3 UR11, UR5, 0x2, URZ ;  /* 0x00000002050b7890 */ /* 0x000fca000fffe03f */
[----:B-1----:R-:W1:Y:S01]  /*5de0*/  S2R R5, SR_TID.X ;  /* 0x0000000000057919 */ /* 0x002e620000002100 */
[----:B------:R-:W-:Y:S01]  /*5df0*/  USHF.R.U32.HI UR8, URZ, 0x4, UR8 ;  /* 0x000000043f087899 */ /* 0x000fe20008011608 */
[----:B------:R-:W-:Y:S01]  /*5e00*/  MOV R200, UR6 ;  /* 0x0000000600c87c02 */ /* 0x000fe20008000f00 */
[----:B------:R-:W-:Y:S02]  /*5e10*/  UIADD3 UR9, UR5, 0x6, URZ ;  /* 0x0000000605097890 */ /* 0x000fe4000fffe03f */
[----:B------:R-:W-:Y:S02]  /*5e20*/  ULOP3.LUT UR18, UR8, 0x3fff, URZ, 0xc0, !UPT ;  /* 0x00003fff08127892 */ /* 0x000fe4000f8ec03f */
[----:B------:R-:W-:Y:S02]  /*5e30*/  UIADD3 UR10, UR5, 0x4, URZ ;  /* 0x00000004050a7890 */ /* 0x000fe4000fffe03f */
[----:B------:R-:W-:Y:S02]  /*5e40*/  ULEA UR8, UR14, UR4, 0xc ;  /* 0x000000040e087291 */ /* 0x000fe4000f8e603f */
[----:B------:R-:W-:Y:S01]  /*5e50*/  ULOP3.LUT UR5, UR18, 0x10000, URZ, 0xfc, !UPT ;  /* 0x0001000012057892 */ /* 0x000fe2000f8efc3f */
[----:B------:R-:W-:Y:S01]  /*5e60*/  UMOV UR27, 0x40000040 ;  /* 0x40000040001b7882 */ /* 0x000fe20000000000 */
[----:B------:R-:W-:Y:S01]  /*5e70*/  UMOV UR25, 0x40000040 ;  /* 0x4000004000197882 */ /* 0x000fe20000000000 */
[----:B------:R-:W-:-:S02]  /*5e80*/  UIADD3 UR18, UR8, 0x800, URZ ;  /* 0x0000080008127890 */ /* 0x000fc4000fffe03f */
[----:B------:R-:W-:Y:S02]  /*5e90*/  UMOV UR26, UR8 ;  /* 0x00000008001a7c82 */ /* 0x000fe40008000000 */
[----:B------:R-:W-:Y:S01]  /*5ea0*/  UMOV UR24, UR5 ;  /* 0x0000000500187c82 */ /* 0x000fe20008000000 */
[----:B------:R-:W-:Y:S01]  /*5eb0*/  UIADD3 UR19, UR5, 0x800, URZ ;  /* 0x0000080005137890 */ /* 0x000fe2000fffe03f */
[----:B------:R-:W-:Y:S01]  /*5ec0*/  HGMMA.64x64x16.F32 R152, gdesc[UR24], R152, gsb0 ;  /* 0x00e00000189879f0 */ /* 0x000fe20008000898 */
[----:B------:R-:W-:Y:S01]  /*5ed0*/  UIADD3 UR26, UR8, 0x2, URZ ;  /* 0x00000002081a7890 */ /* 0x000fe2000fffe03f */
[----:B------:R-:W-:Y:S01]  /*5ee0*/  UMOV UR24, UR11 ;  /* 0x0000000b00187c82 */ /* 0x000fe20008000000 */
[----:B------:R-:W-:Y:S01]  /*5ef0*/  UMOV UR25, 0x40000040 ;  /* 0x4000004000197882 */ /* 0x000fe20000000000 */
[----:B------:R-:W-:Y:S01]  /*5f00*/  UMOV UR27, 0x40000040 ;  /* 0x40000040001b7882 */ /* 0x000fe20000000000 */
[----:B------:R-:W-:Y:S01]  /*5f10*/  UMOV UR11, 0x4 ;  /* 0x00000004000b7882 */ /* 0x000fe20000000000 */
[----:B------:R-:W-:Y:S01]  /*5f20*/  ULEA UR6, UR14, UR15, 0xc ;  /* 0x0000000f0e067291 */ /* 0x000fe2000f8e603f */
[----:B-1----:R-:W-:-:S05]  /*5f30*/  SHF.R.U32.HI R5, RZ, 0x7, R5 ;  /* 0x00000007ff057819 */ /* 0x002fca0000011605 */
[----:B0-2---:R-:W0:Y:S01]  /*5f40*/  SHFL.IDX PT, R4, R5, RZ, 0x1f ;  /* 0x00001fff05047589 */ /* 0x005e2200000e0000 */
[----:B------:R-:W-:Y:S02]  /*5f50*/  WARPGROUP.DEPBAR.LE gsb0, 0x0 ;  /* 0x00008000000079c5 */ /* 0x000fe40000010000 */
[----:B------:R-:W-:-:S06]  /*5f60*/  WARPGROUP.ARRIVE ;  /* 0x00000000000079c5 */ /* 0x000fcc0000000000 */
[----:B------:R-:W-:Y:S01]  /*5f70*/  HGMMA.64x64x16.F32 R152, gdesc[UR24], R152, gsb0 ;  /* 0x00e00000189879f0 */ /* 0x000fe20008000898 */
[----:B------:R-:W-:Y:S01]  /*5f80*/  UIADD3 UR26, UR8, 0x4, URZ ;  /* 0x00000004081a7890 */ /* 0x000fe2000fffe03f */
[----:B------:R-:W-:Y:S01]  /*5f90*/  UMOV UR24, UR10 ;  /* 0x0000000a00187c82 */ /* 0x000fe20008000000 */
[----:B------:R-:W-:Y:S01]  /*5fa0*/  UMOV UR25, 0x40000040 ;  /* 0x4000004000197882 */ /* 0x000fe20000000000 */
[----:B------:R-:W-:Y:S01]  /*5fb0*/  UMOV UR27, 0x40000040 ;  /* 0x40000040001b7882 */ /* 0x000fe20000000000 */
[----:B------:R-:W-:Y:S02]  /*5fc0*/  WARPGROUP.DEPBAR.LE gsb0, 0x0 ;  /* 0x00008000000079c5 */ /* 0x000fe40000010000 */
[----:B------:R-:W-:-:S06]  /*5fd0*/  WARPGROUP.ARRIVE ;  /* 0x00000000000079c5 */ /* 0x000fcc0000000000 */
[----:B------:R-:W-:Y:S01]  /*5fe0*/  HGMMA.64x64x16.F32 R152, gdesc[UR24], R152, gsb0 ;  /* 0x00e00000189879f0 */ /* 0x000fe20008000898 */
[----:B------:R-:W-:Y:S01]  /*5ff0*/  UIADD3 UR26, UR8, 0x6, URZ ;  /* 0x00000006081a7890 */ /* 0x000fe2000fffe03f */
[----:B------:R-:W-:Y:S01]  /*6000*/  UMOV UR24, UR9 ;  /* 0x0000000900187c82 */ /* 0x000fe20008000000 */
[----:B------:R-:W-:Y:S01]  /*6010*/  UMOV UR25, 0x40000040 ;  /* 0x4000004000197882 */ /* 0x000fe20000000000 */
[----:B------:R-:W-:Y:S01]  /*6020*/  UMOV UR27, 0x40000040 ;  /* 0x40000040001b7882 */ /* 0x000fe20000000000 */
[----:B0-----:R-:W-:-:S13]  /*6030*/  R2UR UR9, R4 ;  /* 0x00000000040972ca */ /* 0x001fda00000e0000 */
[----:B------:R-:W-:-:S04]  /*6040*/  UISETP.GT.AND UP0, UPT, UR9, 0x7f, UPT ;  /* 0x0000007f0900788c */ /* 0x000fc8000bf04270 */
[----:B------:R-:W-:Y:S02]  /*6050*/  USEL UR9, URZ, 0x2, !UP0 ;  /* 0x000000023f097887 */ /* 0x000fe4000c000000 */
[----:B------:R-:W-:Y:S02]  /*6060*/  USEL UR10, UR11, 0x2, UP0 ;  /* 0x000000020b0a7887 */ /* 0x000fe40008000000 */
[----:B------:R-:W-:Y:S01]  /*6070*/  USEL UR11, UR11, 0x6, !UP0 ;  /* 0x000000060b0b7887 */ /* 0x000fe2000c000000 */
        /* <DEDUP_REMOVED lines=219> */
[----:B------:R-:W-:Y:S02]  /*6e30*/  UIADD3 UR11, UR9, UR10, UR5 ;  /* 0x0000000a090b7290 */ /* 0x000fe4000fffe005 */
[----:B------:R-:W-:-:S03]  /*6e40*/  UIADD3 UR10, UR9, UR10, UR8 ;  /* 0x0000000a090a7290 */ /* 0x000fc6000fffe008 */
[----:B------:R-:W-:Y:S02]  /*6e50*/  UMOV UR9, 0x40000040 ;  /* 0x4000004000097882 */ /* 0x000fe40000000000 */
[----:B------:R-:W-:Y:S01]  /*6e60*/  UMOV UR8, UR11 ;  /* 0x0000000b00087c82 */ /* 0x000fe20008000000 */
[----:B------:R-:W-:Y:S01]  /*6e70*/  UMOV UR11, 0x40000040 ;  /* 0x40000040000b7882 */ /* 0x000fe20000000000 */
[----:B------:R-:W-:Y:S02]  /*6e80*/  WARPGROUP.DEPBAR.LE gsb0, 0x0 ;  /* 0x00008000000079c5 */ /* 0x000fe40000010000 */
[----:B------:R-:W-:-:S06]  /*6e90*/  WARPGROUP.ARRIVE ;  /* 0x00000000000079c5 */ /* 0x000fcc0000000000 */
[----:B------:R-:W-:Y:S03]  /*6ea0*/  HGMMA.64x64x16.F32 R152, gdesc[UR24], R152, gsb0 ;  /* 0x00e00000189879f0 */ /* 0x000fe60008000898 */
[----:B------:R-:W-:Y:S02]  /*6eb0*/  WARPGROUP.DEPBAR.LE gsb0, 0x0 ;  /* 0x00008000000079c5 */ /* 0x000fe40000010000 */
[----:B------:R-:W-:-:S06]  /*6ec0*/  WARPGROUP.ARRIVE ;  /* 0x00000000000079c5 */ /* 0x000fcc0000000000 */
[----:B------:R-:W-:Y:S01]  /*6ed0*/  HGMMA.64x64x16.F32 R152, gdesc[UR8], R152, gsb0 ;  /* 0x00e00000089879f0 */ /* 0x000fe20008000898 */
[----:B------:R-:W-:Y:S01]  /*6ee0*/  ULDC UR8, c[0x0][0xad0] ;  /* 0x0002b40000087ab9 */ /* 0x000fe20000000800 */
        /* <DEDUP_REMOVED lines=26> */
[----:B0-----:R-:W-:Y:S01]  /*7090*/  FMNMX.FTZ R4, R14, R13, !PT ;  /* 0x0000000d0e047209 */ /* 0x001fe20007810000 */
[----:B------:R-:W-:Y:S01]  /*70a0*/  FMUL.FTZ R162, R163, UR8 ;  /* 0x00000008a3a27c20 */ /* 0x000fe20008410000 */
[----:B------:R-:W-:-:S05]  /*70b0*/  FMUL.FTZ R172, R178, UR8 ;  /* 0x00000008b2ac7c20 */ /* 0x000fca0008410000 */
[----:B------:R-:W0:Y:S01]  /*70c0*/  MUFU.TANH R20, R20 ;  /* 0x0000001400147308 */ /* 0x000e220000002400 */
[----:B-1----:R-:W-:-:S07]  /*70d0*/  FMNMX.FTZ R4, R5, R4, !PT ;  /* 0x0000000405047209 */ /* 0x002fce0007810000 */
[----:B------:R-:W1:Y:S01]  /*70e0*/  MUFU.TANH R21, R21 ;  /* 0x0000001500157308 */ /* 0x000e620000002400 */
[----:B--2---:R-:W-:-:S07]  /*70f0*/  FMNMX.FTZ R161, R15, R4, !PT ;  /* 0x000000040fa17209 */ /* 0x004fce0007810000 */
[----:B------:R-:W2:Y:S01]  /*7100*/  MUFU.TANH R152, R152 ;  /* 0x0000009800987308 */ /* 0x000ea20000002400 */
[----:B0-----:R-:W-:Y:S01]  /*7110*/  FMNMX.FTZ R4, R20, R161, !PT ;  /* 0x000000a114047209 */ /* 0x001fe20007810000 */
[----:B------:R-:W-:-:S06]  /*7120*/  FMUL.FTZ R161, R177, UR8 ;  /* 0x00000008b1a17c20 */ /* 0x000fcc0008410000 */
[----:B------:R-:W0:Y:S01]  /*7130*/  MUFU.TANH R153, R153 ;  /* 0x0000009900997308 */ /* 0x000e220000002400 */
[----:B-1----:R-:W-:-:S07]  /*7140*/  FMNMX.FTZ R165, R21, R4, !PT ;  /* 0x0000000415a57209 */ /* 0x002fce0007810000 */
[----:B------:R-:W1:Y:S01]  /*7150*/  MUFU.TANH R154, R154 ;  /* 0x0000009a009a7308 */ /* 0x000e620000002400 */
[----:B--2---:R-:W-:-:S07]  /*7160*/  FMNMX.FTZ R4, R152, R165, !PT ;  /* 0x000000a598047209 */ /* 0x004fce0007810000 */
[----:B------:R-:W2:Y:S01]  /*7170*/  MUFU.TANH R155, R155 ;  /* 0x0000009b009b7308 */ /* 0x000ea20000002400 */
[----:B0-----:R-:W-:-:S07]  /*7180*/  FMNMX.FTZ R165, R153, R4, !PT ;  /* 0x0000000499a57209 */ /* 0x001fce0007810000 */
        /* <DEDUP_REMOVED lines=9> */
[----:B--2---:R-:W-:Y:S01]  /*7220*/  FMNMX.FTZ R4, R158, R165, !PT ;  /* 0x000000a59e047209 */ /* 0x004fe20007810000 */
[----:B------:R-:W-:Y:S01]  /*7230*/  FMUL.FTZ R165, R167, UR8 ;  /* 0x00000008a7a57c20 */ /* 0x000fe20008410000 */
[----:B------:R-:W-:Y:S01]  /*7240*/  FMUL.FTZ R167, R171, UR8 ;  /* 0x00000008aba77c20 */ /* 0x000fe20008410000 */
[----:B------:R-:W-:-:S04]  /*7250*/  FMUL.FTZ R171, R175, UR8 ;  /* 0x00000008afab7c20 */ /* 0x000fc80008410000 */
        /* <DEDUP_REMOVED lines=8> */
[----:B------:R-:W-:Y:S01]  /*72e0*/  FMUL.FTZ R170, R174, UR8 ;  /* 0x00000008aeaa7c20 */ /* 0x000fe20008410000 */
[----:B------:R-:W-:-:S03]  /*72f0*/  FMUL.FTZ R174, R182, UR8 ;  /* 0x00000008b6ae7c20 */ /* 0x000fc60008410000 */
[----:B------:R-:W2:Y:S01]  /*7300*/  MUFU.TANH R10, R10 ;  /* 0x0000000a000a7308 */ /* 0x000ea20000002400 */
[----:B0-----:R-:W-:-:S05]  /*7310*/  FMNMX.FTZ R4, R169, R4, !PT ;  /* 0x00000004a9047209 */ /* 0x001fca0007810000 */
[----:B------:R-:W0:Y:S02]  /*7320*/  SHFL.BFLY PT, R173, R4, 0x2, 0x1f ;  /* 0x0c401f0004ad7f89 */ /* 0x000e2400000e0000 */
[----:B------:R-:W3:Y:S01]  /*7330*/  MUFU.TANH R11, R11 ;  /* 0x0000000b000b7308 */ /* 0x000ee20000002400 */
[----:B-1----:R-:W-:-:S07]  /*7340*/  FMNMX.FTZ R175, R9, R8, !PT ;  /* 0x0000000809af7209 */ /* 0x002fce0007810000 */
[----:B------:R-:W1:Y:S08]  /*7350*/  MUFU.TANH R12, R12 ;  /* 0x0000000c000c7308 */ /* 0x000e700000002400 */
[----:B------:R-:W4:Y:S01]  /*7360*/  MUFU.TANH R160, R160 ;  /* 0x000000a000a07308 */ /* 0x000f220000002400 */
[----:B0-----:R-:W-:Y:S01]  /*7370*/  FMNMX.FTZ R168, R4, R173, !PT ;  /* 0x000000ad04a87209 */ /* 0x001fe20007810000 */
[----:B------:R-:W-:-:S06]  /*7380*/  FMUL.FTZ R173, R179, UR8 ;  /* 0x00000008b3ad7c20 */ /* 0x000fcc0008410000 */
[----:B------:R-:W0:Y:S01]  /*7390*/  MUFU.TANH R162, R162 ;  /* 0x000000a200a27308 */ /* 0x000e220000002400 */
[----:B--2---:R-:W-:Y:S01]  /*73a0*/  FMNMX.FTZ R4, R10, R175, !PT ;  /* 0x000000af0a047209 */ /* 0x004fe20007810000 */
[----:B------:R-:W2:Y:S03]  /*73b0*/  SHFL.BFLY PT, R181, R168, 0x1, 0x1f ;  /* 0x0c201f00a8b57f89 */ /* 0x000ea600000e0000 */
[----:B---3--:R-:W-:-:S03]  /*73c0*/  FMNMX.FTZ R175, R11, R4, !PT ;  /* 0x000000040baf7209 */ /* 0x008fc60007810000 */
[----:B------:R-:W3:Y:S01]  /*73d0*/  MUFU.TANH R163, R163 ;  /* 0x000000a300a37308 */ /* 0x000ee20000002400 */
[----:B-1----:R-:W-:-:S04]  /*73e0*/  FMNMX.FTZ R175, R12, R175, !PT ;  /* 0x000000af0caf7209 */ /* 0x002fc80007810000 */
[----:B----4-:R-:W-:Y:S01]  /*73f0*/  FMNMX.FTZ R177, R160, R175, !PT ;  /* 0x000000afa0b17209 */ /* 0x010fe20007810000 */
[----:B------:R-:W-:Y:S01]  /*7400*/  FMUL.FTZ R175, R183, UR8 ;  /* 0x00000008b7af7c20 */ /* 0x000fe20008410000 */
[----:B------:R-:W-:Y:S01]  /*7410*/  UIADD3 UR8, UR6, 0x80, URZ ;  /* 0x0000008006087890 */ /* 0x000fe2000fffe03f */
[----:B------:R-:W1:Y:S06]  /*7420*/  MUFU.TANH R165, R165 ;  /* 0x000000a500a57308 */ /* 0x000e6c0000002400 */
[----:B------:R-:W-:Y:S01]  /*7430*/  UMOV UR10, UR8 ;  /* 0x00000008000a7c82 */ /* 0x000fe20008000000 */
[----:B------:R-:W-:Y:S01]  /*7440*/  UIADD3 UR8, UR6, 0x100, URZ ;  /* 0x0000010006087890 */ /* 0x000fe2000fffe03f */
[----:B------:R-:W4:Y:S01]  /*7450*/  MUFU.TANH R166, R166 ;  /* 0x000000a600a67308 */ /* 0x000f220000002400 */
[----:B--2---:R-:W-:-:S02]  /*7460*/  FMNMX.FTZ R4, R168, R181, !PT ;  /* 0x000000b5a8047209 */ /* 0x004fc40007810000 */
[----:B0-----:R-:W-:-:S05]  /*7470*/  FMNMX.FTZ R168, R162, R177, !PT ;  /* 0x000000b1a2a87209 */ /* 0x001fca0007810000 */
[----:B------:R-:W0:Y:S01]  /*7480*/  MUFU.TANH R167, R167 ;  /* 0x000000a700a77308 */ /* 0x000e220000002400 */
[C---:B------:R-:W-:Y:S01]  /*7490*/  FADD.FTZ R13, -R4.reuse, R13 ;  /* 0x0000000d040d7221 */ /* 0x040fe20000010100 */
[----:B---3--:R-:W-:Y:S01]  /*74a0*/  FMNMX.FTZ R168, R163, R168, !PT ;  /* 0x000000a8a3a87209 */ /* 0x008fe20007810000 */
[----:B------:R-:W-:Y:S02]  /*74b0*/  FMUL.FTZ R194, R4, UR9 ;  /* 0x0000000904c27c20 */ /* 0x000fe40008410000 */
[----:B------:R-:W-:Y:S01]  /*74c0*/  FMUL.FTZ R178, R13, UR9 ;  /* 0x000000090db27c20 */ /* 0x000fe20008410000 */
[----:B-1----:R-:W-:Y:S01]  /*74d0*/  FMNMX.FTZ R13, R165, R168, !PT ;  /* 0x000000a8a50d7209 */ /* 0x002fe20007810000 */
[--C-:B------:R-:W-:Y:S01]  /*74e0*/  FFMA.FTZ R15, R15, UR9, -R194.reuse ;  /* 0x000000090f0f7c23 */ /* 0x100fe200080108c2 */
[----:B------:R-:W1:Y:S01]  /*74f0*/  MUFU.TANH R170, R170 ;  /* 0x000000aa00aa7308 */ /* 0x000e620000002400 */
[--C-:B------:R-:W-:Y:S01]  /*7500*/  FFMA.FTZ R20, R20, UR9, -R194.reuse ;  /* 0x0000000914147c23 */ /* 0x100fe200080108c2 */
[----:B----4-:R-:W-:Y:S01]  /*7510*/  FMNMX.FTZ R176, R166, R13, !PT ;  /* 0x0000000da6b07209 */ /* 0x010fe20007810000 */
[--C-:B------:R-:W-:Y:S01]  /*7520*/  FFMA.FTZ R13, R14, UR9, -R194.reuse ;  /* 0x000000090e0d7c23 */ /* 0x100fe200080108c2 */
[--C-:B------:R-:W-:Y:S01]  /*7530*/  FFMA.FTZ R21, R21, UR9, -R194.reuse ;  /* 0x0000000915157c23 */ /* 0x100fe200080108c2 */
[--C-:B------:R-:W-:Y:S01]  /*7540*/  FFMA.FTZ R179, R155, UR9, -R194.reuse ;  /* 0x000000099bb37c23 */ /* 0x100fe200080108c2 */
[--C-:B------:R-:W-:Y:S01]  /*7550*/  FFMA.FTZ R181, R157, UR9, -R194.reuse ;  /* 0x000000099db57c23 */ /* 0x100fe200080108c2 */
[--C-:B------:R-:W-:Y:S01]  /*7560*/  FFMA.FTZ R182, R158, UR9, -R194.reuse ;  /* 0x000000099eb67c23 */ /* 0x100fe200080108c2 */
[----:B------:R-:W2:Y:S01]  /*7570*/  MUFU.TANH R171, R171 ;  /* 0x000000ab00ab7308 */ /* 0x000ea20000002400 */
[----:B0-----:R-:W-:Y:S01]  /*7580*/  FMNMX.FTZ R177, R167, R176, !PT ;  /* 0x000000b0a7b17209 */ /* 0x001fe20007810000 */
[--C-:B------:R-:W-:Y:S01]  /*7590*/  FFMA.FTZ R183, R159, UR9, -R194.reuse ;  /* 0x000000099fb77c23 */ /* 0x100fe200080108c2 */
[--C-:B------:R-:W-:Y:S01]  /*75a0*/  FFMA.FTZ R192, R161, UR9, -R194.reuse ;  /* 0x00000009a1c07c23 */ /* 0x100fe200080108c2 */
[----:B------:R-:W-:-:S04]  /*75b0*/  FFMA.FTZ R193, R164, UR9, -R194 ;  /* 0x00000009a4c17c23 */ /* 0x000fc800080108c2 */
[----:B------:R-:W0:Y:S01]  /*75c0*/  MUFU.TANH R172, R172 ;  /* 0x000000ac00ac7308 */ /* 0x000e220000002400 */
[----:B-1----:R-:W-:Y:S01]  /*75d0*/  FMNMX.FTZ R14, R170, R177, !PT ;  /* 0x000000b1aa0e7209 */ /* 0x002fe20007810000 */
[----:B------:R-:W-:-:S06]  /*75e0*/  FFMA.FTZ R177, R5, UR9, -R194 ;  /* 0x0000000905b17c23 */ /* 0x000fcc00080108c2 */
[----:B------:R-:W1:Y:S01]  /*75f0*/  MUFU.TANH R173, R173 ;  /* 0x000000ad00ad7308 */ /* 0x000e620000002400 */
[----:B--2---:R-:W-:-:S07]  /*7600*/  FMNMX.FTZ R5, R171, R14, !PT ;  /* 0x0000000eab057209 */ /* 0x004fce0007810000 */
[----:B------:R-:W2:Y:S01]  /*7610*/  MUFU.TANH R174, R174 ;  /* 0x000000ae00ae7308 */ /* 0x000ea20000002400 */
[----:B0-----:R-:W-:-:S07]  /*7620*/  FMNMX.FTZ R176, R172, R5, !PT ;  /* 0x00000005acb07209 */ /* 0x001fce0007810000 */
[----:B------:R-:W0:Y:S01]  /*7630*/  MUFU.TANH R175, R175 ;  /* 0x000000af00af7308 */ /* 0x000e220000002400 */
[----:B-1----:R-:W-:-:S07]  /*7640*/  FMNMX.FTZ R5, R173, R176, !PT ;  /* 0x000000b0ad057209 */ /* 0x002fce0007810000 */
[----:B------:R1:W-:Y:S01]  /*7650*/  MUFU.EX2 R14, R177 ;  /* 0x000000b1000e7308 */ /* 0x0003e20000000800 */
[----:B--2---:R-:W-:-:S07]  /*7660*/  FMNMX.FTZ R176, R174, R5, !PT ;  /* 0x00000005aeb07209 */ /* 0x004fce0007810000 */
[----:B------:R2:W3:Y:S01]  /*7670*/  MUFU.EX2 R168, R178 ;  /* 0x000000b200a87308 */ /* 0x0004e20000000800 */
[----:B0-----:R-:W-:Y:S01]  /*7680*/  FMNMX.FTZ R5, R175, R176, !PT ;  /* 0x000000b0af057209 */ /* 0x001fe20007810000 */
[--C-:B------:R-:W-:Y:S01]  /*7690*/  FFMA.FTZ R176, R152, UR9, -R194.reuse ;  /* 0x0000000998b07c23 */ /* 0x100fe200080108c2 */
[--C-:B-1----:R-:W-:Y:S01]  /*76a0*/  FFMA.FTZ R177, R153, UR9, -R194.reuse ;  /* 0x0000000999b17c23 */ /* 0x102fe200080108c2 */
[--C-:B------:R-:W-:Y:S02]  /*76b0*/  FFMA.FTZ R153, R169, UR9, -R194.reuse ;  /* 0x00000009a9997c23 */ /* 0x100fe400080108c2 */
[----:B------:R-:W0:Y:S02]  /*76c0*/  SHFL.BFLY PT, R180, R5, 0x2, 0x1f ;  /* 0x0c401f0005b47f89 */ /* 0x000e2400000e0000 */
[----:B------:R-:W-:Y:S01]  /*76d0*/  MUFU.EX2 R13, R13 ;  /* 0x0000000d000d7308 */ /* 0x000fe20000000800 */
[----:B--2---:R-:W-:-:S07]  /*76e0*/  FFMA.FTZ R178, R154, UR9, -R194 ;  /* 0x000000099ab27c23 */ /* 0x004fce00080108c2 */
[----:B------:R-:W-:Y:S01]  /*76f0*/  MUFU.EX2 R15, R15 ;  /* 0x0000000f000f7308 */ /* 0x000fe20000000800 */
[-C--:B---3--:R-:W-:Y:S01]  /*7700*/  FMUL.FTZ R24, R24, R168.reuse ;  /* 0x000000a818187220 */ /* 0x088fe20000410000 */
        /* <DEDUP_REMOVED lines=11> */
[----:B------:R-:W-:Y:S01]  /*77c0*/  FMUL.FTZ R45, R45, R168 ;  /* 0x000000a82d2d7220 */ /* 0x000fe20000410000 */
[----:B0-----:R-:W-:Y:S01]  /*77d0*/  FMNMX.FTZ R152, R5, R180, !PT ;  /* 0x000000b405987209 */ /* 0x001fe20007810000 */
[----:B------:R-:W-:Y:S01]  /*77e0*/  FFMA.FTZ R180, R156, UR9, -R194 ;  /* 0x000000099cb47c23 */ /* 0x000fe200080108c2 */
[----:B------:R-:W-:Y:S01]  /*77f0*/  IMAD.U32 R156, RZ, RZ, UR7 ;  /* 0x00000007ff9c7e24 */ /* 0x000fe2000f8e00ff */
[----:B------:R-:W-:Y:S01]  /*7800*/  MUFU.EX2 R21, R21 ;  /* 0x0000001500157308 */ /* 0x000fe20000000800 */
[-C--:B------:R-:W-:Y:S01]  /*7810*/  FMUL.FTZ R48, R48, R168.reuse ;  /* 0x000000a830307220 */ /* 0x080fe20000410000 */
        /* <DEDUP_REMOVED lines=22> */
[----:B------:R-:W1:Y:S01]  /*7980*/  MUFU.EX2 R178, R178 ;  /* 0x000000b200b27308 */ /* 0x000e620000000800 */
[-C--:B------:R-:W-:Y:S01]  /*7990*/  FMUL.FTZ R88, R88, R168.reuse ;  /* 0x000000a858587220 */ /* 0x080fe20000410000 */
[----:B0-----:R-:W-:Y:S01]  /*79a0*/  FMNMX.FTZ R5, R152, R5, !PT ;  /* 0x0000000598057209 */ /* 0x001fe20007810000 */
[-C--:B------:R-:W-:Y:S01]  /*79b0*/  FMUL.FTZ R89, R89, R168.reuse ;  /* 0x000000a859597220 */ /* 0x080fe20000410000 */
[-C--:B------:R-:W-:Y:S01]  /*79c0*/  FMUL.FTZ R92, R92, R168.reuse ;  /* 0x000000a85c5c7220 */ /* 0x080fe20000410000 */
[-C--:B------:R-:W-:Y:S01]  /*79d0*/  FMUL.FTZ R93, R93, R168.reuse ;  /* 0x000000a85d5d7220 */ /* 0x080fe20000410000 */
[-C--:B------:R-:W-:Y:S01]  /*79e0*/  FMUL.FTZ R96, R96, R168.reuse ;  /* 0x000000a860607220 */ /* 0x080fe20000410000 */
[C---:B------:R-:W-:Y:S01]  /*79f0*/  FADD.FTZ R152, -R5.reuse, R8 ;  /* 0x0000000805987221 */ /* 0x040fe20000010100 */
[----:B------:R-:W-:Y:S01]  /*7a00*/  FMUL.FTZ R154, R5, UR9 ;  /* 0x00000009059a7c20 */ /* 0x000fe20008410000 */
[----:B------:R0:W-:Y:S01]  /*7a10*/  MUFU.EX2 R8, R153 ;  /* 0x0000009900087308 */ /* 0x0001e20000000800 */
[----:B------:R-:W-:Y:S01]  /*7a20*/  FMUL.FTZ R97, R97, R168 ;  /* 0x000000a861617220 */ /* 0x000fe20000410000 */
[----:B------:R-:W-:Y:S01]  /*7a30*/  FMUL.FTZ R152, R152, UR9 ;  /* 0x0000000998987c20 */ /* 0x000fe20008410000 */
[--C-:B------:R-:W-:Y:S01]  /*7a40*/  FFMA.FTZ R194, R9, UR9, -R154.reuse ;  /* 0x0000000909c27c23 */ /* 0x100fe2000801089a */
[--C-:B------:R-:W-:Y:S01]  /*7a50*/  FFMA.FTZ R9, R10, UR9, -R154.reuse ;  /* 0x000000090a097c23 */ /* 0x100fe2000801089a */
[--C-:B------:R-:W-:Y:S01]  /*7a60*/  FFMA.FTZ R10, R11, UR9, -R154.reuse ;  /* 0x000000090b0a7c23 */ /* 0x100fe2000801089a */
[--C-:B------:R-:W-:Y:S01]  /*7a70*/  FFMA.FTZ R11, R12, UR9, -R154.reuse ;  /* 0x000000090c0b7c23 */ /* 0x100fe2000801089a */
[----:B------:R-:W-:Y:S01]  /*7a80*/  FFMA.FTZ R12, R160, UR9, -R154 ;  /* 0x00000009a00c7c23 */ /* 0x000fe2000801089a */
[----:B------:R2:W3:Y:S01]  /*7a90*/  MUFU.EX2 R169, R152 ;  /* 0x0000009800a97308 */ /* 0x0004e20000000800 */
[----:B0-----:R-:W-:-:S02]  /*7aa0*/  IMAD.MOV R153, RZ, RZ, -R23 ;  /* 0x000000ffff997224 */ /* 0x001fc400078e0a17 */
[--C-:B------:R-:W-:Y:S01]  /*7ab0*/  FFMA.FTZ R195, R162, UR9, -R154.reuse ;  /* 0x00000009a2c37c23 */ /* 0x100fe2000801089a */
[--C-:B------:R-:W-:Y:S01]  /*7ac0*/  FFMA.FTZ R196, R163, UR9, -R154.reuse ;  /* 0x00000009a3c47c23 */ /* 0x100fe2000801089a */
[--C-:B------:R-:W-:Y:S01]  /*7ad0*/  FFMA.FTZ R197, R165, UR9, -R154.reuse ;  /* 0x00000009a5c57c23 */ /* 0x100fe2000801089a */
[--C-:B------:R-:W-:Y:S01]  /*7ae0*/  FFMA.FTZ R198, R166, UR9, -R154.reuse ;  /* 0x00000009a6c67c23 */ /* 0x100fe2000801089a */
[----:B------:R-:W-:Y:S01]  /*7af0*/  ISETP.NE.AND P3, PT, R22, R153, PT ;  /* 0x000000991600720c */ /* 0x000fe20003f65270 */
[--C-:B------:R-:W-:Y:S01]  /*7b00*/  FFMA.FTZ R199, R167, UR9, -R154.reuse ;  /* 0x00000009a7c77c23 */ /* 0x100fe2000801089a */
[--C-:B------:R-:W-:Y:S01]  /*7b10*/  FFMA.FTZ R170, R170, UR9, -R154.reuse ;  /* 0x00000009aaaa7c23 */ /* 0x100fe2000801089a */
[----:B--2---:R-:W-:Y:S02]  /*7b20*/  @!P1 VIADD R152, R200, 0x38840 ;  /* 0x00038840c8989836 */ /* 0x004fe40000000000 */
[--C-:B------:R-:W-:Y:S01]  /*7b30*/  FFMA.FTZ R171, R171, UR9, -R154.reuse ;  /* 0x00000009abab7c23 */ /* 0x100fe2000801089a */
[--C-:B------:R-:W-:Y:S01]  /*7b40*/  FFMA.FTZ R172, R172, UR9, -R154.reuse ;  /* 0x00000009acac7c23 */ /* 0x100fe2000801089a */
[--C-:B------:R-:W-:Y:S01]  /*7b50*/  FFMA.FTZ R173, R173, UR9, -R154.reuse ;  /* 0x00000009adad7c23 */ /* 0x100fe2000801089a */
[----:B------:R-:W-:Y:S01]  /*7b60*/  FFMA.FTZ R174, R174, UR9, -R154 ;  /* 0x00000009aeae7c23 */ /* 0x000fe2000801089a */
[----:B------:R-:W-:Y:S01]  /*7b70*/  @!P1 PRMT R152, RZ, 0x654, R152 ;  /* 0x00000654ff989816 */ /* 0x000fe20000000098 */
[----:B------:R-:W-:Y:S01]  /*7b80*/  FFMA.FTZ R154, R175, UR9, -R154 ;  /* 0x00000009af9a7c23 */ /* 0x000fe2000801089a */
[----:B------:R-:W-:Y:S01]  /*7b90*/  MUFU.EX2 R194, R194 ;  /* 0x000000c200c27308 */ /* 0x000fe20000000800 */
[----:B-1----:R-:W-:Y:S01]  /*7ba0*/  F2FP.F16.F32.PACK_AB R158, R178, R177 ;  /* 0x000000b1b29e723e */ /* 0x002fe200000000ff */
[----:B------:R0:W-:Y:S01]  /*7bb0*/  @!P1 SYNCS.ARRIVE.TRANS64.RED.A1T0 RZ, [R152+URZ], RZ ;  /* 0x000000ff98ff99a7 */ /* 0x0001e2000810043f */
[----:B------:R-:W-:Y:S01]  /*7bc0*/  @!P3 IMAD R153, R156, 0x40, R17 ;  /* 0x000000409c99b824 */ /* 0x000fe200078e0211 */
[----:B------:R-:W-:Y:S01]  /*7bd0*/  F2FP.F16.F32.PACK_AB R156, R176, R21 ;  /* 0x00000015b09c723e */ /* 0x000fe200000000ff */
[-C--:B---3--:R-:W-:Y:S01]  /*7be0*/  FMUL.FTZ R26, R26, R169.reuse ;  /* 0x000000a91a1a7220 */ /* 0x088fe20000410000 */
[-C--:B------:R-:W-:Y:S01]  /*7bf0*/  FMUL.FTZ R27, R27, R169.reuse ;  /* 0x000000a91b1b7220 */ /* 0x080fe20000410000 */
[----:B------:R-:W-:Y:S01]  /*7c00*/  FMUL.FTZ R30, R30, R169 ;  /* 0x000000a91e1e7220 */ /* 0x000fe20000410000 */
[----:B------:R-:W-:Y:S01]  /*7c10*/  @!P3 LEA R153, R153, UR37, 0x2 ;  /* 0x000000259999bc11 */ /* 0x000fe2000f8e10ff */
[----:B------:R-:W1:Y:S01]  /*7c20*/  MUFU.EX2 R9, R9 ;  /* 0x0000000900097308 */ /* 0x000e620000000800 */
[----:B0-----:R-:W-:Y:S01]  /*7c30*/  F2FP.F16.F32.PACK_AB R152, R14, R13 ;  /* 0x0000000d0e98723e */ /* 0x001fe200000000ff */
[-C--:B------:R-:W-:Y:S01]  /*7c40*/  FMUL.FTZ R31, R31, R169.reuse ;  /* 0x000000a91f1f7220 */ /* 0x080fe20000410000 */
[-C--:B------:R-:W-:Y:S01]  /*7c50*/  FMUL.FTZ R34, R34, R169.reuse ;  /* 0x000000a922227220 */ /* 0x080fe20000410000 */
[----:B------:R-:W-:Y:S01]  /*7c60*/  @!P3 STS [R153+0x38400], R168 ;  /* 0x038400a89900b388 */ /* 0x000fe20000000800 */
[-C--:B------:R-:W-:Y:S01]  /*7c70*/  FMUL.FTZ R35, R35, R169.reuse ;  /* 0x000000a923237220 */ /* 0x080fe20000410000 */
[-C--:B------:R-:W-:Y:S01]  /*7c80*/  FMUL.FTZ R38, R38, R169.reuse ;  /* 0x000000a926267220 */ /* 0x080fe20000410000 */
[-C--:B------:R-:W-:Y:S01]  /*7c90*/  FMUL.FTZ R39, R39, R169.reuse ;  /* 0x000000a927277220 */ /* 0x080fe20000410000 */
[----:B------:R1:W-:Y:S01]  /*7ca0*/  @!P3 STS [R153+0x38420], R169 ;  /* 0x038420a99900b388 */ /* 0x0003e20000000800 */
        /* <DEDUP_REMOVED lines=8> */
[----:B------:R-:W0:Y:S01]  /*7d30*/  MUFU.EX2 R11, R11 ;  /* 0x0000000b000b7308 */ /* 0x000e220000000800 */
[----:B-1----:R-:W-:Y:S01]  /*7d40*/  F2FP.F16.F32.PACK_AB R153, R9, R194 ;  /* 0x000000c20999723e */ /* 0x002fe200000000ff */
        /* <DEDUP_REMOVED lines=15> */
[----:B0-----:R-:W-:Y:S01]  /*7e40*/  F2FP.F16.F32.PACK_AB R155, R11, R10 ;  /* 0x0000000a0b9b723e */ /* 0x001fe200000000ff */
        /* <DEDUP_REMOVED lines=12> */
[----:B------:R-:W-:Y:S01]  /*7f10*/  FMUL.FTZ R101, R101, R168 ;  /* 0x000000a865657220 */ /* 0x000fe20000410000 */
        /* <DEDUP_REMOVED lines=60> */
[-C--:B------:R-:W-:Y:S01]  /*82e0*/  FMUL.FTZ R150, R150, R169.reuse ;  /* 0x000000a996967220 */ /* 0x080fe20000410000 */
[----:B------:R-:W-:Y:S01]  /*82f0*/  FMUL.FTZ R151, R151, R169 ;  /* 0x000000a997977220 */ /* 0x000fe20000410000 */
[----:B------:R-:W-:Y:S01]  /*8300*/  UMOV UR7, 0x40000040 ;  /* 0x4000004000077882 */ /* 0x000fe20000000000 */
[----:B------:R-:W-:Y:S01]  /*8310*/  FFMA.FTZ R3, R168, R3, R13 ;  /* 0x00000003a8037223 */ /* 0x000fe2000001000d */
[----:B------:R-:W-:Y:S01]  /*8320*/  FFMA.FTZ R6, R169, R6, R194 ;  /* 0x00000006a9067223 */ /* 0x000fe200000100c2 */
[----:B------:R-:W0:Y:S01]  /*8330*/  MUFU.EX2 R171, R171 ;  /* 0x000000ab00ab7308 */ /* 0x000e220000000800 */
[----:B-1----:R-:W-:Y:S01]  /*8340*/  F2FP.F16.F32.PACK_AB R161, R199, R198 ;  /* 0x000000c6c7a1723e */ /* 0x002fe200000000ff */
[----:B------:R-:W-:Y:S01]  /*8350*/  FADD.FTZ R14, R14, R3 ;  /* 0x000000030e0e7221 */ /* 0x000fe20000010000 */
[----:B------:R-:W-:Y:S01]  /*8360*/  FADD.FTZ R9, R9, R6 ;  /* 0x0000000609097221 */ /* 0x000fe20000010000 */
[----:B------:R-:W-:-:S02]  /*8370*/  @!P1 VIADD R3, R200, 0x38860 ;  /* 0x00038860c8039836 */ /* 0x000fc40000000000 */
[----:B------:R-:W-:Y:S02]  /*8380*/  IMAD.MOV.U32 R13, RZ, RZ, R4 ;  /* 0x000000ffff0d7224 */ /* 0x000fe400078e0004 */
[----:B------:R-:W-:Y:S01]  /*8390*/  FADD.FTZ R10, R10, R9 ;  /* 0x000000090a0a7221 */ /* 0x000fe20000010000 */
[----:B------:R-:W-:Y:S01]  /*83a0*/  MUFU.EX2 R183, R183 ;  /* 0x000000b700b77308 */ /* 0x000fe20000000800 */
[----:B------:R-:W-:Y:S02]  /*83b0*/  @!P1 PRMT R3, RZ, 0x654, R3 ;  /* 0x00000654ff039816 */ /* 0x000fe40000000003 */
[----:B------:R-:W-:-:S04]  /*83c0*/  FADD.FTZ R11, R11, R10 ;  /* 0x0000000a0b0b7221 */ /* 0x000fc80000010000 */
[----:B------:R-:W-:Y:S01]  /*83d0*/  FADD.FTZ R12, R12, R11 ;  /* 0x0000000b0c0c7221 */ /* 0x000fe20000010000 */
[----:B------:R-:W1:Y:S01]  /*83e0*/  MUFU.EX2 R192, R192 ;  /* 0x000000c000c07308 */ /* 0x000e620000000800 */
[----:B0-----:R-:W-:Y:S02]  /*83f0*/  F2FP.F16.F32.PACK_AB R163, R171, R170 ;  /* 0x000000aaaba3723e */ /* 0x001fe400000000ff */
[----:B------:R-:W-:-:S04]  /*8400*/  FADD.FTZ R195, R195, R12 ;  /* 0x0000000cc3c37221 */ /* 0x000fc80000010000 */
[----:B------:R-:W-:Y:S01]  /*8410*/  FADD.FTZ R196, R196, R195 ;  /* 0x000000c3c4c47221 */ /* 0x000fe20000010000 */
[----:B------:R-:W0:Y:S03]  /*8420*/  MUFU.EX2 R193, R193 ;  /* 0x000000c100c17308 */ /* 0x000e260000000800 */
[----:B------:R-:W-:-:S04]  /*8430*/  FADD.FTZ R197, R197, R196 ;  /* 0x000000c4c5c57221 */ /* 0x000fc80000010000 */
[----:B------:R-:W-:Y:S01]  /*8440*/  FADD.FTZ R198, R198, R197 ;  /* 0x000000c5c6c67221 */ /* 0x000fe20000010000 */
[----:B------:R-:W-:Y:S01]  /*8450*/  MUFU.EX2 R172, R172 ;  /* 0x000000ac00ac7308 */ /* 0x000fe20000000800 */
[----:B-1----:R-:W-:Y:S02]  /*8460*/  F2FP.F16.F32.PACK_AB R164, R192, R183 ;  /* 0x000000b7c0a4723e */ /* 0x002fe400000000ff */
[----:B------:R-:W-:-:S04]  /*8470*/  FADD.FTZ R199, R199, R198 ;  /* 0x000000c6c7c77221 */ /* 0x000fc80000010000 */
[----:B------:R-:W-:Y:S01]  /*8480*/  FADD.FTZ R170, R170, R199 ;  /* 0x000000c7aaaa7221 */ /* 0x000fe20000010000 */
[----:B------:R-:W1:Y:S01]  /*8490*/  MUFU.EX2 R173, R173 ;  /* 0x000000ad00ad7308 */ /* 0x000e620000000800 */
[----:B0-----:R-:W-:Y:S02]  /*84a0*/  F2FP.F16.F32.PACK_AB R166, R8, R193 ;  /* 0x000000c108a6723e */ /* 0x001fe400000000ff */
[----:B------:R-:W-:-:S05]  /*84b0*/  FADD.FTZ R171, R171, R170 ;  /* 0x000000aaabab7221 */ /* 0x000fca0000010000 */
[----:B------:R-:W0:Y:S08]  /*84c0*/  MUFU.EX2 R174, R174 ;  /* 0x000000ae00ae7308 */ /* 0x000e300000000800 */
[----:B------:R2:W3:Y:S01]  /*84d0*/  MUFU.EX2 R175, R154 ;  /* 0x0000009a00af7308 */ /* 0x0004e20000000800 */
[----:B-1----:R-:W-:Y:S01]  /*84e0*/  F2FP.F16.F32.PACK_AB R165, R173, R172 ;  /* 0x000000acada5723e */ /* 0x002fe200000000ff */
[----:B------:R-:W-:-:S04]  /*84f0*/  FADD.FTZ R172, R172, R171 ;  /* 0x000000abacac7221 */ /* 0x000fc80000010000 */
[----:B------:R-:W-:Y:S01]  /*8500*/  FADD.FTZ R173, R173, R172 ;  /* 0x000000acadad7221 */ /* 0x000fe20000010000 */
[----:B--2---:R-:W-:Y:S01]  /*8510*/  F2FP.F16.F32.PACK_AB R154, R20, R15 ;  /* 0x0000000f149a723e */ /* 0x004fe200000000ff */
[----:B------:R-:W-:Y:S01]  /*8520*/  BAR.SYNC.DEFER_BLOCKING 0xf, 0x100 ;  /* 0x03c4000000007b1d */ /* 0x000fe20000010000 */
[----:B------:R-:W-:Y:S01]  /*8530*/  FADD.FTZ R15, R15, R14 ;  /* 0x0000000e0f0f7221 */ /* 0x000fe20000010000 */
[----:B0-----:R-:W-:-:S03]  /*8540*/  FADD.FTZ R6, R174, R173 ;  /* 0x000000adae067221 */ /* 0x001fc60000010000 */
[----:B------:R-:W-:Y:S01]  /*8550*/  FADD.FTZ R20, R20, R15 ;  /* 0x0000000f14147221 */ /* 0x000fe20000010000 */
[C---:B---3--:R-:W-:Y:S01]  /*8560*/  F2FP.F16.F32.PACK_AB R167, R175.reuse, R174 ;  /* 0x000000aeafa7723e */ /* 0x048fe200000000ff */
[----:B------:R-:W-:Y:S02]  /*8570*/  FADD.FTZ R6, R175, R6 ;  /* 0x00000006af067221 */ /* 0x000fe40000010000 */
[----:B------:R-:W-:-:S04]  /*8580*/  FADD.FTZ R21, R21, R20 ;  /* 0x0000001415157221 */ /* 0x000fc80000010000 */
[----:B------:R-:W-:-:S04]  /*8590*/  FADD.FTZ R176, R176, R21 ;  /* 0x00000015b0b07221 */ /* 0x000fc80000010000 */
[----:B------:R-:W-:-:S04]  /*85a0*/  FADD.FTZ R177, R177, R176 ;  /* 0x000000b0b1b17221 */ /* 0x000fc80000010000 */
[----:B------:R-:W-:Y:S01]  /*85b0*/  FADD.FTZ R178, R178, R177 ;  /* 0x000000b1b2b27221 */ /* 0x000fe20000010000 */
[----:B------:R0:W-:Y:S03]  /*85c0*/  STSM.16.M88.4 [R184+0x36400], R152 ;  /* 0x03640098b8007844 */ /* 0x0001e60000000200 */
[----:B------:R-:W-:Y:S01]  /*85d0*/  FADD.FTZ R179, R179, R178 ;  /* 0x000000b2b3b37221 */ /* 0x000fe20000010000 */
[----:B------:R0:W-:Y:S03]  /*85e0*/  STSM.16.M88.4 [R185], R156 ;  /* 0x0000009cb9007844 */ /* 0x0001e60000000200 */
[----:B------:R-:W-:Y:S01]  /*85f0*/  FADD.FTZ R180, R180, R179 ;  /* 0x000000b3b4b47221 */ /* 0x000fe20000010000 */
[----:B------:R0:W-:Y:S03]  /*8600*/  STSM.16.M88.4 [R187], R160 ;  /* 0x000000a0bb007844 */ /* 0x0001e60000000200 */
[----:B------:R-:W-:Y:S01]  /*8610*/  FADD.FTZ R181, R181, R180 ;  /* 0x000000b4b5b57221 */ /* 0x000fe20000010000 */
[----:B------:R0:W-:Y:S01]  /*8620*/  STSM.16.M88.4 [R186], R164 ;  /* 0x000000a4ba007844 */ /* 0x0001e20000000200 */
[----:B------:R-:W-:-:S02]  /*8630*/  WARPGROUP.ARRIVE ;  /* 0x00000000000079c5 */ /* 0x000fc40000000000 */
[----:B------:R-:W-:-:S04]  /*8640*/  FADD.FTZ R182, R182, R181 ;  /* 0x000000b5b6b67221 */ /* 0x000fc80000010000 */
[----:B------:R-:W-:Y:S01]  /*8650*/  FADD.FTZ R183, R183, R182 ;  /* 0x000000b6b7b77221 */ /* 0x000fe20000010000 */
[----:B------:R-:W-:Y:S01]  /*8660*/  HGMMA.64x256x16.F32 R24, R152, gdesc[UR4].tnspB, R24, gsb0 ;  /* 0x43e0000498187df0 */ /* 0x000fe20008000818 */
[----:B------:R-:W-:Y:S01]  /*8670*/  UIADD3 UR6, UR6, 0x180, URZ ;  /* 0x0000018006067890 */ /* 0x000fe2000fffe03f */
[----:B------:R-:W-:Y:S01]  /*8680*/  UMOV UR7, 0x40000040 ;  /* 0x4000004000077882 */ /* 0x000fe20000000000 */
[----:B------:R-:W-:Y:S01]  /*8690*/  FADD.FTZ R192, R192, R183 ;  /* 0x000000b7c0c07221 */ /* 0x000fe20000010000 */
[----:B------:R-:W-:Y:S02]  /*86a0*/  WARPGROUP.DEPBAR.LE gsb0, 0x0 ;  /* 0x00008000000079c5 */ /* 0x000fe40000010000 */
[----:B------:R-:W-:-:S15]  /*86b0*/  WARPGROUP.ARRIVE ;  /* 0x00000000000079c5 */ /* 0x000fde0000000000 */
[----:B------:R-:W-:-:S07]  /*86c0*/  NOP ;  /* 0x0000000000007918 */ /* 0x000fce0000000000 */
        /* <DEDUP_REMOVED lines=10> */
[----:B------:R-:W-:Y:S01]  /*8770*/  HGMMA.64x256x16.F32 R24, R164, gdesc[UR4].tnspB, R24, gsb0 ;  /* 0x43e00004a4187df0 */ /* 0x000fe20008000818 */
[----:B------:R-:W-:Y:S02]  /*8780*/  UMOV UR7, UR36 ;  /* 0x0000002400077c82 */ /* 0x000fe40008000000 */
        /* <DEDUP_REMOVED lines=12> */
[----:B------:R-:W-:Y:S01]  /*8850*/  MOV R8, R5 ;  /* 0x0000000500087202 */ /* 0x000fe20000000f00 */
[----:B0-----:R-:W-:Y:S06]  /*8860*/  @P2 BRA `(.L_x_799) ;  /* 0xffffffd000642947 */ /* 0x001fec000383ffff */
.L_x_790:
[----:B------:R-:W0:Y:S01]  /*8870*/  SHFL.BFLY PT, R0, R3, 0x2, 0x1f ;  /* 0x0c401f0003007f89 */ /* 0x000e2200000e0000 */
[----:B------:R-:W-:Y:S01]  /*8880*/  MOV R11, UR9 ;  /* 0x00000009000b7c02 */ /* 0x000fe20008000f00 */
[----:B------:R-:W-:Y:S02]  /*8890*/  UIADD3 UR41, UR41, 0x1, URZ ;  /* 0x0000000129297890 */ /* 0x000fe4000fffe03f */
[----:B------:R-:W1:Y:S01]  /*88a0*/  SHFL.BFLY PT, R9, R6, 0x2, 0x1f ;  /* 0x0c401f0006097f89 */ /* 0x000e6200000e0000 */
[----:B------:R-:W-:Y:S08]  /*88b0*/  BAR.ARV 0x8, 0xa0 ;  /* 0x0202800000007b1d */ /* 0x000ff00000002000 */
[----:B------:R-:W-:Y:S01]  /*88c0*/  BAR.SYNC.DEFER_BLOCKING 0xf, 0x100 ;  /* 0x03c4000000007b1d */ /* 0x000fe20000010000 */
[----:B0-----:R-:W-:Y:S01]  /*88d0*/  FADD.FTZ R0, R0, R3 ;  /* 0x0000000300007221 */ /* 0x001fe20000010000 */
[----:B------:R-:W-:-:S02]  /*88e0*/  IMAD.MOV.U32 R3, RZ, RZ, -0x800000 ;  /* 0xff800000ff037424 */ /* 0x000fc400078e00ff */
[----:B-1----:R-:W-:Y:S02]  /*88f0*/  FADD.FTZ R9, R9, R6 ;  /* 0x0000000609097221 */ /* 0x002fe40000010000 */
[----:B------:R-:W0:Y:S04]  /*8900*/  SHFL.BFLY PT, R7, R0, 0x1, 0x1f ;  /* 0x0c201f0000077f89 */ /* 0x000e2800000e0000 */
[----:B------:R-:W1:Y:S01]  /*8910*/  SHFL.BFLY PT, R8, R9, 0x1, 0x1f ;  /* 0x0c201f0009087f89 */ /* 0x000e6200000e0000 */
[----:B0-----:R-:W-:Y:S01]  /*8920*/  FADD.FTZ R21, R0, R7 ;  /* 0x0000000700157221 */ /* 0x001fe20000010000 */
[----:B------:R-:W-:Y:S02]  /*8930*/  IMAD.MOV R7, RZ, RZ, -R23 ;  /* 0x000000ffff077224 */ /* 0x000fe400078e0a17 */
[----:B-1----:R-:W-:-:S02]  /*8940*/  FADD.FTZ R15, R9, R8 ;  /* 0x00000008090f7221 */ /* 0x002fc40000010000 */
[----:B------:R-:W-:Y:S01]  /*8950*/  FSETP.NE.FTZ.AND P1, PT, R21, RZ, PT ;  /* 0x000000ff1500720b */ /* 0x000fe20003f35000 */
[----:B------:R-:W-:Y:S01]  /*8960*/  IMAD.U32 R8, RZ, RZ, UR36 ;  /* 0x00000024ff087e24 */ /* 0x000fe2000f8e00ff */
[----:B------:R-:W-:Y:S02]  /*8970*/  ISETP.NE.AND P0, PT, R22, R7, PT ;  /* 0x000000071600720c */ /* 0x000fe40003f05270 */
[----:B------:R-:W-:Y:S02]  /*8980*/  CS2R R6, SRZ ;  /* 0x0000000000067805 */ /* 0x000fe4000001ff00 */
[----:B------:R-:W-:Y:S01]  /*8990*/  FSETP.NE.FTZ.AND P2, PT, R15, RZ, PT ;  /* 0x000000ff0f00720b */ /* 0x000fe20003f55000 */
[----:B------:R-:W-:-:S04]  /*89a0*/  UIADD3 UR36, UR36, 0x1, URZ ;  /* 0x0000000124247890 */ /* 0x000fc8000fffe03f */
[----:B------:R-:W-:Y:S02]  /*89b0*/  UISETP.NE.AND UP0, UPT, UR36, 0x2, UPT ;  /* 0x000000022400788c */ /* 0x000fe4000bf05270 */
[----:B------:R-:W0:Y:S02]  /*89c0*/  @P1 MUFU.RCP R7, R21 ;  /* 0x0000001500071308 */ /* 0x000e240000001000 */
[----:B------:R-:W-:Y:S01]  /*89d0*/  USEL UR4, URZ, 0x1, UP0 ;  /* 0x000000013f047887 */ /* 0x000fe20008000000 */
[----:B------:R-:W-:Y:S01]  /*89e0*/  @!P0 IMAD R0, R8, 0x40, R17 ;  /* 0x0000004008008824 */ /* 0x000fe200078e0211 */
[----:B------:R-:W-:-:S04]  /*89f0*/  USEL UR36, UR36, URZ, UP0 ;  /* 0x0000003f24247287 */ /* 0x000fc80008000000 */
[----:B------:R-:W-:Y:S01]  /*8a00*/  @!P0 LEA R9, R0, UR37, 0x2 ;  /* 0x0000002500098c11 */ /* 0x000fe2000f8e10ff */
[----:B------:R-:W1:Y:S01]  /*8a10*/  @P2 MUFU.RCP R6, R15 ;  /* 0x0000000f00062308 */ /* 0x000e620000001000 */
[----:B------:R-:W-:Y:S01]  /*8a20*/  IMAD.MOV.U32 R0, RZ, RZ, -0x800000 ;  /* 0xff800000ff007424 */ /* 0x000fe200078e00ff */
[----:B------:R-:W-:-:S06]  /*8a30*/  LOP3.LUT R2, R2, UR4, RZ, 0x3c, !PT ;  /* 0x0000000402027c12 */ /* 0x000fcc000f8e3cff */
[----:B------:R-:W2:Y:S01]  /*8a40*/  @P1 MUFU.LG2 R21, R21 ;  /* 0x0000001500151308 */ /* 0x000ea20000000c00 */
[-C--:B0-----:R-:W-:Y:S01]  /*8a50*/  FMUL.FTZ R8, R25, R7.reuse ;  /* 0x0000000719087220 */ /* 0x081fe20000410000 */
[----:B------:R0:W-:Y:S01]  /*8a60*/  @!P0 STS [R9+0x38400], R7 ;  /* 0x0384000709008388 */ /* 0x0001e20000000800 */
[-C--:B------:R-:W-:Y:S01]  /*8a70*/  FMUL.FTZ R10, R29, R7.reuse ;  /* 0x000000071d0a7220 */ /* 0x080fe20000410000 */
[----:B------:R-:W-:Y:S02]  /*8a80*/  IMAD.U32 R29, RZ, RZ, UR9 ;  /* 0x00000009ff1d7e24 */ /* 0x000fe4000f8e00ff */
[-C--:B------:R-:W-:Y:S01]  /*8a90*/  FMUL.FTZ R167, R24, R7.reuse ;  /* 0x0000000718a77220 */ /* 0x080fe20000410000 */
[-C--:B------:R-:W-:Y:S01]  /*8aa0*/  FMUL.FTZ R20, R28, R7.reuse ;  /* 0x000000071c147220 */ /* 0x080fe20000410000 */
[-C--:B------:R-:W-:Y:S01]  /*8ab0*/  FMUL.FTZ R163, R32, R7.reuse ;  /* 0x0000000720a37220 */ /* 0x080fe20000410000 */
        /* <DEDUP_REMOVED lines=61> */
[----:B0-----:R-:W-:Y:S01]  /*8e90*/  @P1 FMUL.FTZ R7, R11, 0.69314718246459960938 ;  /* 0x3f3172180b071820 */ /* 0x001fe20000410000 */
[----:B------:R-:W-:Y:S01]  /*8ea0*/  @P2 FMUL.FTZ R29, R29, 0.69314718246459960938 ;  /* 0x3f3172181d1d2820 */ /* 0x000fe20000410000 */
[----:B--2---:R-:W-:Y:S01]  /*8eb0*/  @P1 FMUL.FTZ R24, R21, 0.69314718246459960938 ;  /* 0x3f31721815181820 */ /* 0x004fe20000410000 */
[----:B---3--:R-:W-:Y:S01]  /*8ec0*/  @P2 FMUL.FTZ R28, R25, 0.69314718246459960938 ;  /* 0x3f317218191c2820 */ /* 0x008fe20000410000 */
[-C--:B-1----:R-:W-:Y:S01]  /*8ed0*/  FMUL.FTZ R9, R26, R6.reuse ;  /* 0x000000061a097220 */ /* 0x082fe20000410000 */
[-C--:B------:R-:W-:Y:S01]  /*8ee0*/  FMUL.FTZ R11, R30, R6.reuse ;  /* 0x000000061e0b7220 */ /* 0x080fe20000410000 */
        /* <DEDUP_REMOVED lines=66> */
.L_x_776:
        /* <DEDUP_REMOVED lines=15> */
[----:B------:R-:W-:Y:S01]  /*9400*/  F2FP.F16.F32.PACK_AB R10, R10, R20 ;  /* 0x000000140a0a723e */ /* 0x000fe200000000ff */
[----:B------:R-:W-:Y:S01]  /*9410*/  ULDC.64 UR10, c[0x0][0x208] ;  /* 0x00008200000a7ab9 */ /* 0x000fe20000000a00 */
[----:B------:R-:W-:-:S02]  /*9420*/  F2FP.F16.F32.PACK_AB R11, R31, R11 ;  /* 0x0000000b1f0b723e */ /* 0x000fc400000000ff */
[----:B------:R-:W-:Y:S02]  /*9430*/  F2FP.F16.F32.PACK_AB R48, R49, R48 ;  /* 0x000000303130723e */ /* 0x000fe400000000ff */
[----:B------:R-:W-:Y:S02]  /*9440*/  F2FP.F16.F32.PACK_AB R12, R41, R12 ;  /* 0x0000000c290c723e */ /* 0x000fe400000000ff */
[----:B------:R-:W-:Y:S02]  /*9450*/  F2FP.F16.F32.PACK_AB R13, R43, R13 ;  /* 0x0000000d2b0d723e */ /* 0x000fe400000000ff */
[----:B------:R-:W-:Y:S02]  /*9460*/  F2FP.F16.F32.PACK_AB R15, R47, R15 ;  /* 0x0000000f2f0f723e */ /* 0x000fe400000000ff */
[----:B------:R-:W-:Y:S02]  /*9470*/  F2FP.F16.F32.PACK_AB R49, R51, R50 ;  /* 0x000000323331723e */ /* 0x000fe400000000ff */
[----:B------:R-:W-:-:S02]  /*9480*/  F2FP.F16.F32.PACK_AB R56, R57, R56 ;  /* 0x000000383938723e */ /* 0x000fc400000000ff */
        /* <DEDUP_REMOVED lines=8> */
[----:B------:R-:W-:Y:S01]  /*9510*/  UISETP.NE.U32.AND UP0, UPT, UR6, URZ, UPT ;  /* 0x0000003f0600728c */ /* 0x000fe2000bf05070 */
[----:B------:R-:W-:Y:S01]  /*9520*/  F2FP.F16.F32.PACK_AB R64, R65, R64 ;  /* 0x000000404140723e */ /* 0x000fe200000000ff */
[----:B------:R-:W-:Y:S01]  /*9530*/  IMAD.WIDE R130, R190, 0x2, R146 ;  /* 0x00000002be827825 */ /* 0x000fe200078e0292 */
[----:B------:R-:W-:Y:S01]  /*9540*/  F2FP.F16.F32.PACK_AB R58, R61, R60 ;  /* 0x0000003c3d3a723e */ /* 0x000fe200000000ff */
[----:B------:R-:W-:Y:S01]  /*9550*/  UISETP.NE.AND.EX UP0, UPT, UR7, URZ, UPT, UP0 ;  /* 0x0000003f0700728c */ /* 0x000fe2000bf05300 */
[----:B------:R-:W-:Y:S01]  /*9560*/  F2FP.F16.F32.PACK_AB R59, R63, R62 ;  /* 0x0000003e3f3b723e */ /* 0x000fe200000000ff */
[----:B------:R-:W-:Y:S01]  /*9570*/  UIADD3 UR4, UP1, UR8, UR6, URZ ;  /* 0x0000000608047290 */ /* 0x000fe2000ff3e03f */
[----:B------:R-:W-:-:S02]  /*9580*/  IADD3 R173, P1, R130, 0x20, RZ ;  /* 0x0000002082ad7810 */ /* 0x000fc40007f3e0ff */
[C---:B------:R-:W-:Y:S01]  /*9590*/  LOP3.LUT R21, R130.reuse, 0x380, RZ, 0xc0, !PT ;  /* 0x0000038082157812 */ /* 0x040fe200078ec0ff */
[----:B------:R-:W-:Y:S01]  /*95a0*/  UIADD3.X UR6, UR9, UR7, URZ, UP1, !UPT ;  /* 0x0000000709067290 */ /* 0x000fe20008ffe43f */
[C---:B------:R-:W-:Y:S01]  /*95b0*/  IADD3 R177, P0, R130.reuse, 0x40, RZ ;  /* 0x0000004082b17810 */ /* 0x040fe20007f1e0ff */
[--C-:B------:R-:W-:Y:S01]  /*95c0*/  IMAD.X R25, RZ, RZ, R131.reuse, P1 ;  /* 0x000000ffff197224 */ /* 0x100fe200008e0683 */
[C---:B------:R-:W-:Y:S02]  /*95d0*/  IADD3 R179, P4, R130.reuse, 0x60, RZ ;  /* 0x0000006082b37810 */ /* 0x040fe40007f9e0ff */
[C---:B------:R-:W-:Y:S01]  /*95e0*/  IADD3 R181, P3, R130.reuse, 0x2000, RZ ;  /* 0x0000200082b57810 */ /* 0x040fe20007f7e0ff */
[--C-:B------:R-:W-:Y:S01]  /*95f0*/  IMAD.X R29, RZ, RZ, R131.reuse, P0 ;  /* 0x000000ffff1d7224 */ /* 0x100fe200000e0683 */
[C---:B------:R-:W-:Y:S01]  /*9600*/  IADD3 R193, P5, R130.reuse, 0x2040, RZ ;  /* 0x0000204082c17810 */ /* 0x040fe20007fbe0ff */
[--C-:B------:R-:W-:Y:S01]  /*9610*/  IMAD.X R33, RZ, RZ, R131.reuse, P4 ;  /* 0x000000ffff217224 */ /* 0x100fe200020e0683 */
[C---:B------:R-:W-:Y:S01]  /*9620*/  IADD3 R195, P2, R130.reuse, 0x2060, RZ ;  /* 0x0000206082c37810 */ /* 0x040fe20007f5e0ff */
[--C-:B------:R-:W-:Y:S01]  /*9630*/  IMAD.X R87, RZ, RZ, R131.reuse, P3 ;  /* 0x000000ffff577224 */ /* 0x100fe200018e0683 */
[C---:B------:R-:W-:Y:S01]  /*9640*/  IADD3 R197, P1, R130.reuse, 0x4000, RZ ;  /* 0x0000400082c57810 */ /* 0x040fe20007f3e0ff */
[--C-:B------:R-:W-:Y:S01]  /*9650*/  IMAD.X R95, RZ, RZ, R131.reuse, P5 ;  /* 0x000000ffff5f7224 */ /* 0x100fe200028e0683 */
[----:B------:R-:W-:Y:S01]  /*9660*/  IADD3 R183, P6, R130, 0x2020, RZ ;  /* 0x0000202082b77810 */ /* 0x000fe20007fde0ff */
[--C-:B------:R-:W-:Y:S01]  /*9670*/  IMAD.X R99, RZ, RZ, R131.reuse, P2 ;  /* 0x000000ffff637224 */ /* 0x100fe200010e0683 */
[----:B------:R-:W-:Y:S01]  /*9680*/  SHF.R.U64 R21, R21, 0x3, RZ ;  /* 0x0000000315157819 */ /* 0x000fe200000012ff */
[----:B------:R-:W-:Y:S01]  /*9690*/  IMAD.X R103, RZ, RZ, R131, P1 ;  /* 0x000000ffff677224 */ /* 0x000fe200008e0683 */
[----:B------:R-:W-:-:S02]  /*96a0*/  IADD3.X R91, RZ, R131, RZ, P6, !PT ;  /* 0x00000083ff5b7210 */ /* 0x000fc400037fe4ff */
[----:B------:R-:W-:Y:S02]  /*96b0*/  LOP3.LUT R24, R173, 0x380, RZ, 0xc0, !PT ;  /* 0x00000380ad187812 */ /* 0x000fe400078ec0ff */
[C---:B------:R-:W-:Y:S02]  /*96c0*/  IADD3 R199, P0, R130.reuse, 0x4020, RZ ;  /* 0x0000402082c77810 */ /* 0x040fe40007f1e0ff */
[C---:B------:R-:W-:Y:S02]  /*96d0*/  IADD3 R201, P4, R130.reuse, 0x4040, RZ ;  /* 0x0000404082c97810 */ /* 0x040fe40007f9e0ff */
[C---:B------:R-:W-:Y:S01]  /*96e0*/  IADD3 R203, P3, R130.reuse, 0x4060, RZ ;  /* 0x0000406082cb7810 */ /* 0x040fe20007f7e0ff */
[--C-:B------:R-:W-:Y:S01]  /*96f0*/  IMAD.X R107, RZ, RZ, R131.reuse, P0 ;  /* 0x000000ffff6b7224 */ /* 0x100fe200000e0683 */
[C---:B------:R-:W-:Y:S02]  /*9700*/  IADD3 R205, P6, R130.reuse, 0x6000, RZ ;  /* 0x0000600082cd7810 */ /* 0x040fe40007fde0ff */
[C---:B------:R-:W-:Y:S01]  /*9710*/  IADD3 R4, P5, R130.reuse, 0x6020, RZ ;  /* 0x0000602082047810 */ /* 0x040fe20007fbe0ff */
[--C-:B------:R-:W-:Y:S01]  /*9720*/  IMAD.X R115, RZ, RZ, R131.reuse, P3 ;  /* 0x000000ffff737224 */ /* 0x100fe200018e0683 */
[C---:B------:R-:W-:Y:S01]  /*9730*/  IADD3 R126, P2, R130.reuse, 0x6040, RZ ;  /* 0x00006040827e7810 */ /* 0x040fe20007f5e0ff */
[--C-:B------:R-:W-:Y:S01]  /*9740*/  IMAD.X R119, RZ, RZ, R131.reuse, P6 ;  /* 0x000000ffff777224 */ /* 0x100fe200030e0683 */
[----:B------:R-:W-:Y:S01]  /*9750*/  IADD3 R6, P1, R130, 0x6060, RZ ;  /* 0x0000606082067810 */ /* 0x000fe20007f3e0ff */
[--C-:B------:R-:W-:Y:S01]  /*9760*/  IMAD.X R123, RZ, RZ, R131.reuse, P5 ;  /* 0x000000ffff7b7224 */ /* 0x100fe200028e0683 */
[----:B------:R-:W-:Y:S01]  /*9770*/  LOP3.LUT R28, R177, 0x380, RZ, 0xc0, !PT ;  /* 0x00000380b11c7812 */ /* 0x000fe200078ec0ff */
[----:B------:R-:W-:Y:S01]  /*9780*/  IMAD.X R127, RZ, RZ, R131, P2 ;  /* 0x000000ffff7f7224 */ /* 0x000fe200010e0683 */
[----:B------:R-:W-:-:S02]  /*9790*/  LOP3.LUT R130, R21, R130, RZ, 0x3c, !PT ;  /* 0x0000008215827212 */ /* 0x000fc400078e3cff */
[----:B------:R-:W-:Y:S02]  /*97a0*/  LOP3.LUT R32, R179, 0x380, RZ, 0xc0, !PT ;  /* 0x00000380b3207812 */ /* 0x000fe400078ec0ff */
[----:B------:R-:W-:Y:S02]  /*97b0*/  LOP3.LUT R86, R181, 0x380, RZ, 0xc0, !PT ;  /* 0x00000380b5567812 */ /* 0x000fe400078ec0ff */
[----:B------:R-:W-:Y:S02]  /*97c0*/  SHF.R.U64 R24, R24, 0x3, RZ ;  /* 0x0000000318187819 */ /* 0x000fe400000012ff */
[----:B------:R-:W-:Y:S02]  /*97d0*/  LOP3.LUT R90, R183, 0x380, RZ, 0xc0, !PT ;  /* 0x00000380b75a7812 */ /* 0x000fe400078ec0ff */
[----:B------:R-:W-:Y:S02]  /*97e0*/  SHF.R.U64 R28, R28, 0x3, RZ ;  /* 0x000000031c1c7819 */ /* 0x000fe400000012ff */
[----:B------:R-:W-:-:S02]  /*97f0*/  LOP3.LUT R94, R193, 0x380, RZ, 0xc0, !PT ;  /* 0x00000380c15e7812 */ /* 0x000fc400078ec0ff */
[----:B------:R-:W-:Y:S02]  /*9800*/  SHF.R.U64 R32, R32, 0x3, RZ ;  /* 0x0000000320207819 */ /* 0x000fe400000012ff */
[----:B------:R-:W-:Y:S02]  /*9810*/  LOP3.LUT R98, R195, 0x380, RZ, 0xc0, !PT ;  /* 0x00000380c3627812 */ /* 0x000fe400078ec0ff */
[----:B------:R-:W-:Y:S02]  /*9820*/  MOV R130, R130 ;  /* 0x0000008200827202 */ /* 0x000fe40000000f00 */
[----:B------:R-:W-:Y:S02]  /*9830*/  SHF.R.U64 R86, R86, 0x3, RZ ;  /* 0x0000000356567819 */ /* 0x000fe400000012ff */
[----:B------:R-:W-:Y:S01]  /*9840*/  LOP3.LUT R102, R197, 0x380, RZ, 0xc0, !PT ;  /* 0x00000380c5667812 */ /* 0x000fe200078ec0ff */
[----:B------:R0:W-:Y:S01]  /*9850*/  STSM.16.M88.4 [R130], R8 ;  /* 0x0000000882007844 */ /* 0x0001e20000000200 */
[----:B------:R-:W-:-:S02]  /*9860*/  LOP3.LUT R24, R24, R173, RZ, 0x3c, !PT ;  /* 0x000000ad18187212 */ /* 0x000fc400078e3cff */
[----:B------:R-:W-:Y:S02]  /*9870*/  SHF.R.U64 R90, R90, 0x3, RZ ;  /* 0x000000035a5a7819 */ /* 0x000fe400000012ff */
[----:B------:R-:W-:Y:S02]  /*9880*/  LOP3.LUT R106, R199, 0x380, RZ, 0xc0, !PT ;  /* 0x00000380c76a7812 */ /* 0x000fe400078ec0ff */
[----:B------:R-:W-:Y:S02]  /*9890*/  LOP3.LUT R28, R28, R177, RZ, 0x3c, !PT ;  /* 0x000000b11c1c7212 */ /* 0x000fe400078e3cff */
[----:B------:R-:W-:Y:S02]  /*98a0*/  SHF.R.U64 R94, R94, 0x3, RZ ;  /* 0x000000035e5e7819 */ /* 0x000fe400000012ff */
[----:B------:R-:W-:Y:S02]  /*98b0*/  LOP3.LUT R110, R201, 0x380, RZ, 0xc0, !PT ;  /* 0x00000380c96e7812 */ /* 0x000fe400078ec0ff */
[----:B------:R-:W-:-:S02]  /*98c0*/  LOP3.LUT R114, R203, 0x380, RZ, 0xc0, !PT ;  /* 0x00000380cb727812 */ /* 0x000fc400078ec0ff */
[----:B------:R-:W-:Y:S02]  /*98d0*/  LOP3.LUT R32, R32, R179, RZ, 0x3c, !PT ;  /* 0x000000b320207212 */ /* 0x000fe400078e3cff */
[----:B------:R-:W-:Y:S02]  /*98e0*/  SHF.R.U64 R98, R98, 0x3, RZ ;  /* 0x0000000362627819 */ /* 0x000fe400000012ff */
[----:B------:R-:W-:Y:S02]  /*98f0*/  LOP3.LUT R27, R4, 0x380, RZ, 0xc0, !PT ;  /* 0x00000380041b7812 */ /* 0x000fe400078ec0ff */
[----:B------:R-:W-:Y:S02]  /*9900*/  LOP3.LUT R86, R86, R181, RZ, 0x3c, !PT ;  /* 0x000000b556567212 */ /* 0x000fe400078e3cff */
[----:B------:R-:W-:Y:S02]  /*9910*/  SHF.R.U64 R102, R102, 0x3, RZ ;  /* 0x0000000366667819 */ /* 0x000fe400000012ff */
[----:B------:R-:W-:-:S02]  /*9920*/  LOP3.LUT R118, R205, 0x380, RZ, 0xc0, !PT ;  /* 0x00000380cd767812 */ /* 0x000fc400078ec0ff */
[-C--:B------:R-:W-:Y:S02]  /*9930*/  IADD3.X R111, RZ, R131.reuse, RZ, P4, !PT ;  /* 0x00000083ff6f7210 */ /* 0x080fe400027fe4ff */
[----:B------:R-:W-:Y:S02]  /*9940*/  IADD3.X R21, RZ, R131, RZ, P1, !PT ;  /* 0x00000083ff157210 */ /* 0x000fe40000ffe4ff */
[----:B------:R-:W-:Y:S02]  /*9950*/  LOP3.LUT R90, R90, R183, RZ, 0x3c, !PT ;  /* 0x000000b75a5a7212 */ /* 0x000fe400078e3cff */
[----:B------:R-:W-:Y:S02]  /*9960*/  SHF.R.U64 R106, R106, 0x3, RZ ;  /* 0x000000036a6a7819 */ /* 0x000fe400000012ff */
[----:B------:R-:W-:Y:S02]  /*9970*/  MOV R25, R24 ;  /* 0x0000001800197202 */ /* 0x000fe40000000f00 */
[----:B0-----:R-:W-:-:S02]  /*9980*/  F2FP.F16.F32.PACK_AB R8, R14, R163 ;  /* 0x000000a30e08723e */ /* 0x001fc400000000ff */
[----:B------:R-:W-:Y:S02]  /*9990*/  F2FP.F16.F32.PACK_AB R9, R35, R34 ;  /* 0x000000222309723e */ /* 0x000fe400000000ff */
[----:B------:R-:W-:Y:S02]  /*99a0*/  F2FP.F16.F32.PACK_AB R10, R37, R160 ;  /* 0x000000a0250a723e */ /* 0x000fe400000000ff */
[----:B------:R-:W-:Y:S02]  /*99b0*/  F2FP.F16.F32.PACK_AB R11, R39, R38 ;  /* 0x00000026270b723e */ /* 0x000fe400000000ff */
[----:B------:R-:W-:Y:S02]  /*99c0*/  LOP3.LUT R94, R94, R193, RZ, 0x3c, !PT ;  /* 0x000000c15e5e7212 */ /* 0x000fe400078e3cff */
[----:B------:R-:W-:Y:S01]  /*99d0*/  SHF.R.U64 R110, R110, 0x3, RZ ;  /* 0x000000036e6e7819 */ /* 0x000fe200000012ff */
[----:B------:R0:W-:Y:S01]  /*99e0*/  STSM.16.M88.4 [R25], R8 ;  /* 0x0000000819007844 */ /* 0x0001e20000000200 */
[----:B------:R-:W-:-:S02]  /*99f0*/  SHF.R.U64 R114, R114, 0x3, RZ ;  /* 0x0000000372727819 */ /* 0x000fc400000012ff */
[----:B------:R-:W-:Y:S02]  /*9a00*/  LOP3.LUT R131, R126, 0x380, RZ, 0xc0, !PT ;  /* 0x000003807e837812 */ /* 0x000fe400078ec0ff */
[----:B------:R-:W-:Y:S02]  /*9a10*/  LOP3.LUT R167, R6, 0x380, RZ, 0xc0, !PT ;  /* 0x0000038006a77812 */ /* 0x000fe400078ec0ff */
[----:B------:R-:W-:Y:S02]  /*9a20*/  MOV R28, R28 ;  /* 0x0000001c001c7202 */ /* 0x000fe40000000f00 */
[----:B------:R-:W-:Y:S02]  /*9a30*/  F2FP.F16.F32.PACK_AB R14, R45, R44 ;  /* 0x0000002c2d0e723e */ /* 0x000fe400000000ff */
[----:B------:R-:W-:Y:S02]  /*9a40*/  LOP3.LUT R98, R98, R195, RZ, 0x3c, !PT ;  /* 0x000000c362627212 */ /* 0x000fe400078e3cff */
[----:B------:R-:W-:Y:S01]  /*9a50*/  SHF.R.U64 R27, R27, 0x3, RZ ;  /* 0x000000031b1b7819 */ /* 0x000fe200000012ff */
[----:B------:R1:W-:Y:S01]  /*9a60*/  STSM.16.M88.4 [R28], R12 ;  /* 0x0000000c1c007844 */ /* 0x0003e20000000200 */
[----:B------:R-:W-:Y:S01]  /*9a70*/  MOV R32, R32 ;  /* 0x0000002000207202 */ /* 0x000fe20000000f00 */
[----:B0-----:R-:W-:Y:S01]  /*9a80*/  IMAD.U32 R10, RZ, RZ, UR4 ;  /* 0x00000004ff0a7e24 */ /* 0x001fe2000f8e00ff */
[----:B------:R-:W-:Y:S01]  /*9a90*/  LOP3.LUT R102, R102, R197, RZ, 0x3c, !PT ;  /* 0x000000c566667212 */ /* 0x000fe200078e3cff */
[----:B------:R-:W-:Y:S01]  /*9aa0*/  IMAD.U32 R11, RZ, RZ, UR6 ;  /* 0x00000006ff0b7e24 */ /* 0x000fe2000f8e00ff */
[----:B------:R-:W-:Y:S01]  /*9ab0*/  SHF.R.U64 R118, R118, 0x3, RZ ;  /* 0x0000000376767819 */ /* 0x000fe200000012ff */
[----:B------:R-:W-:Y:S01]  /*9ac0*/  STSM.16.M88.4 [R32], R48 ;  /* 0x0000003020007844 */ /* 0x000fe20000000200 */
[----:B------:R-:W-:Y:S01]  /*9ad0*/  MOV R86, R86 ;  /* 0x0000005600567202 */ /* 0x000fe20000000f00 */
[----:B------:R-:W-:Y:S01]  /*9ae0*/  ULDC.64 UR6, c[0x0][0xce0] ;  /* 0x0003380000067ab9 */ /* 0x000fe20000000a00 */
[----:B------:R-:W-:-:S02]  /*9af0*/  F2FP.F16.F32.PACK_AB R65, R67, R66 ;  /* 0x000000424341723e */ /* 0x000fc400000000ff */
[----:B------:R-:W-:Y:S01]  /*9b00*/  F2FP.F16.F32.PACK_AB R72, R73, R72 ;  /* 0x000000484948723e */ /* 0x000fe200000000ff */
[----:B------:R-:W-:Y:S01]  /*9b10*/  STSM.16.M88.4 [R86], R56 ;  /* 0x0000003856007844 */ /* 0x000fe20000000200 */
[----:B------:R-:W-:Y:S02]  /*9b20*/  LOP3.LUT R106, R106, R199, RZ, 0x3c, !PT ;  /* 0x000000c76a6a7212 */ /* 0x000fe400078e3cff */
[----:B------:R-:W-:Y:S02]  /*9b30*/  MOV R24, R90 ;  /* 0x0000005a00187202 */ /* 0x000fe40000000f00 */
[----:B------:R-:W-:Y:S02]  /*9b40*/  F2FP.F16.F32.PACK_AB R66, R69, R68 ;  /* 0x000000444542723e */ /* 0x000fe400000000ff */
[----:B------:R-:W-:Y:S02]  /*9b50*/  F2FP.F16.F32.PACK_AB R67, R71, R70 ;  /* 0x000000464743723e */ /* 0x000fe400000000ff */
[----:B------:R-:W-:-:S02]  /*9b60*/  F2FP.F16.F32.PACK_AB R73, R75, R74 ;  /* 0x0000004a4b49723e */ /* 0x000fc400000000ff */
[----:B------:R-:W-:Y:S01]  /*9b70*/  F2FP.F16.F32.PACK_AB R80, R81, R80 ;  /* 0x000000505150723e */ /* 0x000fe200000000ff */
[----:B------:R-:W-:Y:S01]  /*9b80*/  STSM.16.M88.4 [R24], R64 ;  /* 0x0000004018007844 */ /* 0x000fe20000000200 */
[----:B------:R-:W-:Y:S02]  /*9b90*/  LOP3.LUT R110, R110, R201, RZ, 0x3c, !PT ;  /* 0x000000c96e6e7212 */ /* 0x000fe400078e3cff */
[----:B------:R-:W-:Y:S02]  /*9ba0*/  LOP3.LUT R114, R114, R203, RZ, 0x3c, !PT ;  /* 0x000000cb72727212 */ /* 0x000fe400078e3cff */
[----:B------:R-:W-:Y:S02]  /*9bb0*/  SHF.R.U64 R131, R131, 0x3, RZ ;  /* 0x0000000383837819 */ /* 0x000fe400000012ff */
[----:B------:R-:W-:Y:S02]  /*9bc0*/  SHF.R.U64 R167, R167, 0x3, RZ ;  /* 0x00000003a7a77819 */ /* 0x000fe400000012ff */
[----:B------:R-:W-:-:S02]  /*9bd0*/  MOV R94, R94 ;  /* 0x0000005e005e7202 */ /* 0x000fc40000000f00 */
[----:B------:R-:W-:Y:S02]  /*9be0*/  F2FP.F16.F32.PACK_AB R74, R77, R76 ;  /* 0x0000004c4d4a723e */ /* 0x000fe400000000ff */
[----:B------:R-:W-:Y:S02]  /*9bf0*/  F2FP.F16.F32.PACK_AB R75, R79, R78 ;  /* 0x0000004e4f4b723e */ /* 0x000fe400000000ff */
[----:B------:R-:W-:Y:S02]  /*9c00*/  F2FP.F16.F32.PACK_AB R81, R83, R82 ;  /* 0x000000525351723e */ /* 0x000fe400000000ff */
[----:B------:R-:W-:Y:S01]  /*9c10*/  LOP3.LUT R122, R27, R4, RZ, 0x3c, !PT ;  /* 0x000000041b7a7212 */ /* 0x000fe200078e3cff */
[----:B------:R-:W-:Y:S01]  /*9c20*/  STSM.16.M88.4 [R94], R72 ;  /* 0x000000485e007844 */ /* 0x000fe20000000200 */
[----:B------:R-:W-:Y:S02]  /*9c30*/  MOV R98, R98 ;  /* 0x0000006200627202 */ /* 0x000fe40000000f00 */
[----:B------:R-:W-:-:S02]  /*9c40*/  F2FP.F16.F32.PACK_AB R82, R85, R84 ;  /* 0x000000545552723e */ /* 0x000fc400000000ff */
[----:B------:R-:W-:Y:S02]  /*9c50*/  F2FP.F16.F32.PACK_AB R83, R30, R26 ;  /* 0x0000001a1e53723e */ /* 0x000fe400000000ff */
[----:B------:R-:W-:Y:S02]  /*9c60*/  F2FP.F16.F32.PACK_AB R88, R89, R88 ;  /* 0x000000585958723e */ /* 0x000fe400000000ff */
[----:B------:R-:W-:Y:S01]  /*9c70*/  LOP3.LUT R118, R118, R205, RZ, 0x3c, !PT ;  /* 0x000000cd76767212 */ /* 0x000fe200078e3cff */
[----:B------:R-:W-:Y:S01]  /*9c80*/  STSM.16.M88.4 [R98], R80 ;  /* 0x0000005062007844 */ /* 0x000fe20000000200 */
[----:B------:R-:W-:Y:S02]  /*9c90*/  MOV R102, R102 ;  /* 0x0000006600667202 */ /* 0x000fe40000000f00 */
[----:B------:R-:W-:Y:S02]  /*9ca0*/  F2FP.F16.F32.PACK_AB R89, R40, R36 ;  /* 0x000000242859723e */ /* 0x000fe400000000ff */
        /* <DEDUP_REMOVED lines=8> */
[----:B------:R-:W-:Y:S02]  /*9d30*/  F2FP.F16.F32.PACK_AB R157, R158, R157 ;  /* 0x0000009d9e9d723e */ /* 0x000fe400000000ff */
[----:B------:R-:W-:Y:S01]  /*9d40*/  LOP3.LUT R126, R131, R126, RZ, 0x3c, !PT ;  /* 0x0000007e837e7212 */ /* 0x000fe200078e3cff */
[----:B------:R-:W-:Y:S01]  /*9d50*/  STSM.16.M88.4 [R106], R152 ;  /* 0x000000986a007844 */ /* 0x000fe20000000200 */
[----:B------:R-:W-:Y:S02]  /*9d60*/  LOP3.LUT R20, R167, R6, RZ, 0x3c, !PT ;  /* 0x00000006a7147212 */ /* 0x000fe400078e3cff */
[----:B------:R-:W-:Y:S02]  /*9d70*/  MOV R110, R110 ;  /* 0x0000006e006e7202 */ /* 0x000fe40000000f00 */
[----:B------:R-:W-:Y:S02]  /*9d80*/  MOV R4, R114 ;  /* 0x0000007200047202 */ /* 0x000fe40000000f00 */
[----:B------:R-:W-:-:S02]  /*9d90*/  F2FP.F16.F32.PACK_AB R156, R105, R104 ;  /* 0x00000068699c723e */ /* 0x000fc400000000ff */
[----:B------:R-:W-:Y:S02]  /*9da0*/  F2FP.F16.F32.PACK_AB R158, R109, R108 ;  /* 0x0000006c6d9e723e */ /* 0x000fe400000000ff */
[----:B------:R-:W-:Y:S02]  /*9db0*/  F2FP.F16.F32.PACK_AB R159, R161, R159 ;  /* 0x0000009fa19f723e */ /* 0x000fe400000000ff */
[----:B------:R-:W-:Y:S02]  /*9dc0*/  F2FP.F16.F32.PACK_AB R112, R113, R112 ;  /* 0x000000707170723e */ /* 0x000fe400000000ff */
[----:B------:R-:W-:Y:S01]  /*9dd0*/  MOV R6, R122 ;  /* 0x0000007a00067202 */ /* 0x000fe20000000f00 */
[----:B------:R-:W-:Y:S01]  /*9de0*/  STSM.16.M88.4 [R110], R156 ;  /* 0x0000009c6e007844 */ /* 0x000fe20000000200 */
[----:B------:R-:W-:Y:S02]  /*9df0*/  F2FP.F16.F32.PACK_AB R113, R164, R162 ;  /* 0x000000a2a471723e */ /* 0x000fe400000000ff */
[----:B------:R-:W-:-:S02]  /*9e00*/  F2FP.F16.F32.PACK_AB R114, R117, R116 ;  /* 0x000000747572723e */ /* 0x000fc400000000ff */
[----:B------:R-:W-:Y:S02]  /*9e10*/  F2FP.F16.F32.PACK_AB R115, R166, R165 ;  /* 0x000000a5a673723e */ /* 0x000fe400000000ff */
[----:B------:R-:W-:Y:S02]  /*9e20*/  F2FP.F16.F32.PACK_AB R120, R121, R120 ;  /* 0x000000787978723e */ /* 0x000fe400000000ff */
[----:B------:R-:W-:Y:S01]  /*9e30*/  MOV R118, R118 ;  /* 0x0000007600767202 */ /* 0x000fe20000000f00 */
[----:B------:R0:W-:Y:S01]  /*9e40*/  STSM.16.M88.4 [R4], R112 ;  /* 0x0000007004007844 */ /* 0x0001e20000000200 */
[----:B------:R-:W-:Y:S02]  /*9e50*/  F2FP.F16.F32.PACK_AB R121, R169, R168 ;  /* 0x000000a8a979723e */ /* 0x000fe400000000ff */
[----:B------:R-:W-:Y:S02]  /*9e60*/  F2FP.F16.F32.PACK_AB R122, R125, R124 ;  /* 0x0000007c7d7a723e */ /* 0x000fe400000000ff */
[----:B------:R-:W-:-:S02]  /*9e70*/  F2FP.F16.F32.PACK_AB R123, R171, R170 ;  /* 0x000000aaab7b723e */ /* 0x000fc400000000ff */
[----:B------:R-:W-:Y:S02]  /*9e80*/  F2FP.F16.F32.PACK_AB R128, R129, R128 ;  /* 0x000000808180723e */ /* 0x000fe400000000ff */
[----:B------:R-:W-:Y:S01]  /*9e90*/  F2FP.F16.F32.PACK_AB R136, R137, R136 ;  /* 0x000000888988723e */ /* 0x000fe200000000ff */
[----:B------:R-:W-:Y:S01]  /*9ea0*/  STSM.16.M88.4 [R118], R120 ;  /* 0x0000007876007844 */ /* 0x000fe20000000200 */
[----:B------:R-:W-:Y:S02]  /*9eb0*/  F2FP.F16.F32.PACK_AB R129, R174, R172 ;  /* 0x000000acae81723e */ /* 0x000fe400000000ff */
[----:B------:R-:W-:Y:S02]  /*9ec0*/  F2FP.F16.F32.PACK_AB R130, R133, R132 ;  /* 0x000000848582723e */ /* 0x000fe400000000ff */
[----:B------:R-:W-:Y:S02]  /*9ed0*/  F2FP.F16.F32.PACK_AB R131, R135, R134 ;  /* 0x000000868783723e */ /* 0x000fe400000000ff */
[----:B------:R-:W-:-:S02]  /*9ee0*/  F2FP.F16.F32.PACK_AB R137, R139, R138 ;  /* 0x0000008a8b89723e */ /* 0x000fc400000000ff */
[----:B------:R-:W-:Y:S01]  /*9ef0*/  MOV R126, R126 ;  /* 0x0000007e007e7202 */ /* 0x000fe20000000f00 */
[----:B------:R2:W-:Y:S01]  /*9f00*/  STSM.16.M88.4 [R6], R128 ;  /* 0x0000008006007844 */ /* 0x0005e20000000200 */
[----:B------:R-:W-:Y:S02]  /*9f10*/  F2FP.F16.F32.PACK_AB R138, R141, R140 ;  /* 0x0000008c8d8a723e */ /* 0x000fe400000000ff */
[----:B------:R-:W-:Y:S02]  /*9f20*/  F2FP.F16.F32.PACK_AB R139, R143, R142 ;  /* 0x0000008e8f8b723e */ /* 0x000fe400000000ff */
[----:B------:R-:W-:Y:S02]  /*9f30*/  MOV R20, R20 ;  /* 0x0000001400147202 */ /* 0x000fe40000000f00 */
[----:B-1----:R-:W-:Y:S01]  /*9f40*/  F2FP.F16.F32.PACK_AB R12, R145, R144 ;  /* 0x00000090910c723e */ /* 0x002fe200000000ff */
[----:B------:R-:W-:Y:S01]  /*9f50*/  STSM.16.M88.4 [R126], R136 ;  /* 0x000000887e007844 */ /* 0x000fe20000000200 */
[----:B------:R-:W-:-:S02]  /*9f60*/  F2FP.F16.F32.PACK_AB R13, R176, R175 ;  /* 0x000000afb00d723e */ /* 0x000fc400000000ff */
[----:B------:R-:W-:Y:S02]  /*9f70*/  F2FP.F16.F32.PACK_AB R14, R149, R148 ;  /* 0x00000094950e723e */ /* 0x000fe400000000ff */
[----:B------:R-:W-:Y:S02]  /*9f80*/  F2FP.F16.F32.PACK_AB R15, R151, R150 ;  /* 0x00000096970f723e */ /* 0x000fe400000000ff */
[----:B------:R-:W-:-:S03]  /*9f90*/  PLOP3.LUT P0, PT, PT, PT, UP0, 0x80, 0x0 ;  /* 0x000000000000781c */ /* 0x000fc60003f0f008 */
[----:B------:R1:W-:Y:S01]  /*9fa0*/  STSM.16.M88.4 [R20], R12 ;  /* 0x0000000c14007844 */ /* 0x0003e20000000200 */
[----:B------:R-:W-:Y:S09]  /*9fb0*/  BAR.SYNC.DEFER_BLOCKING 0x1, 0x100 ;  /* 0x0044000000007b1d */ /* 0x000ff20000010000 */
[----:B0-----:R-:W3:Y:S01]  /*9fc0*/  @P0 LDG.E R4, desc[UR10][R10.64] ;  /* 0x0000000a0a040981 */ /* 0x001ee2000c1e1900 */
[----:B------:R-:W-:Y:S01]  /*9fd0*/  UISETP.NE.U32.AND UP1, UPT, UR6, URZ, UPT ;  /* 0x0000003f0600728c */ /* 0x000fe2000bf25070 */
[----:B------:R-:W0:Y:S01]  /*9fe0*/  LDC R81, c[0x0][0xb88] ;  /* 0x0002e200ff517b82 */ /* 0x000e220000000800 */
[----:B------:R-:W-:-:S02]  /*9ff0*/  IMAD R9, R18, 0x40, R16 ;  /* 0x0000004012097824 */ /* 0x000fc400078e0210 */
[----:B------:R-:W-:Y:S02]  /*a000*/  UISETP.NE.AND.EX UP1, UPT, UR7, URZ, UPT, UP1 ;  /* 0x0000003f0700728c */ /* 0x000fe4000bf25310 */
[----:B------:R-:W-:-:S04]  /*a010*/  IMAD.WIDE R146, R9, 0x2, R146 ;  /* 0x0000000209927825 */ /* 0x000fc800078e0292 */
[----:B------:R-:W-:Y:S02]  /*a020*/  PLOP3.LUT P6, PT, PT, PT, UP1, 0x80, 0x0 ;  /* 0x000000000000781c */ /* 0x000fe40003fcf018 */
[C---:B------:R-:W-:Y:S02]  /*a030*/  IADD3 R9, P2, R146.reuse, 0x1000, RZ ;  /* 0x0000100092097810 */ /* 0x040fe40007f5e0ff */
[C---:B------:R-:W-:Y:S01]  /*a040*/  IADD3 R29, P1, R146.reuse, 0x2000, RZ ;  /* 0x00002000921d7810 */ /* 0x040fe20007f3e0ff */
[----:B------:R-:W-:Y:S01]  /*a050*/  @UP1 UIADD3 UR6, UP2, UR8, UR6, URZ ;  /* 0x0000000608061290 */ /* 0x000fe2000ff5e03f */
[----:B--2---:R-:W-:Y:S02]  /*a060*/  P2R R6, PR, RZ, 0x4 ;  /* 0x00000004ff067803 */ /* 0x004fe40000000000 */
[C---:B------:R-:W-:Y:S01]  /*a070*/  IADD3 R25, P2, R146.reuse, 0x3000, RZ ;  /* 0x0000300092197810 */ /* 0x040fe20007f5e0ff */
[----:B------:R-:W-:Y:S01]  /*a080*/  @UP1 UIADD3.X UR7, UR9, UR7, URZ, UP2, !UPT ;  /* 0x0000000709071290 */ /* 0x000fe200097fe43f */
[C---:B------:R-:W-:Y:S01]  /*a090*/  IADD3 R41, P3, R146.reuse, 0x4000, RZ ;  /* 0x0000400092297810 */ /* 0x040fe20007f7e0ff */
[----:B-1----:R-:W-:Y:S01]  /*a0a0*/  IMAD.U32 R12, RZ, RZ, UR6 ;  /* 0x00000006ff0c7e24 */ /* 0x002fe2000f8e00ff */
[----:B------:R-:W-:-:S02]  /*a0b0*/  IADD3 R33, P4, R146, 0x5000, RZ ;  /* 0x0000500092217810 */ /* 0x000fc40007f9e0ff */
[----:B------:R-:W-:Y:S02]  /*a0c0*/  IADD3 R45, P5, R146, 0x6000, RZ ;  /* 0x00006000922d7810 */ /* 0x000fe40007fbe0ff */
[----:B------:R-:W-:Y:S02]  /*a0d0*/  LOP3.LUT R8, R9, 0x380, RZ, 0xc0, !PT ;  /* 0x0000038009087812 */ /* 0x000fe400078ec0ff */
[----:B------:R-:W-:Y:S02]  /*a0e0*/  LOP3.LUT R28, R29, 0x380, RZ, 0xc0, !PT ;  /* 0x000003801d1c7812 */ /* 0x000fe400078ec0ff */
[----:B------:R-:W-:Y:S02]  /*a0f0*/  LOP3.LUT R24, R25, 0x380, RZ, 0xc0, !PT ;  /* 0x0000038019187812 */ /* 0x000fe400078ec0ff */
[----:B------:R-:W-:Y:S02]  /*a100*/  LOP3.LUT R40, R41, 0x380, RZ, 0xc0, !PT ;  /* 0x0000038029287812 */ /* 0x000fe400078ec0ff */
[----:B------:R-:W-:-:S02]  /*a110*/  LOP3.LUT R32, R33, 0x380, RZ, 0xc0, !PT ;  /* 0x0000038021207812 */ /* 0x000fc400078ec0ff */
[----:B------:R-:W-:Y:S02]  /*a120*/  LOP3.LUT R44, R45, 0x380, RZ, 0xc0, !PT ;  /* 0x000003802d2c7812 */ /* 0x000fe400078ec0ff */
[----:B------:R-:W-:Y:S01]  /*a130*/  MOV R13, UR7 ;  /* 0x00000007000d7c02 */ /* 0x000fe20008000f00 */
[----:B------:R-:W-:Y:S01]  /*a140*/  UMOV UR4, URZ ;  /* 0x0000003f00047c82 */ /* 0x000fe20008000000 */
[----:B------:R-:W-:Y:S02]  /*a150*/  SHF.R.U64 R8, R8, 0x3, RZ ;  /* 0x0000000308087819 */ /* 0x000fe400000012ff */
[----:B------:R-:W-:Y:S01]  /*a160*/  SHF.R.U64 R28, R28, 0x3, RZ ;  /* 0x000000031c1c7819 */ /* 0x000fe200000012ff */
[----:B0-----:R0:W5:Y:S01]  /*a170*/  @P6 LDG.E R81, desc[UR10][R12.64] ;  /* 0x0000000a0c516981 */ /* 0x001162000c1e1900 */
        /* <DEDUP_REMOVED lines=10> */
[----:B---3--:R-:W-:Y:S01]  /*a220*/  @P0 R2UR UR4, R4 ;  /* 0x00000000040402ca */ /* 0x008fe200000e0000 */
[----:B0-----:R-:W-:-:S14]  /*a230*/  @P6 BRA `(.L_x_802) ;  /* 0x0000000000146947 */ /* 0x001fdc0003800000 */
[----:B------:R-:W-:Y:S05]  /*a240*/  @!P0 BRA `(.L_x_802) ;  /* 0x0000000000108947 */ /* 0x000fea0003800000 */
[----:B------:R-:W-:Y:S02]  /*a250*/  ULDC.64 UR6, c[0x0][0x208] ;  /* 0x0000820000067ab9 */ /* 0x000fe40000000a00 */
[----:B------:R-:W2:Y:S04]  /*a260*/  LDG.E R4, desc[UR6][R10.64] ;  /* 0x000000060a047981 */ /* 0x000ea8000c1e1900 */
[----:B-----5:R-:W2:Y:S02]  /*a270*/  LDG.E R81, desc[UR6][R10.64+0x4] ;  /* 0x000004060a517981 */ /* 0x020ea4000c1e1900 */
[----:B--2---:R-:W-:-:S07]  /*a280*/  IMAD.IADD R81, R81, 0x1, -R4 ;  /* 0x0000000151517824 */ /* 0x004fce00078e0a04 */
.L_x_802:
[----:B------:R-:W0:Y:S01]  /*a290*/  SHFL.IDX PT, R4, R189, RZ, 0x1f ;  /* 0x00001fffbd047589 */ /* 0x000e2200000e0000 */
[----:B------:R-:W-:Y:S01]  /*a2a0*/  ISETP.NE.AND P6, PT, R6, RZ, PT ;  /* 0x000000ff0600720c */ /* 0x000fe20003fc5270 */
[--C-:B------:R-:W-:Y:S01]  /*a2b0*/  IMAD.X R29, RZ, RZ, R147.reuse, P1 ;  /* 0x000000ffff1d7224 */ /* 0x100fe200008e0693 */
        /* <DEDUP_REMOVED lines=8> */
[----:B------:R-:W-:Y:S01]  /*a340*/  LOP3.LUT R52, R53, 0x380, RZ, 0xc0, !PT ;  /* 0x0000038035347812 */ /* 0x000fe200078ec0ff */
[----:B------:R-:W-:Y:S01]  /*a350*/  USHF.R.S32.HI UR9, URZ, 0x1f, UR4 ;  /* 0x0000001f3f097899 */ /* 0x000fe20008011404 */
[----:B------:R-:W-:Y:S01]  /*a360*/  LOP3.LUT R48, R49, 0x380, RZ, 0xc0, !PT ;  /* 0x0000038031307812 */ /* 0x000fe200078ec0ff */
[----:B------:R-:W-:Y:S01]  /*a370*/  USHF.R.S32.HI UR12, URZ, 0x1f, UR39 ;  /* 0x0000001f3f0c7899 */ /* 0x000fe20008011427 */
[----:B------:R-:W-:Y:S01]  /*a380*/  SHF.R.U64 R52, R52, 0x3, RZ ;  /* 0x0000000334347819 */ /* 0x000fe200000012ff */
[----:B------:R-:W-:Y:S01]  /*a390*/  USEL UR38, UR38, URZ, !UP0 ;  /* 0x0000003f26267287 */ /* 0x000fe2000c000000 */
[----:B------:R-:W-:Y:S01]  /*a3a0*/  SHF.R.U64 R36, R36, 0x3, RZ ;  /* 0x0000000324247819 */ /* 0x000fe200000012ff */
[----:B------:R-:W-:Y:S01]  /*a3b0*/  USEL UR40, UR40, URZ, !UP0 ;  /* 0x0000003f28287287 */ /* 0x000fe2000c000000 */
[----:B------:R-:W-:-:S02]  /*a3c0*/  SHF.R.U64 R48, R48, 0x3, RZ ;  /* 0x0000000330307819 */ /* 0x000fc400000012ff */
[----:B------:R-:W-:Y:S01]  /*a3d0*/  LOP3.LUT R52, R52, R53, RZ, 0x3c, !PT ;  /* 0x0000003534347212 */ /* 0x000fe200078e3cff */
[--C-:B------:R-:W-:Y:S01]  /*a3e0*/  IMAD.X R53, RZ, RZ, R147.reuse, P6 ;  /* 0x000000ffff357224 */ /* 0x100fe200030e0693 */
[----:B------:R-:W-:Y:S01]  /*a3f0*/  LOP3.LUT R36, R36, R37, RZ, 0x3c, !PT ;  /* 0x0000002524247212 */ /* 0x000fe200078e3cff */
[----:B------:R-:W-:Y:S01]  /*a400*/  IMAD.X R37, RZ, RZ, R147, P0 ;  /* 0x000000ffff257224 */ /* 0x000fe200000e0693 */
[----:B0-----:R-:W-:Y:S02]  /*a410*/  ISETP.NE.AND P6, PT, R4, RZ, PT ;  /* 0x000000ff0400720c */ /* 0x001fe40003fc5270 */
[----:B------:R-:W-:Y:S02]  /*a420*/  LOP3.LUT R48, R48, R49, RZ, 0x3c, !PT ;  /* 0x0000003130307212 */ /* 0x000fe400078e3cff */
[----:B------:R-:W-:Y:S02]  /*a430*/  IADD3.X R41, RZ, R147, RZ, P3, !PT ;  /* 0x00000093ff297210 */ /* 0x000fe40001ffe4ff */
[----:B------:R-:W-:-:S02]  /*a440*/  IADD3 R61, P2, R146, 0xa000, RZ ;  /* 0x0000a000923d7810 */ /* 0x000fc40007f5e0ff */
[C---:B------:R-:W-:Y:S02]  /*a450*/  IADD3 R57, P3, R146.reuse, 0xb000, RZ ;  /* 0x0000b00092397810 */ /* 0x040fe40007f7e0ff */
[C---:B------:R-:W-:Y:S02]  /*a460*/  IADD3 R69, P4, R146.reuse, 0xc000, RZ ;  /* 0x0000c00092457810 */ /* 0x040fe40007f9e0ff */
[C---:B------:R-:W-:Y:S02]  /*a470*/  IADD3 R65, P5, R146.reuse, 0xd000, RZ ;  /* 0x0000d00092417810 */ /* 0x040fe40007fbe0ff */
[C---:B------:R-:W-:Y:S02]  /*a480*/  IADD3 R77, P0, R146.reuse, 0xe000, RZ ;  /* 0x0000e000924d7810 */ /* 0x040fe40007f1e0ff */
[----:B------:R-:W-:Y:S02]  /*a490*/  IADD3.X R49, RZ, R147, RZ, P1, !PT ;  /* 0x00000093ff317210 */ /* 0x000fe40000ffe4ff */
        /* <DEDUP_REMOVED lines=16> */
[----:B------:R-:W-:Y:S01]  /*a5a0*/  LOP3.LUT R60, R60, R61, RZ, 0x3c, !PT ;  /* 0x0000003d3c3c7212 */ /* 0x000fe200078e3cff */
[--C-:B------:R-:W-:Y:S01]  /*a5b0*/  IMAD.X R61, RZ, RZ, R147.reuse, P2 ;  /* 0x000000ffff3d7224 */ /* 0x100fe200010e0693 */
[----:B------:R-:W-:Y:S01]  /*a5c0*/  LOP3.LUT R56, R56, R57, RZ, 0x3c, !PT ;  /* 0x0000003938387212 */ /* 0x000fe200078e3cff */
[--C-:B------:R-:W-:Y:S01]  /*a5d0*/  IMAD.X R57, RZ, RZ, R147.reuse, P3 ;  /* 0x000000ffff397224 */ /* 0x100fe200018e0693 */
[----:B------:R-:W-:Y:S01]  /*a5e0*/  LOP3.LUT R68, R68, R69, RZ, 0x3c, !PT ;  /* 0x0000004544447212 */ /* 0x000fe200078e3cff */
[--C-:B------:R-:W-:Y:S01]  /*a5f0*/  IMAD.X R69, RZ, RZ, R147.reuse, P4 ;  /* 0x000000ffff457224 */ /* 0x100fe200020e0693 */
[----:B------:R-:W-:Y:S01]  /*a600*/  LOP3.LUT R64, R64, R65, RZ, 0x3c, !PT ;  /* 0x0000004140407212 */ /* 0x000fe200078e3cff */
[----:B------:R-:W-:Y:S01]  /*a610*/  IMAD.X R65, RZ, RZ, R147, P5 ;  /* 0x000000ffff417224 */ /* 0x000fe200028e0693 */
[----:B------:R-:W-:-:S02]  /*a620*/  LOP3.LUT R76, R76, R77, RZ, 0x3c, !PT ;  /* 0x0000004d4c4c7212 */ /* 0x000fc400078e3cff */
        /* <DEDUP_REMOVED lines=12> */
[----:B------:R-:W-:Y:S01]  /*a6f0*/  ISETP.NE.AND P0, PT, R22, R11, PT ;  /* 0x0000000b1600720c */ /* 0x000fe20003f05270 */
[C---:B------:R-:W-:Y:S01]  /*a700*/  VIADD R4, R10.reuse, 0x8 ;  /* 0x000000080a047836 */ /* 0x040fe20000000000 */
[----:B------:R-:W-:Y:S01]  /*a710*/  ULDC.64 UR10, c[0x0][0xc78] ;  /* 0x00031e00000a7ab9 */ /* 0x000fe20000000a00 */
[----:B------:R-:W-:Y:S01]  /*a720*/  UIADD3 UR7, UR7, UR8, URZ ;  /* 0x0000000807077290 */ /* 0x000fe2000fffe03f */
[----:B------:R-:W-:Y:S01]  /*a730*/  SHF.R.S32.HI R6, RZ, 0x1f, R10 ;  /* 0x0000001fff067819 */ /* 0x000fe2000001140a */
[----:B------:R-:W-:Y:S01]  /*a740*/  UIMAD UR8, UR40, UR10, URZ ;  /* 0x0000000a280872a4 */ /* 0x000fe2000f8e023f */
[-C--:B-----5:R-:W-:Y:S01]  /*a750*/  ISETP.GE.OR P1, PT, R10, R81.reuse, P0 ;  /* 0x000000510a00720c */ /* 0x0a0fe20000726670 */
[----:B------:R-:W-:Y:S01]  /*a760*/  UIMAD.WIDE.U32 UR6, UR38, UR10, UR6 ;  /* 0x0000000a260672a5 */ /* 0x000fe2000f8e0006 */
[----:B------:R-:W-:Y:S01]  /*a770*/  ISETP.GE.OR P0, PT, R4, R81, P0 ;  /* 0x000000510400720c */ /* 0x000fe20000706670 */
[----:B------:R-:W-:Y:S01]  /*a780*/  UIMAD UR8, UR38, UR11, UR8 ;  /* 0x0000000b260872a4 */ /* 0x000fe2000f8e0208 */
[----:B------:R-:W-:-:S02]  /*a790*/  ULDC.64 UR14, c[0x0][0x208] ;  /* 0x00008200000e7ab9 */ /* 0x000fc40000000a00 */
[----:B------:R-:W-:Y:S01]  /*a7a0*/  ULDC.64 UR10, c[0x0][0xc40] ;  /* 0x00031000000a7ab9 */ /* 0x000fe20000000a00 */
[----:B------:R-:W-:Y:S02]  /*a7b0*/  IADD3 R11, P2, R10, UR6, RZ ;  /* 0x000000060a0b7c10 */ /* 0x000fe4000ff5e0ff */
[----:B------:R-:W-:-:S04]  /*a7c0*/  MOV R13, UR8 ;  /* 0x00000008000d7c02 */ /* 0x000fc80008000f00 */
[----:B------:R-:W-:Y:S02]  /*a7d0*/  IADD3.X R6, R6, UR7, R13, P2, !PT ;  /* 0x0000000706067c10 */ /* 0x000fe400097fe40d */
[----:B------:R-:W-:-:S04]  /*a7e0*/  LEA R10, P2, R11, UR10, 0x2 ;  /* 0x0000000a0b0a7c11 */ /* 0x000fc8000f8410ff */
[----:B------:R-:W-:-:S05]  /*a7f0*/  LEA.HI.X R11, R11, UR11, R6, 0x2, P2 ;  /* 0x0000000b0b0b7c11 */ /* 0x000fca00090f1406 */
[----:B------:R0:W-:Y:S04]  /*a800*/  @!P1 STG.E desc[UR14][R10.64], R0 ;  /* 0x000000000a009986 */ /* 0x0001e8000c10190e */
[----:B------:R0:W-:Y:S02]  /*a810*/  @!P0 STG.E desc[UR14][R10.64+0x20], R3 ;  /* 0x000020030a008986 */ /* 0x0001e4000c10190e */
.L_x_803:
[C---:B0-----:R-:W-:Y:S01]  /*a820*/  VIADD R3, R16.reuse, 0x40 ;  /* 0x0000004010037836 */ /* 0x041fe20000000000 */
[----:B------:R-:W-:Y:S01]  /*a830*/  ULDC UR8, c[0x0][0xb8c] ;  /* 0x0002e30000087ab9 */ /* 0x000fe20000000800 */
[C---:B------:R-:W-:Y:S01]  /*a840*/  VIADD R6, R16.reuse, 0x80 ;  /* 0x0000008010067836 */ /* 0x040fe20000000000 */
[----:B------:R-:W-:Y:S01]  /*a850*/  ULDC.64 UR6, c[0x0][0x208] ;  /* 0x0000820000067ab9 */ /* 0x000fe20000000a00 */
[C---:B------:R-:W-:Y:S01]  /*a860*/  VIADD R86, R16.reuse, 0xc0 ;  /* 0x000000c010567836 */ /* 0x040fe20000000000 */
[----:B------:R-:W-:Y:S01]  /*a870*/  ISETP.GE.AND P1, PT, R3, UR8, PT ;  /* 0x0000000803007c0c */ /* 0x000fe2000bf26270 */
[C---:B------:R-:W-:Y:S01]  /*a880*/  VIADD R20, R16.reuse, 0x180 ;  /* 0x0000018010147836 */ /* 0x040fe20000000000 */
[----:B------:R-:W-:Y:S01]  /*a890*/  ISETP.GE.AND P0, PT, R16, UR8, PT ;  /* 0x0000000810007c0c */ /* 0x000fe2000bf06270 */
[----:B------:R-:W-:Y:S01]  /*a8a0*/  ULDC.64 UR10, c[0x0][0xba0] ;  /* 0x0002e800000a7ab9 */ /* 0x000fe20000000a00 */
[----:B------:R-:W-:Y:S01]  /*a8b0*/  SEL R4, RZ, 0xffffffff, P1 ;  /* 0xffffffffff047807 */ /* 0x000fe20000800000 */
[----:B------:R0:W5:Y:S01]  /*a8c0*/  LD.E.128 R12, desc[UR6][R146.64] ;  /* 0x00000006920c7980 */ /* 0x000162000c101d00 */
[----:B------:R-:W-:-:S02]  /*a8d0*/  SEL R0, RZ, 0x1, P0 ;  /* 0x00000001ff007807 */ /* 0x000fc40000000000 */
[----:B------:R-:W-:Y:S01]  /*a8e0*/  SHF.L.U32 R19, R4, 0x1, RZ ;  /* 0x0000000104137819 */ /* 0x000fe200000006ff */
[----:B------:R-:W5:Y:S01]  /*a8f0*/  LD.E.128 R8, desc[UR6][R8.64] ;  /* 0x0000000608087980 */ /* 0x000f62000c101d00 */
[----:B------:R-:W-:Y:S02]  /*a900*/  ISETP.GE.AND P0, PT, R6, UR8, PT ;  /* 0x0000000806007c0c */ /* 0x000fe4000bf06270 */
[----:B------:R-:W-:Y:S01]  /*a910*/  ISETP.GE.AND P1, PT, R86, UR8, PT ;  /* 0x0000000856007c0c */ /* 0x000fe2000bf26270 */
[----:B------:R-:W5:Y:S01]  /*a920*/  LD.E.128 R28, desc[UR6][R28.64] ;  /* 0x000000061c1c7980 */ /* 0x000f62000c101d00 */
[----:B------:R-:W-:Y:S02]  /*a930*/  LOP3.LUT R0, R19, 0x2, R0, 0xe2, !PT ;  /* 0x0000000213007812 */ /* 0x000fe400078ee200 */
[----:B------:R-:W-:Y:S01]  /*a940*/  SEL R19, RZ, 0x4, P0 ;  /* 0x00000004ff137807 */ /* 0x000fe20000000000 */
[----:B------:R-:W5:Y:S01]  /*a950*/  LD.E.128 R24, desc[UR6][R24.64] ;  /* 0x0000000618187980 */ /* 0x000f62000c101d00 */
[----:B------:R-:W-:-:S03]  /*a960*/  SEL R4, RZ, 0x8, P1 ;  /* 0x00000008ff047807 */ /* 0x000fc60000800000 */
[----:B------:R-:W5:Y:S01]  /*a970*/  LD.E.128 R40, desc[UR6][R40.64] ;  /* 0x0000000628287980 */ /* 0x000f62000c101d00 */
[----:B------:R-:W-:-:S03]  /*a980*/  LOP3.LUT R0, R4, R0, R19, 0xfe, !PT ;  /* 0x0000000004007212 */ /* 0x000fc600078efe13 */
[----:B------:R-:W5:Y:S01]  /*a990*/  LD.E.128 R32, desc[UR6][R32.64] ;  /* 0x0000000620207980 */ /* 0x000f62000c101d00 */
[----:B------:R-:W-:-:S03]  /*a9a0*/  ISETP.GE.AND P2, PT, R20, UR8, PT ;  /* 0x0000000814007c0c */ /* 0x000fc6000bf46270 */
[----:B------:R-:W5:Y:S01]  /*a9b0*/  LD.E.128 R44, desc[UR6][R44.64] ;  /* 0x000000062c2c7980 */ /* 0x000f62000c101d00 */
[----:B------:R-:W-:-:S03]  /*a9c0*/  SHF.R.S32.HI R21, RZ, 0x1f, R16 ;  /* 0x0000001fff157819 */ /* 0x000fc60000011410 */
[----:B------:R-:W5:Y:S01]  /*a9d0*/  LD.E.128 R36, desc[UR6][R36.64] ;  /* 0x0000000624247980 */ /* 0x000f62000c101d00 */
[----:B------:R-:W-:-:S03]  /*a9e0*/  MOV R19, UR10 ;  /* 0x0000000a00137c02 */ /* 0x000fc60008000f00 */
[----:B------:R-:W5:Y:S01]  /*a9f0*/  LD.E.128 R52, desc[UR6][R52.64] ;  /* 0x0000000634347980 */ /* 0x000f62000c101d00 */
[----:B------:R-:W-:-:S03]  /*aa00*/  IMAD.MOV.U32 R20, RZ, RZ, R16 ;  /* 0x000000ffff147224 */ /* 0x000fc600078e0010 */
[----:B------:R-:W5:Y:S04]  /*aa10*/  LD.E.128 R48, desc[UR6][R48.64] ;  /* 0x0000000630307980 */ /* 0x000f68000c101d00 */
[----:B------:R-:W5:Y:S04]  /*aa20*/  LD.E.128 R60, desc[UR6][R60.64] ;  /* 0x000000063c3c7980 */ /* 0x000f68000c101d00 */
[----:B------:R-:W5:Y:S04]  /*aa30*/  LD.E.128 R56, desc[UR6][R56.64] ;  /* 0x0000000638387980 */ /* 0x000f68000c101d00 */
[----:B------:R-:W5:Y:S04]  /*aa40*/  LD.E.128 R68, desc[UR6][R68.64] ;  /* 0x0000000644447980 */ /* 0x000f68000c101d00 */
[----:B------:R-:W5:Y:S04]  /*aa50*/  LD.E.128 R64, desc[UR6][R64.64] ;  /* 0x0000000640407980 */ /* 0x000f68000c101d00 */
[----:B------:R-:W5:Y:S04]  /*aa60*/  LD.E.128 R76, desc[UR6][R76.64] ;  /* 0x000000064c4c7980 */ /* 0x000f68000c101d00 */
[----:B------:R-:W5:Y:S01]  /*aa70*/  LD.E.128 R72, desc[UR6][R72.64] ;  /* 0x0000000648487980 */ /* 0x000f62000c101d00 */
[----:B------:R-:W-:Y:S01]  /*aa80*/  UIMAD UR6, UR9, UR10, URZ ;  /* 0x0000000a090672a4 */ /* 0x000fe2000f8e023f */
[C---:B------:R-:W-:Y:S01]  /*aa90*/  VIADD R88, R16.reuse, 0x100 ;  /* 0x0000010010587836 */ /* 0x040fe20000000000 */
[----:B------:R-:W-:Y:S01]  /*aaa0*/  BSSY B1, `(.L_x_804) ;  /* 0x0000047000017945 */ /* 0x000fe20003800000 */
[----:B------:R-:W-:Y:S01]  /*aab0*/  VIADD R89, R16, 0x140 ;  /* 0x0000014010597836 */ /* 0x000fe20000000000 */
[----:B------:R-:W-:-:S02]  /*aac0*/  UIMAD UR6, UR4, UR11, UR6 ;  /* 0x0000000b040672a4 */ /* 0x000fc4000f8e0206 */
[----:B------:R-:W-:Y:S01]  /*aad0*/  IMAD.WIDE.U32 R20, R19, UR4, R20 ;  /* 0x0000000413147c25 */ /* 0x000fe2000f8e0014 */
[----:B------:R-:W-:Y:S01]  /*aae0*/  @!PT LDS RZ, [RZ] ;  /* 0x00000000fffff984 */ /* 0x000fe20000000800 */
[----:B------:R-:W-:Y:S01]  /*aaf0*/  @!PT LDS RZ, [RZ] ;  /* 0x00000000fffff984 */ /* 0x000fe20000000800 */
[----:B------:R-:W-:Y:S01]  /*ab00*/  @!PT LDS RZ, [RZ] ;  /* 0x00000000fffff984 */ /* 0x000fe20000000800 */
[----:B------:R-:W-:Y:S01]  /*ab10*/  @!PT LDS RZ, [RZ] ;  /* 0x00000000fffff984 */ /* 0x000fe20000000800 */
[----:B------:R1:W-:Y:S06]  /*ab20*/  MEMBAR.ALL.CTA ;  /* 0x0000000000007992 */ /* 0x0003ec0000008000 */
[----:B-1----:R-:W1:Y:S01]  /*ab30*/  FENCE.VIEW.ASYNC.S ;  /* 0x00000000000073c6 */ /* 0x002e620000000000 */
[----:B------:R-:W-:Y:S01]  /*ab40*/  ULDC.64 UR10, c[0x0][0xbe0] ;  /* 0x0002f800000a7ab9 */ /* 0x000fe20000000a00 */
[----:B------:R-:W-:Y:S01]  /*ab50*/  ISETP.GE.AND P0, PT, R88, UR8, PT ;  /* 0x0000000858007c0c */ /* 0x000fe2000bf06270 */
[----:B------:R-:W-:-:S02]  /*ab60*/  UIMAD UR4, UR12, UR10, URZ ;  /* 0x0000000a0c0472a4 */ /* 0x000fc4000f8e023f */
[----:B------:R-:W-:Y:S01]  /*ab70*/  MOV R83, UR10 ;  /* 0x0000000a00537c02 */ /* 0x000fe20008000f00 */
[----:B------:R-:W-:Y:S01]  /*ab80*/  VIADD R21, R21, UR6 ;  /* 0x0000000615157c36 */ /* 0x000fe20008000000 */
[----:B------:R-:W-:Y:S01]  /*ab90*/  ISETP.GE.AND P1, PT, R89, UR8, PT ;  /* 0x0000000859007c0c */ /* 0x000fe2000bf26270 */
[----:B------:R-:W-:Y:S01]  /*aba0*/  UIMAD UR6, UR39, UR11, UR4 ;  /* 0x0000000b270672a4 */ /* 0x000fe2000f8e0204 */
[----:B------:R-:W-:Y:S01]  /*abb0*/  SEL R19, RZ, 0x10, P0 ;  /* 0x00000010ff137807 */ /* 0x000fe20000000000 */
[----:B------:R-:W-:Y:S01]  /*abc0*/  IMAD.WIDE.U32 R20, R83, UR39, R20 ;  /* 0x0000002753147c25 */ /* 0x000fe2000f8e0014 */
[----:B------:R-:W-:Y:S01]  /*abd0*/  SEL R4, RZ, 0x20, P1 ;  /* 0x00000020ff047807 */ /* 0x000fe20000800000 */
[----:B------:R-:W-:Y:S02]  /*abe0*/  UIADD3 UR4, UR37, 0x38820, URZ ;  /* 0x0003882025047890 */ /* 0x000fe4000fffe03f */
[----:B-----5:R-:W-:Y:S01]  /*abf0*/  IMAD R81, R188, -0x40, R81 ;  /* 0xffffffc0bc517824 */ /* 0x020fe200078e0251 */
[----:B------:R-:W-:Y:S01]  /*ac00*/  LOP3.LUT R19, R4, R0, R19, 0xfe, !PT ;  /* 0x0000000004137212 */ /* 0x000fe200078efe13 */
[----:B------:R-:W-:Y:S01]  /*ac10*/  VIADD R21, R21, UR6 ;  /* 0x0000000615157c36 */ /* 0x000fe20008000000 */
[----:B------:R-:W-:Y:S01]  /*ac20*/  SEL R0, RZ, 0x40, P2 ;  /* 0x00000040ff007807 */ /* 0x000fe20001000000 */
[----:B------:R-:W-:Y:S01]  /*ac30*/  ULDC.64 UR6, c[0x0][0xbe8] ;  /* 0x0002fa0000067ab9 */ /* 0x000fe20000000a00 */
[----:B------:R-:W-:Y:S01]  /*ac40*/  ISETP.GE.AND P2, PT, R18, R81, PT ;  /* 0x000000511200720c */ /* 0x000fe20003f46270 */
[----:B------:R-:W-:Y:S01]  /*ac50*/  IMAD.U32 R83, RZ, RZ, UR6 ;  /* 0x00000006ff537e24 */ /* 0x000fe2000f8e00ff */
[----:B------:R-:W-:Y:S01]  /*ac60*/  UIMAD UR6, UR40, UR6, URZ ;  /* 0x00000006280672a4 */ /* 0x000fe2000f8e023f */
[----:B------:R-:W-:Y:S01]  /*ac70*/  VIADD R80, R16, 0x1c0 ;  /* 0x000001c010507836 */ /* 0x000fe20000000000 */
[----:B------:R-:W-:Y:S01]  /*ac80*/  UPRMT UR4, URZ, 0x654, UR4 ;  /* 0x000006543f047896 */ /* 0x000fe20008000004 */
[----:B------:R-:W-:Y:S01]  /*ac90*/  IMAD.WIDE.U32 R82, R83, UR38, R20 ;  /* 0x0000002653527c25 */ /* 0x000fe2000f8e0014 */
[----:B------:R-:W-:Y:S01]  /*aca0*/  UIMAD UR6, UR38, UR7, UR6 ;  /* 0x00000007260672a4 */ /* 0x000fe2000f8e0206 */
[----:B------:R-:W-:-:S02]  /*acb0*/  LOP3.LUT R0, R19, R0, RZ, 0xfc, !PT ;  /* 0x0000000013007212 */ /* 0x000fc400078efcff */
[----:B------:R-:W-:Y:S01]  /*acc0*/  ISETP.GE.AND P1, PT, R80, UR8, PT ;  /* 0x0000000850007c0c */ /* 0x000fe2000bf26270 */
[----:B------:R-:W-:Y:S01]  /*acd0*/  VIADD R4, R18, 0x20 ;  /* 0x0000002012047836 */ /* 0x000fe20000000000 */
[--C-:B------:R-:W-:Y:S02]  /*ace0*/  SHF.R.S32.HI R19, RZ, 0x1f, R18.reuse ;  /* 0x0000001fff137819 */ /* 0x100fe40000011412 */
[----:B------:R-:W-:Y:S01]  /*acf0*/  SEL R21, RZ, 0x80, P1 ;  /* 0x00000080ff157807 */ /* 0x000fe20000800000 */
[----:B-1----:R-:W-:Y:S01]  /*ad00*/  SYNCS.ARRIVE.TRANS64.RED.A1T0 RZ, [UR4], RZ ;  /* 0x000000ffffff79a7 */ /* 0x002fe20008100404 */
[----:B------:R-:W-:Y:S02]  /*ad10*/  IADD3 R87, R83, UR6, RZ ;  /* 0x0000000653577c10 */ /* 0x000fe4000fffe0ff */
[----:B------:R-:W-:Y:S01]  /*ad20*/  ISETP.GE.AND P0, PT, R4, R81, PT ;  /* 0x000000510400720c */ /* 0x000fe20003f06270 */
[----:B------:R-:W-:Y:S01]  /*ad30*/  IMAD.WIDE R80, R188, 0x40, R18 ;  /* 0x00000040bc507825 */ /* 0x000fe200078e0212 */
[----:B------:R-:W-:Y:S01]  /*ad40*/  LOP3.LUT R4, R0, R21, RZ, 0xfc, !PT ;  /* 0x0000001500047212 */ /* 0x000fe200078efcff */
[----:B0-----:R-:W-:Y:S10]  /*ad50*/  @P2 BRA `(.L_x_805) ;  /* 0x00000000006c2947 */ /* 0x001ff40003800000 */
[----:B------:R-:W-:Y:S01]  /*ad60*/  ULDC.64 UR6, c[0x0][0xbd8] ;  /* 0x0002f60000067ab9 */ /* 0x000fe20000000a00 */
[----:B------:R-:W-:Y:S01]  /*ad70*/  IMAD.MOV.U32 R20, RZ, RZ, R82 ;  /* 0x000000ffff147224 */ /* 0x000fe200078e0052 */
[----:B------:R-:W-:Y:S01]  /*ad80*/  ISETP.GE.AND P2, PT, R16, UR8, PT ;  /* 0x0000000810007c0c */ /* 0x000fe2000bf46270 */
[----:B------:R-:W-:Y:S01]  /*ad90*/  IMAD R85, R81, UR6, RZ ;  /* 0x0000000651557c24 */ /* 0x000fe2000f8e02ff */
[----:B------:R-:W-:Y:S01]  /*ada0*/  ISETP.GE.AND P3, PT, R3, UR8, PT ;  /* 0x0000000803007c0c */ /* 0x000fe2000bf66270 */
[----:B------:R-:W-:Y:S01]  /*adb0*/  IMAD.MOV.U32 R21, RZ, RZ, R87 ;  /* 0x000000ffff157224 */ /* 0x000fe200078e0057 */
[----:B------:R-:W-:Y:S01]  /*adc0*/  ULDC.64 UR10, c[0x0][0x208] ;  /* 0x00008200000a7ab9 */ /* 0x000fe20000000a00 */
[C---:B------:R-:W-:Y:S01]  /*add0*/  IMAD R85, R80.reuse, UR7, R85 ;  /* 0x0000000750557c24 */ /* 0x040fe2000f8e0255 */
[----:B------:R-:W-:Y:S01]  /*ade0*/  ISETP.GE.AND P4, PT, R89, UR8, PT ;  /* 0x0000000859007c0c */ /* 0x000fe2000bf86270 */
[----:B------:R-:W-:Y:S01]  /*adf0*/  IMAD.WIDE.U32 R20, R80, UR6, R20 ;  /* 0x0000000650147c25 */ /* 0x000fe2000f8e0014 */
[----:B------:R-:W-:Y:S01]  /*ae00*/  ULDC.64 UR6, c[0x0][0xb80] ;  /* 0x0002e00000067ab9 */ /* 0x000fe20000000a00 */
[----:B------:R-:W-:-:S02]  /*ae10*/  LOP3.LUT P5, RZ, R0, 0x40, RZ, 0xc0, !PT ;  /* 0x0000004000ff7812 */ /* 0x000fc400078ac0ff */
[----:B------:R-:W-:Y:S01]  /*ae20*/  IMAD.IADD R21, R21, 0x1, R85 ;  /* 0x0000000115157824 */ /* 0x000fe200078e0255 */
[----:B------:R-:W-:Y:S02]  /*ae30*/  LEA R84, P1, R20, UR6, 0x1 ;  /* 0x0000000614547c11 */ /* 0x000fe4000f8208ff */
[----:B------:R-:W-:Y:S02]  /*ae40*/  LOP3.LUT P6, RZ, R4, 0x80, RZ, 0xc0, !PT ;  /* 0x0000008004ff7812 */ /* 0x000fe400078cc0ff */
        /* <DEDUP_REMOVED lines=12> */
.L_x_805:
[----:B------:R-:W-:Y:S05]  /*af10*/  BSYNC B1 ;  /* 0x0000000000017941 */ /* 0x000fea0003800000 */
.L_x_804:
[----:B------:R-:W-:Y:S05]  /*af20*/  @P0 BRA `(.L_x_806) ;  /* 0x0000000c004c0947 */ /* 0x000fea0003800000 */
[----:B0-----:R-:W-:Y:S01]  /*af30*/  IADD3 R15, P0, R80, 0x20, RZ ;  /* 0x00000020500f7810 */ /* 0x001fe20007f1e0ff */
[----:B------:R-:W-:Y:S01]  /*af40*/  ULDC.64 UR6, c[0x0][0xbd8] ;  /* 0x0002f60000067ab9 */ /* 0x000fe20000000a00 */
[----:B------:R-:W-:Y:S01]  /*af50*/  IMAD.MOV.U32 R12, RZ, RZ, R82 ;  /* 0x000000ffff0c7224 */ /* 0x000fe200078e0052 */
[----:B------:R-:W-:Y:S01]  /*af60*/  ISETP.GE.AND P4, PT, R3, UR8, PT ;  /* 0x0000000803007c0c */ /* 0x000fe2000bf86270 */
[----:B------:R-:W-:Y:S01]  /*af70*/  IMAD.MOV.U32 R13, RZ, RZ, R87 ;  /* 0x000000ffff0d7224 */ /* 0x000fe200078e0057 */
[----:B------:R-:W-:Y:S01]  /*af80*/  IADD3.X R80, RZ, R81, RZ, P0, !PT ;  /* 0x00000051ff507210 */ /* 0x000fe200007fe4ff */
[----:B------:R-:W-:Y:S01]  /*af90*/  ULDC.64 UR10, c[0x0][0x208] ;  /* 0x00008200000a7ab9 */ /* 0x000fe20000000a00 */
        /* <DEDUP_REMOVED lines=13> */
[----:B------:R2:W-:Y:S01]  /*b070*/  @!P0 STG.E.128 desc[UR10][R14.64+0x280], R56 ;  /* 0x000280380e008986 */ /* 0x0005e2000c101d0a */
[----:B------:R-:W-:-:S03]  /*b080*/  LOP3.LUT P0, RZ, R4, 0x80, RZ, 0xc0, !PT ;  /* 0x0000008004ff7812 */ /* 0x000fc6000780c0ff */
[----:B------:R2:W-:Y:S04]  /*b090*/  @!P5 STG.E.128 desc[UR10][R14.64], R8 ;  /* 0x000000080e00d986 */ /* 0x0005e8000c101d0a */
[----:B------:R2:W-:Y:S04]  /*b0a0*/  @!P4 STG.E.128 desc[UR10][R14.64+0x80], R24 ;  /* 0x000080180e00c986 */ /* 0x0005e8000c101d0a */
[----:B------:R2:W-:Y:S04]  /*b0b0*/  @!P3 STG.E.128 desc[UR10][R14.64+0x100], R32 ;  /* 0x000100200e00b986 */ /* 0x0005e8000c101d0a */
[----:B------:R2:W-:Y:S04]  /*b0c0*/  @!P2 STG.E.128 desc[UR10][R14.64+0x180], R36 ;  /* 0x000180240e00a986 */ /* 0x0005e8000c101d0a */
[----:B------:R2:W-:Y:S04]  /*b0d0*/  @!P1 STG.E.128 desc[UR10][R14.64+0x200], R48 ;  /* 0x000200300e009986 */ /* 0x0005e8000c101d0a */
[----:B------:R2:W-:Y:S01]  /*b0e0*/  @P6 STG.E.128 desc[UR10][R14.64+0x300], R64 ;  /* 0x000300400e006986 */ /* 0x0005e2000c101d0a */
[----:B------:R-:W-:Y:S05]  /*b0f0*/  @!P0 BRA `(.L_x_806) ;  /* 0x0000000800d88947 */ /* 0x000fea0003800000 */
[----:B------:R-:W-:Y:S02]  /*b100*/  ULDC.64 UR6, c[0x0][0x208] ;  /* 0x0000820000067ab9 */ /* 0x000fe40000000a00 */
[----:B------:R3:W-:Y:S01]  /*b110*/  STG.E.128 desc[UR6][R14.64+0x380], R72 ;  /* 0x000380480e007986 */ /* 0x0007e2000c101d06 */
[----:B------:R-:W-:Y:S05]  /*b120*/  BRA `(.L_x_806) ;  /* 0x0000000800cc7947 */ /* 0x000fea0003800000 */
.L_x_801:
[----:B------:R-:W-:Y:S01]  /*b130*/  USHF.L.U32 UR8, UR38, 0x2, URZ ;  /* 0x0000000226087899 */ /* 0x000fe2000800063f */
[----:B------:R-:W-:Y:S01]  /*b140*/  ULDC.64 UR6, c[0x0][0xcd8] ;  /* 0x0003360000067ab9 */ /* 0x000fe20000000a00 */
[----:B------:R-:W-:Y:S01]  /*b150*/  USHF.L.U64.HI UR9, UR38, 0x2, UR40 ;  /* 0x0000000226097899 */ /* 0x000fe20008010228 */
[----:B------:R-:W-:Y:S01]  /*b160*/  IMAD.MOV.U32 R13, RZ, RZ, RZ ;  /* 0x000000ffff0d7224 */ /* 0x000fe200078e00ff */
[----:B------:R-:W-:Y:S02]  /*b170*/  UIADD3 UR4, UP1, UR8, UR6, URZ ;  /* 0x0000000608047290 */ /* 0x000fe4000ff3e03f */
[----:B------:R-:W-:Y:S02]  /*b180*/  UISETP.NE.U32.AND UP0, UPT, UR6, URZ, UPT ;  /* 0x0000003f0600728c */ /* 0x000fe4000bf05070 */
[----:B------:R-:W-:Y:S02]  /*b190*/  UIADD3.X UR6, UR9, UR7, URZ, UP1, !UPT ;  /* 0x0000000709067290 */ /* 0x000fe40008ffe43f */
[----:B------:R-:W-:Y:S01]  /*b1a0*/  UISETP.NE.AND.EX UP0, UPT, UR7, URZ, UPT, UP0 ;  /* 0x0000003f0700728c */ /* 0x000fe2000bf05300 */
[----:B------:R-:W0:Y:S01]  /*b1b0*/  LDC R3, c[0x0][0xb88] ;  /* 0x0002e200ff037b82 */ /* 0x000e220000000800 */
[----:B------:R-:W-:Y:S01]  /*b1c0*/  MOV R8, UR4 ;  /* 0x0000000400087c02 */ /* 0x000fe20008000f00 */
[----:B------:R-:W-:Y:S01]  /*b1d0*/  ULDC.64 UR10, c[0x0][0x208] ;  /* 0x00008200000a7ab9 */ /* 0x000fe20000000a00 */
[----:B------:R-:W-:Y:S01]  /*b1e0*/  IMAD.U32 R9, RZ, RZ, UR6 ;  /* 0x00000006ff097e24 */ /* 0x000fe2000f8e00ff */
[----:B------:R-:W-:Y:S01]  /*b1f0*/  ULDC.64 UR6, c[0x0][0xce0] ;  /* 0x0003380000067ab9 */ /* 0x000fe20000000a00 */
[----:B------:R-:W-:Y:S01]  /*b200*/  PLOP3.LUT P1, PT, PT, PT, UP0, 0x80, 0x0 ;  /* 0x000000000000781c */ /* 0x000fe20003f2f008 */
[----:B------:R-:W-:-:S04]  /*b210*/  UISETP.NE.U32.AND UP1, UPT, UR6, URZ, UPT ;  /* 0x0000003f0600728c */ /* 0x000fc8000bf25070 */
[----:B------:R-:W-:-:S06]  /*b220*/  UISETP.NE.AND.EX UP1, UPT, UR7, URZ, UPT, UP1 ;  /* 0x0000003f0700728c */ /* 0x000fcc000bf25310 */
[----:B------:R-:W-:Y:S01]  /*b230*/  PLOP3.LUT P2, PT, PT, PT, UP1, 0x80, 0x0 ;  /* 0x000000000000781c */ /* 0x000fe20003f4f018 */
[----:B------:R-:W-:Y:S01]  /*b240*/  VIADD R6, R16, 0x40 ;  /* 0x0000004010067836 */ /* 0x000fe20000000000 */
[----:B------:R-:W5:Y:S03]  /*b250*/  @P1 LDG.E R13, desc[UR10][R8.64] ;  /* 0x0000000a080d1981 */ /* 0x000f66000c1e1900 */
[----:B------:R-:W-:-:S04]  /*b260*/  @UP1 UIADD3 UR6, UP2, UR8, UR6, URZ ;  /* 0x0000000608061290 */ /* 0x000fc8000ff5e03f */
[----:B------:R-:W-:Y:S02]  /*b270*/  @UP1 UIADD3.X UR7, UR9, UR7, URZ, UP2, !UPT ;  /* 0x0000000709071290 */ /* 0x000fe400097fe43f */
[----:B------:R-:W-:-:S04]  /*b280*/  IMAD.U32 R10, RZ, RZ, UR6 ;  /* 0x00000006ff0a7e24 */ /* 0x000fc8000f8e00ff */
[----:B------:R-:W-:-:S05]  /*b290*/  MOV R11, UR7 ;  /* 0x00000007000b7c02 */ /* 0x000fca0008000f00 */
[----:B0-----:R0:W5:Y:S01]  /*b2a0*/  @P2 LDG.E R3, desc[UR10][R10.64] ;  /* 0x0000000a0a032981 */ /* 0x001162000c1e1900 */
[----:B------:R-:W-:Y:S01]  /*b2b0*/  ULDC UR10, c[0x0][0xb8c] ;  /* 0x0002e300000a7ab9 */ /* 0x000fe20000000800 */
[----:B------:R-:W-:Y:S01]  /*b2c0*/  VIADD R14, R16, 0x80 ;  /* 0x00000080100e7836 */ /* 0x000fe20000000000 */
[----:B------:R-:W-:Y:S01]  /*b2d0*/  ISETP.GE.AND P3, PT, R6, UR10, PT ;  /* 0x0000000a06007c0c */ /* 0x000fe2000bf66270 */
[C---:B------:R-:W-:Y:S01]  /*b2e0*/  VIADD R12, R16.reuse, 0x180 ;  /* 0x00000180100c7836 */ /* 0x040fe20000000000 */
[C---:B------:R-:W-:Y:S02]  /*b2f0*/  ISETP.GE.AND P0, PT, R16.reuse, UR10, PT ;  /* 0x0000000a10007c0c */ /* 0x040fe4000bf06270 */
[----:B------:R-:W-:Y:S02]  /*b300*/  SEL R4, RZ, 0xffffffff, P3 ;  /* 0xffffffffff047807 */ /* 0x000fe40001800000 */
[----:B------:R-:W-:Y:S02]  /*b310*/  IADD3 R20, R16, 0xc0, RZ ;  /* 0x000000c010147810 */ /* 0x000fe40007ffe0ff */
[----:B------:R-:W-:Y:S01]  /*b320*/  SEL R0, RZ, 0x1, P0 ;  /* 0x00000001ff007807 */ /* 0x000fe20000000000 */
[----:B------:R-:W-:Y:S01]  /*b330*/  IMAD.SHL.U32 R15, R4, 0x2, RZ ;  /* 0x00000002040f7824 */ /* 0x000fe200078e00ff */
[----:B------:R-:W-:-:S02]  /*b340*/  ISETP.GE.AND P4, PT, R14, UR10, PT ;  /* 0x0000000a0e007c0c */ /* 0x000fc4000bf86270 */
[----:B------:R-:W-:Y:S02]  /*b350*/  ISETP.GE.AND P5, PT, R20, UR10, PT ;  /* 0x0000000a14007c0c */ /* 0x000fe4000bfa6270 */
[----:B------:R-:W-:Y:S02]  /*b360*/  LOP3.LUT R0, R15, 0x2, R0, 0xe2, !PT ;  /* 0x000000020f007812 */ /* 0x000fe400078ee200 */
[----:B0-----:R-:W-:Y:S02]  /*b370*/  SEL R11, RZ, 0x4, P4 ;  /* 0x00000004ff0b7807 */ /* 0x001fe40002000000 */
[----:B------:R-:W-:Y:S02]  /*b380*/  SEL R4, RZ, 0x8, P5 ;  /* 0x00000008ff047807 */ /* 0x000fe40002800000 */
[----:B------:R-:W-:Y:S02]  /*b390*/  ISETP.GE.AND P0, PT, R12, UR10, PT ;  /* 0x0000000a0c007c0c */ /* 0x000fe4000bf06270 */
[----:B------:R-:W-:-:S02]  /*b3a0*/  ISETP.GE.AND P3, PT, R191, 0x40, PT ;  /* 0x00000040bf00780c */ /* 0x000fc40003f66270 */
[----:B------:R-:W-:Y:S01]  /*b3b0*/  LOP3.LUT R12, R4, R0, R11, 0xfe, !PT ;  /* 0x00000000040c7212 */ /* 0x000fe200078efe0b */
[----:B------:R-:W-:Y:S10]  /*b3c0*/  @P2 BRA `(.L_x_807) ;  /* 0x0000000000142947 */ /* 0x000ff40003800000 */
[----:B------:R-:W-:Y:S05]  /*b3d0*/  @!P1 BRA `(.L_x_807) ;  /* 0x0000000000109947 */ /* 0x000fea0003800000 */
[----:B------:R-:W-:Y:S02]  /*b3e0*/  ULDC.64 UR6, c[0x0][0x208] ;  /* 0x0000820000067ab9 */ /* 0x000fe40000000a00 */
[----:B------:R-:W2:Y:S04]  /*b3f0*/  LDG.E R0, desc[UR6][R8.64] ;  /* 0x0000000608007981 */ /* 0x000ea8000c1e1900 */
[----:B-----5:R-:W2:Y:S02]  /*b400*/  LDG.E R3, desc[UR6][R8.64+0x4] ;  /* 0x0000040608037981 */ /* 0x020ea4000c1e1900 */
[----:B--2---:R-:W-:-:S07]  /*b410*/  IMAD.IADD R3, R3, 0x1, -R0 ;  /* 0x0000000103037824 */ /* 0x004fce00078e0a00 */
.L_x_807:
        /* <DEDUP_REMOVED lines=15> */
[----:B------:R-:W-:Y:S01]  /*b510*/  ULDC.64 UR8, c[0x0][0xc70] ;  /* 0x00031c0000087ab9 */ /* 0x000fe20000000a00 */
[----:B------:R-:W-:Y:S01]  /*b520*/  ULDC.64 UR12, c[0x0][0x208] ;  /* 0x00008200000c7ab9 */ /* 0x000fe20000000a00 */
        /* <DEDUP_REMOVED lines=17> */
.L_x_809:
[----:B------:R-:W-:Y:S05]  /*b640*/  BSYNC B1 ;  /* 0x0000000000017941 */ /* 0x000fea0003800000 */
.L_x_808:
[----:B------:R-:W-:Y:S01]  /*b650*/  ULDC.64 UR8, c[0x0][0xba0] ;  /* 0x0002e80000087ab9 */ /* 0x000fe20000000a00 */
[----:B------:R-:W-:Y:S01]  /*b660*/  MOV R8, R16 ;  /* 0x0000001000087202 */ /* 0x000fe20000000f00 */
[----:B0-----:R-:W-:Y:S01]  /*b670*/  IMAD.MOV.U32 R9, RZ, RZ, R15 ;  /* 0x000000ffff097224 */ /* 0x001fe200078e000f */
[----:B------:R-:W-:Y:S01]  /*b680*/  ISETP.GE.AND P1, PT, R26, UR10, PT ;  /* 0x0000000a1a007c0c */ /* 0x000fe2000bf26270 */
[----:B------:R-:W-:Y:S01]  /*b690*/  IMAD R0, R4, UR8, RZ ;  /* 0x0000000804007c24 */ /* 0x000fe2000f8e02ff */
        /* <DEDUP_REMOVED lines=9> */
[----:B------:R-:W-:Y:S01]  /*b730*/  MOV R13, UR8 ;  /* 0x00000008000d7c02 */ /* 0x000fe20008000f00 */
[----:B------:R-:W-:Y:S01]  /*b740*/  IMAD R3, R188, -0x40, R3 ;  /* 0xffffffc0bc037824 */ /* 0x000fe200078e0203 */
[----:B------:R-:W-:Y:S01]  /*b750*/  UIMAD UR4, UR39, UR9, UR4 ;  /* 0x00000009270472a4 */ /* 0x000fe2000f8e0204 */
[----:B------:R-:W-:Y:S01]  /*b760*/  LOP3.LUT R11, R0, R12, R11, 0xfe, !PT ;  /* 0x0000000c000b7212 */ /* 0x000fe200078efe0b */
[----:B------:R-:W-:Y:S01]  /*b770*/  ULDC.64 UR6, c[0x0][0xbe8] ;  /* 0x0002fa0000067ab9 */ /* 0x000fe20000000a00 */
[----:B------:R-:W-:Y:S01]  /*b780*/  IMAD.WIDE.U32 R8, R13, UR39, R8 ;  /* 0x000000270d087c25 */ /* 0x000fe2000f8e0008 */
[----:B------:R-:W-:-:S02]  /*b790*/  SEL R0, RZ, 0x40, P0 ;  /* 0x00000040ff007807 */ /* 0x000fc40000000000 */
[----:B------:R-:W-:Y:S01]  /*b7a0*/  ISETP.GE.AND P1, PT, R18, R3, PT ;  /* 0x000000031200720c */ /* 0x000fe20003f26270 */
[----:B------:R-:W-:Y:S01]  /*b7b0*/  VIADD R9, R9, UR4 ;  /* 0x0000000409097c36 */ /* 0x000fe20008000000 */
[----:B------:R-:W-:Y:S01]  /*b7c0*/  UIMAD UR4, UR40, UR6, URZ ;  /* 0x00000006280472a4 */ /* 0x000fe2000f8e023f */
[----:B------:R-:W-:Y:S01]  /*b7d0*/  VIADD R4, R16, 0x1c0 ;  /* 0x000001c010047836 */ /* 0x000fe20000000000 */
[----:B------:R-:W-:Y:S01]  /*b7e0*/  LOP3.LUT R21, R11, R0, RZ, 0xfc, !PT ;  /* 0x000000000b157212 */ /* 0x000fe200078efcff */
[----:B------:R-:W-:Y:S01]  /*b7f0*/  IMAD.U32 R11, RZ, RZ, UR6 ;  /* 0x00000006ff0b7e24 */ /* 0x000fe2000f8e00ff */
[----:B------:R-:W-:Y:S01]  /*b800*/  UIMAD UR4, UR38, UR7, UR4 ;  /* 0x00000007260472a4 */ /* 0x000fe2000f8e0204 */
[----:B------:R-:W-:Y:S02]  /*b810*/  SHF.R.S32.HI R13, RZ, 0x1f, R18 ;  /* 0x0000001fff0d7819 */ /* 0x000fe40000011412 */
[----:B------:R-:W-:Y:S01]  /*b820*/  ISETP.GE.AND P2, PT, R4, UR10, PT ;  /* 0x0000000a04007c0c */ /* 0x000fe2000bf46270 */
[----:B------:R-:W-:Y:S01]  /*b830*/  IMAD.WIDE.U32 R10, R11, UR38, R8 ;  /* 0x000000260b0a7c25 */ /* 0x000fe2000f8e0008 */
[----:B------:R-:W-:-:S02]  /*b840*/  MOV R12, R18 ;  /* 0x00000012000c7202 */ /* 0x000fc40000000f00 */
[----:B------:R-:W-:Y:S01]  /*b850*/  SEL R0, RZ, 0x80, P2 ;  /* 0x00000080ff007807 */ /* 0x000fe20001000000 */
[----:B------:R-:W-:Y:S02]  /*b860*/  VIADD R4, R18, 0x20 ;  /* 0x0000002012047836 */ /* 0x000fe40000000000 */
[----:B------:R-:W-:Y:S01]  /*b870*/  VIADD R15, R11, UR4 ;  /* 0x000000040b0f7c36 */ /* 0x000fe20008000000 */
[----:B------:R-:W-:Y:S01]  /*b880*/  LOP3.LUT R0, R21, R0, RZ, 0xfc, !PT ;  /* 0x0000000015007212 */ /* 0x000fe200078efcff */
[----:B------:R-:W-:Y:S01]  /*b890*/  IMAD.WIDE R12, R188, 0x40, R12 ;  /* 0x00000040bc0c7825 */ /* 0x000fe200078e020c */
[----:B------:R-:W-:Y:S01]  /*b8a0*/  ISETP.GE.AND P0, PT, R4, R3, PT ;  /* 0x000000030400720c */ /* 0x000fe20003f06270 */
[----:B------:R-:W-:-:S12]  /*b8b0*/  @P1 BRA `(.L_x_811) ;  /* 0x00000000006c1947 */ /* 0x000fd80003800000 */
[----:B------:R-:W-:Y:S01]  /*b8c0*/  ULDC.64 UR6, c[0x0][0xbd8] ;  /* 0x0002f60000067ab9 */ /* 0x000fe20000000a00 */
[----:B------:R-:W-:Y:S01]  /*b8d0*/  IMAD.MOV.U32 R8, RZ, RZ, R10 ;  /* 0x000000ffff087224 */ /* 0x000fe200078e000a */
[----:B------:R-:W-:Y:S01]  /*b8e0*/  ISETP.GE.AND P6, PT, R16, UR10, PT ;  /* 0x0000000a10007c0c */ /* 0x000fe2000bfc6270 */
[----:B------:R-:W-:Y:S01]  /*b8f0*/  IMAD R3, R13, UR6, RZ ;  /* 0x000000060d037c24 */ /* 0x000fe2000f8e02ff */
[----:B------:R-:W-:Y:S01]  /*b900*/  ISETP.GE.AND P5, PT, R6, UR10, PT ;  /* 0x0000000a06007c0c */ /* 0x000fe2000bfa6270 */
[----:B------:R-:W-:Y:S01]  /*b910*/  IMAD.MOV.U32 R9, RZ, RZ, R15 ;  /* 0x000000ffff097224 */ /* 0x000fe200078e000f */
[----:B------:R-:W-:Y:S01]  /*b920*/  ULDC.64 UR8, c[0x0][0x208] ;  /* 0x0000820000087ab9 */ /* 0x000fe20000000a00 */
[----:B------:R-:W-:Y:S01]  /*b930*/  IMAD R3, R12, UR7, R3 ;  /* 0x000000070c037c24 */ /* 0x000fe2000f8e0203 */
[----:B------:R-:W-:Y:S01]  /*b940*/  ISETP.GE.AND P4, PT, R20, UR10, PT ;  /* 0x0000000a14007c0c */ /* 0x000fe2000bf86270 */
[----:B------:R-:W-:Y:S01]  /*b950*/  IMAD.WIDE.U32 R8, R12, UR6, R8 ;  /* 0x000000060c087c25 */ /* 0x000fe2000f8e0008 */
[----:B------:R-:W-:Y:S01]  /*b960*/  ULDC.64 UR6, c[0x0][0xb80] ;  /* 0x0002e00000067ab9 */ /* 0x000fe20000000a00 */
[----:B------:R-:W-:-:S02]  /*b970*/  ISETP.GE.AND P3, PT, R26, UR10, PT ;  /* 0x0000000a1a007c0c */ /* 0x000fc4000bf66270 */
[----:B------:R-:W-:Y:S02]  /*b980*/  ISETP.GE.AND P2, PT, R27, UR10, PT ;  /* 0x0000000a1b007c0c */ /* 0x000fe4000bf46270 */
[----:B------:R-:W-:Y:S02]  /*b990*/  LEA R24, P1, R8, UR6, 0x1 ;  /* 0x0000000608187c11 */ /* 0x000fe4000f8208ff */
[----:B------:R-:W-:-:S04]  /*b9a0*/  IADD3 R3, R9, R3, RZ ;  /* 0x0000000309037210 */ /* 0x000fc80007ffe0ff */
        /* <DEDUP_REMOVED lines=12> */
.L_x_811:
[----:B------:R-:W-:Y:S05]  /*ba70*/  BSYNC B1 ;  /* 0x0000000000017941 */ /* 0x000fea0003800000 */
.L_x_810:
[----:B------:R-:W-:Y:S05]  /*ba80*/  @P0 BRA `(.L_x_806) ;  /* 0x0000000000740947 */ /* 0x000fea0003800000 */
[----:B------:R-:W-:Y:S01]  /*ba90*/  IADD3 R3, P0, R12, 0x20, RZ ;  /* 0x000000200c037810 */ /* 0x000fe20007f1e0ff */
[----:B------:R-:W-:Y:S01]  /*baa0*/  ULDC.64 UR6, c[0x0][0xbd8] ;  /* 0x0002f60000067ab9 */ /* 0x000fe20000000a00 */
[----:B------:R-:W-:Y:S01]  /*bab0*/  IMAD.MOV.U32 R8, RZ, RZ, R10 ;  /* 0x000000ffff087224 */ /* 0x000fe200078e000a */
[----:B------:R-:W-:Y:S01]  /*bac0*/  ULDC.64 UR8, c[0x0][0x208] ;  /* 0x0000820000087ab9 */ /* 0x000fe20000000a00 */
[----:B------:R-:W-:Y:S01]  /*bad0*/  IMAD.MOV.U32 R9, RZ, RZ, R15 ;  /* 0x000000ffff097224 */ /* 0x000fe200078e000f */
[----:B------:R-:W-:Y:S01]  /*bae0*/  ISETP.GE.AND P1, PT, R14, UR10, PT ;  /* 0x0000000a0e007c0c */ /* 0x000fe2000bf26270 */
[----:B------:R-:W-:Y:S01]  /*baf0*/  IMAD.X R12, RZ, RZ, R13, P0 ;  /* 0x000000ffff0c7224 */ /* 0x000fe200000e060d */
        /* <DEDUP_REMOVED lines=9> */
[----:B------:R-:W-:Y:S02]  /*bb90*/  LEA R10, P3, R8, UR6, 0x1 ;  /* 0x00000006080a7c11 */ /* 0x000fe4000f8608ff */
[----:B------:R-:W-:-:S04]  /*bba0*/  IADD3 R3, R9, R3, RZ ;  /* 0x0000000309037210 */ /* 0x000fc80007ffe0ff */
        /* <DEDUP_REMOVED lines=11> */
.L_x_806:
[----:B------:R-:W-:Y:S05]  /*bc60*/  BSYNC B0 ;  /* 0x0000000000007941 */ /* 0x000fea0003800000 */
.L_x_800:
[----:B------:R-:W-:Y:S02]  /*bc70*/  ULDC UR4, c[0x0][0xd14] ;  /* 0x0003450000047ab9 */ /* 0x000fe40000000800 */
[----:B------:R-:W-:-:S13]  /*bc80*/  ISETP.GE.AND P0, PT, R7, UR4, PT ;  /* 0x0000000407007c0c */ /* 0x000fda000bf06270 */
[----:B------:R-:W-:Y:S05]  /*bc90*/  @!P0 BRA `(.L_x_812) ;  /* 0xffffff5000a48947 */ /* 0x000fea000383ffff */
[----:B------:R-:W-:Y:S05]  /*bca0*/  EXIT ;  /* 0x000000000000794d */ /* 0x000fea0003800000 */
.L_x_772:
        /* <DEDUP_REMOVED lines=9> */
[----:B------:R-:W-:Y:S01]  /*bd40*/  IMAD.MOV.U32 R0, RZ, RZ, RZ ;  /* 0x000000ffff007224 */ /* 0x000fe200078e00ff */
[----:B------:R-:W-:Y:S01]  /*bd50*/  ULDC.64 UR6, c[0x0][0x208] ;  /* 0x0000820000067ab9 */ /* 0x000fe20000000a00 */
        /* <DEDUP_REMOVED lines=9> */
[----:B------:R-:W0:Y:S01]  /*bdf0*/  S2UR UR6, SR_CTAID.X ;  /* 0x00000000000679c3 */ /* 0x000e220000002500 */
[----:B------:R-:W-:Y:S01]  /*be00*/  ISETP.GE.U32.AND P0, PT, R8, 0x2, PT ;  /* 0x000000020800780c */ /* 0x000fe20003f06070 */
[----:B------:R-:W-:Y:S01]  /*be10*/  IMAD.MOV.U32 R16, RZ, RZ, RZ ;  /* 0x000000ffff107224 */ /* 0x000fe200078e00ff */
[----:B------:R-:W-:Y:S02]  /*be20*/  LOP3.LUT R4, R4, 0xfffffffe, RZ, 0xc0, !PT ;  /* 0xfffffffe04047812 */ /* 0x000fe400078ec0ff */
[----:B------:R-:W-:-:S07]  /*be30*/  MOV R19, RZ ;  /* 0x000000ff00137202 */ /* 0x000fce0000000f00 */
[----:B------:R-:W-:-:S04]  /*be40*/  @P1 LOP3.LUT R4, R4, 0x1, RZ, 0xfc, !PT ;  /* 0x0000000104041812 */ /* 0x000fc800078efcff */
[----:B------:R-:W-:-:S04]  /*be50*/  LOP3.LUT R4, R4, 0xffffffef, RZ, 0xc0, !PT ;  /* 0xffffffef04047812 */ /* 0x000fc800078ec0ff */
[----:B------:R-:W-:-:S04]  /*be60*/  @P0 LOP3.LUT R4, R4, 0x10, RZ, 0xfc, !PT ;  /* 0x0000001004040812 */ /* 0x000fc800078efcff */
[----:B------:R-:W-:Y:S01]  /*be70*/  LOP3.LUT R4, R4, 0xfffffff7, RZ, 0xc0, !PT ;  /* 0xfffffff704047812 */ /* 0x000fe200078ec0ff */
[----:B--2---:R-:W1:Y:S02]  /*be80*/  SHFL.UP PT, R5, R0, 0x1, RZ ;  /* 0x0420000000057989 */ /* 0x004e6400000e00ff */
[----:B-1----:R-:W-:-:S05]  /*be90*/  SEL R5, R5, RZ, P1 ;  /* 0x000000ff05057207 */ /* 0x002fca0000800000 */
[----:B------:R-:W-:-:S05]  /*bea0*/  IMAD.IADD R5, R0, 0x1, R5 ;  /* 0x0000000100057824 */ /* 0x000fca00078e0205 */
[----:B------:R-:W1:Y:S02]  /*beb0*/  SHFL.UP PT, R6, R5, 0x2, RZ ;  /* 0x0440000005067989 */ /* 0x000e6400000e00ff */
[----:B-1----:R-:W-:Y:S02]  /*bec0*/  SEL R6, R6, RZ, P0 ;  /* 0x000000ff06067207 */ /* 0x002fe40000000000 */
[----:B------:R-:W-:-:S03]  /*bed0*/  ISETP.GE.U32.AND P0, PT, R8, 0x4, PT ;  /* 0x000000040800780c */ /* 0x000fc60003f06070 */
[----:B------:R-:W-:-:S05]  /*bee0*/  IMAD.IADD R6, R5, 0x1, R6 ;  /* 0x0000000105067824 */ /* 0x000fca00078e0206 */
[----:B------:R-:W1:Y:S05]  /*bef0*/  SHFL.UP PT, R7, R6, 0x4, RZ ;  /* 0x0480000006077989 */ /* 0x000e6a00000e00ff */
[----:B------:R-:W-:-:S04]  /*bf00*/  @P0 LOP3.LUT R4, R4, 0x8, RZ, 0xfc, !PT ;  /* 0x0000000804040812 */ /* 0x000fc800078efcff */
[----:B------:R-:W-:Y:S02]  /*bf10*/  LOP3.LUT R4, R4, 0xfffffffb, RZ, 0xc0, !PT ;  /* 0xfffffffb04047812 */ /* 0x000fe400078ec0ff */
[----:B-1----:R-:W-:Y:S02]  /*bf20*/  SEL R7, R7, RZ, P0 ;  /* 0x000000ff07077207 */ /* 0x002fe40000000000 */
[----:B------:R-:W-:Y:S02]  /*bf30*/  ISETP.GE.U32.AND P0, PT, R8, 0x8, PT ;  /* 0x000000080800780c */ /* 0x000fe40003f06070 */
[----:B------:R-:W-:-:S05]  /*bf40*/  IADD3 R7, R6, R7, RZ ;  /* 0x0000000706077210 */ /* 0x000fca0007ffe0ff */
[----:B------:R-:W1:Y:S06]  /*bf50*/  SHFL.UP PT, R2, R7, 0x8, RZ ;  /* 0x0500000007027989 */ /* 0x000e6c00000e00ff */
[----:B------:R-:W-:-:S04]  /*bf60*/  @P0 LOP3.LUT R4, R4, 0x4, RZ, 0xfc, !PT ;  /* 0x0000000404040812 */ /* 0x000fc800078efcff */
[----:B------:R-:W-:Y:S02]  /*bf70*/  LOP3.LUT R4, R4, 0xfffffffd, RZ, 0xc0, !PT ;  /* 0xfffffffd04047812 */ /* 0x000fe400078ec0ff */
[----:B-1----:R-:W-:Y:S02]  /*bf80*/  SEL R2, R2, RZ, P0 ;  /* 0x000000ff02027207 */ /* 0x002fe40000000000 */
[----:B------:R-:W-:-:S03]  /*bf90*/  ISETP.GE.U32.AND P0, PT, R8, 0x10, PT ;  /* 0x000000100800780c */ /* 0x000fc60003f06070 */
[----:B------:R-:W-:-:S05]  /*bfa0*/  IMAD.IADD R3, R7, 0x1, R2 ;  /* 0x0000000107037824 */ /* 0x000fca00078e0202 */
[----:B------:R-:W1:Y:S05]  /*bfb0*/  SHFL.UP PT, R2, R3, 0x10, RZ ;  /* 0x0600000003027989 */ /* 0x000e6a00000e00ff */
[----:B------:R-:W-:Y:S02]  /*bfc0*/  @P0 LOP3.LUT R4, R4, 0x2, RZ, 0xfc, !PT ;  /* 0x0000000204040812 */ /* 0x000fe400078efcff */
[----:B-1----:R-:W-:-:S05]  /*bfd0*/  SEL R2, R2, RZ, P0 ;  /* 0x000000ff02027207 */ /* 0x002fca0000000000 */
[----:B------:R-:W-:-:S05]  /*bfe0*/  IMAD.IADD R2, R3, 0x1, R2 ;  /* 0x0000000103027824 */ /* 0x000fca00078e0202 */
[----:B------:R-:W1:Y:S02]  /*bff0*/  SHFL.IDX PT, R5, R2, 0x1f, 0x1f ;  /* 0x03e01f0002057f89 */ /* 0x000e6400000e0000 */
[----:B-1----:R-:W-:-:S04]  /*c000*/  IMAD R5, R5, UR4, RZ ;  /* 0x0000000405057c24 */ /* 0x002fc8000f8e02ff */
[----:B------:R-:W-:Y:S01]  /*c010*/  IMAD.MOV.U32 R6, RZ, RZ, R5 ;  /* 0x000000ffff067224 */ /* 0x000fe200078e0005 */
[----:B0-----:R-:W-:-:S13]  /*c020*/  ISETP.GT.AND P0, PT, R5, UR6, PT ;  /* 0x0000000605007c0c */ /* 0x001fda000bf04270 */
[----:B------:R-:W-:Y:S05]  /*c030*/  @P0 BRA `(.L_x_813) ;  /* 0x0000000000c40947 */ /* 0x000fea0003800000 */
[----:B------:R-:W-:Y:S01]  /*c040*/  IMAD.MOV.U32 R5, RZ, RZ, R6 ;  /* 0x000000ffff057224 */ /* 0x000fe200078e0006 */
[----:B------:R-:W-:Y:S01]  /*c050*/  ULDC UR5, c[0x0][0xd14] ;  /* 0x0003450000057ab9 */ /* 0x000fe20000000800 */
[----:B------:R-:W-:Y:S01]  /*c060*/  IMAD.MOV.U32 R19, RZ, RZ, RZ ;  /* 0x000000ffff137224 */ /* 0x000fe200078e00ff */
[----:B------:R-:W-:Y:S01]  /*c070*/  ULDC UR7, c[0x0][0xd14] ;  /* 0x0003450000077ab9 */ /* 0x000fe20000000800 */
[----:B------:R-:W-:-:S05]  /*c080*/  ULDC UR4, c[0x0][0xd10] ;  /* 0x0003440000047ab9 */ /* 0x000fca0000000800 */
.L_x_817:
[----:B------:R-:W-:Y:S01]  /*c090*/  IADD3 R0, R19, 0x1f, RZ ;  /* 0x0000001f13007810 */ /* 0x000fe20007ffe0ff */
[----:B------:R-:W-:-:S03]  /*c0a0*/  IMAD.U32 R19, RZ, RZ, UR7 ;  /* 0x00000007ff137e24 */ /* 0x000fc6000f8e00ff */
[----:B------:R-:W-:-:S13]  /*c0b0*/  ISETP.GE.AND P0, PT, R0, UR5, PT ;  /* 0x0000000500007c0c */ /* 0x000fda000bf06270 */
[----:B------:R-:W-:Y:S05]  /*c0c0*/  @P0 BRA `(.L_x_814) ;  /* 0x0000000400440947 */ /* 0x000fea0003800000 */
[----:B------:R-:W0:Y:S01]  /*c0d0*/  S2R R2, SR_TID.X ;  /* 0x0000000000027919 */ /* 0x000e220000002100 */
[----:B------:R-:W-:Y:S01]  /*c0e0*/  IMAD.MOV.U32 R19, RZ, RZ, R0 ;  /* 0x000000ffff137224 */ /* 0x000fe200078e0000 */
[----:B------:R-:W-:Y:S01]  /*c0f0*/  BSSY B0, `(.L_x_815) ;  /* 0x000000b000007945 */ /* 0x000fe20003800000 */
[----:B------:R-:W-:Y:S02]  /*c100*/  MOV R0, RZ ;  /* 0x000000ff00007202 */ /* 0x000fe40000000f00 */
[----:B0-----:R-:W-:-:S04]  /*c110*/  LOP3.LUT R8, R2, 0x1f, RZ, 0xc0, !PT ;  /* 0x0000001f02087812 */ /* 0x001fc800078ec0ff */
[C---:B------:R-:W-:Y:S01]  /*c120*/  ISETP.NE.AND P1, PT, R8.reuse, 0x1f, PT ;  /* 0x0000001f0800780c */ /* 0x040fe20003f25270 */
[----:B------:R-:W-:-:S05]  /*c130*/  IMAD.IADD R7, R8, 0x1, R19 ;  /* 0x0000000108077824 */ /* 0x000fca00078e0213 */
[----:B------:R-:W-:-:S13]  /*c140*/  ISETP.GE.OR P0, PT, R7, UR5, !P1 ;  /* 0x0000000507007c0c */ /* 0x000fda000cf06670 */
[----:B------:R-:W-:Y:S05]  /*c150*/  @P0 BRA `(.L_x_816) ;  /* 0x0000000000100947 */ /* 0x000fea0003800000 */
[----:B------:R-:W0:Y:S01]  /*c160*/  LDC.64 R2, c[0x0][0xd58] ;  /* 0x00035600ff027b82 */ /* 0x000e220000000a00 */
[----:B------:R-:W-:Y:S01]  /*c170*/  ULDC.64 UR8, c[0x0][0x208] ;  /* 0x0000820000087ab9 */ /* 0x000fe20000000a00 */
[----:B0-----:R-:W-:-:S05]  /*c180*/  IMAD.WIDE R2, R7, 0x4, R2 ;  /* 0x0000000407027825 */ /* 0x001fca00078e0202 */
[----:B------:R0:W5:Y:S02]  /*c190*/  LDG.E R0, desc[UR8][R2.64] ;  /* 0x0000000802007981 */ /* 0x000164000c1e1900 */
.L_x_816:
[----:B------:R-:W-:Y:S05]  /*c1a0*/  BSYNC B0 ;  /* 0x0000000000007941 */ /* 0x000fea0003800000 */
.L_x_815:
[----:B0----5:R-:W0:Y:S01]  /*c1b0*/  SHFL.UP PT, R2, R0, 0x1, RZ ;  /* 0x0420000000027989 */ /* 0x021e2200000e00ff */
[C---:B------:R-:W-:Y:S02]  /*c1c0*/  ISETP.NE.AND P0, PT, R8.reuse, RZ, PT ;  /* 0x000000ff0800720c */ /* 0x040fe40003f05270 */
[----:B------:R-:W-:Y:S02]  /*c1d0*/  ISETP.GE.U32.AND P1, PT, R8, 0x2, PT ;  /* 0x000000020800780c */ /* 0x000fe40003f26070 */
        /* <DEDUP_REMOVED lines=22> */
[----:B------:R-:W-:-:S07]  /*c340*/  IMAD.MOV.U32 R2, RZ, RZ, R9 ;  /* 0x000000ffff027224 */ /* 0x000fce00078e0009 */
.L_x_813:
[----:B------:R-:W-:-:S05]  /*c350*/  IADD3 R7, -R6, R5, RZ ;  /* 0x0000000506077210 */ /* 0x000fca0007ffe1ff */
        /* <DEDUP_REMOVED lines=11> */
[----:B0-----:R-:W-:Y:S01]  /*c410*/  IMAD.MOV R11, RZ, RZ, -R3 ;  /* 0x000000ffff0b7224 */ /* 0x001fe200078e0a03 */
[----:B------:R-:W-:Y:S06]  /*c420*/  @!P0 BRA `(.L_x_818) ;  /* 0x0000000000088947 */ /* 0x000fec0003800000 */
[----:B------:R-:W-:-:S05]  /*c430*/  VIADD R9, R5, 0xffffffff ;  /* 0xffffffff05097836 */ /* 0x000fca0000000000 */
[----:B------:R0:W1:Y:S02]  /*c440*/  SHFL.IDX PT, R16, R2, R9, 0x1f ;  /* 0x00001f0902107589 */ /* 0x00006400000e0000 */
.L_x_818:
[----:B-1----:R-:W-:Y:S01]  /*c450*/  IMAD R16, R16, UR4, R7 ;  /* 0x0000000410107c24 */ /* 0x002fe2000f8e0207 */
[----:B0-----:R-:W-:Y:S01]  /*c460*/  MOV R2, RZ ;  /* 0x000000ff00027202 */ /* 0x001fe20000000f00 */
[----:B------:R-:W-:Y:S02]  /*c470*/  IMAD R7, R11, R6, RZ ;  /* 0x000000060b077224 */ /* 0x000fe400078e02ff */
[----:B------:R-:W-:Y:S01]  /*c480*/  IMAD.IADD R19, R5, 0x1, R19 ;  /* 0x0000000105137824 */ /* 0x000fe200078e0213 */
[----:B------:R-:W-:Y:S01]  /*c490*/  IADD3 R9, -R16, UR6, RZ ;  /* 0x0000000610097c10 */ /* 0x000fe2000fffe1ff */
[----:B------:R-:W-:Y:S01]  /*c4a0*/  IMAD.HI.U32 R2, R3, R7, R2 ;  /* 0x0000000703027227 */ /* 0x000fe200078e0002 */
[----:B------:R-:W-:Y:S02]  /*c4b0*/  IABS R7, R0 ;  /* 0x0000000000077213 */ /* 0x000fe40000000000 */
[----:B------:R-:W-:-:S03]  /*c4c0*/  IABS R3, R9 ;  /* 0x0000000900037213 */ /* 0x000fc60000000000 */
[----:B------:R-:W-:Y:S02]  /*c4d0*/  IMAD.MOV R7, RZ, RZ, -R7 ;  /* 0x000000ffff077224 */ /* 0x000fe400078e0a07 */
        /* <DEDUP_REMOVED lines=16> */
.L_x_814:
[----:B------:R-:W-:Y:S02]  /*c5e0*/  IMAD.MOV.U32 R17, RZ, RZ, RZ ;  /* 0x000000ffff117224 */ /* 0x000fe400078e00ff */
[----:B------:R-:W-:Y:S02]  /*c5f0*/  IMAD.U32 R16, RZ, RZ, UR6 ;  /* 0x00000006ff107e24 */ /* 0x000fe4000f8e00ff */
[----:B------:R-:W-:-:S07]  /*c600*/  IMAD.MOV.U32 R18, RZ, RZ, RZ ;  /* 0x000000ffff127224 */ /* 0x000fce00078e00ff */
.L_x_819:
[----:B------:R-:W0:Y:S01]  /*c610*/  S2R R0, SR_TID.X ;  /* 0x0000000000007919 */ /* 0x000e220000002100 */
[----:B------:R-:W-:Y:S01]  /*c620*/  UMOV UR4, URZ ;  /* 0x0000003f00047c82 */ /* 0x000fe20008000000 */
[----:B------:R-:W-:Y:S01]  /*c630*/  STL [R1], RZ ;  /* 0x000000ff01007387 */ /* 0x000fe20000100800 */
[----:B0-----:R-:W-:-:S04]  /*c640*/  LOP3.LUT R0, R0, 0x1f, RZ, 0xc0, !PT ;  /* 0x0000001f00007812 */ /* 0x001fc800078ec0ff */
[----:B------:R-:W-:-:S13]  /*c650*/  ISETP.NE.AND P0, PT, R0, RZ, PT ;  /* 0x000000ff0000720c */ /* 0x000fda0003f05270 */
[----:B------:R-:W0:Y:S01]  /*c660*/  @!P0 S2R R3, SR_CgaCtaId ;  /* 0x0000000000038919 */ /* 0x000e220000008800 */
[----:B------:R-:W-:-:S04]  /*c670*/  @!P0 MOV R0, 0x400 ;  /* 0x0000040000008802 */ /* 0x000fc80000000f00 */
[----:B0-----:R-:W-:-:S05]  /*c680*/  @!P0 LEA R0, R3, R0, 0x18 ;  /* 0x0000000003008211 */ /* 0x001fca00078ec0ff */
[----:B------:R0:W-:Y:S01]  /*c690*/  @!P0 STS.128 [R0+0x388d0], R16 ;  /* 0x0388d01000008388 */ /* 0x0001e20000000c00 */
[----:B------:R-:W-:Y:S06]  /*c6a0*/  BAR.ARV 0x5, 0x120 ;  /* 0x0144800000007b1d */ /* 0x000fec0000002000 */
[----:B------:R-:W-:Y:S02]  /*c6b0*/  ISETP.GE.AND P0, PT, R19, UR5, PT ;  /* 0x0000000513007c0c */ /* 0x000fe4000bf06270 */
[----:B0-----:R-:W-:-:S05]  /*c6c0*/  MOV R0, 0x1 ;  /* 0x0000000100007802 */ /* 0x001fca0000000f00 */
[----:B------:R0:W-:Y:S02]  /*c6d0*/  STL [R1+0x4], R0 ;  /* 0x0000040001007387 */ /* 0x0001e40000100800 */
[----:B0-----:R-:W-:-:S05]  /*c6e0*/  IMAD.U32 R0, RZ, RZ, UR4 ;  /* 0x00000004ff007e24 */ /* 0x001fca000f8e00ff */
[----:B------:R0:W-:Y:S01]  /*c6f0*/  STL [R1+0x2c], R0 ;  /* 0x00002c0001007387 */ /* 0x0001e20000100800 */
[----:B------:R-:W-:Y:S05]  /*c700*/  @P0 BRA `(.L_x_820) ;  /* 0x0000004000c00947 */ /* 0x000fea0003800000 */
[----:B------:R-:W-:Y:S01]  /*c710*/  ULDC UR4, c[0x0][0xc] ;  /* 0x0000030000047ab9 */ /* 0x000fe20000000800 */
[----:B------:R-:W-:Y:S01]  /*c720*/  IMAD.MOV.U32 R2, RZ, RZ, 0x1 ;  /* 0x00000001ff027424 */ /* 0x000fe200078e00ff */
[----:B------:R-:W-:Y:S01]  /*c730*/  ULDC.64 UR54, c[0x0][0x198] ;  /* 0x0000660000367ab9 */ /* 0x000fe20000000a00 */
[----:B0-----:R-:W-:Y:S01]  /*c740*/  IMAD.U32 R0, RZ, RZ, UR4 ;  /* 0x00000004ff007e24 */ /* 0x001fe2000f8e00ff */
[----:B------:R-:W-:Y:S02]  /*c750*/  UMOV UR4, URZ ;  /* 0x0000003f00047c82 */ /* 0x000fe40008000000 */
[----:B------:R-:W-:Y:S04]  /*c760*/  STL [R1+0x4], R2 ;  /* 0x0000040201007387 */ /* 0x000fe80000100800 */
[----:B------:R-:W-:Y:S04]  /*c770*/  STL [R1], RZ ;  /* 0x000000ff01007387 */ /* 0x000fe80000100800 */
[----:B------:R0:W-:Y:S02]  /*c780*/  STL [R1+0x30], R0 ;  /* 0x0000300001007387 */ /* 0x0001e40000100800 */
[----:B0-----:R-:W-:-:S05]  /*c790*/  MOV R0, UR4 ;  /* 0x0000000400007c02 */ /* 0x001fca0008000f00 */
[----:B------:R0:W-:Y:S02]  /*c7a0*/  STL [R1+0x2c], R0 ;  /* 0x00002c0001007387 */ /* 0x0001e40000100800 */
.L_x_884:
[----:B-1-3--:R-:W1:Y:S01]  /*c7b0*/  LDC.64 R2, c[0x0][0xd60] ;  /* 0x00035800ff027b82 */ /* 0x00ae620000000a00 */
[----:B------:R-:W-:Y:S01]  /*c7c0*/  ULDC.64 UR4, c[0x0][0x208] ;  /* 0x0000820000047ab9 */ /* 0x000fe20000000a00 */
[----:B-1----:R-:W-:-:S05]  /*c7d0*/  IMAD.WIDE R2, R19, 0x4, R2 ;  /* 0x0000000413027825 */ /* 0x002fca00078e0202 */
[----:B--2---:R-:W2:Y:S01]  /*c7e0*/  LDG.E R5, desc[UR4][R2.64] ;  /* 0x0000000402057981 */ /* 0x004ea2000c1e1900 */
[----:B------:R-:W-:Y:S05]  /*c7f0*/  YIELD ;  /* 0x0000000000007946 */ /* 0x000fea0003800000 */
[----:B------:R-:W-:Y:S01]  /*c800*/  ULDC.64 UR4, c[0x0][0xb20] ;  /* 0x0002c80000047ab9 */ /* 0x000fe20000000a00 */
[----:B0-----:R-:W-:Y:S01]  /*c810*/  IMAD.MOV.U32 R0, RZ, RZ, RZ ;  /* 0x000000ffff007224 */ /* 0x001fe200078e00ff */
[----:B------:R-:W-:Y:S01]  /*c820*/  ISETP.NE.U32.AND P0, PT, RZ, UR4, PT ;  /* 0x00000004ff007c0c */ /* 0x000fe2000bf05070 */
[----:B------:R-:W-:-:S03]  /*c830*/  ULDC.64 UR6, c[0x0][0x208] ;  /* 0x0000820000067ab9 */ /* 0x000fc60000000a00 */
        /* <DEDUP_REMOVED lines=41> */
[----:B------:R-:W-:Y:S02]  /*cad0*/  ULDC.64 UR4, c[0x0][0x208] ;  /* 0x0000820000047ab9 */ /* 0x000fe40000000a00 */
[----:B-----5:R-:W2:Y:S04]  /*cae0*/  LDG.E R6, desc[UR4][R2.64] ;  /* 0x0000000402067981 */ /* 0x020ea8000c1e1900 */
[----:B-1----:R-:W2:Y:S02]  /*caf0*/  LDG.E R5, desc[UR4][R2.64+0x4] ;  /* 0x0000040402057981 */ /* 0x002ea4000c1e1900 */
[----:B--2---:R-:W-:-:S07]  /*cb00*/  IMAD.IADD R6, R5, 0x1, -R6 ;  /* 0x0000000105067824 */ /* 0x004fce00078e0a06 */
.L_x_821:
        /* <DEDUP_REMOVED lines=16> */
[----:B------:R-:W2:Y:S01]  /*cc10*/  LDL R2, [R1+0x30] ;  /* 0x0000300001027983 */ /* 0x000ea20000100800 */
[----:B------:R-:W-:Y:S01]  /*cc20*/  VOTEU.ANY UR4, UPT, PT ;  /* 0x0000000000047886 */ /* 0x000fe200038e0100 */
[----:B------:R-:W-:Y:S01]  /*cc30*/  ULDC.64 UR6, c[0x0][0x208] ;  /* 0x0000820000067ab9 */ /* 0x000fe20000000a00 */
[----:B0-----:R-:W0:Y:S01]  /*cc40*/  FLO.U32 R0, UR4 ;  /* 0x0000000400007d00 */ /* 0x001e2200080e0000 */
[----:B------:R-:W0:Y:S07]  /*cc50*/  S2R R7, SR_LANEID ;  /* 0x0000000000077919 */ /* 0x000e2e0000000000 */
[----:B------:R-:W1:Y:S01]  /*cc60*/  POPC R5, UR4 ;  /* 0x0000000400057d09 */ /* 0x000e620008000000 */
[----:B0-----:R-:W-:-:S02]  /*cc70*/  ISETP.EQ.U32.AND P0, PT, R0, R7, PT ;  /* 0x000000070000720c */ /* 0x001fc40003f02070 */
[----:B--2---:R-:W-:Y:S02]  /*cc80*/  R2UR UR5, R2 ;  /* 0x00000000020572ca */ /* 0x004fe400000e0000 */
[----:B------:R-:W1:Y:S09]  /*cc90*/  LDC.64 R2, c[0x0][0xd38] ;  /* 0x00034e00ff027b82 */ /* 0x000e720000000a00 */
[----:B-1----:R-:W2:Y:S01]  /*cca0*/  @P0 ATOMG.E.ADD.STRONG.GPU PT, R3, desc[UR6][R2.64], R5 ;  /* 0x00000005020309a8 */ /* 0x002ea200081ee1c6 */
[----:B------:R-:W0:Y:S02]  /*ccb0*/  S2R R4, SR_LTMASK ;  /* 0x0000000000047919 */ /* 0x000e240000003900 */
[----:B0-----:R-:W-:-:S04]  /*ccc0*/  LOP3.LUT R4, R4, UR4, RZ, 0xc0, !PT ;  /* 0x0000000404047c12 */ /* 0x001fc8000f8ec0ff */
[----:B------:R-:W0:Y:S01]  /*ccd0*/  POPC R7, R4 ;  /* 0x0000000400077309 */ /* 0x000e220000000000 */
[----:B--2---:R-:W0:Y:S02]  /*cce0*/  SHFL.IDX PT, R0, R3, R0, 0x1f ;  /* 0x00001f0003007589 */ /* 0x004e2400000e0000 */
[----:B0-----:R-:W-:Y:S01]  /*ccf0*/  IADD3 R16, R0, UR5, R7 ;  /* 0x0000000500107c10 */ /* 0x001fe2000fffe007 */
[----:B------:R-:W-:Y:S06]  /*cd00*/  BRA `(.L_x_824) ;  /* 0x0000003000c07947 */ /* 0x000fec0003800000 */
.L_x_823:
        /* <DEDUP_REMOVED lines=23> */
.L_x_825:
        /* <DEDUP_REMOVED lines=20> */
.L_x_827:
        /* <DEDUP_REMOVED lines=16> */
.L_x_826:
[----:B------:R-:W2:Y:S01]  /*d0c0*/  LDL.LU R2, [R1+0x18] ;  /* 0x0000180001027983 */ /* 0x000ea20000300800 */
[----:B------:R-:W-:Y:S01]  /*d0d0*/  ULDC.64 UR4, c[0x0][0xaf0] ;  /* 0x0002bc0000047ab9 */ /* 0x000fe20000000a00 */
[----:B------:R-:W0:Y:S02]  /*d0e0*/  LDC R4, c[0x0][0x428] ;  /* 0x00010a00ff047b82 */ /* 0x000e240000000800 */
[----:B------:R-:W3:Y:S04]  /*d0f0*/  LDL.LU R0, [R1+0x1c] ;  /* 0x00001c0001007983 */ /* 0x000ee80000300800 */
[----:B------:R-:W4:Y:S04]  /*d100*/  LDL.LU R6, [R1+0x10] ;  /* 0x0000100001067983 */ /* 0x000f280000300800 */
[----:B------:R-:W4:Y:S01]  /*d110*/  LDL.LU R7, [R1+0x28] ;  /* 0x0000280001077983 */ /* 0x000f220000300800 */
[----:B------:R-:W-:Y:S01]  /*d120*/  ISETP.NE.U32.AND P0, PT, RZ, UR4, PT ;  /* 0x00000004ff007c0c */ /* 0x000fe2000bf05070 */
[----:B------:R-:W-:-:S03]  /*d130*/  ULDC.64 UR6, c[0x0][0x208] ;  /* 0x0000820000067ab9 */ /* 0x000fc60000000a00 */
[----:B------:R-:W-:Y:S01]  /*d140*/  ISETP.NE.AND.EX P0, PT, RZ, UR5, PT, P0 ;  /* 0x00000005ff007c0c */ /* 0x000fe2000bf05300 */
[----:B------:R-:W1:Y:S02]  /*d150*/  S2R R8, SR_TID.X ;  /* 0x0000000000087919 */ /* 0x000e640000002100 */
[----:B-1----:R-:W-:-:S04]  /*d160*/  LOP3.LUT R8, R8, 0x1f, RZ, 0xc0, !PT ;  /* 0x0000001f08087812 */ /* 0x002fc800078ec0ff */
        /* <DEDUP_REMOVED lines=8> */
[----:B----4-:R-:W-:-:S06]  /*d1f0*/  IMAD.MOV.U32 R0, RZ, RZ, R6 ;  /* 0x000000ffff007224 */ /* 0x010fcc00078e0006 */
[----:B------:R1:W5:Y:S01]  /*d200*/  @P0 LDG.E R0, desc[UR6][R2.64] ;  /* 0x0000000602000981 */ /* 0x000362000c1e1900 */
[----:B0-----:R-:W-:Y:S01]  /*d210*/  ISETP.NE.AND P0, PT, R4, 0x1, PT ;  /* 0x000000010400780c */ /* 0x001fe20003f05270 */
[----:B------:R-:W-:Y:S01]  /*d220*/  IMAD R17, R17, 0x40, R7 ;  /* 0x0000004011117824 */ /* 0x000fe200078e0207 */
[----:B------:R-:W-:Y:S02]  /*d230*/  MOV R4, R18 ;  /* 0x0000001200047202 */ /* 0x000fe40000000f00 */
[----:B------:R-:W-:-:S09]  /*d240*/  PLOP3.LUT P1, PT, P6, PT, PT, 0x8, 0x0 ;  /* 0x000000000000781c */ /* 0x000fd2000372e170 */
[----:B------:R-:W0:Y:S08]  /*d250*/  @P0 LDC R5, c[0x0][0x42c] ;  /* 0x00010b00ff050b82 */ /* 0x000e300000000800 */
[----:B-1----:R-:W1:Y:S01]  /*d260*/  @P0 LDC R2, c[0x0][0x430] ;  /* 0x00010c00ff020b82 */ /* 0x002e620000000800 */
[----:B0-----:R-:W-:-:S05]  /*d270*/  @P0 IMAD.HI.U32 R3, R18, R5, RZ ;  /* 0x0000000512030227 */ /* 0x001fca00078e00ff */
[----:B-1----:R-:W-:Y:S02]  /*d280*/  @P0 SHF.R.U32.HI R4, RZ, R2, R3 ;  /* 0x00000002ff040219 */ /* 0x002fe40000011603 */
[----:B------:R-:W-:-:S04]  /*d290*/  ISETP.NE.U32.AND P0, PT, RZ, UR4, PT ;  /* 0x00000004ff007c0c */ /* 0x000fc8000bf05070 */
[----:B------:R-:W-:-:S04]  /*d2a0*/  ISETP.NE.AND.EX P0, PT, RZ, UR5, PT, P0 ;  /* 0x00000005ff007c0c */ /* 0x000fc8000bf05300 */
[----:B------:R-:W-:-:S09]  /*d2b0*/  SEL R6, R6, RZ, !P0 ;  /* 0x000000ff06067207 */ /* 0x000fd20004000000 */
.L_x_828:
        /* <DEDUP_REMOVED lines=17> */
.L_x_898:
[----:B------:R-:W2:Y:S01]  /*d3d0*/  LDL R8, [R1+0x14] ;  /* 0x0000140001087983 */ /* 0x000ea20000100800 */
[----:B------:R-:W-:Y:S01]  /*d3e0*/  UMOV UR4, 0xffffffff ;  /* 0xffffffff00047882 */ /* 0x000fe20000000000 */
[----:B------:R-:W-:Y:S01]  /*d3f0*/  SHF.R.S32.HI R5, RZ, 0x1f, R0 ;  /* 0x0000001fff057819 */ /* 0x000fe20000011400 */
[----:B--2---:R-:W-:Y:S01]  /*d400*/  VIADD R9, R8, 0xffffffff ;  /* 0xffffffff08097836 */ /* 0x004fe20000000000 */
[----:B------:R-:W-:Y:S06]  /*d410*/  BRA.DIV UR4, `(.L_x_830) ;  /* 0x0000003e04107947 */ /* 0x000fec000b800000 */
[----:B------:R-:W-:-:S13]  /*d420*/  ELECT P6, URZ, PT ;  /* 0x00000000003f782f */ /* 0x000fda00038c0000 */
.L_x_901:
        /* <DEDUP_REMOVED lines=25> */
.L_x_832:
        /* <DEDUP_REMOVED lines=9> */
.L_x_902:
        /* <DEDUP_REMOVED lines=11> */
.L_x_834:
        /* <DEDUP_REMOVED lines=23> */
.L_x_831:
[----:B------:R-:W0:Y:S01]  /*d870*/  S2R R12, SR_CgaCtaId ;  /* 0x00000000000c7919 */ /* 0x000e220000008800 */
[----:B------:R-:W-:Y:S05]  /*d880*/  WARPSYNC.ALL ;  /* 0x0000000000007948 */ /* 0x000fea0003800000 */
[----:B------:R-:W-:Y:S01]  /*d890*/  BAR.SYNC.DEFER_BLOCKING 0x8, 0xa0 ;  /* 0x0202800000007b1d */ /* 0x000fe20000010000 */
[----:B------:R-:W-:Y:S02]  /*d8a0*/  ELECT P0, URZ, PT ;  /* 0x00000000003f782f */ /* 0x000fe40003800000 */
[----:B------:R-:W-:-:S03]  /*d8b0*/  MOV R11, 0x400 ;  /* 0x00000400000b7802 */ /* 0x000fc60000000f00 */
[----:B------:R-:W-:Y:S01]  /*d8c0*/  BSSY B0, `(.L_x_835) ;  /* 0x000004c000007945 */ /* 0x000fe20003800000 */
[----:B0-----:R-:W-:-:S07]  /*d8d0*/  LEA R11, R12, R11, 0x18 ;  /* 0x0000000b0c0b7211 */ /* 0x001fce00078ec0ff */
[----:B------:R-:W-:Y:S05]  /*d8e0*/  @!P0 BRA `(.L_x_836) ;  /* 0x0000000400248947 */ /* 0x000fea0003800000 */
[----:B------:R-:W-:Y:S01]  /*d8f0*/  R2UR UR16, R11 ;  /* 0x000000000b1072ca */ /* 0x000fe200000e0000 */
[----:B------:R-:W-:Y:S01]  /*d900*/  UIADD3 UR14, UP0, UR54, 0x270, URZ ;  /* 0x00000270360e7890 */ /* 0x000fe2000ff1e03f */
[----:B------:R-:W-:Y:S01]  /*d910*/  R2UR UR11, R17 ;  /* 0x00000000110b72ca */ /* 0x000fe200000e0000 */
[----:B------:R-:W-:Y:S01]  /*d920*/  UMOV UR6, 0x0 ;  /* 0x0000000000067882 */ /* 0x000fe20000000000 */
[----:B------:R-:W-:Y:S01]  /*d930*/  R2UR UR12, R18 ;  /* 0x00000000120c72ca */ /* 0x000fe200000e0000 */
[----:B------:R-:W-:Y:S01]  /*d940*/  UIADD3.X UR15, URZ, UR55, URZ, UP0, !UPT ;  /* 0x000000373f0f7290 */ /* 0x000fe200087fe43f */
[----:B------:R-:W-:Y:S01]  /*d950*/  R2UR UR13, R6 ;  /* 0x00000000060d72ca */ /* 0x000fe200000e0000 */
[----:B------:R-:W-:Y:S01]  /*d960*/  IMAD.MOV.U32 R6, RZ, RZ, 0x2000 ;  /* 0x00002000ff067424 */ /* 0x000fe200078e00ff */
[----:B------:R-:W-:Y:S01]  /*d970*/  UIADD3 UR4, UP0, UR54, 0x770, URZ ;  /* 0x0000077036047890 */ /* 0x000fe2000ff1e03f */
[----:B------:R-:W-:Y:S01]  /*d980*/  MOV R8, UR46 ;  /* 0x0000002e00087c02 */ /* 0x000fe20008000f00 */
[----:B------:R-:W-:Y:S01]  /*d990*/  UMOV UR7, 0x12f00000 ;  /* 0x12f0000000077882 */ /* 0x000fe20000000000 */
[----:B------:R-:W-:Y:S01]  /*d9a0*/  UMOV UR10, URZ ;  /* 0x0000003f000a7c82 */ /* 0x000fe20008000000 */
[----:B------:R0:W-:Y:S01]  /*d9b0*/  SYNCS.ARRIVE.TRANS64 RZ, [R11+URZ+0x38800], R6 ;  /* 0x038800060bff79a7 */ /* 0x0001e2000800003f */
[----:B------:R-:W-:Y:S01]  /*d9c0*/  UIADD3 UR8, UR16, 0x20400, URZ ;  /* 0x0002040010087890 */ /* 0x000fe2000fffe03f */
[----:B------:R-:W-:Y:S01]  /*d9d0*/  R2UR UR46, R8 ;  /* 0x00000000082e72ca */ /* 0x000fe200000e0000 */
[----:B------:R-:W-:-:S02]  /*d9e0*/  UIADD3 UR9, UR16, 0x38800, URZ ;  /* 0x0003880010097890 */ /* 0x000fc4000fffe03f */
[----:B------:R-:W-:Y:S02]  /*d9f0*/  UIADD3.X UR5, URZ, UR55, URZ, UP0, !UPT ;  /* 0x000000373f057290 */ /* 0x000fe400087fe43f */
[----:B------:R-:W-:Y:S01]  /*da00*/  UIADD3 UR40, UR16, 0x28400, URZ ;  /* 0x0002840010287890 */ /* 0x000fe2000fffe03f */
[----:B------:R-:W-:Y:S01]  /*da10*/  UMOV UR42, 0x100 ;  /* 0x00000100002a7882 */ /* 0x000fe20000000000 */
[----:B0-----:R-:W-:Y:S01]  /*da20*/  IMAD.MOV.U32 R6, RZ, RZ, 0x10000 ;  /* 0x00010000ff067424 */ /* 0x001fe200078e00ff */
[----:B------:R-:W-:Y:S02]  /*da30*/  MOV R10, UR42 ;  /* 0x0000002a000a7c02 */ /* 0x000fe40008000f00 */
[----:B------:R0:W-:Y:S01]  /*da40*/  UTMALDG.4D [UR8], [UR14], desc[UR6] ;  /* 0x000006080e0075b4 */ /* 0x0001e20008019000 */
[----:B------:R-:W-:Y:S01]  /*da50*/  UMOV UR42, 0x40 ;  /* 0x00000040002a7882 */ /* 0x000fe20000000000 */
[----:B------:R-:W-:Y:S01]  /*da60*/  UMOV UR43, UR11 ;  /* 0x0000000b002b7c82 */ /* 0x000fe20008000000 */
[----:B------:R-:W-:Y:S01]  /*da70*/  UMOV UR44, UR12 ;  /* 0x0000000c002c7c82 */ /* 0x000fe20008000000 */
        /* <DEDUP_REMOVED lines=18> */
[----:B0-----:R-:W-:Y:S01]  /*dba0*/  UIADD3 UR8, UR16, 0x26400, URZ ;  /* 0x0002640010087890 */ /* 0x001fe2000fffe03f */
[----:B-1----:R-:W-:Y:S01]  /*dbb0*/  MOV R6, UR47 ;  /* 0x0000002f00067c02 */ /* 0x002fe20008000f00 */
[----:B------:R-:W-:Y:S01]  /*dbc0*/  UIADD3 UR9, UR16, 0x38810, URZ ;  /* 0x0003881010097890 */ /* 0x000fe2000fffe03f */
[----:B------:R-:W-:Y:S01]  /*dbd0*/  UMOV UR26, 0x180 ;  /* 0x00000180001a7882 */ /* 0x000fe20000000000 */
[----:B------:R-:W-:Y:S01]  /*dbe0*/  UMOV UR27, UR11 ;  /* 0x0000000b001b7c82 */ /* 0x000fe20008000000 */
[----:B------:R-:W-:Y:S01]  /*dbf0*/  UMOV UR28, UR12 ;  /* 0x0000000c001c7c82 */ /* 0x000fe20008000000 */
[----:B------:R-:W-:Y:S01]  /*dc00*/  UMOV UR29, UR13 ;  /* 0x0000000d001d7c82 */ /* 0x000fe20008000000 */
[----:B------:R-:W-:-:S02]  /*dc10*/  UMOV UR18, 0x1c0 ;  /* 0x000001c000127882 */ /* 0x000fc40000000000 */
[----:B------:R-:W-:Y:S01]  /*dc20*/  UMOV UR41, UR9 ;  /* 0x0000000900297c82 */ /* 0x000fe20008000000 */
[----:B------:R-:W-:Y:S01]  /*dc30*/  UMOV UR57, UR9 ;  /* 0x0000000900397c82 */ /* 0x000fe20008000000 */
[----:B------:R-:W-:Y:S01]  /*dc40*/  UTMALDG.4D [UR8], [UR4], desc[UR6] ;  /* 0x00000608040075b4 */ /* 0x000fe20008019000 */
[----:B------:R-:W-:Y:S01]  /*dc50*/  UMOV UR49, UR9 ;  /* 0x0000000900317c82 */ /* 0x000fe20008000000 */
[----:B------:R-:W-:Y:S01]  /*dc60*/  UMOV UR33, UR9 ;  /* 0x0000000900217c82 */ /* 0x000fe20008000000 */
[----:B------:R-:W-:Y:S01]  /*dc70*/  UMOV UR25, UR9 ;  /* 0x0000000900197c82 */ /* 0x000fe20008000000 */
[----:B------:R-:W-:Y:S01]  /*dc80*/  UMOV UR19, UR11 ;  /* 0x0000000b00137c82 */ /* 0x000fe20008000000 */
[----:B------:R-:W-:Y:S01]  /*dc90*/  UMOV UR20, UR12 ;  /* 0x0000000c00147c82 */ /* 0x000fe20008000000 */
[----:B------:R-:W-:Y:S01]  /*dca0*/  UMOV UR21, UR13 ;  /* 0x0000000d00157c82 */ /* 0x000fe20008000000 */
[----:B------:R-:W-:Y:S01]  /*dcb0*/  UMOV UR17, UR9 ;  /* 0x0000000900117c82 */ /* 0x000fe20008000000 */
[----:B------:R0:W-:Y:S01]  /*dcc0*/  UTMALDG.4D [UR40], [UR4], desc[UR6] ;  /* 0x00000628040075b4 */ /* 0x0001e20008019000 */
[----:B------:R-:W-:Y:S01]  /*dcd0*/  R2UR UR47, R6 ;  /* 0x00000000062f72ca */ /* 0x000fe200000e0000 */
[----:B------:R1:W-:Y:S01]  /*dce0*/  UTMALDG.4D [UR56], [UR4], desc[UR6] ;  /* 0x00000638040075b4 */ /* 0x0003e20008019000 */
[----:B------:R1:W-:Y:S01]  /*dcf0*/  UTMALDG.4D [UR48], [UR4], desc[UR6] ;  /* 0x00000630040075b4 */ /* 0x0003e20008019000 */
[----:B0-----:R-:W-:Y:S01]  /*dd00*/  R2UR UR42, R10 ;  /* 0x000000000a2a72ca */ /* 0x001fe200000e0000 */
[----:B------:R-:W-:-:S02]  /*dd10*/  UIADD3 UR40, UR16, 0x2e400, URZ ;  /* 0x0002e40010287890 */ /* 0x000fc4000fffe03f */
[----:B------:R-:W-:-:S10]  /*dd20*/  UIADD3 UR16, UR16, 0x34400, URZ ;  /* 0x0003440010107890 */ /* 0x000fd4000fffe03f */
[----:B------:R1:W-:Y:S01]  /*dd30*/  UTMALDG.4D [UR40], [UR4], desc[UR6] ;  /* 0x00000628040075b4 */ /* 0x0003e20008019000 */
[----:B------:R1:W-:Y:S01]  /*dd40*/  UTMALDG.4D [UR32], [UR4], desc[UR6] ;  /* 0x00000620040075b4 */ /* 0x0003e20008019000 */
[----:B------:R1:W-:Y:S01]  /*dd50*/  UTMALDG.4D [UR24], [UR4], desc[UR6] ;  /* 0x00000618040075b4 */ /* 0x0003e20008019000 */
[----:B------:R1:W-:Y:S02]  /*dd60*/  UTMALDG.4D [UR16], [UR4], desc[UR6] ;  /* 0x00000610040075b4 */ /* 0x0003e40008019000 */
[----:B-1----:R-:W-:Y:S01]  /*dd70*/  NOP ;  /* 0x0000000000007918 */ /* 0x002fe20000000000 */
.L_x_836:
[----:B------:R-:W-:Y:S05]  /*dd80*/  BSYNC B0 ;  /* 0x0000000000007941 */ /* 0x000fea0003800000 */
.L_x_835:
[----:B------:R-:W2:Y:S02]  /*dd90*/  LDL.LU R6, [R1+0x2c] ;  /* 0x00002c0001067983 */ /* 0x000ea40000300800 */
[----:B--2---:R-:W-:-:S13]  /*dda0*/  R2UR UR5, R6 ;  /* 0x00000000060572ca */ /* 0x004fda00000e0000 */
[----:B------:R-:W-:-:S04]  /*ddb0*/  UIADD3 UR5, UR5, 0x1, URZ ;  /* 0x0000000105057890 */ /* 0x000fc8000fffe03f */
[----:B------:R-:W-:Y:S02]  /*ddc0*/  ULEA.HI UR4, UR5, UR5, URZ, 0x1 ;  /* 0x0000000505047291 */ /* 0x000fe4000f8f083f */
[----:B------:R-:W-:Y:S02]  /*ddd0*/  MOV R6, UR5 ;  /* 0x0000000500067c02 */ /* 0x000fe40008000f00 */
[----:B------:R-:W-:-:S03]  /*dde0*/  ULOP3.LUT UR4, UR4, 0xfffffffe, URZ, 0xc0, !UPT ;  /* 0xfffffffe04047892 */ /* 0x000fc6000f8ec03f */
[----:B------:R0:W-:Y:S01]  /*ddf0*/  STL [R1+0x2c], R6 ;  /* 0x00002c0601007387 */ /* 0x0001e20000100800 */
[----:B------:R-:W-:-:S06]  /*de00*/  UIADD3 UR4, UR5, -UR4, URZ ;  /* 0x8000000405047290 */ /* 0x000fcc000fffe03f */
[----:B0-----:R-:W-:-:S05]  /*de10*/  IMAD.U32 R6, RZ, RZ, UR4 ;  /* 0x00000004ff067e24 */ /* 0x001fca000f8e00ff */
[----:B------:R-:W-:-:S04]  /*de20*/  SHF.L.U32 R6, R6, 0x1f, RZ ;  /* 0x0000001f06067819 */ /* 0x000fc800000006ff */
[----:B------:R-:W0:Y:S02]  /*de30*/  SYNCS.PHASECHK.TRANS64.TRYWAIT P0, [R11+URZ+0x38820], R6 ;  /* 0x038820060b0075a7 */ /* 0x000e24000800017f */
[----:B0-----:R-:W-:Y:S05]  /*de40*/  @!P0 BRA `(.L_x_837) ;  /* 0x0000003000b88947 */ /* 0x001fea0003800000 */
.L_x_903:
[----:B------:R-:W-:Y:S01]  /*de50*/  ULDC.64 UR38, c[0x0][0x3f8] ;  /* 0x0000fe0000267ab9 */ /* 0x000fe20000000a00 */
[----:B------:R-:W-:Y:S01]  /*de60*/  ULDC.64 UR46, c[0x0][0x408] ;  /* 0x00010200002e7ab9 */ /* 0x000fe20000000a00 */
        /* <DEDUP_REMOVED lines=11> */
.L_x_904:
        /* <DEDUP_REMOVED lines=11> */
.L_x_841:
        /* <DEDUP_REMOVED lines=19> */
[----:B--2---:R-:W-:Y:S02]  /*e100*/  LEA R6, R10, R11, 0x10 ;  /* 0x0000000b0a067211 */ /* 0x004fe400078e80ff */
[----:B---3--:R-:W-:-:S02]  /*e110*/  R2UR UR11, R13 ;  /* 0x000000000d0b72ca */ /* 0x008fc400000e0000 */
        /* <DEDUP_REMOVED lines=37> */
.L_x_839:
[----:B------:R-:W-:Y:S05]  /*e370*/  BSYNC B0 ;  /* 0x0000000000007941 */ /* 0x000fea0003800000 */
.L_x_838:
[----:B0-----:R-:W2:Y:S01]  /*e380*/  LDL.LU R6, [R1+0x20] ;  /* 0x0000200001067983 */ /* 0x001ea20000300800 */
[----:B------:R-:W-:Y:S01]  /*e390*/  BSSY B0, `(.L_x_842) ;  /* 0x00001a9000007945 */ /* 0x000fe20003800000 */
[----:B--2---:R-:W-:-:S13]  /*e3a0*/  ISETP.GE.AND P0, PT, R6, 0x41, PT ;  /* 0x000000410600780c */ /* 0x004fda0003f06270 */
[----:B------:R-:W-:Y:S05]  /*e3b0*/  @!P0 BRA `(.L_x_843) ;  /* 0x0000001800988947 */ /* 0x000fea0003800000 */
[----:B------:R-:W2:Y:S01]  /*e3c0*/  LDL R8, [R1+0x14] ;  /* 0x0000140001087983 */ /* 0x000ea20000100800 */
[----:B------:R-:W-:Y:S01]  /*e3d0*/  IMAD.MOV.U32 R6, RZ, RZ, 0x1 ;  /* 0x00000001ff067424 */ /* 0x000fe200078e00ff */
[----:B------:R-:W-:Y:S01]  /*e3e0*/  BSSY B1, `(.L_x_844) ;  /* 0x0000092000017945 */ /* 0x000fe20003800000 */
[----:B--2---:R-:W-:-:S05]  /*e3f0*/  IMAD.MOV R11, RZ, RZ, -R8 ;  /* 0x000000ffff0b7224 */ /* 0x004fca00078e0a08 */
[----:B------:R-:W-:-:S05]  /*e400*/  VIADDMNMX R11, R11, R6, 0xffffffff, !PT ;  /* 0xffffffff0b0b7446 */ /* 0x000fca0007800106 */
[C---:B------:R-:W-:Y:S01]  /*e410*/  IMAD.IADD R6, R8.reuse, 0x1, R11 ;  /* 0x0000000108067824 */ /* 0x040fe200078e020b */
[----:B------:R-:W-:-:S04]  /*e420*/  IADD3 R8, R8, -0x2, RZ ;  /* 0xfffffffe08087810 */ /* 0x000fc80007ffe0ff */
[----:B------:R-:W-:-:S04]  /*e430*/  LOP3.LUT R6, R6, 0x1, RZ, 0xc0, !PT ;  /* 0x0000000106067812 */ /* 0x000fc800078ec0ff */
[----:B------:R-:W-:-:S13]  /*e440*/  ISETP.NE.U32.AND P0, PT, R6, 0x1, PT ;  /* 0x000000010600780c */ /* 0x000fda0003f05070 */
[----:B------:R-:W-:Y:S05]  /*e450*/  @P0 BRA `(.L_x_845) ;  /* 0x0000000800280947 */ /* 0x000fea0003800000 */
[----:B------:R-:W2:Y:S04]  /*e460*/  LDL.LU R10, [R1] ;  /* 0x00000000010a7983 */ /* 0x000ea80000300800 */
[----:B------:R-:W3:Y:S01]  /*e470*/  LDL.LU R14, [R1+0x4] ;  /* 0x00000400010e7983 */ /* 0x000ee20000300800 */
[----:B------:R-:W-:Y:S01]  /*e480*/  BSSY B2, `(.L_x_846) ;  /* 0x0000085000027945 */ /* 0x000fe20003800000 */
[----:B--2---:R-:W-:-:S05]  /*e490*/  VIADD R6, R10, 0x1 ;  /* 0x000000010a067836 */ /* 0x004fca0000000000 */
        /* <DEDUP_REMOVED lines=13> */
[----:B------:R-:W-:Y:S01]  /*e570*/  ULDC.64 UR6, c[0x0][0x208] ;  /* 0x0000820000067ab9 */ /* 0x000fe20000000a00 */
[----:B------:R-:W-:-:S04]  /*e580*/  IMAD R12, R5, UR4, RZ ;  /* 0x00000004050c7c24 */ /* 0x000fc8000f8e02ff */
[----:B------:R-:W-:Y:S01]  /*e590*/  IMAD R12, R0, UR5, R12 ;  /* 0x00000005000c7c24 */ /* 0x000fe2000f8e020c */
[----:B-1----:R-:W-:-:S13]  /*e5a0*/  ISETP.NE.AND P0, PT, R13, 0x1, PT ;  /* 0x000000010d00780c */ /* 0x002fda0003f05270 */
[----:B------:R-:W1:Y:S02]  /*e5b0*/  @P0 LDC.64 R6, c[0x0][0x420] ;  /* 0x00010800ff060b82 */ /* 0x000e640000000a00 */
[----:B-1----:R-:W-:-:S05]  /*e5c0*/  @P0 IMAD.HI.U32 R6, R8, R6, RZ ;  /* 0x0000000608060227 */ /* 0x002fca00078e00ff */
[----:B------:R-:W-:-:S04]  /*e5d0*/  @P0 SHF.R.U32.HI R10, RZ, R7, R6 ;  /* 0x00000007ff0a0219 */ /* 0x000fc80000011606 */
[--C-:B------:R-:W-:Y:S01]  /*e5e0*/  SHF.R.S32.HI R7, RZ, 0x1f, R10.reuse ;  /* 0x0000001fff077819 */ /* 0x100fe2000001140a */
[----:B------:R-:W-:-:S04]  /*e5f0*/  IMAD.MOV.U32 R6, RZ, RZ, R10 ;  /* 0x000000ffff067224 */ /* 0x000fc800078e000a */
[----:B------:R-:W-:-:S05]  /*e600*/  IMAD.WIDE.U32 R6, R0, UR4, R6 ;  /* 0x0000000400067c25 */ /* 0x000fca000f8e0006 */
[----:B------:R-:W-:Y:S02]  /*e610*/  IADD3 R12, R12, R7, RZ ;  /* 0x000000070c0c7210 */ /* 0x000fe40007ffe0ff */
[----:B------:R-:W-:-:S04]  /*e620*/  LEA R2, P0, R6, R2, 0x2 ;  /* 0x0000000206027211 */ /* 0x000fc800078010ff */
[----:B------:R-:W-:Y:S01]  /*e630*/  LEA.HI.X R3, R6, R3, R12, 0x2, P0 ;  /* 0x0000000306037211 */ /* 0x000fe200000f140c */
[----:B------:R-:W-:-:S04]  /*e640*/  IMAD.MOV R6, RZ, RZ, -R10 ;  /* 0x000000ffff067224 */ /* 0x000fc800078e0a0a */
[----:B------:R1:W5:Y:S01]  /*e650*/  LDG.E R7, desc[UR6][R2.64] ;  /* 0x0000000602077981 */ /* 0x000362000c1e1900 */
[----:B------:R-:W-:-:S07]  /*e660*/  IMAD R8, R13, R6, R8 ;  /* 0x000000060d087224 */ /* 0x000fce00078e0208 */
.L_x_848:
[----:B-1----:R-:W1:Y:S01]  /*e670*/  S2R R3, SR_CgaCtaId ;  /* 0x0000000000037919 */ /* 0x002e620000008800 */
[----:B------:R-:W-:-:S04]  /*e680*/  MOV R2, 0x400 ;  /* 0x0000040000027802 */ /* 0x000fc80000000f00 */
[----:B-1----:R-:W-:Y:S02]  /*e690*/  LEA R2, R3, R2, 0x18 ;  /* 0x0000000203027211 */ /* 0x002fe400078ec0ff */
[----:B------:R-:W-:-:S03]  /*e6a0*/  SHF.L.U32 R3, R14, 0x1f, RZ ;  /* 0x0000001f0e037819 */ /* 0x000fc600000006ff */
[----:B------:R-:W-:-:S04]  /*e6b0*/  IMAD R2, R15, 0x8, R2 ;  /* 0x000000080f027824 */ /* 0x000fc800078e0202 */
[----:B------:R-:W1:Y:S02]  /*e6c0*/  SYNCS.PHASECHK.TRANS64.TRYWAIT P0, [R2+URZ+0x38840], R3 ;  /* 0x03884003020075a7 */ /* 0x000e64000800017f */
[----:B-1----:R-:W-:Y:S05]  /*e6d0*/  @!P0 BRA `(.L_x_849) ;  /* 0x0000002800c88947 */ /* 0x002fea0003800000 */
.L_x_905:
        /* <DEDUP_REMOVED lines=11> */
.L_x_850:
        /* <DEDUP_REMOVED lines=14> */
[----:B--2---:R-:W-:-:S04]  /*e870*/  LEA R6, R6, R12, 0xd ;  /* 0x0000000c06067211 */ /* 0x004fc800078e68ff */
[----:B------:R-:W-:Y:S01]  /*e880*/  R2UR UR8, R6 ;  /* 0x00000000060872ca */ /* 0x000fe200000e0000 */
[----:B---3--:R-:W-:-:S05]  /*e890*/  IMAD R8, R8, 0x40, R10 ;  /* 0x0000004008087824 */ /* 0x008fca00078e020a */
[----:B------:R-:W-:-:S07]  /*e8a0*/  R2UR UR11, R8 ;  /* 0x00000000080b72ca */ /* 0x000fce00000e0000 */
[----:B------:R-:W-:-:S09]  /*e8b0*/  UIADD3 UR8, UR8, 0x22400, URZ ;  /* 0x0002240008087890 */ /* 0x000fd2000fffe03f */
[----:B------:R2:W-:Y:S01]  /*e8c0*/  UTMALDG.4D [UR8], [UR4], desc[UR6] ;  /* 0x00000608040075b4 */ /* 0x0005e20008019000 */
[----:B------:R-:W3:Y:S02]  /*e8d0*/  SYNCS.PHASECHK.TRANS64.TRYWAIT P0, [R2+URZ+0x38860], R3 ;  /* 0x03886003020075a7 */ /* 0x000ee4000800017f */
[----:B--23--:R-:W-:Y:S05]  /*e8e0*/  @!P0 BRA `(.L_x_851) ;  /* 0x0000002800588947 */ /* 0x00cfea0003800000 */
.L_x_906:
        /* <DEDUP_REMOVED lines=8> */
.L_x_852:
[----:B-12---:R-:W2:Y:S01]  /*e970*/  LDL R3, [R1] ;  /* 0x0000000001037983 */ /* 0x006ea20000100800 */
        /* <DEDUP_REMOVED lines=53> */
.L_x_847:
[----:B------:R-:W-:Y:S05]  /*ecd0*/  BSYNC B2 ;  /* 0x0000000000027941 */ /* 0x000fea0003800000 */
.L_x_846:
[----:B------:R-:W2:Y:S02]  /*ece0*/  LDL.LU R2, [R1+0x14] ;  /* 0x0000140001027983 */ /* 0x000ea40000300800 */
[----:B--2---:R-:W-:-:S07]  /*ecf0*/  IADD3 R8, R2, -0x3, RZ ;  /* 0xfffffffd02087810 */ /* 0x004fce0007ffe0ff */
.L_x_845:
[----:B------:R-:W-:Y:S05]  /*ed00*/  BSYNC B1 ;  /* 0x0000000000017941 */ /* 0x000fea0003800000 */
.L_x_844:
[----:B------:R-:W-:-:S05]  /*ed10*/  IMAD.MOV R2, RZ, RZ, -R11 ;  /* 0x000000ffff027224 */ /* 0x000fca00078e0a0b */
[----:B------:R-:W-:-:S13]  /*ed20*/  ISETP.NE.AND P0, PT, R9, R2, PT ;  /* 0x000000020900720c */ /* 0x000fda0003f05270 */
[----:B------:R-:W-:Y:S05]  /*ed30*/  @!P0 BRA `(.L_x_843) ;  /* 0x0000001000388947 */ /* 0x000fea0003800000 */
.L_x_867:
        /* <DEDUP_REMOVED lines=10> */
[----:B------:R-:W-:Y:S01]  /*ede0*/  ISETP.NE.U32.AND P0, PT, RZ, UR38, PT ;  /* 0x00000026ff007c0c */ /* 0x000fe2000bf05070 */
[----:B------:R-:W-:-:S03]  /*edf0*/  IMAD.MOV.U32 R12, RZ, RZ, R8 ;  /* 0x000000ffff0c7224 */ /* 0x000fc600078e0008 */
[----:B------:R-:W-:-:S13]  /*ee00*/  ISETP.NE.AND.EX P0, PT, RZ, UR39, PT, P0 ;  /* 0x00000027ff007c0c */ /* 0x000fda000bf05300 */
[----:B------:R-:W-:Y:S05]  /*ee10*/  @!P0 BRA `(.L_x_855) ;  /* 0x0000000000488947 */ /* 0x000fea0003800000 */
[----:B------:R-:W1:Y:S01]  /*ee20*/  LDC R12, c[0x0][0x41c] ;  /* 0x00010700ff0c7b82 */ /* 0x000e620000000800 */
[----:B------:R-:W-:Y:S01]  /*ee30*/  MOV R11, R8 ;  /* 0x00000008000b7202 */ /* 0x000fe20000000f00 */
[----:B------:R-:W-:Y:S01]  /*ee40*/  IMAD R7, R5, UR46, RZ ;  /* 0x0000002e05077c24 */ /* 0x000fe2000f8e02ff */
[----:B------:R-:W-:-:S03]  /*ee50*/  ULDC.64 UR4, c[0x0][0x208] ;  /* 0x0000820000047ab9 */ /* 0x000fc60000000a00 */
[----:B------:R-:W-:Y:S01]  /*ee60*/  IMAD R6, R0, UR47, R7 ;  /* 0x0000002f00067c24 */ /* 0x000fe2000f8e0207 */
[----:B-1----:R-:W-:-:S13]  /*ee70*/  ISETP.NE.AND P0, PT, R12, 0x1, PT ;  /* 0x000000010c00780c */ /* 0x002fda0003f05270 */
[----:B------:R-:W1:Y:S02]  /*ee80*/  @P0 LDC.64 R2, c[0x0][0x420] ;  /* 0x00010800ff020b82 */ /* 0x000e640000000a00 */
[----:B-1----:R-:W-:-:S05]  /*ee90*/  @P0 IMAD.HI.U32 R2, R8, R2, RZ ;  /* 0x0000000208020227 */ /* 0x002fca00078e00ff */
[----:B------:R-:W-:-:S04]  /*eea0*/  @P0 SHF.R.U32.HI R11, RZ, R3, R2 ;  /* 0x00000003ff0b0219 */ /* 0x000fc80000011602 */
[--C-:B------:R-:W-:Y:S01]  /*eeb0*/  SHF.R.S32.HI R3, RZ, 0x1f, R11.reuse ;  /* 0x0000001fff037819 */ /* 0x100fe2000001140b */
[----:B------:R-:W-:-:S04]  /*eec0*/  IMAD.MOV.U32 R2, RZ, RZ, R11 ;  /* 0x000000ffff027224 */ /* 0x000fc800078e000b */
[----:B------:R-:W-:-:S04]  /*eed0*/  IMAD.WIDE.U32 R2, R0, UR46, R2 ;  /* 0x0000002e00027c25 */ /* 0x000fc8000f8e0002 */
[----:B------:R-:W-:Y:S01]  /*eee0*/  IMAD.IADD R3, R6, 0x1, R3 ;  /* 0x0000000106037824 */ /* 0x000fe200078e0203 */
[----:B------:R-:W-:-:S04]  /*eef0*/  LEA R6, P0, R2, UR38, 0x2 ;  /* 0x0000002602067c11 */ /* 0x000fc8000f8010ff */
[----:B------:R-:W-:Y:S01]  /*ef00*/  LEA.HI.X R7, R2, UR39, R3, 0x2, P0 ;  /* 0x0000002702077c11 */ /* 0x000fe200080f1403 */
[----:B------:R-:W-:-:S04]  /*ef10*/  IMAD.MOV R3, RZ, RZ, -R11 ;  /* 0x000000ffff037224 */ /* 0x000fc800078e0a0b */
[----:B------:R-:W-:Y:S01]  /*ef20*/  IMAD R12, R12, R3, R8 ;  /* 0x000000030c0c7224 */ /* 0x000fe200078e0208 */
[----:B------:R1:W5:Y:S06]  /*ef30*/  LDG.E R7, desc[UR4][R6.64] ;  /* 0x0000000406077981 */ /* 0x00036c000c1e1900 */
.L_x_855:
[----:B------:R-:W2:Y:S01]  /*ef40*/  S2R R3, SR_CgaCtaId ;  /* 0x0000000000037919 */ /* 0x000ea20000008800 */
[----:B------:R-:W-:-:S04]  /*ef50*/  MOV R2, 0x400 ;  /* 0x0000040000027802 */ /* 0x000fc80000000f00 */
[----:B--2---:R-:W-:Y:S02]  /*ef60*/  LEA R2, R3, R2, 0x18 ;  /* 0x0000000203027211 */ /* 0x004fe400078ec0ff */
[----:B------:R-:W-:Y:S02]  /*ef70*/  SHF.L.U32 R3, R10, 0x1f, RZ ;  /* 0x0000001f0a037819 */ /* 0x000fe400000006ff */
[----:B------:R-:W-:-:S04]  /*ef80*/  LEA R2, R9, R2, 0x3 ;  /* 0x0000000209027211 */ /* 0x000fc800078e18ff */
[----:B------:R-:W2:Y:S02]  /*ef90*/  SYNCS.PHASECHK.TRANS64.TRYWAIT P0, [R2+URZ+0x38840], R3 ;  /* 0x03884003020075a7 */ /* 0x000ea4000800017f */
[----:B--2---:R-:W-:Y:S05]  /*efa0*/  @!P0 BRA `(.L_x_856) ;  /* 0x0000002000bc8947 */ /* 0x004fea0003800000 */
.L_x_907:
        /* <DEDUP_REMOVED lines=11> */
.L_x_857:
        /* <DEDUP_REMOVED lines=8> */
[----:B-1----:R-:W-:-:S05]  /*f0e0*/  LEA R6, R13, R6, 0x18 ;  /* 0x000000060d067211 */ /* 0x002fca00078ec0ff */
[----:B------:R-:W-:-:S05]  /*f0f0*/  IMAD R6, R9, 0x2000, R6 ;  /* 0x0000200009067824 */ /* 0x000fca00078e0206 */
        /* <DEDUP_REMOVED lines=11> */
.L_x_908:
        /* <DEDUP_REMOVED lines=8> */
.L_x_859:
        /* <DEDUP_REMOVED lines=53> */
.L_x_854:
[----:B------:R-:W-:Y:S05]  /*f580*/  BSYNC B1 ;  /* 0x0000000000017941 */ /* 0x000fea0003800000 */
.L_x_853:
[----:B------:R-:W-:Y:S01]  /*f590*/  VIADD R9, R9, 0x1 ;  /* 0x0000000109097836 */ /* 0x000fe20000000000 */
[----:B------:R-:W-:Y:S04]  /*f5a0*/  BSSY B1, `(.L_x_860) ;  /* 0x0000083000017945 */ /* 0x000fe80003800000 */
[----:B------:R-:W-:-:S04]  /*f5b0*/  ISETP.NE.AND P0, PT, R9, 0x2, PT ;  /* 0x000000020900780c */ /* 0x000fc80003f05270 */
[----:B------:R-:W-:Y:S02]  /*f5c0*/  SEL R3, RZ, 0x1, P0 ;  /* 0x00000001ff037807 */ /* 0x000fe40000000000 */
[----:B------:R-:W-:Y:S02]  /*f5d0*/  SEL R12, R9, RZ, P0 ;  /* 0x000000ff090c7207 */ /* 0x000fe40000000000 */
[----:B------:R-:W-:-:S05]  /*f5e0*/  LOP3.LUT R11, R10, R3, RZ, 0x3c, !PT ;  /* 0x000000030a0b7212 */ /* 0x000fca00078e3cff */
[----:B------:R1:W-:Y:S04]  /*f5f0*/  STL [R1+0x4], R11 ;  /* 0x0000040b01007387 */ /* 0x0003e80000100800 */
[----:B------:R1:W-:Y:S01]  /*f600*/  STL [R1], R12 ;  /* 0x0000000c01007387 */ /* 0x0003e20000100800 */
[----:B------:R-:W-:Y:S05]  /*f610*/  @!P6 BRA `(.L_x_861) ;  /* 0x0000000400ece947 */ /* 0x000fea0003800000 */
[----:B------:R-:W-:Y:S01]  /*f620*/  ISETP.NE.U32.AND P0, PT, RZ, UR38, PT ;  /* 0x00000026ff007c0c */ /* 0x000fe2000bf05070 */
[----:B------:R-:W-:-:S03]  /*f630*/  VIADD R9, R8, 0xffffffff ;  /* 0xffffffff08097836 */ /* 0x000fc60000000000 */
[----:B------:R-:W-:-:S13]  /*f640*/  ISETP.NE.AND.EX P0, PT, RZ, UR39, PT, P0 ;  /* 0x00000027ff007c0c */ /* 0x000fda000bf05300 */
[----:B------:R-:W-:Y:S05]  /*f650*/  @!P0 BRA `(.L_x_862) ;  /* 0x0000000000448947 */ /* 0x000fea0003800000 */
[----:B------:R-:W2:Y:S01]  /*f660*/  LDC R6, c[0x0][0x41c] ;  /* 0x00010700ff067b82 */ /* 0x000ea20000000800 */
[----:B------:R-:W-:Y:S01]  /*f670*/  IMAD R7, R5, UR46, RZ ;  /* 0x0000002e05077c24 */ /* 0x000fe2000f8e02ff */
[----:B------:R-:W-:Y:S01]  /*f680*/  ULDC.64 UR4, c[0x0][0x208] ;  /* 0x0000820000047ab9 */ /* 0x000fe20000000a00 */
[----:B--2---:R-:W-:-:S13]  /*f690*/  ISETP.NE.AND P0, PT, R6, 0x1, PT ;  /* 0x000000010600780c */ /* 0x004fda0003f05270 */
[----:B------:R-:W2:Y:S02]  /*f6a0*/  @P0 LDC.64 R2, c[0x0][0x420] ;  /* 0x00010800ff020b82 */ /* 0x000ea40000000a00 */
[----:B--2---:R-:W-:Y:S01]  /*f6b0*/  @P0 IMAD.HI.U32 R10, R9, R2, RZ ;  /* 0x00000002090a0227 */ /* 0x004fe200078e00ff */
[----:B------:R-:W-:-:S04]  /*f6c0*/  MOV R2, R9 ;  /* 0x0000000900027202 */ /* 0x000fc80000000f00 */
[----:B------:R-:W-:-:S05]  /*f6d0*/  @P0 SHF.R.U32.HI R2, RZ, R3, R10 ;  /* 0x00000003ff020219 */ /* 0x000fca000001160a */
[----:B------:R-:W-:-:S04]  /*f6e0*/  IMAD.MOV R3, RZ, RZ, -R2 ;  /* 0x000000ffff037224 */ /* 0x000fc800078e0a02 */
[----:B------:R-:W-:Y:S01]  /*f6f0*/  IMAD R9, R6, R3, R9 ;  /* 0x0000000306097224 */ /* 0x000fe200078e0209 */
[--C-:B------:R-:W-:Y:S01]  /*f700*/  SHF.R.S32.HI R3, RZ, 0x1f, R2.reuse ;  /* 0x0000001fff037819 */ /* 0x100fe20000011402 */
[C---:B------:R-:W-:Y:S02]  /*f710*/  IMAD R6, R0.reuse, UR47, R7 ;  /* 0x0000002f00067c24 */ /* 0x040fe4000f8e0207 */
[----:B------:R-:W-:-:S04]  /*f720*/  IMAD.WIDE.U32 R2, R0, UR46, R2 ;  /* 0x0000002e00027c25 */ /* 0x000fc8000f8e0002 */
[----:B------:R-:W-:Y:S01]  /*f730*/  IMAD.IADD R3, R6, 0x1, R3 ;  /* 0x0000000106037824 */ /* 0x000fe200078e0203 */
[----:B------:R-:W-:-:S04]  /*f740*/  LEA R6, P0, R2, UR38, 0x2 ;  /* 0x0000002602067c11 */ /* 0x000fc8000f8010ff */
[----:B------:R-:W-:-:S06]  /*f750*/  LEA.HI.X R7, R2, UR39, R3, 0x2, P0 ;  /* 0x0000002702077c11 */ /* 0x000fcc00080f1403 */
[----:B------:R2:W5:Y:S03]  /*f760*/  LDG.E R7, desc[UR4][R6.64] ;  /* 0x0000000406077981 */ /* 0x000566000c1e1900 */
.L_x_862:
[----:B------:R-:W3:Y:S01]  /*f770*/  S2R R3, SR_CgaCtaId ;  /* 0x0000000000037919 */ /* 0x000ee20000008800 */
[----:B------:R-:W-:-:S04]  /*f780*/  MOV R2, 0x400 ;  /* 0x0000040000027802 */ /* 0x000fc80000000f00 */
[----:B---3--:R-:W-:Y:S02]  /*f790*/  LEA R2, R3, R2, 0x18 ;  /* 0x0000000203027211 */ /* 0x008fe400078ec0ff */
[----:B------:R-:W-:-:S03]  /*f7a0*/  SHF.L.U32 R3, R11, 0x1f, RZ ;  /* 0x0000001f0b037819 */ /* 0x000fc600000006ff */
[----:B------:R-:W-:-:S04]  /*f7b0*/  IMAD R2, R12, 0x8, R2 ;  /* 0x000000080c027824 */ /* 0x000fc800078e0202 */
[----:B------:R-:W3:Y:S02]  /*f7c0*/  SYNCS.PHASECHK.TRANS64.TRYWAIT P0, [R2+URZ+0x38840], R3 ;  /* 0x03884003020075a7 */ /* 0x000ee4000800017f */
[----:B---3--:R-:W-:Y:S05]  /*f7d0*/  @!P0 BRA `(.L_x_863) ;  /* 0x0000001800d88947 */ /* 0x008fea0003800000 */
.L_x_909:
[----:B--2---:R-:W2:Y:S02]  /*f7e0*/  S2R R6, SR_TID.X ;  /* 0x0000000000067919 */ /* 0x004ea40000002100 */
[----:B--2---:R-:W-:-:S04]  /*f7f0*/  LOP3.LUT R6, R6, 0x7f, RZ, 0xc0, !PT ;  /* 0x0000007f06067812 */ /* 0x004fc800078ec0ff */
[----:B------:R-:W-:-:S13]  /*f800*/  ISETP.NE.AND P0, PT, R6, RZ, PT ;  /* 0x000000ff0600720c */ /* 0x000fda0003f05270 */
[----:B------:R-:W-:Y:S05]  /*f810*/  @P0 BRA `(.L_x_864) ;  /* 0x00000000001c0947 */ /* 0x000fea0003800000 */
[----:B------:R-:W2:Y:S01]  /*f820*/  S2R R6, SR_TID.X ;  /* 0x0000000000067919 */ /* 0x000ea20000002100 */
[----:B-1----:R-:W-:-:S04]  /*f830*/  MOV R11, 0x2000 ;  /* 0x00002000000b7802 */ /* 0x002fc80000000f00 */
[----:B------:R4:W-:Y:S01]  /*f840*/  SYNCS.ARRIVE.TRANS64 RZ, [R2+URZ+0x38830], R11 ;  /* 0x0388300b02ff79a7 */ /* 0x0009e2000800003f */
[----:B--2---:R-:W-:-:S04]  /*f850*/  LOP3.LUT R6, R6, 0x1f, RZ, 0xc0, !PT ;  /* 0x0000001f06067812 */ /* 0x004fc800078ec0ff */
[----:B------:R-:W-:-:S13]  /*f860*/  ISETP.NE.AND P1, PT, R6, RZ, PT ;  /* 0x000000ff0600720c */ /* 0x000fda0003f25270 */
[----:B----4-:R-:W-:Y:S05]  /*f870*/  @!P1 BRA `(.L_x_864) ;  /* 0x0000000000049947 */ /* 0x010fea0003800000 */
[----:B------:R-:W-:Y:S01]  /*f880*/  BPT.TRAP 0x1 ;  /* 0x000000040000795c */ /* 0x000fe20000300000 */
.L_x_864:
        /* <DEDUP_REMOVED lines=15> */
[----:B------:R-:W-:Y:S01]  /*f980*/  R2UR UR8, R6 ;  /* 0x00000000060872ca */ /* 0x000fe200000e0000 */
[----:B----4-:R-:W-:-:S05]  /*f990*/  IMAD R9, R9, 0x40, R10 ;  /* 0x0000004009097824 */ /* 0x010fca00078e020a */
[----:B------:R-:W-:-:S07]  /*f9a0*/  R2UR UR11, R9 ;  /* 0x00000000090b72ca */ /* 0x000fce00000e0000 */
[----:B------:R-:W-:-:S09]  /*f9b0*/  UIADD3 UR8, UR8, 0x22400, URZ ;  /* 0x0002240008087890 */ /* 0x000fd2000fffe03f */
[----:B------:R1:W-:Y:S01]  /*f9c0*/  UTMALDG.4D [UR8], [UR4], desc[UR6] ;  /* 0x00000608040075b4 */ /* 0x0003e20008019000 */
[----:B------:R-:W2:Y:S02]  /*f9d0*/  SYNCS.PHASECHK.TRANS64.TRYWAIT P1, [R2+URZ+0x38860], R3 ;  /* 0x03886003020075a7 */ /* 0x000ea4000802017f */
[----:B-12---:R-:W-:Y:S05]  /*f9e0*/  @!P1 BRA `(.L_x_865) ;  /* 0x0000001800689947 */ /* 0x006fea0003800000 */
.L_x_910:
        /* <DEDUP_REMOVED lines=8> */
.L_x_866:
        /* <DEDUP_REMOVED lines=54> */
.L_x_861:
[----:B------:R-:W-:Y:S05]  /*fdd0*/  BSYNC B1 ;  /* 0x0000000000017941 */ /* 0x000fea0003800000 */
.L_x_860:
[C---:B------:R-:W-:Y:S01]  /*fde0*/  ISETP.GT.AND P0, PT, R8.reuse, 0x1, PT ;  /* 0x000000010800780c */ /* 0x040fe20003f04270 */
[----:B------:R-:W-:-:S04]  /*fdf0*/  VIADD R2, R8, 0xfffffffe ;  /* 0xfffffffe08027836 */ /* 0x000fc80000000000 */
[----:B------:R-:W-:-:S08]  /*fe00*/  IMAD.MOV.U32 R8, RZ, RZ, R2 ;  /* 0x000000ffff087224 */ /* 0x000fd000078e0002 */
[----:B------:R-:W-:Y:S05]  /*fe10*/  @P0 BRA `(.L_x_867) ;  /* 0xffffffec00c80947 */ /* 0x000fea000383ffff */
.L_x_843:
[----:B------:R-:W-:Y:S05]  /*fe20*/  BSYNC B0 ;  /* 0x0000000000007941 */ /* 0x000fea0003800000 */
.L_x_842:
        /* <DEDUP_REMOVED lines=11> */
[----:B--2---:R-:W2:Y:S01]  /*fee0*/  LDL R2, [R1+0x30] ;  /* 0x0000300001027983 */ /* 0x004ea20000100800 */
[----:B------:R-:W-:Y:S01]  /*fef0*/  VOTEU.ANY UR4, UPT, PT ;  /* 0x0000000000047886 */ /* 0x000fe200038e0100 */
[----:B------:R-:W-:Y:S01]  /*ff00*/  ULDC.64 UR6, c[0x0][0x208] ;  /* 0x0000820000067ab9 */ /* 0x000fe20000000a00 */
[----:B------:R-:W3:Y:S01]  /*ff10*/  FLO.U32 R4, UR4 ;  /* 0x0000000400047d00 */ /* 0x000ee200080e0000 */
[----:B------:R-:W3:Y:S07]  /*ff20*/  S2R R7, SR_LANEID ;  /* 0x0000000000077919 */ /* 0x000eee0000000000 */
[----:B------:R-:W4:Y:S01]  /*ff30*/  POPC R5, UR4 ;  /* 0x0000000400057d09 */ /* 0x000f220008000000 */
[----:B---3--:R-:W-:-:S02]  /*ff40*/  ISETP.EQ.U32.AND P0, PT, R4, R7, PT ;  /* 0x000000070400720c */ /* 0x008fc40003f02070 */
[----:B--2---:R-:W-:Y:S02]  /*ff50*/  R2UR UR5, R2 ;  /* 0x00000000020572ca */ /* 0x004fe400000e0000 */
[----:B------:R-:W4:Y:S09]  /*ff60*/  LDC.64 R2, c[0x0][0xd38] ;  /* 0x00034e00ff027b82 */ /* 0x000f320000000a00 */
[----:B----4-:R-:W2:Y:S01]  /*ff70*/  @P0 ATOMG.E.ADD.STRONG.GPU PT, R3, desc[UR6][R2.64], R5 ;  /* 0x00000005020309a8 */ /* 0x010ea200081ee1c6 */
[----:B------:R-:W3:Y:S02]  /*ff80*/  S2R R6, SR_LTMASK ;  /* 0x0000000000067919 */ /* 0x000ee40000003900 */
[----:B---3--:R-:W-:-:S04]  /*ff90*/  LOP3.LUT R6, R6, UR4, RZ, 0xc0, !PT ;  /* 0x0000000406067c12 */ /* 0x008fc8000f8ec0ff */
[----:B------:R-:W3:Y:S01]  /*ffa0*/  POPC R7, R6 ;  /* 0x0000000600077309 */ /* 0x000ee20000000000 */
[----:B--2---:R-:W3:Y:S02]  /*ffb0*/  SHFL.IDX PT, R4, R3, R4, 0x1f ;  /* 0x00001f0403047589 */ /* 0x004ee400000e0000 */
[----:B---3--:R-:W-:-:S07]  /*ffc0*/  IADD3 R16, R4, UR5, R7 ;  /* 0x0000000504107c10 */ /* 0x008fce000fffe007 */
.L_x_869:
[----:B------:R-:W-:Y:S05]  /*ffd0*/  BSYNC B0 ;  /* 0x0000000000007941 */ /* 0x000fea0003800000 */
.L_x_868:
[----:B--2---:R-:W2:Y:S02]  /*ffe0*/  LDL.LU R2, [R1+0x4] ;  /* 0x0000040001027983 */ /* 0x004ea40000300800 */
[----:B--2---:R-:W-:-:S05]  /*fff0*/  LOP3.LUT R2, R2, R0, RZ, 0x3c, !PT ;  /* 0x0000000002027212 */ /* 0x004fca00078e3cff */
[----:B------:R2:W-:Y:S02]  /*10000*/  STL [R1+0x4], R2 ;  /* 0x0000040201007387 */ /* 0x0005e40000100800 */
.L_x_824:
[----:B------:R-:W-:Y:S05]  /*10010*/  BSYNC B6 ;  /* 0x0000000000067941 */ /* 0x000fea0003800000 */
.L_x_822:
[----:B------:R-:W-:-:S03]  /*10020*/  UMOV UR4, 0xffffffff ;  /* 0xffffffff00047882 */ /* 0x000fc60000000000 */
[----:B------:R-:W-:Y:S05]  /*10030*/  BRA.DIV UR4, `(.L_x_870) ;  /* 0x0000001204e87947 */ /* 0x000fea000b800000 */
[----:B------:R3:W4:Y:S04]  /*10040*/  SHFL.IDX PT, R4, R16, RZ, 0x1f ;  /* 0x00001fff10047589 */ /* 0x00072800000e0000 */
[----:B------:R3:W0:Y:S02]  /*10050*/  SHFL.IDX PT, R5, R16, 0x1, 0x1f ;  /* 0x00201f0010057f89 */ /* 0x00062400000e0000 */
.L_x_914:
[----:B0-----:R-:W0:Y:S01]  /*10060*/  S2R R0, SR_TID.X ;  /* 0x0000000000007919 */ /* 0x001e220000002100 */
[----:B------:R-:W-:Y:S01]  /*10070*/  ULDC UR4, c[0x0][0xd14] ;  /* 0x0003450000047ab9 */ /* 0x000fe20000000800 */
[----:B------:R-:W-:Y:S01]  /*10080*/  BSSY B0, `(.L_x_871) ;  /* 0x000000c000007945 */ /* 0x000fe20003800000 */
[----:B------:R-:W-:Y:S01]  /*10090*/  IMAD.MOV.U32 R17, RZ, RZ, RZ ;  /* 0x000000ffff117224 */ /* 0x000fe200078e00ff */
[----:B0-----:R-:W-:Y:S01]  /*100a0*/  LOP3.LUT R8, R0, 0x1f, RZ, 0xc0, !PT ;  /* 0x0000001f00087812 */ /* 0x001fe200078ec0ff */
[----:B------:R-:W-:-:S03]  /*100b0*/  IMAD.U32 R0, RZ, RZ, UR4 ;  /* 0x00000004ff007e24 */ /* 0x000fc6000f8e00ff */
[C---:B------:R-:W-:Y:S02]  /*100c0*/  ISETP.NE.AND P0, PT, R8.reuse, 0x1f, PT ;  /* 0x0000001f0800780c */ /* 0x040fe40003f05270 */
[----:B------:R-:W-:-:S04]  /*100d0*/  IADD3 R7, R8, R19, RZ ;  /* 0x0000001308077210 */ /* 0x000fc80007ffe0ff */
[----:B------:R-:W-:-:S13]  /*100e0*/  ISETP.GE.OR P0, PT, R7, R0, !P0 ;  /* 0x000000000700720c */ /* 0x000fda0004706670 */
[----:B------:R-:W-:Y:S05]  /*100f0*/  @P0 BRA `(.L_x_872) ;  /* 0x0000000000100947 */ /* 0x000fea0003800000 */
[----:B--2---:R-:W0:Y:S01]  /*10100*/  LDC.64 R2, c[0x0][0xd58] ;  /* 0x00035600ff027b82 */ /* 0x004e220000000a00 */
[----:B------:R-:W-:Y:S01]  /*10110*/  ULDC.64 UR4, c[0x0][0x208] ;  /* 0x0000820000047ab9 */ /* 0x000fe20000000a00 */
[----:B0-----:R-:W-:-:S05]  /*10120*/  IMAD.WIDE R2, R7, 0x4, R2 ;  /* 0x0000000407027825 */ /* 0x001fca00078e0202 */
[----:B------:R0:W5:Y:S02]  /*10130*/  LDG.E R17, desc[UR4][R2.64] ;  /* 0x0000000402117981 */ /* 0x000164000c1e1900 */
.L_x_872:
[----:B------:R-:W-:Y:S05]  /*10140*/  BSYNC B0 ;  /* 0x0000000000007941 */ /* 0x000fea0003800000 */
.L_x_871:
        /* <DEDUP_REMOVED lines=23> */
.L_x_922:
[----:B------:R-:W-:Y:S02]  /*102c0*/  ULDC UR4, c[0x0][0xd10] ;  /* 0x0003440000047ab9 */ /* 0x000fe40000000800 */
[----:B---3--:R-:W-:-:S05]  /*102d0*/  MOV R16, UR4 ;  /* 0x0000000400107c02 */ /* 0x008fca0008000f00 */
[----:B--2---:R-:W-:-:S04]  /*102e0*/  IMAD R2, R14, R16, RZ ;  /* 0x000000100e027224 */ /* 0x004fc800078e02ff */
[----:B------:R-:W-:-:S05]  /*102f0*/  IMAD.IADD R5, R5, 0x1, R2 ;  /* 0x0000000105057824 */ /* 0x000fca00078e0202 */
[----:B----4-:R-:W-:-:S13]  /*10300*/  ISETP.GT.AND P0, PT, R5, R4, PT ;  /* 0x000000040500720c */ /* 0x010fda0003f04270 */
[----:B------:R-:W-:Y:S05]  /*10310*/  @P0 BRA `(.L_x_874) ;  /* 0x0000000000b80947 */ /* 0x000fea0003800000 */
[----:B------:R-:W2:Y:S02]  /*10320*/  LDC R0, c[0x0][0xd14] ;  /* 0x00034500ff007b82 */ /* 0x000ea40000000800 */
.L_x_879:
[----:B------:R-:W-:-:S05]  /*10330*/  VIADD R19, R19, 0x1f ;  /* 0x0000001f13137836 */ /* 0x000fca0000000000 */
[----:B--2---:R-:W-:-:S13]  /*10340*/  ISETP.GE.AND P0, PT, R19, R0, PT ;  /* 0x000000001300720c */ /* 0x004fda0003f06270 */
[----:B------:R-:W-:Y:S05]  /*10350*/  @P0 BRA `(.L_x_875) ;  /* 0x0000000400600947 */ /* 0x000fea0003800000 */
[----:B------:R-:W2:Y:S01]  /*10360*/  S2R R2, SR_TID.X ;  /* 0x0000000000027919 */ /* 0x000ea20000002100 */
[----:B------:R-:W-:Y:S01]  /*10370*/  BSSY B0, `(.L_x_876) ;  /* 0x000000b000007945 */ /* 0x000fe20003800000 */
[----:B------:R-:W-:Y:S02]  /*10380*/  MOV R17, RZ ;  /* 0x000000ff00117202 */ /* 0x000fe40000000f00 */
[----:B--2---:R-:W-:-:S04]  /*10390*/  LOP3.LUT R8, R2, 0x1f, RZ, 0xc0, !PT ;  /* 0x0000001f02087812 */ /* 0x004fc800078ec0ff */
[C---:B------:R-:W-:Y:S01]  /*103a0*/  ISETP.NE.AND P1, PT, R8.reuse, 0x1f, PT ;  /* 0x0000001f0800780c */ /* 0x040fe20003f25270 */
[----:B------:R-:W-:-:S05]  /*103b0*/  IMAD.IADD R7, R8, 0x1, R19 ;  /* 0x0000000108077824 */ /* 0x000fca00078e0213 */
[----:B------:R-:W-:-:S13]  /*103c0*/  ISETP.GE.OR P0, PT, R7, R0, !P1 ;  /* 0x000000000700720c */ /* 0x000fda0004f06670 */
[----:B------:R-:W-:Y:S05]  /*103d0*/  @P0 BRA `(.L_x_877) ;  /* 0x0000000000100947 */ /* 0x000fea0003800000 */
[----:B0-----:R-:W0:Y:S01]  /*103e0*/  LDC.64 R2, c[0x0][0xd58] ;  /* 0x00035600ff027b82 */ /* 0x001e220000000a00 */
[----:B------:R-:W-:Y:S01]  /*103f0*/  ULDC.64 UR4, c[0x0][0x208] ;  /* 0x0000820000047ab9 */ /* 0x000fe20000000a00 */
[----:B0-----:R-:W-:-:S05]  /*10400*/  IMAD.WIDE R2, R7, 0x4, R2 ;  /* 0x0000000407027825 */ /* 0x001fca00078e0202 */
[----:B------:R2:W5:Y:S02]  /*10410*/  LDG.E R17, desc[UR4][R2.64] ;  /* 0x0000000402117981 */ /* 0x000564000c1e1900 */
.L_x_877:
[----:B------:R-:W-:Y:S05]  /*10420*/  BSYNC B0 ;  /* 0x0000000000007941 */ /* 0x000fea0003800000 */
.L_x_876:
[----:B------:R-:W-:-:S03]  /*10430*/  UMOV UR4, 0xffffffff ;  /* 0xffffffff00047882 */ /* 0x000fc60000000000 */
[----:B------:R-:W-:Y:S05]  /*10440*/  BRA.DIV UR4, `(.L_x_878) ;  /* 0x0000001604007947 */ /* 0x000fea000b800000 */
[----:B-----5:R-:W3:Y:S01]  /*10450*/  SHFL.UP PT, R14, R17, 0x1, RZ ;  /* 0x04200000110e7989 */ /* 0x020ee200000e00ff */
[C---:B------:R-:W-:Y:S02]  /*10460*/  ISETP.NE.AND P0, PT, R8.reuse, RZ, PT ;  /* 0x000000ff0800720c */ /* 0x040fe40003f05270 */
[----:B------:R-:W-:Y:S02]  /*10470*/  ISETP.GE.U32.AND P1, PT, R8, 0x2, PT ;  /* 0x000000020800780c */ /* 0x000fe40003f26070 */
[----:B---3--:R-:W-:Y:S02]  /*10480*/  SEL R14, R14, RZ, P0 ;  /* 0x000000ff0e0e7207 */ /* 0x008fe40000000000 */
        /* <DEDUP_REMOVED lines=17> */
.L_x_930:
[----:B------:R-:W-:Y:S02]  /*105a0*/  ULDC UR4, c[0x0][0xd10] ;  /* 0x0003440000047ab9 */ /* 0x000fe40000000800 */
[----:B------:R-:W-:-:S04]  /*105b0*/  IMAD.U32 R16, RZ, RZ, UR4 ;  /* 0x00000004ff107e24 */ /* 0x000fc8000f8e00ff */
[----:B--2---:R-:W-:-:S04]  /*105c0*/  IMAD R2, R14, R16, RZ ;  /* 0x000000100e027224 */ /* 0x004fc800078e02ff */
[----:B------:R-:W-:-:S05]  /*105d0*/  IMAD.IADD R5, R2, 0x1, R5 ;  /* 0x0000000102057824 */ /* 0x000fca00078e0205 */
[----:B------:R-:W-:-:S13]  /*105e0*/  ISETP.GT.AND P0, PT, R5, R4, PT ;  /* 0x000000040500720c */ /* 0x000fda0003f04270 */
[----:B------:R-:W-:Y:S05]  /*105f0*/  @!P0 BRA `(.L_x_879) ;  /* 0xfffffffc004c8947 */ /* 0x000fea000383ffff */
.L_x_874:
[----:B------:R-:W-:Y:S01]  /*10600*/  IADD3 R2, -R2, R5, RZ ;  /* 0x0000000502027210 */ /* 0x000fe20007ffe1ff */
[----:B------:R-:W-:-:S04]  /*10610*/  UMOV UR4, 0xffffffff ;  /* 0xffffffff00047882 */ /* 0x000fc80000000000 */
[----:B------:R-:W-:-:S05]  /*10620*/  IMAD R5, R3, R16, R2 ;  /* 0x0000001003057224 */ /* 0x000fca00078e0202 */
[----:B------:R-:W-:Y:S01]  /*10630*/  ISETP.GT.AND P6, PT, R5, R4, PT ;  /* 0x000000040500720c */ /* 0x000fe20003fc4270 */
[----:B------:R-:W-:-:S12]  /*10640*/  BRA.DIV UR4, `(.L_x_880) ;  /* 0x0000001604507947 */ /* 0x000fd8000b800000 */
[----:B------:R-:W-:-:S04]  /*10650*/  VOTE.ANY R6, PT, !P6 ;  /* 0x0000000000067806 */ /* 0x000fc800070e0100 */
[----:B------:R-:W2:Y:S02]  /*10660*/  POPC R5, R6 ;  /* 0x0000000600057309 */ /* 0x000ea40000000000 */
[----:B--2---:R2:W3:Y:S02]  /*10670*/  SHFL.IDX PT, R17, R17, R5, 0x1f ;  /* 0x00001f0511117589 */ /* 0x0044e400000e0000 */
.L_x_934:
[----:B------:R-:W-:Y:S01]  /*10680*/  ISETP.NE.AND P0, PT, R6, RZ, PT ;  /* 0x000000ff0600720c */ /* 0x000fe20003f05270 */
[----:B------:R-:W-:-:S12]  /*10690*/  IMAD.MOV.U32 R14, RZ, RZ, RZ ;  /* 0x000000ffff0e7224 */ /* 0x000fd800078e00ff */
[----:B------:R-:W-:Y:S05]  /*106a0*/  @!P0 BRA `(.L_x_881) ;  /* 0x0000000000108947 */ /* 0x000fea0003800000 */
[----:B------:R-:W-:Y:S01]  /*106b0*/  UMOV UR4, 0xffffffff ;  /* 0xffffffff00047882 */ /* 0x000fe20000000000 */
[----:B-1----:R-:W-:Y:S02]  /*106c0*/  VIADD R12, R5, 0xffffffff ;  /* 0xffffffff050c7836 */ /* 0x002fe40000000000 */
[----:B------:R-:W-:Y:S05]  /*106d0*/  BRA.DIV UR4, `(.L_x_882) ;  /* 0x0000001604747947 */ /* 0x000fea000b800000 */
[----:B------:R4:W1:Y:S02]  /*106e0*/  SHFL.IDX PT, R14, R3, R12, 0x1f ;  /* 0x00001f0c030e7589 */ /* 0x00086400000e0000 */
.L_x_881:
[----:B---3--:R-:W-:Y:S01]  /*106f0*/  IABS R6, R17 ;  /* 0x0000001100067213 */ /* 0x008fe20000000000 */
[----:B-1----:R-:W-:Y:S02]  /*10700*/  IMAD R16, R14, R16, R2 ;  /* 0x000000100e107224 */ /* 0x002fe400078e0202 */
[----:B------:R-:W-:Y:S01]  /*10710*/  IMAD.MOV.U32 R2, RZ, RZ, RZ ;  /* 0x000000ffff027224 */ /* 0x000fe200078e00ff */
[----:B------:R-:W1:Y:S01]  /*10720*/  I2F.RP R7, R6 ;  /* 0x0000000600077306 */ /* 0x000e620000209400 */
[----:B------:R-:W-:-:S07]  /*10730*/  IMAD.IADD R19, R5, 0x1, R19 ;  /* 0x0000000105137824 */ /* 0x000fce00078e0213 */
[----:B-1----:R-:W1:Y:S02]  /*10740*/  MUFU.RCP R7, R7 ;  /* 0x0000000700077308 */ /* 0x002e640000001000 */
[----:B-1----:R-:W-:-:S06]  /*10750*/  VIADD R8, R7, 0xffffffe ;  /* 0x0ffffffe07087836 */ /* 0x002fcc0000000000 */
[----:B0---4-:R-:W0:Y:S02]  /*10760*/  F2I.FTZ.U32.TRUNC.NTZ R3, R8 ;  /* 0x0000000800037305 */ /* 0x011e24000021f000 */
[----:B0-----:R-:W-:-:S05]  /*10770*/  IADD3 R9, RZ, -R3, RZ ;  /* 0x80000003ff097210 */ /* 0x001fca0007ffe0ff */
[----:B------:R-:W-:-:S04]  /*10780*/  IMAD R9, R9, R6, RZ ;  /* 0x0000000609097224 */ /* 0x000fc800078e02ff */
[----:B------:R-:W-:Y:S01]  /*10790*/  IMAD.HI.U32 R3, R3, R9, R2 ;  /* 0x0000000903037227 */ /* 0x000fe200078e0002 */
[----:B------:R-:W-:-:S03]  /*107a0*/  IABS R9, R17 ;  /* 0x0000001100097213 */ /* 0x000fc60000000000 */
[----:B------:R-:W-:Y:S02]  /*107b0*/  IMAD.IADD R2, R4, 0x1, -R16 ;  /* 0x0000000104027824 */ /* 0x000fe400078e0a10 */
[----:B------:R-:W-:-:S03]  /*107c0*/  IMAD.MOV R7, RZ, RZ, -R9 ;  /* 0x000000ffff077224 */ /* 0x000fc600078e0a09 */
[----:B------:R-:W-:-:S05]  /*107d0*/  IABS R4, R2 ;  /* 0x0000000200047213 */ /* 0x000fca0000000000 */
[----:B------:R-:W-:-:S04]  /*107e0*/  IMAD.HI.U32 R3, R3, R4, RZ ;  /* 0x0000000403037227 */ /* 0x000fc800078e00ff */
[----:B------:R-:W-:Y:S01]  /*107f0*/  IMAD R7, R3, R7, R4 ;  /* 0x0000000703077224 */ /* 0x000fe200078e0204 */
[----:B------:R-:W-:-:S04]  /*10800*/  LOP3.LUT R4, R2, R17, RZ, 0x3c, !PT ;  /* 0x0000001102047212 */ /* 0x000fc800078e3cff */
[----:B------:R-:W-:-:S13]  /*10810*/  ISETP.GT.U32.AND P0, PT, R6, R7, PT ;  /* 0x000000070600720c */ /* 0x000fda0003f04070 */
[----:B------:R-:W-:Y:S01]  /*10820*/  @!P0 IADD3 R7, R7, -R6, RZ ;  /* 0x8000000607078210 */ /* 0x000fe20007ffe0ff */
[----:B------:R-:W-:-:S03]  /*10830*/  @!P0 VIADD R3, R3, 0x1 ;  /* 0x0000000103038836 */ /* 0x000fc60000000000 */
        /* <DEDUP_REMOVED lines=10> */
.L_x_875:
[----:B------:R-:W-:Y:S01]  /*108e0*/  UMOV UR4, URZ ;  /* 0x0000003f00047c82 */ /* 0x000fe20008000000 */
[----:B------:R-:W-:Y:S01]  /*108f0*/  UMOV UR5, URZ ;  /* 0x0000003f00057c82 */ /* 0x000fe20008000000 */
[----:B------:R-:W-:Y:S01]  /*10900*/  ULDC UR6, c[0x0][0xd14] ;  /* 0x0003450000067ab9 */ /* 0x000fe20000000800 */
[----:B------:R-:W-:Y:S01]  /*10910*/  IMAD.MOV.U32 R16, RZ, RZ, R4 ;  /* 0x000000ffff107224 */ /* 0x000fe200078e0004 */
[----:B------:R-:W-:Y:S01]  /*10920*/  MOV R17, UR4 ;  /* 0x0000000400117c02 */ /* 0x000fe20008000f00 */
[----:B------:R-:W-:Y:S02]  /*10930*/  IMAD.U32 R18, RZ, RZ, UR5 ;  /* 0x00000005ff127e24 */ /* 0x000fe4000f8e00ff */
[----:B------:R-:W-:-:S07]  /*10940*/  IMAD.U32 R19, RZ, RZ, UR6 ;  /* 0x00000006ff137e24 */ /* 0x000fce000f8e00ff */
.L_x_883:
[----:B------:R-:W3:Y:S01]  /*10950*/  S2R R2, SR_TID.X ;  /* 0x0000000000027919 */ /* 0x000ee20000002100 */
[----:B------:R-:W-:Y:S05]  /*10960*/  WARPSYNC.ALL ;  /* 0x0000000000007948 */ /* 0x000fea0003800000 */
[----:B------:R-:W-:Y:S01]  /*10970*/  BAR.SYNC.DEFER_BLOCKING 0x4, 0x120 ;  /* 0x0104800000007b1d */ /* 0x000fe20000010000 */
[----:B---3--:R-:W-:-:S04]  /*10980*/  LOP3.LUT R2, R2, 0x1f, RZ, 0xc0, !PT ;  /* 0x0000001f02027812 */ /* 0x008fc800078ec0ff */
[----:B------:R-:W-:-:S13]  /*10990*/  ISETP.NE.AND P0, PT, R2, RZ, PT ;  /* 0x000000ff0200720c */ /* 0x000fda0003f05270 */
[----:B0-----:R-:W0:Y:S01]  /*109a0*/  @!P0 S2R R3, SR_CgaCtaId ;  /* 0x0000000000038919 */ /* 0x001e220000008800 */
[----:B------:R-:W-:-:S04]  /*109b0*/  @!P0 MOV R2, 0x400 ;  /* 0x0000040000028802 */ /* 0x000fc80000000f00 */
[----:B0-----:R-:W-:-:S05]  /*109c0*/  @!P0 LEA R2, R3, R2, 0x18 ;  /* 0x0000000203028211 */ /* 0x001fca00078ec0ff */
[----:B------:R3:W-:Y:S01]  /*109d0*/  @!P0 STS.128 [R2+0x388d0], R16 ;  /* 0x0388d01002008388 */ /* 0x0007e20000000c00 */
[----:B------:R-:W-:Y:S06]  /*109e0*/  BAR.ARV 0x5, 0x120 ;  /* 0x0144800000007b1d */ /* 0x000fec0000002000 */
[----:B------:R-:W-:-:S13]  /*109f0*/  ISETP.GE.AND P0, PT, R19, R0, PT ;  /* 0x000000001300720c */ /* 0x000fda0003f06270 */
[----:B------:R-:W-:Y:S05]  /*10a00*/  @!P0 BRA `(.L_x_884) ;  /* 0xffffffbc00688947 */ /* 0x000fea000383ffff */
.L_x_820:
[----:B0-----:R-:W4:Y:S01]  /*10a10*/  LDL R0, [R1+0x2c] ;  /* 0x00002c0001007983 */ /* 0x001f220000100800 */
[----:B------:R-:W0:Y:S01]  /*10a20*/  S2R R3, SR_CgaCtaId ;  /* 0x0000000000037919 */ /* 0x000e220000008800 */
[----:B----4-:R-:W-:Y:S02]  /*10a30*/  R2UR UR4, R0 ;  /* 0x00000000000472ca */ /* 0x010fe400000e0000 */
[----:B------:R-:W-:-:S04]  /*10a40*/  MOV R0, 0x400 ;  /* 0x0000040000007802 */ /* 0x000fc80000000f00 */
[----:B0-----:R-:W-:-:S07]  /*10a50*/  LEA R0, R3, R0, 0x18 ;  /* 0x0000000003007211 */ /* 0x001fce00078ec0ff */
[----:B------:R-:W-:-:S04]  /*10a60*/  UIADD3 UR4, UR4, 0x1, URZ ;  /* 0x0000000104047890 */ /* 0x000fc8000fffe03f */
[----:B------:R-:W-:-:S04]  /*10a70*/  ULEA.HI UR5, UR4, UR4, URZ, 0x1 ;  /* 0x0000000404057291 */ /* 0x000fc8000f8f083f */
[----:B------:R-:W-:-:S04]  /*10a80*/  ULOP3.LUT UR5, UR5, 0xfffffffe, URZ, 0xc0, !UPT ;  /* 0xfffffffe05057892 */ /* 0x000fc8000f8ec03f */
[----:B------:R-:W-:-:S06]  /*10a90*/  UIADD3 UR5, UR4, -UR5, URZ ;  /* 0x8000000504057290 */ /* 0x000fcc000fffe03f */
[----:B------:R-:W-:-:S05]  /*10aa0*/  IMAD.U32 R3, RZ, RZ, UR5 ;  /* 0x00000005ff037e24 */ /* 0x000fca000f8e00ff */
[----:B------:R-:W-:-:S04]  /*10ab0*/  SHF.L.U32 R3, R3, 0x1f, RZ ;  /* 0x0000001f03037819 */ /* 0x000fc800000006ff */
[----:B------:R-:W0:Y:S02]  /*10ac0*/  SYNCS.PHASECHK.TRANS64.TRYWAIT P0, [R0+URZ+0x38820], R3 ;  /* 0x03882003000075a7 */ /* 0x000e24000800017f */
[----:B0-----:R-:W-:Y:S05]  /*10ad0*/  @!P0 BRA `(.L_x_885) ;  /* 0x0000001000988947 */ /* 0x001fea0003800000 */
.L_x_937:
[----:B------:R-:W-:-:S03]  /*10ae0*/  UMOV UR4, 0xffffffff ;  /* 0xffffffff00047882 */ /* 0x000fc60000000000 */
[----:B------:R-:W-:Y:S05]  /*10af0*/  BRA.DIV UR4, `(.L_x_886) ;  /* 0x0000001204a47947 */ /* 0x000fea000b800000 */
[----:B---3--:R-:W3:Y:S02]  /*10b00*/  S2R R2, SR_TID.X ;  /* 0x0000000000027919 */ /* 0x008ee40000002100 */
[----:B---3--:R-:W-:-:S04]  /*10b10*/  SHF.R.U32.HI R2, RZ, 0x5, R2 ;  /* 0x00000005ff027819 */ /* 0x008fc80000011602 */
[----:B------:R-:W-:-:S05]  /*10b20*/  LOP3.LUT R2, R2, 0x3, RZ, 0xc0, !PT ;  /* 0x0000000302027812 */ /* 0x000fca00078ec0ff */
[----:B------:R3:W4:Y:S02]  /*10b30*/  SHFL.IDX PT, R14, R2, RZ, 0x1f ;  /* 0x00001fff020e7589 */ /* 0x00072400000e0000 */
.L_x_940:
[----:B----4-:R-:W-:Y:S01]  /*10b40*/  ISETP.NE.AND P0, PT, R14, RZ, PT ;  /* 0x000000ff0e00720c */ /* 0x010fe20003f05270 */
[----:B------:R-:W-:-:S12]  /*10b50*/  BSSY B0, `(.L_x_887) ;  /* 0x0000020000007945 */ /* 0x000fd80003800000 */
[----:B------:R-:W-:Y:S05]  /*10b60*/  @P0 BRA `(.L_x_888) ;  /* 0x0000000000780947 */ /* 0x000fea0003800000 */
[----:B------:R-:W-:-:S03]  /*10b70*/  UMOV UR4, 0xffffffff ;  /* 0xffffffff00047882 */ /* 0x000fc60000000000 */
[----:B------:R-:W-:Y:S05]  /*10b80*/  BRA.DIV UR4, `(.L_x_889) ;  /* 0x0000001204b47947 */ /* 0x000fea000b800000 */
[----:B------:R-:W-:-:S13]  /*10b90*/  ELECT P6, URZ, PT ;  /* 0x00000000003f782f */ /* 0x000fda00038c0000 */
.L_x_943:
[----:B------:R-:W-:Y:S05]  /*10ba0*/  @!P6 BRA `(.L_x_888) ;  /* 0x000000000068e947 */ /* 0x000fea0003800000 */
[----:B0-----:R-:W4:Y:S04]  /*10bb0*/  LDL R3, [R1] ;  /* 0x0000000001037983 */ /* 0x001f280000100800 */
[----:B------:R-:W2:Y:S01]  /*10bc0*/  LDL.LU R7, [R1+0x4] ;  /* 0x0000040001077983 */ /* 0x000ea20000300800 */
[----:B---3--:R-:W-:-:S05]  /*10bd0*/  IADD3 R2, R0, 0x38840, RZ ;  /* 0x0003884000027810 */ /* 0x008fca0007ffe0ff */
[C---:B----4-:R-:W-:Y:S02]  /*10be0*/  IMAD R6, R3.reuse, 0x8, R2 ;  /* 0x0000000803067824 */ /* 0x050fe400078e0202 */
[----:B------:R-:W-:Y:S01]  /*10bf0*/  VIADD R3, R3, 0x1 ;  /* 0x0000000103037836 */ /* 0x000fe20000000000 */
[----:B--2---:R-:W-:-:S04]  /*10c00*/  SHF.L.U32 R5, R7, 0x1f, RZ ;  /* 0x0000001f07057819 */ /* 0x004fc800000006ff */
        /* <DEDUP_REMOVED lines=8> */
.L_x_944:
[----:B------:R-:W2:Y:S01]  /*10c90*/  LDL.LU R4, [R1] ;  /* 0x0000000001047983 */ /* 0x000ea20000300800 */
[----:B------:R-:W3:Y:S01]  /*10ca0*/  SYNCS.PHASECHK.TRANS64.TRYWAIT P0, [R7+URZ], R2 ;  /* 0x00000002070075a7 */ /* 0x000ee2000800017f */
[----:B------:R-:W-:-:S05]  /*10cb0*/  IADD3 R0, R0, 0x38860, RZ ;  /* 0x0003886000007810 */ /* 0x000fca0007ffe0ff */
[----:B--2---:R-:W-:Y:S01]  /*10cc0*/  IMAD R4, R4, 0x8, R0 ;  /* 0x0000000804047824 */ /* 0x004fe200078e0200 */
[----:B---3--:R-:W-:Y:S06]  /*10cd0*/  @!P0 BRA `(.L_x_891) ;  /* 0x0000001000948947 */ /* 0x008fec0003800000 */
.L_x_945:
[----:B------:R-:W3:Y:S02]  /*10ce0*/  SYNCS.PHASECHK.TRANS64.TRYWAIT P0, [R4+URZ], R5 ;  /* 0x00000005040075a7 */ /* 0x000ee4000800017f */
[----:B---3--:R-:W-:Y:S05]  /*10cf0*/  @!P0 BRA `(.L_x_892) ;  /* 0x0000001000a08947 */ /* 0x008fea0003800000 */
.L_x_946:
[----:B------:R-:W-:-:S07]  /*10d00*/  IMAD R3, R3, 0x8, R0 ;  /* 0x0000000803037824 */ /* 0x000fce00078e0200 */
.L_x_893:
[----:B----4-:R4:W0:Y:S02]  /*10d10*/  SYNCS.PHASECHK.TRANS64.TRYWAIT P0, [R3+URZ], R2 ;  /* 0x00000002030075a7 */ /* 0x010824000800017f */
[----:B0-----:R-:W-:Y:S05]  /*10d20*/  @!P0 NANOSLEEP.SYNCS 0x989680 ;  /* 0x009896800000895d */ /* 0x001fea0003900000 */
[----:B------:R-:W0:Y:S02]  /*10d30*/  @!P0 SYNCS.PHASECHK.TRANS64 P0, [R3+URZ], R2 ;  /* 0x00000002030085a7 */ /* 0x000e24000800007f */
[----:B0-----:R-:W-:Y:S05]  /*10d40*/  @!P0 BRA `(.L_x_893) ;  /* 0xfffffffc00f08947 */ /* 0x001fea000383ffff */
.L_x_888:
[----:B------:R-:W-:Y:S05]  /*10d50*/  BSYNC B0 ;  /* 0x0000000000007941 */ /* 0x000fea0003800000 */
.L_x_887:
[----:B------:R-:W-:Y:S05]  /*10d60*/  EXIT ;  /* 0x000000000000794d */ /* 0x000fea0003800000 */
.L_x_780:
[----:B0-----:R-:W-:-:S04]  /*10d70*/  IMAD.U32 R3, RZ, RZ, UR37 ;  /* 0x00000025ff037e24 */ /* 0x001fc8000f8e00ff */
[----:B------:R0:W1:Y:S03]  /*10d80*/  SYNCS.PHASECHK.TRANS64.TRYWAIT P1, [R3+URZ+0x38800], R4 ;  /* 0x03880004030075a7 */ /* 0x000066000802017f */
[----:B-1----:R-:W-:Y:S05]  /*10d90*/  @!P1 NANOSLEEP.SYNCS 0x989680 ;  /* 0x009896800000995d */ /* 0x002fea0003900000 */
[----:B------:R-:W1:Y:S02]  /*10da0*/  @!P1 SYNCS.PHASECHK.TRANS64 P1, [R3+URZ+0x38800], R4 ;  /* 0x03880004030095a7 */ /* 0x000e64000802007f */
[----:B-1----:R-:W-:Y:S05]  /*10db0*/  @!P1 BRA `(.L_x_780) ;  /* 0xfffffffc00ec9947 */ /* 0x002fea000383ffff */
[----:B------:R-:W-:Y:S05]  /*10dc0*/  BRA `(.L_x_894) ;  /* 0xffffff2000c07947 */ /* 0x000fea000383ffff */
.L_x_784:
[----:B-1----:R1:W2:Y:S02]  /*10dd0*/  SYNCS.PHASECHK.TRANS64.TRYWAIT P1, [R3+URZ+0x38830], R6 ;  /* 0x03883006030075a7 */ /* 0x0022a4000802017f */
[----:B--2---:R-:W-:Y:S05]  /*10de0*/  @!P1 NANOSLEEP.SYNCS 0x989680 ;  /* 0x009896800000995d */ /* 0x004fea0003900000 */
[----:B------:R-:W2:Y:S02]  /*10df0*/  @!P1 SYNCS.PHASECHK.TRANS64 P1, [R3+URZ+0x38830], R6 ;  /* 0x03883006030095a7 */ /* 0x000ea4000802007f */
[----:B--2---:R-:W-:Y:S05]  /*10e00*/  @!P1 BRA `(.L_x_784) ;  /* 0xfffffffc00f09947 */ /* 0x004fea000383ffff */
[----:B------:R-:W-:Y:S05]  /*10e10*/  BRA `(.L_x_783) ;  /* 0xffffff2000d87947 */ /* 0x000fea000383ffff */
.L_x_785:
[----:B--2---:R-:W-:-:S04]  /*10e20*/  MOV R5, UR37 ;  /* 0x0000002500057c02 */ /* 0x004fc80008000f00 */
[----:B------:R2:W3:Y:S03]  /*10e30*/  SYNCS.PHASECHK.TRANS64.TRYWAIT P1, [R5+URZ+0x38810], R4 ;  /* 0x03881004050075a7 */ /* 0x0004e6000802017f */
[----:B---3--:R-:W-:Y:S05]  /*10e40*/  @!P1 NANOSLEEP.SYNCS 0x989680 ;  /* 0x009896800000995d */ /* 0x008fea0003900000 */
[----:B------:R-:W3:Y:S02]  /*10e50*/  @!P1 SYNCS.PHASECHK.TRANS64 P1, [R5+URZ+0x38810], R4 ;  /* 0x03881004050095a7 */ /* 0x000ee4000802007f */
[----:B---3--:R-:W-:Y:S05]  /*10e60*/  @!P1 BRA `(.L_x_785) ;  /* 0xfffffffc00ec9947 */ /* 0x008fea000383ffff */
[----:B------:R-:W-:Y:S05]  /*10e70*/  BRA `(.L_x_895) ;  /* 0xffffff2400607947 */ /* 0x000fea000383ffff */
.L_x_789:
[----:B----4-:R4:W0:Y:S02]  /*10e80*/  SYNCS.PHASECHK.TRANS64.TRYWAIT P1, [R3+URZ+0x38850], R6 ;  /* 0x03885006030075a7 */ /* 0x010824000802017f */
[----:B0-----:R-:W-:Y:S05]  /*10e90*/  @!P1 NANOSLEEP.SYNCS 0x989680 ;  /* 0x009896800000995d */ /* 0x001fea0003900000 */
[----:B------:R-:W0:Y:S02]  /*10ea0*/  @!P1 SYNCS.PHASECHK.TRANS64 P1, [R3+URZ+0x38850], R6 ;  /* 0x03885006030095a7 */ /* 0x000e24000802007f */
[----:B0-----:R-:W-:Y:S05]  /*10eb0*/  @!P1 BRA `(.L_x_789) ;  /* 0xfffffffc00f09947 */ /* 0x001fea000383ffff */
[----:B------:R-:W-:Y:S05]  /*10ec0*/  BRA `(.L_x_788) ;  /* 0xffffff24006c7947 */ /* 0x000fea000383ffff */
.L_x_794:
[----:B-1----:R-:W-:-:S04]  /*10ed0*/  IMAD.U32 R5, RZ, RZ, UR6 ;  /* 0x00000006ff057e24 */ /* 0x002fc8000f8e00ff */
[----:B------:R1:W2:Y:S03]  /*10ee0*/  SYNCS.PHASECHK.TRANS64.TRYWAIT P3, [R5+URZ+0x38830], R4 ;  /* 0x03883004050075a7 */ /* 0x0002a6000806017f */
[----:B--2---:R-:W-:Y:S05]  /*10ef0*/  @!P3 NANOSLEEP.SYNCS 0x989680 ;  /* 0x009896800000b95d */ /* 0x004fea0003900000 */
[----:B------:R-:W2:Y:S02]  /*10f00*/  @!P3 SYNCS.PHASECHK.TRANS64 P3, [R5+URZ+0x38830], R4 ;  /* 0x038830040500b5a7 */ /* 0x000ea4000806007f */
[----:B--2---:R-:W-:Y:S05]  /*10f10*/  @!P3 BRA `(.L_x_794) ;  /* 0xfffffffc00ecb947 */ /* 0x004fea000383ffff */
[----:B------:R-:W-:Y:S05]  /*10f20*/  BRA `(.L_x_793) ;  /* 0xffffff4800fc7947 */ /* 0x000fea000383ffff */
.L_x_798:
[----:B-1----:R-:W-:-:S04]  /*10f30*/  IMAD.U32 R5, RZ, RZ, UR6 ;  /* 0x00000006ff057e24 */ /* 0x002fc8000f8e00ff */
[----:B------:R1:W3:Y:S03]  /*10f40*/  SYNCS.PHASECHK.TRANS64.TRYWAIT P3, [R5+URZ+0x38850], R4 ;  /* 0x03885004050075a7 */ /* 0x0002e6000806017f */
[----:B---3--:R-:W-:Y:S05]  /*10f50*/  @!P3 NANOSLEEP.SYNCS 0x989680 ;  /* 0x009896800000b95d */ /* 0x008fea0003900000 */
[----:B------:R-:W3:Y:S02]  /*10f60*/  @!P3 SYNCS.PHASECHK.TRANS64 P3, [R5+URZ+0x38850], R4 ;  /* 0x038850040500b5a7 */ /* 0x000ee4000806007f */
[----:B---3--:R-:W-:Y:S05]  /*10f70*/  @!P3 BRA `(.L_x_798) ;  /* 0xfffffffc00ecb947 */ /* 0x008fea000383ffff */
[----:B------:R-:W-:Y:S05]  /*10f80*/  BRA `(.L_x_797) ;  /* 0xffffff4c00887947 */ /* 0x000fea000383ffff */
.L_x_829:
        /* <DEDUP_REMOVED lines=11> */
.L_x_897:
[----:B------:R-:W-:Y:S05]  /*11040*/  BSYNC B0 ;  /* 0x0000000000007941 */ /* 0x000fea0003800000 */
.L_x_896:
[----:B------:R-:W-:Y:S05]  /*11050*/  BRA `(.L_x_898) ;  /* 0xffffffc000dc7947 */ /* 0x000fea000383ffff */
.L_x_830:
[----:B------:R-:W-:Y:S01]  /*11060*/  BSSY B0, `(.L_x_899) ;  /* 0x0000006000007945 */ /* 0x000fe20003800000 */
[----:B------:R-:W-:-:S07]  /*11070*/  IMAD.MOV.U32 R15, RZ, RZ, -0x1 ;  /* 0xffffffffff0f7424 */ /* 0x000fce00078e00ff */
[----:B------:R-:W-:Y:S05]  /*11080*/  WARPSYNC.COLLECTIVE R15, `(.L_x_900) ;  /* 0x000000000f0c7348 */ /* 0x000fea0003c00000 */
[----:B------:R-:W-:Y:S02]  /*11090*/  ELECT P6, UR62, PT ;  /* 0x00000000003e782f */ /* 0x000fe400038c0000 */
[----:B------:R-:W-:Y:S01]  /*110a0*/  MOV R14, UR62 ;  /* 0x0000003e000e7c02 */ /* 0x000fe20008000f00 */
[----:B------:R-:W-:Y:S10]  /*110b0*/  ENDCOLLECTIVE ;  /* 0x000000000000791b */ /* 0x000ff40003800000 */
.L_x_900:
[----:B------:R-:W-:Y:S05]  /*110c0*/  BSYNC B0 ;  /* 0x0000000000007941 */ /* 0x000fea0003800000 */
.L_x_899:
[----:B------:R-:W-:Y:S05]  /*110d0*/  BRA `(.L_x_901) ;  /* 0xffffffc000d47947 */ /* 0x000fea000383ffff */
.L_x_833:
[----:B0-----:R0:W1:Y:S02]  /*110e0*/  SYNCS.PHASECHK.TRANS64.TRYWAIT P0, [R8+URZ+0x38840], R10 ;  /* 0x0388400a080075a7 */ /* 0x001064000800017f */
[----:B-1----:R-:W-:Y:S05]  /*110f0*/  @!P0 NANOSLEEP.SYNCS 0x989680 ;  /* 0x009896800000895d */ /* 0x002fea0003900000 */
[----:B------:R-:W1:Y:S02]  /*11100*/  @!P0 SYNCS.PHASECHK.TRANS64 P0, [R8+URZ+0x38840], R10 ;  /* 0x0388400a080085a7 */ /* 0x000e64000800007f */
[----:B-1----:R-:W-:Y:S05]  /*11110*/  @!P0 BRA `(.L_x_833) ;  /* 0xfffffffc00f08947 */ /* 0x002fea000383ffff */
[----:B------:R-:W-:Y:S05]  /*11120*/  BRA `(.L_x_902) ;  /* 0xffffffc400487947 */ /* 0x000fea000383ffff */
.L_x_837:
        /* <DEDUP_REMOVED lines=8> */
.L_x_840:
[----:B0-----:R0:W1:Y:S02]  /*111b0*/  SYNCS.PHASECHK.TRANS64.TRYWAIT P0, [R6+URZ+0x38860], R8 ;  /* 0x03886008060075a7 */ /* 0x001064000800017f */
[----:B-1----:R-:W-:Y:S05]  /*111c0*/  @!P0 NANOSLEEP.SYNCS 0x989680 ;  /* 0x009896800000895d */ /* 0x002fea0003900000 */
[----:B------:R-:W1:Y:S02]  /*111d0*/  @!P0 SYNCS.PHASECHK.TRANS64 P0, [R6+URZ+0x38860], R8 ;  /* 0x03886008060085a7 */ /* 0x000e64000800007f */
[----:B-1----:R-:W-:Y:S05]  /*111e0*/  @!P0 BRA `(.L_x_840) ;  /* 0xfffffffc00f08947 */ /* 0x002fea000383ffff */
[----:B------:R-:W-:Y:S05]  /*111f0*/  BRA `(.L_x_904) ;  /* 0xffffffcc00487947 */ /* 0x000fea000383ffff */
.L_x_849:
[----:B-1----:R1:W2:Y:S02]  /*11200*/  SYNCS.PHASECHK.TRANS64.TRYWAIT P0, [R2+URZ+0x38840], R3 ;  /* 0x03884003020075a7 */ /* 0x0022a4000800017f */
[----:B--2---:R-:W-:Y:S05]  /*11210*/  @!P0 NANOSLEEP.SYNCS 0x989680 ;  /* 0x009896800000895d */ /* 0x004fea0003900000 */
[----:B------:R-:W2:Y:S02]  /*11220*/  @!P0 SYNCS.PHASECHK.TRANS64 P0, [R2+URZ+0x38840], R3 ;  /* 0x03884003020085a7 */ /* 0x000ea4000800007f */
[----:B--2---:R-:W-:Y:S05]  /*11230*/  @!P0 BRA `(.L_x_849) ;  /* 0xfffffffc00f08947 */ /* 0x004fea000383ffff */
[----:B------:R-:W-:Y:S05]  /*11240*/  BRA `(.L_x_905) ;  /* 0xffffffd400247947 */ /* 0x000fea000383ffff */
.L_x_851:
[----:B--2---:R2:W3:Y:S02]  /*11250*/  SYNCS.PHASECHK.TRANS64.TRYWAIT P0, [R2+URZ+0x38860], R3 ;  /* 0x03886003020075a7 */ /* 0x0044e4000800017f */
[----:B---3--:R-:W-:Y:S05]  /*11260*/  @!P0 NANOSLEEP.SYNCS 0x989680 ;  /* 0x009896800000895d */ /* 0x008fea0003900000 */
[----:B------:R-:W3:Y:S02]  /*11270*/  @!P0 SYNCS.PHASECHK.TRANS64 P0, [R2+URZ+0x38860], R3 ;  /* 0x03886003020085a7 */ /* 0x000ee4000800007f */
[----:B---3--:R-:W-:Y:S05]  /*11280*/  @!P0 BRA `(.L_x_851) ;  /* 0xfffffffc00f08947 */ /* 0x008fea000383ffff */
[----:B------:R-:W-:Y:S05]  /*11290*/  BRA `(.L_x_906) ;  /* 0xffffffd400947947 */ /* 0x000fea000383ffff */
.L_x_856:
[----:B--2---:R2:W3:Y:S02]  /*112a0*/  SYNCS.PHASECHK.TRANS64.TRYWAIT P0, [R2+URZ+0x38840], R3 ;  /* 0x03884003020075a7 */ /* 0x0044e4000800017f */
[----:B---3--:R-:W-:Y:S05]  /*112b0*/  @!P0 NANOSLEEP.SYNCS 0x989680 ;  /* 0x009896800000895d */ /* 0x008fea0003900000 */
[----:B------:R-:W3:Y:S02]  /*112c0*/  @!P0 SYNCS.PHASECHK.TRANS64 P0, [R2+URZ+0x38840], R3 ;  /* 0x03884003020085a7 */ /* 0x000ee4000800007f */
[----:B---3--:R-:W-:Y:S05]  /*112d0*/  @!P0 BRA `(.L_x_856) ;  /* 0xfffffffc00f08947 */ /* 0x008fea000383ffff */
[----:B------:R-:W-:Y:S05]  /*112e0*/  BRA `(.L_x_907) ;  /* 0xffffffdc00307947 */ /* 0x000fea000383ffff */
.L_x_858:
[----:B-1----:R1:W3:Y:S02]  /*112f0*/  SYNCS.PHASECHK.TRANS64.TRYWAIT P1, [R2+URZ+0x38860], R3 ;  /* 0x03886003020075a7 */ /* 0x0022e4000802017f */
[----:B---3--:R-:W-:Y:S05]  /*11300*/  @!P1 NANOSLEEP.SYNCS 0x989680 ;  /* 0x009896800000995d */ /* 0x008fea0003900000 */
[----:B------:R-:W3:Y:S02]  /*11310*/  @!P1 SYNCS.PHASECHK.TRANS64 P1, [R2+URZ+0x38860], R3 ;  /* 0x03886003020095a7 */ /* 0x000ee4000802007f */
[----:B---3--:R-:W-:Y:S05]  /*11320*/  @!P1 BRA `(.L_x_858) ;  /* 0xfffffffc00f09947 */ /* 0x008fea000383ffff */
[----:B------:R-:W-:Y:S05]  /*11330*/  BRA `(.L_x_908) ;  /* 0xffffffdc009c7947 */ /* 0x000fea000383ffff */
.L_x_863:
[----:B---3--:R3:W4:Y:S02]  /*11340*/  SYNCS.PHASECHK.TRANS64.TRYWAIT P0, [R2+URZ+0x38840], R3 ;  /* 0x03884003020075a7 */ /* 0x008724000800017f */
[----:B----4-:R-:W-:Y:S05]  /*11350*/  @!P0 NANOSLEEP.SYNCS 0x989680 ;  /* 0x009896800000895d */ /* 0x010fea0003900000 */
[----:B------:R-:W4:Y:S02]  /*11360*/  @!P0 SYNCS.PHASECHK.TRANS64 P0, [R2+URZ+0x38840], R3 ;  /* 0x03884003020085a7 */ /* 0x000f24000800007f */
[----:B----4-:R-:W-:Y:S05]  /*11370*/  @!P0 BRA `(.L_x_863) ;  /* 0xfffffffc00f08947 */ /* 0x010fea000383ffff */
[----:B------:R-:W-:Y:S05]  /*11380*/  BRA `(.L_x_909) ;  /* 0xffffffe400147947 */ /* 0x000fea000383ffff */
.L_x_865:
[----:B-1----:R1:W2:Y:S02]  /*11390*/  SYNCS.PHASECHK.TRANS64.TRYWAIT P1, [R2+URZ+0x38860], R3 ;  /* 0x03886003020075a7 */ /* 0x0022a4000802017f */
[----:B--2---:R-:W-:Y:S05]  /*113a0*/  @!P1 NANOSLEEP.SYNCS 0x989680 ;  /* 0x009896800000995d */ /* 0x004fea0003900000 */
[----:B------:R-:W2:Y:S02]  /*113b0*/  @!P1 SYNCS.PHASECHK.TRANS64 P1, [R2+URZ+0x38860], R3 ;  /* 0x03886003020095a7 */ /* 0x000ea4000802007f */
[----:B--2---:R-:W-:Y:S05]  /*113c0*/  @!P1 BRA `(.L_x_865) ;  /* 0xfffffffc00f09947 */ /* 0x004fea000383ffff */
[----:B------:R-:W-:Y:S05]  /*113d0*/  BRA `(.L_x_910) ;  /* 0xffffffe400847947 */ /* 0x000fea000383ffff */
.L_x_870:
        /* <DEDUP_REMOVED lines=8> */
.L_x_912:
[----:B------:R-:W-:Y:S05]  /*11460*/  BSYNC B0 ;  /* 0x0000000000007941 */ /* 0x000fea0003800000 */
.L_x_911:
        /* <DEDUP_REMOVED lines=8> */
.L_x_913:
[----:B------:R-:W-:Y:S01]  /*114f0*/  IMAD.MOV.U32 R5, RZ, RZ, R14 ;  /* 0x000000ffff057224 */ /* 0x000fe200078e000e */
[----:B------:R-:W-:Y:S06]  /*11500*/  BRA `(.L_x_914) ;  /* 0xffffffe800d47947 */ /* 0x000fec000383ffff */
.L_x_873:
        /* <DEDUP_REMOVED lines=8> */
.L_x_916:
[----:B------:R-:W-:Y:S05]  /*11590*/  BSYNC B0 ;  /* 0x0000000000007941 */ /* 0x000fea0003800000 */
.L_x_915:
        /* <DEDUP_REMOVED lines=10> */
.L_x_917:
        /* <DEDUP_REMOVED lines=8> */
.L_x_918:
        /* <DEDUP_REMOVED lines=8> */
.L_x_919:
        /* <DEDUP_REMOVED lines=8> */
.L_x_920:
        /* <DEDUP_REMOVED lines=8> */
.L_x_921:
[----:B------:R-:W-:Y:S05]  /*11840*/  BRA `(.L_x_922) ;  /* 0xffffffe8009c7947 */ /* 0x000fea000383ffff */
.L_x_878:
[----:B------:R-:W-:Y:S01]  /*11850*/  BSSY B0, `(.L_x_923) ;  /* 0x0000008000007945 */ /* 0x000fe20003800000 */
[----:B-----5:R-:W-:Y:S01]  /*11860*/  IMAD.MOV.U32 R13, RZ, RZ, R17 ;  /* 0x000000ffff0d7224 */ /* 0x020fe200078e0011 */
[----:B-1----:R-:W-:Y:S01]  /*11870*/  MOV R12, 0x1 ;  /* 0x00000001000c7802 */ /* 0x002fe20000000f00 */
[----:B------:R-:W-:Y:S02]  /*11880*/  IMAD.MOV.U32 R11, RZ, RZ, RZ ;  /* 0x000000ffff0b7224 */ /* 0x000fe400078e00ff */
[----:B------:R-:W-:-:S07]  /*11890*/  IMAD.MOV.U32 R15, RZ, RZ, -0x1 ;  /* 0xffffffffff0f7424 */ /* 0x000fce00078e00ff */
[----:B0-2---:R-:W-:Y:S05]  /*118a0*/  WARPSYNC.COLLECTIVE R15, `(.L_x_924) ;  /* 0x000000000f087348 */ /* 0x005fea0003c00000 */
[----:B------:R1:W3:Y:S02]  /*118b0*/  SHFL.UP P6, R14, R13, R12, R11 ;  /* 0x0400000c0d0e7389 */ /* 0x0002e400000c000b */
[----:B0123--:R-:W-:Y:S01]  /*118c0*/  ENDCOLLECTIVE ;  /* 0x000000000000791b */ /* 0x00ffe20003800000 */
.L_x_924:
[----:B------:R-:W-:Y:S05]  /*118d0*/  BSYNC B0 ;  /* 0x0000000000007941 */ /* 0x000fea0003800000 */
.L_x_923:
        /* <DEDUP_REMOVED lines=10> */
.L_x_925:
        /* <DEDUP_REMOVED lines=8> */
.L_x_926:
        /* <DEDUP_REMOVED lines=8> */
.L_x_927:
        /* <DEDUP_REMOVED lines=8> */
.L_x_928:
        /* <DEDUP_REMOVED lines=8> */
.L_x_929:
[----:B------:R-:W-:Y:S05]  /*11b80*/  BRA `(.L_x_930) ;  /* 0xffffffe800847947 */ /* 0x000fea000383ffff */
.L_x_880:
[----:B------:R-:W-:Y:S01]  /*11b90*/  BSSY B0, `(.L_x_931) ;  /* 0x0000006000007945 */ /* 0x000fe20003800000 */
[----:B------:R-:W-:Y:S02]  /*11ba0*/  PLOP3.LUT P6, PT, P6, PT, PT, 0x8, 0x0 ;  /* 0x000000000000781c */ /* 0x000fe400037ce170 */
[----:B------:R-:W-:-:S11]  /*11bb0*/  MOV R15, 0xffffffff ;  /* 0xffffffff000f7802 */ /* 0x000fd60000000f00 */
[----:B01----:R-:W-:Y:S05]  /*11bc0*/  WARPSYNC.COLLECTIVE R15, `(.L_x_932) ;  /* 0x000000000f087348 */ /* 0x003fea0003c00000 */
[----:B------:R-:W-:Y:S01]  /*11bd0*/  VOTE.ANY R14, PT, P6 ;  /* 0x00000000000e7806 */ /* 0x000fe200030e0100 */
[----:B01----:R-:W-:Y:S06]  /*11be0*/  ENDCOLLECTIVE ;  /* 0x000000000000791b */ /* 0x003fec0003800000 */
.L_x_932:
[----:B------:R-:W-:Y:S05]  /*11bf0*/  BSYNC B0 ;  /* 0x0000000000007941 */ /* 0x000fea0003800000 */
.L_x_931:
        /* <DEDUP_REMOVED lines=9> */
.L_x_933:
[----:B------:R-:W-:Y:S01]  /*11c90*/  IMAD.MOV.U32 R17, RZ, RZ, R14 ;  /* 0x000000ffff117224 */ /* 0x000fe200078e000e */
[----:B------:R-:W-:Y:S06]  /*11ca0*/  BRA `(.L_x_934) ;  /* 0xffffffe800747947 */ /* 0x000fec000383ffff */
.L_x_882:
[----:B------:R-:W-:Y:S01]  /*11cb0*/  BSSY B0, `(.L_x_935) ;  /* 0x0000007000007945 */ /* 0x000fe20003800000 */
[----:B------:R-:W-:Y:S01]  /*11cc0*/  IMAD.MOV.U32 R13, RZ, RZ, R3 ;  /* 0x000000ffff0d7224 */ /* 0x000fe200078e0003 */
[----:B------:R-:W-:Y:S01]  /*11cd0*/  MOV R11, 0x1f ;  /* 0x0000001f000b7802 */ /* 0x000fe20000000f00 */
[----:B------:R-:W-:-:S07]  /*11ce0*/  IMAD.MOV.U32 R15, RZ, RZ, -0x1 ;  /* 0xffffffffff0f7424 */ /* 0x000fce00078e00ff */
[----:B0-23--:R-:W-:Y:S05]  /*11cf0*/  WARPSYNC.COLLECTIVE R15, `(.L_x_936) ;  /* 0x000000000f087348 */ /* 0x00dfea0003c00000 */
[----:B------:R1:W4:Y:S02]  /*11d00*/  SHFL.IDX P6, R14, R13, R12, R11 ;  /* 0x0000000c0d0e7389 */ /* 0x00032400000c000b */
[----:B01234-:R-:W-:Y:S01]  /*11d10*/  ENDCOLLECTIVE ;  /* 0x000000000000791b */ /* 0x01ffe20003800000 */
.L_x_936:
[----:B------:R-:W-:Y:S05]  /*11d20*/  BSYNC B0 ;  /* 0x0000000000007941 */ /* 0x000fea0003800000 */
.L_x_935:
[----:B------:R-:W-:Y:S05]  /*11d30*/  BRA `(.L_x_881) ;  /* 0xffffffe8006c7947 */ /* 0x000fea000383ffff */
.L_x_885:
[----:B0-----:R0:W4:Y:S02]  /*11d40*/  SYNCS.PHASECHK.TRANS64.TRYWAIT P0, [R0+URZ+0x38820], R3 ;  /* 0x03882003000075a7 */ /* 0x001124000800017f */
[----:B----4-:R-:W-:Y:S05]  /*11d50*/  @!P0 NANOSLEEP.SYNCS 0x989680 ;  /* 0x009896800000895d */ /* 0x010fea0003900000 */
[----:B------:R-:W4:Y:S02]  /*11d60*/  @!P0 SYNCS.PHASECHK.TRANS64 P0, [R0+URZ+0x38820], R3 ;  /* 0x03882003000085a7 */ /* 0x000f24000800007f */
[----:B----4-:R-:W-:Y:S05]  /*11d70*/  @!P0 BRA `(.L_x_885) ;  /* 0xfffffffc00f08947 */ /* 0x010fea000383ffff */
[----:B------:R-:W-:Y:S05]  /*11d80*/  BRA `(.L_x_937) ;  /* 0xffffffec00547947 */ /* 0x000fea000383ffff */
.L_x_886:
[----:B---3--:R-:W3:Y:S01]  /*11d90*/  S2R R2, SR_TID.X ;  /* 0x0000000000027919 */ /* 0x008ee20000002100 */
[----:B------:R-:W-:Y:S01]  /*11da0*/  BSSY B0, `(.L_x_938) ;  /* 0x000000a000007945 */ /* 0x000fe20003800000 */
[----:B-1----:R-:W-:Y:S01]  /*11db0*/  IMAD.MOV.U32 R12, RZ, RZ, RZ ;  /* 0x000000ffff0c7224 */ /* 0x002fe200078e00ff */
[----:B------:R-:W-:Y:S01]  /*11dc0*/  MOV R11, 0x1f ;  /* 0x0000001f000b7802 */ /* 0x000fe20000000f00 */
[----:B------:R-:W-:Y:S01]  /*11dd0*/  IMAD.MOV.U32 R15, RZ, RZ, -0x1 ;  /* 0xffffffffff0f7424 */ /* 0x000fe200078e00ff */
[----:B---3--:R-:W-:-:S04]  /*11de0*/  SHF.R.U32.HI R2, RZ, 0x5, R2 ;  /* 0x00000005ff027819 */ /* 0x008fc80000011602 */
[----:B------:R-:W-:-:S05]  /*11df0*/  LOP3.LUT R2, R2, 0x3, RZ, 0xc0, !PT ;  /* 0x0000000302027812 */ /* 0x000fca00078ec0ff */
[----:B------:R-:W-:-:S07]  /*11e00*/  IMAD.MOV.U32 R13, RZ, RZ, R2 ;  /* 0x000000ffff0d7224 */ /* 0x000fce00078e0002 */
[----:B0-2---:R-:W-:Y:S05]  /*11e10*/  WARPSYNC.COLLECTIVE R15, `(.L_x_939) ;  /* 0x000000000f087348 */ /* 0x005fea0003c00000 */
[----:B------:R1:W3:Y:S02]  /*11e20*/  SHFL.IDX P6, R14, R13, R12, R11 ;  /* 0x0000000c0d0e7389 */ /* 0x0002e400000c000b */
[----:B0123--:R-:W-:Y:S01]  /*11e30*/  ENDCOLLECTIVE ;  /* 0x000000000000791b */ /* 0x00ffe20003800000 */
.L_x_939:
[----:B------:R-:W-:Y:S05]  /*11e40*/  BSYNC B0 ;  /* 0x0000000000007941 */ /* 0x000fea0003800000 */
.L_x_938:
[----:B------:R-:W-:Y:S05]  /*11e50*/  BRA `(.L_x_940) ;  /* 0xffffffec00387947 */ /* 0x000fea000383ffff */
.L_x_889:
[----:B------:R-:W-:Y:S01]  /*11e60*/  BSSY B1, `(.L_x_941) ;  /* 0x0000006000017945 */ /* 0x000fe20003800000 */
[----:B------:R-:W-:-:S07]  /*11e70*/  IMAD.MOV.U32 R15, RZ, RZ, -0x1 ;  /* 0xffffffffff0f7424 */ /* 0x000fce00078e00ff */
[----:B0123--:R-:W-:Y:S05]  /*11e80*/  WARPSYNC.COLLECTIVE R15, `(.L_x_942) ;  /* 0x000000000f0c7348 */ /* 0x00ffea0003c00000 */
[----:B------:R-:W-:Y:S02]  /*11e90*/  ELECT P6, UR62, PT ;  /* 0x00000000003e782f */ /* 0x000fe400038c0000 */
[----:B------:R-:W-:Y:S01]  /*11ea0*/  MOV R14, UR62 ;  /* 0x0000003e000e7c02 */ /* 0x000fe20008000f00 */
[----:B0123--:R-:W-:Y:S10]  /*11eb0*/  ENDCOLLECTIVE ;  /* 0x000000000000791b */ /* 0x00fff40003800000 */
.L_x_942:
[----:B------:R-:W-:Y:S05]  /*11ec0*/  BSYNC B1 ;  /* 0x0000000000017941 */ /* 0x000fea0003800000 */
.L_x_941:
[----:B------:R-:W-:Y:S05]  /*11ed0*/  BRA `(.L_x_943) ;  /* 0xffffffec00307947 */ /* 0x000fea000383ffff */
.L_x_890:
[----:B0-----:R0:W2:Y:S02]  /*11ee0*/  SYNCS.PHASECHK.TRANS64.TRYWAIT P0, [R6+URZ], R5 ;  /* 0x00000005060075a7 */ /* 0x0010a4000800017f */
[----:B--2---:R-:W-:Y:S05]  /*11ef0*/  @!P0 NANOSLEEP.SYNCS 0x989680 ;  /* 0x009896800000895d */ /* 0x004fea0003900000 */
[----:B------:R-:W2:Y:S02]  /*11f00*/  @!P0 SYNCS.PHASECHK.TRANS64 P0, [R6+URZ], R5 ;  /* 0x00000005060085a7 */ /* 0x000ea4000800007f */
[----:B--2---:R-:W-:Y:S05]  /*11f10*/  @!P0 BRA `(.L_x_890) ;  /* 0xfffffffc00f08947 */ /* 0x004fea000383ffff */
[----:B------:R-:W-:Y:S05]  /*11f20*/  BRA `(.L_x_944) ;  /* 0xffffffec00587947 */ /* 0x000fea000383ffff */
.L_x_891:
[----:B--2---:R2:W3:Y:S02]  /*11f30*/  SYNCS.PHASECHK.TRANS64.TRYWAIT P0, [R7+URZ], R2 ;  /* 0x00000002070075a7 */ /* 0x0044e4000800017f */
[----:B---3--:R-:W-:Y:S05]  /*11f40*/  @!P0 NANOSLEEP.SYNCS 0x989680 ;  /* 0x009896800000895d */ /* 0x008fea0003900000 */
[----:B------:R-:W3:Y:S02]  /*11f50*/  @!P0 SYNCS.PHASECHK.TRANS64 P0, [R7+URZ], R2 ;  /* 0x00000002070085a7 */ /* 0x000ee4000800007f */
[----:B---3--:R-:W-:Y:S05]  /*11f60*/  @!P0 BRA `(.L_x_891) ;  /* 0xfffffffc00f08947 */ /* 0x008fea000383ffff */
[----:B------:R-:W-:Y:S05]  /*11f70*/  BRA `(.L_x_945) ;  /* 0xffffffec00587947 */ /* 0x000fea000383ffff */
.L_x_892:
[----:B---3--:R3:W4:Y:S02]  /*11f80*/  SYNCS.PHASECHK.TRANS64.TRYWAIT P0, [R4+URZ], R5 ;  /* 0x00000005040075a7 */ /* 0x008724000800017f */
[----:B----4-:R-:W-:Y:S05]  /*11f90*/  @!P0 NANOSLEEP.SYNCS 0x989680 ;  /* 0x009896800000895d */ /* 0x010fea0003900000 */
[----:B------:R-:W4:Y:S02]  /*11fa0*/  @!P0 SYNCS.PHASECHK.TRANS64 P0, [R4+URZ], R5 ;  /* 0x00000005040085a7 */ /* 0x000f24000800007f */
[----:B----4-:R-:W-:Y:S05]  /*11fb0*/  @!P0 BRA `(.L_x_892) ;  /* 0xfffffffc00f08947 */ /* 0x010fea000383ffff */
[----:B------:R-:W-:Y:S05]  /*11fc0*/  BRA `(.L_x_946) ;  /* 0xffffffec004c7947 */ /* 0x000fea000383ffff */
.L_x_947:
        /* <DEDUP_REMOVED lines=11> */
.L_x_4553:


//--------------------- .text._ZN7cutlass13device_kernelIN5flash11enable_sm90INS1_16FlashAttnFwdSm90INS1_25CollectiveMainloopFwdSm90ILi2EN4cute5tupleIJNS5_1CILi1EEES8_S8_EEENS6_IJNS7_ILi64EEESA_SA_EEELi512ENS_6half_tEfNS_4arch4Sm90ELb0ELb0ELb1ELb1ELb0ELb1ELb1ELb0ELb0ELb0ELb0ELb0EEENS1_21CollectiveEpilogueFwdINS6_IJSA_NS7_ILi512EEESA_EEES9_SC_SE_Li256ELb1ELb0ELb0ELb0EEENS1_36VarlenDynamicPersistentTileSchedulerILi64ELi64ELi256ELi32ELb0ELb0ELb1ELb0ELb1ELb1EEEEEEEEEvNT_6ParamsE --------------------------
	.section	.text._ZN7cutlass13device_kernelIN5flash11enable_sm90INS1_16FlashAttnFwdSm90INS1_25CollectiveMainloopFwdSm90ILi2EN4cute5tupleIJNS5_1CILi1EEES8_S8_EEENS6_IJNS7_ILi64EEESA_SA_EEELi512ENS_6half_tEfNS_4arch4Sm90ELb0ELb0ELb1ELb1ELb0ELb1ELb1ELb0ELb0ELb0ELb0ELb0EEENS1_21CollectiveEpilogueFwdINS6_IJSA_NS7_ILi512EEESA_EEES9_SC_SE_Li256ELb1ELb0ELb0ELb0EEENS1_36VarlenDynamicPersistentTileSchedulerILi64ELi64ELi256ELi32ELb0ELb0ELb1ELb0ELb1ELb1EEEEEEEEEvNT_6ParamsE,"ax",@progbits
	.align	128
.text._ZN7cutlass13device_kernelIN5flash11enable_sm90INS1_16FlashAttnFwdSm90INS1_25CollectiveMainloopFwdSm90ILi2EN4cute5tupleIJNS5_1CILi1EEES8_S8_EEENS6_IJNS7_ILi64EEESA_SA_EEELi512ENS_6half_tEfNS_4arch4Sm90ELb0ELb0ELb1ELb1ELb0ELb1ELb1ELb0ELb0ELb0ELb0ELb0EEENS1_21CollectiveEpilogueFwdINS6_IJSA_NS7_ILi512EEESA_EEES9_SC_SE_Li256ELb1ELb0ELb0ELb0EEENS1_36VarlenDynamicPersistentTileSchedulerILi64ELi64ELi256ELi32ELb0ELb0ELb1ELb0ELb1ELb1EEEEEEEEEvNT_6ParamsE:
        .type           _ZN7cutlass13device_kernelIN5flash11enable_sm90INS1_16FlashAttnFwdSm90INS1_25CollectiveMainloopFwdSm90ILi2EN4cute5tupleIJNS5_1CILi1EEES8_S8_EEENS6_IJNS7_ILi64EEESA_SA_EEELi512ENS_6half_tEfNS_4arch4Sm90ELb0ELb0ELb1ELb1ELb0ELb1ELb1ELb0ELb0ELb0ELb0ELb0EEENS1_21CollectiveEpilogueFwdINS6_IJSA_NS7_ILi512EEESA_EEES9_SC_SE_Li256ELb1ELb0ELb0ELb0EEENS1_36VarlenDynamicPersistentTileSchedulerILi64ELi64ELi256ELi32ELb0ELb0ELb1ELb0ELb1ELb1EEEEEEEEEvNT_6ParamsE,@function
        .size           _ZN7cutlass13device_kernelIN5flash11enable_sm90INS1_16FlashAttnFwdSm90INS1_25CollectiveMainloopFwdSm90ILi2EN4cute5tupleIJNS5_1CILi1EEES8_S8_EEENS6_IJNS7_ILi64EEESA_SA_EEELi512ENS_6half_tEfNS_4arch4Sm90ELb0ELb0ELb1ELb1ELb0ELb1ELb1ELb0ELb0ELb0ELb0ELb0EEENS1_21CollectiveEpilogueFwdINS6_IJSA_NS7_ILi512EEESA_EEES9_SC_SE_Li256ELb1ELb0ELb0ELb0EEENS1_36VarlenDynamicPersistentTileSchedulerILi64ELi64ELi256ELi32ELb0ELb0ELb1ELb0ELb1ELb1EEEEEEEEEvNT_6ParamsE,(.L_x_4554 - _ZN7cutlass13device_kernelIN5flash11enable_sm90INS1_16FlashAttnFwdSm90INS1_25CollectiveMainloopFwdSm90ILi2EN4cute5tupleIJNS5_1CILi1EEES8_S8_EEENS6_IJNS7_ILi64EEESA_SA_EEELi512ENS_6half_tEfNS_4arch4Sm90ELb0ELb0ELb1ELb1ELb0ELb1ELb1ELb0ELb0ELb0ELb0ELb0EEENS1_21CollectiveEpilogueFwdINS6_IJSA_NS7_ILi512EEESA_EEES9_SC_SE_Li256ELb1ELb0ELb0ELb0EEENS1_36VarlenDynamicPersistentTileSchedulerILi64ELi64ELi256ELi32ELb0ELb0ELb1ELb0ELb1ELb1EEEEEEEEEvNT_6ParamsE)
        .other          _ZN7cutlass13device_kernelIN5flash11enable_sm90INS1_16FlashAttnFwdSm90INS1_25CollectiveMainloopFwdSm90ILi2EN4cute5tupleIJNS5_1CILi1EEES8_S8_EEENS6_IJNS7_ILi64EEESA_SA_EEELi512ENS_6half_tEfNS_4arch4Sm90ELb0ELb0ELb1ELb1ELb0ELb1ELb1ELb0ELb0ELb0ELb0ELb0EEENS1_21CollectiveEpilogueFwdINS6_IJSA_NS7_ILi512EEESA_EEES9_SC_SE_Li256ELb1ELb0ELb0ELb0EEENS1_36VarlenDynamicPersistentTileSchedulerILi64ELi64ELi256ELi32ELb0ELb0ELb1ELb0ELb1ELb1EEEEEEEEEvNT_6ParamsE,@"STO_CUDA_ENTRY STV_DEFAULT"
_ZN7cutlass13device_kernelIN5flash11enable_sm90INS1_16FlashAttnFwdSm90INS1_25CollectiveMainloopFwdSm90ILi2EN4cute5tupleIJNS5_1CILi1EEES8_S8_EEENS6_IJNS7_ILi64EEESA_SA_EEELi512ENS_6half_tEfNS_4arch4Sm90ELb0ELb0ELb1ELb1ELb0ELb1ELb1ELb0ELb0ELb0ELb0ELb0EEENS1_21CollectiveEpilogueFwdINS6_IJSA_NS7_ILi512EEESA_EEES9_SC_SE_Li256ELb1ELb0ELb0ELb0EEENS1_36VarlenDynamicPersistentTileSchedulerILi64ELi64ELi256ELi32ELb0ELb0ELb1ELb0ELb1ELb1EEEEEEEEEvNT_6ParamsE:
        /* <DEDUP_REMOVED lines=16> */
[----:B------:R-:W-:Y:S02]  /*0100*/  UIADD3 UR4, UP5, UR4, 0x670, URZ ;  /* 0x0000067004047890 */ /* 0x000fe4000ffbe03f */
[----:B------:R-:W-:Y:S02]  /*0110*/  UIADD3.X UR9, URZ, UR5, URZ, UP1, !UPT ;  /* 0x000000053f097290 */ /* 0x000fe40008ffe43f */
[----:B------:R-:W-:Y:S02]  /*0120*/  UIADD3.X UR11, URZ, UR5, URZ, UP2, !UPT ;  /* 0x000000053f0b7290 */ /* 0x000fe400097fe43f */
[----:B------:R-:W-:Y:S01]  /*0130*/  UIADD3.X UR13, URZ, UR5, URZ, UP3, !UPT ;  /* 0x000000053f0d7290 */ /* 0x000fe20009ffe43f */
[----:B------:R0:W-:Y:S01]  /*0140*/  UTMACCTL.PF [UR6] ;  /* 0x00000000060079b9 */ /* 0x0001e20008040000 */
[----:B------:R-:W-:-:S03]  /*0150*/  UIADD3.X UR15, URZ, UR5, URZ, UP4, !UPT ;  /* 0x000000053f0f7290 */ /* 0x000fc6000a7fe43f */
[----:B------:R0:W-:Y:S01]  /*0160*/  UTMACCTL.PF [UR8] ;  /* 0x00000000080079b9 */ /* 0x0001e20008040000 */
[----:B------:R-:W-:Y:S01]  /*0170*/  UIADD3.X UR5, URZ, UR5, URZ, UP5, !UPT ;  /* 0x000000053f057290 */ /* 0x000fe2000affe43f */
[----:B------:R0:W-:Y:S02]  /*0180*/  UTMACCTL.PF [UR10] ;  /* 0x000000000a0079b9 */ /* 0x0001e40008040000 */
[----:B------:R0:W-:Y:S02]  /*0190*/  UTMACCTL.PF [UR12] ;  /* 0x000000000c0079b9 */ /* 0x0001e40008040000 */
[----:B------:R0:W-:Y:S04]  /*01a0*/  UTMACCTL.PF [UR14] ;  /* 0x000000000e0079b9 */ /* 0x0001e80008040000 */
[----:B------:R0:W-:Y:S02]  /*01b0*/  UTMACCTL.PF [UR4] ;  /* 0x00000000040079b9 */ /* 0x0001e40008040000 */
[----:B0-----:R-:W-:Y:S01]  /*01c0*/  NOP ;  /* 0x0000000000007918 */ /* 0x001fe20000000000 */
.L_x_949:
[----:B------:R-:W-:Y:S05]  /*01d0*/  BSYNC B0 ;  /* 0x0000000000007941 */ /* 0x000fea0003800000 */
.L_x_948:
        /* <DEDUP_REMOVED lines=14> */
[----:B-1----:R0:W-:Y:S01]  /*02c0*/  STL [R1+0x4], R3 ;  /* 0x0000040301007387 */ /* 0x0021e20000100800 */
        /* <DEDUP_REMOVED lines=24> */
.L_x_950:
        /* <DEDUP_REMOVED lines=22> */
.L_x_951:
        /* <DEDUP_REMOVED lines=18> */
.L_x_952:
        /* <DEDUP_REMOVED lines=22> */
.L_x_953:
        /* <DEDUP_REMOVED lines=22> */
.L_x_954:
        /* <DEDUP_REMOVED lines=9> */
.L_x_957:
        /* <DEDUP_REMOVED lines=22> */
[----:B------:R-:W-:-:S05]  /*0b80*/  VIADD R232, R0, 0xffffff80 ;  /* 0xffffff8000e87836 */ /* 0x000fca0000000000 */
[----:B------:R-:W-:-:S04]  /*0b90*/  SHF.R.S32.HI R3, RZ, 0x1f, R232 ;  /* 0x0000001fff037819 */ /* 0x000fc800000114e8 */
[CC--:B------:R-:W-:Y:S02]  /*0ba0*/  LEA.HI R5, R3.reuse, R232.reuse, RZ, 0x7 ;  /* 0x000000e803057211 */ /* 0x0c0fe400078f38ff */
[-C--:B------:R-:W-:Y:S02]  /*0bb0*/  LEA.HI R4, R3, R232.reuse, RZ, 0x4 ;  /* 0x000000e803047211 */ /* 0x080fe400078f20ff */
[----:B------:R-:W-:Y:S02]  /*0bc0*/  LOP3.LUT R7, R5, 0xffffff80, RZ, 0xc0, !PT ;  /* 0xffffff8005077812 */ /* 0x000fe400078ec0ff */
[----:B------:R-:W-:Y:S02]  /*0bd0*/  LOP3.LUT R9, R4, 0xfffffff0, RZ, 0xc0, !PT ;  /* 0xfffffff004097812 */ /* 0x000fe400078ec0ff */
[----:B------:R-:W-:Y:S02]  /*0be0*/  LEA.HI R0, R3, R232, RZ, 0x5 ;  /* 0x000000e803007211 */ /* 0x000fe400078f28ff */
[C---:B------:R-:W-:Y:S01]  /*0bf0*/  IADD3 R7, R232.reuse, -R7, RZ ;  /* 0x80000007e8077210 */ /* 0x040fe20007ffe0ff */
[----:B------:R-:W-:Y:S01]  /*0c00*/  IMAD.IADD R11, R232, 0x1, -R9 ;  /* 0x00000001e80b7824 */ /* 0x000fe200078e0a09 */
[----:B------:R-:W-:-:S02]  /*0c10*/  SHF.R.S32.HI R189, RZ, 0x5, R0 ;  /* 0x00000005ffbd7819 */ /* 0x000fc40000011400 */
[----:B------:R-:W-:Y:S02]  /*0c20*/  SHF.R.S32.HI R10, RZ, 0x1f, R0 ;  /* 0x0000001fff0a7819 */ /* 0x000fe40000011400 */
[----:B------:R-:W-:Y:S02]  /*0c30*/  SHF.R.S32.HI R13, RZ, 0x4, R4 ;  /* 0x00000004ff0d7819 */ /* 0x000fe40000011404 */
[----:B------:R-:W-:Y:S02]  /*0c40*/  SHF.R.S32.HI R0, RZ, 0x1f, R7 ;  /* 0x0000001fff007819 */ /* 0x000fe40000011407 */
[----:B------:R-:W-:Y:S02]  /*0c50*/  SHF.R.S32.HI R6, RZ, 0x1f, R11 ;  /* 0x0000001fff067819 */ /* 0x000fe4000001140b */
[----:B------:R-:W-:Y:S02]  /*0c60*/  LEA.HI R9, R4, R13, RZ, 0x1 ;  /* 0x0000000d04097211 */ /* 0x000fe400078f08ff */
[----:B------:R-:W-:-:S02]  /*0c70*/  LEA.HI R4, R0, R7, RZ, 0x2 ;  /* 0x0000000700047211 */ /* 0x000fc400078f10ff */
[----:B------:R-:W-:Y:S02]  /*0c80*/  LEA.HI R8, R6, R11, RZ, 0x3 ;  /* 0x0000000b06087211 */ /* 0x000fe400078f18ff */
        /* <DEDUP_REMOVED lines=10> */
[----:B------:R-:W-:Y:S02]  /*0d30*/  LOP3.LUT R14, R14, 0x3ffffc, RZ, 0xc0, !PT ;  /* 0x003ffffc0e0e7812 */ /* 0x000fe400078ec0ff */
[----:B------:R-:W-:Y:S01]  /*0d40*/  SHF.R.S32.HI R0, RZ, 0x5, R0 ;  /* 0x00000005ff007819 */ /* 0x000fe20000011400 */
[----:B------:R-:W-:Y:S01]  /*0d50*/  IMAD.IADD R10, R11, 0x1, -R10 ;  /* 0x000000010b0a7824 */ /* 0x000fe200078e0a0a */
[-C--:B------:R-:W-:Y:S01]  /*0d60*/  LEA.HI R6, R3, R232.reuse, RZ, 0x2 ;  /* 0x000000e803067211 */ /* 0x080fe200078f10ff */
[----:B------:R-:W-:Y:S02]  /*0d70*/  IMAD R15, R216, 0x100, R11 ;  /* 0x00000100d80f7824 */ /* 0x000fe400078e020b */
[----:B------:R-:W-:Y:S02]  /*0d80*/  IMAD.IADD R14, R189, 0x1, -R14 ;  /* 0x00000001bd0e7824 */ /* 0x000fe400078e0a0e */
[----:B------:R-:W-:Y:S01]  /*0d90*/  IMAD R188, R0, 0x10, R9 ;  /* 0x0000001000bc7824 */ /* 0x000fe200078e0209 */
[----:B------:R-:W-:Y:S01]  /*0da0*/  LEA.HI R0, R3, R232, RZ, 0x3 ;  /* 0x000000e803007211 */ /* 0x000fe200078f18ff */
[----:B------:R-:W-:-:S02]  /*0db0*/  IMAD.IADD R12, R13, 0x1, -R12 ;  /* 0x000000010d0c7824 */ /* 0x000fc400078e0a0c */
[----:B------:R-:W-:Y:S01]  /*0dc0*/  IMAD.SHL.U32 R11, R10, 0x40, RZ ;  /* 0x000000400a0b7824 */ /* 0x000fe200078e00ff */
[----:B------:R-:W-:Y:S01]  /*0dd0*/  LEA R15, R14, R15, 0x4 ;  /* 0x0000000f0e0f7211 */ /* 0x000fe200078e20ff */
[----:B------:R-:W-:Y:S01]  /*0de0*/  IMAD.SHL.U32 R12, R12, 0x8, RZ ;  /* 0x000000080c0c7824 */ /* 0x000fe200078e00ff */
[----:B------:R-:W-:Y:S02]  /*0df0*/  LOP3.LUT R3, R0, 0x1ffffff8, RZ, 0xc0, !PT ;  /* 0x1ffffff800037812 */ /* 0x000fe400078ec0ff */
[----:B------:R-:W-:Y:S01]  /*0e00*/  SHF.R.S32.HI R19, RZ, 0x2, R6 ;  /* 0x00000002ff137819 */ /* 0x000fe20000011406 */
[----:B------:R-:W-:Y:S01]  /*0e10*/  IMAD.SHL.U32 R8, R8, 0x40, RZ ;  /* 0x0000004008087824 */ /* 0x000fe200078e00ff */
[----:B------:R-:W-:Y:S01]  /*0e20*/  LOP3.LUT R11, R11, 0x1c0, RZ, 0xc0, !PT ;  /* 0x000001c00b0b7812 */ /* 0x000fe200078ec0ff */
[--C-:B------:R-:W-:Y:S01]  /*0e30*/  IMAD.U32 R231, R15, 0x40, R12.reuse ;  /* 0x000000400fe77824 */ /* 0x100fe200078e000c */
[----:B------:R-:W-:Y:S01]  /*0e40*/  LOP3.LUT R4, R4, 0x7ffffffc, RZ, 0xc0, !PT ;  /* 0x7ffffffc04047812 */ /* 0x000fe200078ec0ff */
[----:B------:R-:W-:Y:S01]  /*0e50*/  IMAD.IADD R3, R232, 0x1, -R3 ;  /* 0x00000001e8037824 */ /* 0x000fe200078e0a03 */
[----:B------:R-:W-:Y:S01]  /*0e60*/  LOP3.LUT R12, R11, 0x8, R12, 0xf8, !PT ;  /* 0x000000080b0c7812 */ /* 0x000fe200078ef80c */
[----:B------:R-:W-:Y:S01]  /*0e70*/  VIADD R234, R19, 0x20 ;  /* 0x0000002013ea7836 */ /* 0x000fe20000000000 */
[----:B------:R-:W-:-:S02]  /*0e80*/  SHF.R.U32.HI R11, RZ, 0x3, R11 ;  /* 0x00000003ff0b7819 */ /* 0x000fc4000001160b */
[----:B------:R-:W-:Y:S01]  /*0e90*/  LOP3.LUT R8, R8, 0x7ffffe00, RZ, 0xc0, !PT ;  /* 0x7ffffe0008087812 */ /* 0x000fe200078ec0ff */
[----:B------:R-:W-:Y:S01]  /*0ea0*/  IMAD.SHL.U32 R187, R3, 0x8, RZ ;  /* 0x0000000803bb7824 */ /* 0x000fe200078e00ff */
[----:B------:R-:W-:Y:S02]  /*0eb0*/  IADD3 R4, R7, -R4, RZ ;  /* 0x8000000407047210 */ /* 0x000fe40007ffe0ff */
[----:B------:R-:W-:Y:S02]  /*0ec0*/  LOP3.LUT R7, R6, 0xfffffffc, RZ, 0xc0, !PT ;  /* 0xfffffffc06077812 */ /* 0x000fe400078ec0ff */
[----:B------:R-:W-:Y:S01]  /*0ed0*/  SHF.R.S32.HI R3, RZ, 0x1f, R234 ;  /* 0x0000001fff037819 */ /* 0x000fe200000114ea */
[----:B------:R-:W-:Y:S01]  /*0ee0*/  IMAD R8, R189, 0x400, R8 ;  /* 0x00000400bd087824 */ /* 0x000fe200078e0208 */
[----:B------:R-:W-:Y:S01]  /*0ef0*/  LOP3.LUT R11, R12, R11, RZ, 0x3c, !PT ;  /* 0x0000000b0c0b7212 */ /* 0x000fe200078e3cff */
[----:B------:R-:W-:Y:S01]  /*0f00*/  IMAD.IADD R214, R232, 0x1, -R7 ;  /* 0x00000001e8d67824 */ /* 0x000fe200078e0a07 */
[----:B------:R-:W-:Y:S01]  /*0f10*/  LEA.HI R3, R3, R234, RZ, 0x3 ;  /* 0x000000ea03037211 */ /* 0x000fe200078f18ff */
[----:B------:R-:W-:Y:S01]  /*0f20*/  IMAD.SHL.U32 R219, R234, 0x40, RZ ;  /* 0x00000040eadb7824 */ /* 0x000fe200078e00ff */
[----:B------:R-:W-:Y:S01]  /*0f30*/  R2P PR, R10, 0x6 ;  /* 0x000000060a007804 */ /* 0x000fe20000000000 */
[----:B------:R-:W-:Y:S01]  /*0f40*/  IMAD.IADD R11, R8, 0x1, R11 ;  /* 0x00000001080b7824 */ /* 0x000fe200078e020b */
[----:B------:R-:W-:Y:S01]  /*0f50*/  SHF.R.S32.HI R6, RZ, 0x1f, R6 ;  /* 0x0000001fff067819 */ /* 0x000fe20000011406 */
[----:B------:R-:W-:Y:S01]  /*0f60*/  IMAD.SHL.U32 R3, R3, 0x40, RZ ;  /* 0x0000004003037824 */ /* 0x000fe200078e00ff */
[----:B------:R-:W-:Y:S01]  /*0f70*/  LEA.HI R5, R5, R216, RZ, 0x1 ;  /* 0x000000d805057211 */ /* 0x000fe200078f08ff */
[----:B------:R-:W-:Y:S01]  /*0f80*/  IMAD R194, R11, 0x2, R2 ;  /* 0x000000020bc27824 */ /* 0x000fe200078e0202 */
[----:B------:R-:W-:Y:S01]  /*0f90*/  LOP3.LUT R219, R219, 0x1c0, RZ, 0xc0, !PT ;  /* 0x000001c0dbdb7812 */ /* 0x000fe200078ec0ff */
[----:B------:R-:W-:Y:S01]  /*0fa0*/  IMAD.MOV.U32 R196, RZ, RZ, 0x40 ;  /* 0x00000040ffc47424 */ /* 0x000fe200078e00ff */
[----:B------:R-:W-:Y:S01]  /*0fb0*/  SHF.R.S32.HI R192, RZ, 0x3, R0 ;  /* 0x00000003ffc07819 */ /* 0x000fe20000011400 */
[----:B------:R-:W-:Y:S01]  /*0fc0*/  VIADD R201, R194, 0x36400 ;  /* 0x00036400c2c97836 */ /* 0x000fe20000000000 */
[----:B------:R-:W-:-:S02]  /*0fd0*/  LEA.HI R6, R6, R19, RZ, 0x3 ;  /* 0x0000001306067211 */ /* 0x000fc400078f18ff */
[----:B------:R-:W-:Y:S02]  /*0fe0*/  LOP3.LUT R5, R5, 0xfffffe, RZ, 0xc0, !PT ;  /* 0x00fffffe05057812 */ /* 0x000fe400078ec0ff */
[----:B------:R-:W-:Y:S02]  /*0ff0*/  SHF.R.U32.HI R233, RZ, 0x3, R219 ;  /* 0x00000003ffe97819 */ /* 0x000fe400000116db */
[----:B------:R-:W-:Y:S02]  /*1000*/  LOP3.LUT R220, R3, 0xfffffe00, RZ, 0xc0, !PT ;  /* 0xfffffe0003dc7812 */ /* 0x000fe400078ec0ff */
[----:B------:R-:W-:Y:S01]  /*1010*/  IADD3 R195, R194, 0x36420, RZ ;  /* 0x00036420c2c37810 */ /* 0x000fe20007ffe0ff */
[C---:B------:R-:W-:Y:S01]  /*1020*/  @P1 VIADD R195, R201.reuse, 0xffffffe0 ;  /* 0xffffffe0c9c31836 */ /* 0x040fe20000000000 */
[----:B------:R-:W-:Y:S01]  /*1030*/  SEL R196, R196, 0xffffffc0, !P2 ;  /* 0xffffffc0c4c47807 */ /* 0x000fe20005000000 */
[----:B------:R-:W-:Y:S01]  /*1040*/  IMAD.IADD R5, R216, 0x1, -R5 ;  /* 0x00000001d8057824 */ /* 0x000fe200078e0a05 */
[----:B------:R-:W-:Y:S01]  /*1050*/  LOP3.LUT R6, R6, 0xfffffff8, RZ, 0xc0, !PT ;  /* 0xfffffff806067812 */ /* 0x000fe200078ec0ff */
[----:B------:R-:W-:Y:S01]  /*1060*/  IMAD.MOV.U32 R184, RZ, RZ, RZ ;  /* 0x000000ffffb87224 */ /* 0x000fe200078e00ff */
[----:B------:R-:W-:Y:S01]  /*1070*/  CS2R R22, SRZ ;  /* 0x0000000000167805 */ /* 0x000fe2000001ff00 */
[----:B------:R-:W-:Y:S01]  /*1080*/  IMAD.IADD R201, R201, 0x1, R196 ;  /* 0x00000001c9c97824 */ /* 0x000fe200078e02c4 */
[----:B------:R-:W-:Y:S01]  /*1090*/  MOV R212, RZ ;  /* 0x000000ff00d47202 */ /* 0x000fe20000000f00 */
[----:B------:R-:W-:Y:S01]  /*10a0*/  IMAD.MOV.U32 R18, RZ, RZ, RZ ;  /* 0x000000ffff127224 */ /* 0x000fe200078e00ff */
[----:B------:R-:W-:Y:S01]  /*10b0*/  SHF.R.S32.HI R218, RZ, 0x1f, R19 ;  /* 0x0000001fffda7819 */ /* 0x000fe20000011413 */
[----:B------:R-:W-:Y:S01]  /*10c0*/  IMAD.IADD R186, R19, 0x1, -R6 ;  /* 0x0000000113ba7824 */ /* 0x000fe200078e0a06 */
[----:B------:R-:W-:Y:S01]  /*10d0*/  IADD3 R196, R196, R195, RZ ;  /* 0x000000c3c4c47210 */ /* 0x000fe20007ffe0ff */
[----:B------:R-:W-:-:S02]  /*10e0*/  IMAD.SHL.U32 R191, R5, 0x100, RZ ;  /* 0x0000010005bf7824 */ /* 0x000fc400078e00ff */
[----:B------:R-:W-:Y:S01]  /*10f0*/  IMAD.SHL.U32 R190, R4, 0x2, RZ ;  /* 0x0000000204be7824 */ /* 0x000fe200078e00ff */
[----:B--2---:R-:W-:Y:S02]  /*1100*/  LOP3.LUT R185, R16, 0x1, RZ, 0xfc, !PT ;  /* 0x0000000110b97812 */ /* 0x004fe400078efcff */
[----:B------:R-:W-:-:S04]  /*1110*/  SHF.L.U32 R16, R214, 0x3, RZ ;  /* 0x00000003d6107819 */ /* 0x000fc800000006ff */
[----:B------:R-:W-:-:S04]  /*1120*/  LOP3.LUT R0, R219, 0x38, R16, 0xf8, !PT ;  /* 0x00000038db007812 */ /* 0x000fc800078ef810 */
[----:B------:R-:W-:-:S05]  /*1130*/  LOP3.LUT R217, R220, R0, R233, 0xf6, !PT ;  /* 0x00000000dcd97212 */ /* 0x000fca00078ef6e9 */
[----:B------:R-:W-:-:S07]  /*1140*/  IMAD R217, R217, 0x2, R2 ;  /* 0x00000002d9d97824 */ /* 0x000fce00078e0202 */
.L_x_1075:
        /* <DEDUP_REMOVED lines=8> */
[----:B------:R-:W-:Y:S01]  /*11d0*/  ISETP.NE.U32.AND P1, PT, RZ, UR8, PT ;  /* 0x00000008ff007c0c */ /* 0x000fe2000bf25070 */
[----:B------:R-:W-:Y:S01]  /*11e0*/  IMAD.MOV.U32 R33, RZ, RZ, RZ ;  /* 0x000000ffff217224 */ /* 0x000fe200078e00ff */
[----:B------:R-:W-:Y:S02]  /*11f0*/  ISETP.NE.AND.EX P2, PT, RZ, UR5, PT, P2 ;  /* 0x00000005ff007c0c */ /* 0x000fe4000bf45320 */
[----:B------:R-:W-:Y:S02]  /*1200*/  ISETP.NE.AND.EX P1, PT, RZ, UR9, PT, P1 ;  /* 0x00000009ff007c0c */ /* 0x000fe4000bf25310 */
[----:B------:R-:W-:-:S04]  /*1210*/  ISETP.NE.U32.AND P0, PT, RZ, UR6, PT ;  /* 0x00000006ff007c0c */ /* 0x000fc8000bf05070 */
        /* <DEDUP_REMOVED lines=39> */
.L_x_959:
[----:B------:R-:W-:Y:S02]  /*1490*/  IMAD.U32 R24, RZ, RZ, UR5 ;  /* 0x00000005ff187e24 */ /* 0x000fe4000f8e00ff */
[----:B------:R-:W-:Y:S01]  /*14a0*/  IMAD.U32 R28, RZ, RZ, UR4 ;  /* 0x00000004ff1c7e24 */ /* 0x000fe2000f8e00ff */
[----:B------:R-:W-:Y:S06]  /*14b0*/  @!P2 BRA `(.L_x_960) ;  /* 0x000000000010a947 */ /* 0x000fec0003800000 */
[----:B------:R-:W-:-:S04]  /*14c0*/  IADD3 R4, P0, R209, UR8, RZ ;  /* 0x00000008d1047c10 */ /* 0x000fc8000ff1e0ff */
[----:B------:R-:W-:-:S05]  /*14d0*/  IADD3.X R5, R210, UR9, RZ, P0, !PT ;  /* 0x00000009d2057c10 */ /* 0x000fca00087fe4ff */
[----:B------:R0:W5:Y:S01]  /*14e0*/  LDG.E R28, desc[UR54][R4.64] ;  /* 0x00000036041c7981 */ /* 0x000162000c1e1900 */
[----:B------:R-:W-:Y:S05]  /*14f0*/  BRA `(.L_x_961) ;  /* 0x0000000000107947 */ /* 0x000fea0003800000 */
.L_x_960:
[----:B------:R-:W-:Y:S05]  /*1500*/  @!P0 BRA `(.L_x_961) ;  /* 0x00000000000c8947 */ /* 0x000fea0003800000 */
[----:B------:R-:W2:Y:S04]  /*1510*/  LDG.E R5, desc[UR54][R8.64] ;  /* 0x0000003608057981 */ /* 0x000ea8000c1e1900 */
[----:B------:R-:W2:Y:S02]  /*1520*/  LDG.E R28, desc[UR54][R8.64+0x4] ;  /* 0x00000436081c7981 */ /* 0x000ea4000c1e1900 */
[----:B--2---:R-:W-:-:S07]  /*1530*/  IMAD.IADD R28, R28, 0x1, -R5 ;  /* 0x000000011c1c7824 */ /* 0x004fce00078e0a05 */
.L_x_961:
        /* <DEDUP_REMOVED lines=8> */
[----:B------:R-:W-:Y:S02]  /*15c0*/  ISETP.NE.U32.AND P1, PT, RZ, UR4, PT ;  /* 0x00000004ff007c0c */ /* 0x000fe4000bf25070 */
[----:B-----5:R-:W-:Y:S02]  /*15d0*/  MOV R27, R28 ;  /* 0x0000001c001b7202 */ /* 0x020fe40000000f00 */
[----:B------:R-:W-:-:S13]  /*15e0*/  ISETP.NE.AND.EX P1, PT, RZ, UR5, PT, P1 ;  /* 0x00000005ff007c0c */ /* 0x000fda000bf25310 */
[----:B------:R-:W-:-:S04]  /*15f0*/  @P1 IADD3 R6, P2, R209, UR4, RZ ;  /* 0x00000004d1061c10 */ /* 0x000fc8000ff5e0ff */
[----:B------:R-:W-:-:S05]  /*1600*/  @P1 IADD3.X R7, R210, UR5, RZ, P2, !PT ;  /* 0x00000005d2071c10 */ /* 0x000fca00097fe4ff */
[----:B------:R0:W5:Y:S01]  /*1610*/  @P1 LDG.E R27, desc[UR54][R6.64] ;  /* 0x00000036061b1981 */ /* 0x000162000c1e1900 */
[----:B------:R-:W-:Y:S01]  /*1620*/  IMAD.IADD R11, R28, 0x1, -R3 ;  /* 0x000000011c0b7824 */ /* 0x000fe200078e0a03 */
[----:B------:R-:W-:-:S03]  /*1630*/  PLOP3.LUT P3, PT, PT, PT, PT, 0x80, 0x0 ;  /* 0x000000000000781c */ /* 0x000fc60003f6f070 */
[----:B------:R-:W-:-:S05]  /*1640*/  IMAD.MOV R31, RZ, RZ, -R11 ;  /* 0x000000ffff1f7224 */ /* 0x000fca00078e0a0b */
[----:B------:R-:W-:Y:S01]  /*1650*/  VIMNMX R31, RZ, R31, !PT ;  /* 0x0000001fff1f7248 */ /* 0x000fe20007fe0100 */
[----:B--2---:R-:W-:-:S04]  /*1660*/  @P0 IMAD.IADD R24, R9, 0x1, -R0 ;  /* 0x0000000109180824 */ /* 0x004fc800078e0a00 */
        /* <DEDUP_REMOVED lines=36> */
.L_x_964:
[----:B------:R-:W-:Y:S05]  /*18b0*/  BSYNC B6 ;  /* 0x0000000000067941 */ /* 0x000fea0003800000 */
.L_x_963:
        /* <DEDUP_REMOVED lines=20> */
.L_x_966:
[----:B------:R-:W-:Y:S05]  /*1a00*/  BSYNC B6 ;  /* 0x0000000000067941 */ /* 0x000fea0003800000 */
.L_x_965:
        /* <DEDUP_REMOVED lines=49> */
[----:B------:R-:W-:Y:S02]  /*1d20*/  VIADD R60, R49, 0x8 ;  /* 0x00000008313c7836 */ /* 0x000fe40000000000 */
[----:B--2---:R-:W-:-:S04]  /*1d30*/  @P0 IMAD.HI.U32 R0, R26, R7, RZ ;  /* 0x000000071a000227 */ /* 0x004fc800078e00ff */
[----:B------:R-:W-:Y:S01]  /*1d40*/  IMAD.X R49, R218, 0x1, R15, P2 ;  /* 0x00000001da317824 */ /* 0x000fe200010e060f */
[----:B---3--:R-:W-:Y:S02]  /*1d50*/  @P0 SHF.R.U32.HI R26, RZ, R9, R0 ;  /* 0x00000009ff1a0219 */ /* 0x008fe40000011600 */
[----:B------:R-:W-:Y:S02]  /*1d60*/  ISETP.NE.U32.AND P0, PT, RZ, UR6, PT ;  /* 0x00000006ff007c0c */ /* 0x000fe4000bf05070 */
[----:B------:R-:W-:Y:S01]  /*1d70*/  SHF.R.S32.HI R0, RZ, 0x1f, R26 ;  /* 0x0000001fff007819 */ /* 0x000fe2000001141a */
[----:B------:R-:W-:Y:S01]  /*1d80*/  IMAD.WIDE.U32 R4, R26, UR4, R4 ;  /* 0x000000041a047c25 */ /* 0x000fe2000f8e0004 */
[----:B------:R-:W-:Y:S01]  /*1d90*/  ISETP.NE.AND.EX P0, PT, RZ, UR7, PT, P0 ;  /* 0x00000007ff007c0c */ /* 0x000fe2000bf05300 */
[----:B------:R-:W-:Y:S02]  /*1da0*/  ULDC.64 UR6, c[0x0][0x320] ;  /* 0x0000c80000067ab9 */ /* 0x000fe40000000a00 */
[----:B------:R-:W-:-:S02]  /*1db0*/  IMAD R7, R0, UR6, RZ ;  /* 0x0000000600077c24 */ /* 0x000fc4000f8e02ff */
[----:B------:R-:W-:Y:S02]  /*1dc0*/  IMAD R3, R0, UR4, RZ ;  /* 0x0000000400037c24 */ /* 0x000fe4000f8e02ff */
        /* <DEDUP_REMOVED lines=28> */
[----:B------:R-:W-:-:S04]  /*1f90*/  IMAD.WIDE.U32 R4, R19, R32, R42 ;  /* 0x0000002013047225 */ /* 0x000fc800078e002a */
[----:B------:R-:W-:Y:S02]  /*1fa0*/  IMAD.IADD R9, R21, 0x1, R9 ;  /* 0x0000000115097824 */ /* 0x000fe400078e0209 */
[----:B------:R-:W-:Y:S01]  /*1fb0*/  IMAD.IADD R5, R5, 0x1, R21 ;  /* 0x0000000105057824 */ /* 0x000fe200078e0215 */
[----:B-----5:R-:W-:Y:S01]  /*1fc0*/  SHF.R.S32.HI R21, RZ, 0x1f, R27 ;  /* 0x0000001fff157819 */ /* 0x020fe2000001141b */
[-C--:B------:R-:W-:Y:S02]  /*1fd0*/  IMAD R6, R218, R46.reuse, RZ ;  /* 0x0000002eda067224 */ /* 0x080fe400078e02ff */
[----:B------:R-:W-:-:S04]  /*1fe0*/  IMAD.WIDE.U32 R10, R19, R46, R16 ;  /* 0x0000002e130a7225 */ /* 0x000fc800078e0010 */
[----:B------:R-:W-:Y:S02]  /*1ff0*/  IMAD R29, R19, R47, R6 ;  /* 0x0000002f131d7224 */ /* 0x000fe400078e0206 */
[----:B------:R-:W-:Y:S02]  /*2000*/  IMAD R12, R21, R32, RZ ;  /* 0x00000020150c7224 */ /* 0x000fe400078e02ff */
[----:B------:R-:W-:Y:S01]  /*2010*/  IMAD.WIDE.U32 R6, R19, R46, R42 ;  /* 0x0000002e13067225 */ /* 0x000fe200078e002a */
[----:B------:R-:W-:-:S03]  /*2020*/  IADD3 R11, R29, R11, RZ ;  /* 0x0000000b1d0b7210 */ /* 0x000fc60007ffe0ff */
        /* <DEDUP_REMOVED lines=10> */
[----:B------:R-:W-:Y:S02]  /*20d0*/  LOP3.LUT R4, R5, R64, RZ, 0x3c, !PT ;  /* 0x0000004005047212 */ /* 0x000fe400078e3cff */
[----:B------:R-:W-:Y:S01]  /*20e0*/  LOP3.LUT R5, R61, 0x38, R50, 0xf8, !PT ;  /* 0x000000383d057812 */ /* 0x000fe200078ef832 */
[----:B------:R-:W-:Y:S01]  /*20f0*/  IMAD.IADD R69, R73, 0x1, R29 ;  /* 0x0000000149457824 */ /* 0x000fe200078e021d */
[----:B------:R-:W-:Y:S01]  /*2100*/  LEA R67, R189, R4, 0x9 ;  /* 0x00000004bd437211 */ /* 0x000fe200078e48ff */
[----:B------:R-:W-:Y:S01]  /*2110*/  IMAD.IADD R66, R13, 0x1, R39 ;  /* 0x000000010d427824 */ /* 0x000fe200078e0227 */
[----:B------:R-:W-:Y:S01]  /*2120*/  LOP3.LUT R70, R5, R64, RZ, 0x3c, !PT ;  /* 0x0000004005467212 */ /* 0x000fe200078e3cff */
[----:B------:R-:W-:Y:S02]  /*2130*/  IMAD.IADD R68, R37, 0x1, R13 ;  /* 0x0000000125447824 */ /* 0x000fe400078e020d */
[----:B------:R-:W-:Y:S01]  /*2140*/  IMAD.IADD R73, R21, 0x1, R73 ;  /* 0x0000000115497824 */ /* 0x000fe200078e0249 */
[----:B------:R-:W-:Y:S01]  /*2150*/  LEA R70, R189, R70, 0x9 ;  /* 0x00000046bd467211 */ /* 0x000fe200078e48ff */
[----:B01----:R-:W-:-:S07]  /*2160*/  IMAD.IADD R77, R41, 0x1, R77 ;  /* 0x00000001294d7824 */ /* 0x003fce00078e024d */
.L_x_996:
[----:B------:R-:W-:Y:S01]  /*2170*/  VIADD R51, R51, 0xffffffff ;  /* 0xffffffff33337836 */ /* 0x000fe20000000000 */
[----:B------:R-:W-:Y:S01]  /*2180*/  ISETP.GE.AND P3, PT, R63, 0x1, PT ;  /* 0x000000013f00780c */ /* 0x000fe20003f66270 */
[----:B--2---:R-:W-:Y:S01]  /*2190*/  IMAD.SHL.U32 R32, R22, 0x1000, RZ ;  /* 0x0000100016207824 */ /* 0x004fe200078e00ff */
[----:B------:R-:W-:Y:S05]  /*21a0*/  YIELD ;  /* 0x0000000000007946 */ /* 0x000fea0003800000 */
[----:B------:R-:W-:Y:S01]  /*21b0*/  SHF.R.S32.HI R76, RZ, 0x1f, R51 ;  /* 0x0000001fff4c7819 */ /* 0x000fe20000011433 */
[-C--:B-1----:R-:W-:Y:S01]  /*21c0*/  IMAD R4, R52, R51.reuse, RZ ;  /* 0x0000003334047224 */ /* 0x082fe200078e02ff */
[----:B------:R-:W-:Y:S01]  /*21d0*/  BSSY B0, `(.L_x_967) ;  /* 0x0000175000007945 */ /* 0x000fe20003800000 */
[----:B---3--:R-:W-:-:S04]  /*21e0*/  IMAD.WIDE.U32 R14, R53, R51, RZ ;  /* 0x00000033350e7225 */ /* 0x008fc800078e00ff */
[----:B------:R-:W-:Y:S01]  /*21f0*/  IMAD R5, R76, R53, R4 ;  /* 0x000000354c057224 */ /* 0x000fe200078e0204 */
[----:B------:R-:W-:-:S03]  /*2200*/  IADD3 R4, P2, R3, R14, RZ ;  /* 0x0000000e03047210 */ /* 0x000fc60007f5e0ff */
[----:B------:R-:W-:Y:S01]  /*2210*/  IMAD.IADD R79, R15, 0x1, R5 ;  /* 0x000000010f4f7824 */ /* 0x000fe200078e0205 */
[----:B--2---:R-:W-:Y:S01]  /*2220*/  LEA R12, P4, R4, R46, 0x1 ;  /* 0x0000002e040c7211 */ /* 0x004fe200078808ff */
[----:B------:R-:W-:-:S03]  /*2230*/  IMAD.IADD R5, R67, 0x1, R32 ;  /* 0x0000000143057824 */ /* 0x000fc600078e0220 */
[----:B------:R-:W-:Y:S01]  /*2240*/  IADD3.X R6, R79, R26, RZ, P2, !PT ;  /* 0x0000001a4f067210 */ /* 0x000fe200017fe4ff */
[----:B------:R-:W-:Y:S01]  /*2250*/  IMAD R33, R5, 0x2, R2 ;  /* 0x0000000205217824 */ /* 0x000fe200078e0202 */
[----:B------:R-:W-:Y:S02]  /*2260*/  ISETP.GT.AND P2, PT, R51, R31, PT ;  /* 0x0000001f3300720c */ /* 0x000fe40003f44270 */
[----:B------:R-:W-:Y:S01]  /*2270*/  LEA.HI.X R13, R4, R47, R6, 0x1, P4 ;  /* 0x0000002f040d7211 */ /* 0x000fe200020f0c06 */
[----:B------:R-:W-:Y:S10]  /*2280*/  @!P3 BRA `(.L_x_968) ;  /* 0x000000140044b947 */ /* 0x000ff40003800000 */
        /* <DEDUP_REMOVED lines=38> */
.L_x_971:
[----:B------:R-:W-:Y:S05]  /*24f0*/  BSYNC B1 ;  /* 0x0000000000017941 */ /* 0x000fea0003800000 */
.L_x_970:
[----:B------:R-:W-:Y:S01]  /*2500*/  ISETP.NE.AND P3, PT, R185, 0x3, PT ;  /* 0x00000003b900780c */ /* 0x000fe20003f65270 */
[----:B-----5:R-:W-:Y:S01]  /*2510*/  IMAD.MOV.U32 R4, RZ, RZ, R8 ;  /* 0x000000ffff047224 */ /* 0x020fe200078e0008 */
[----:B0-----:R-:W-:Y:S01]  /*2520*/  MOV R6, R34 ;  /* 0x0000002200067202 */ /* 0x001fe20000000f00 */
[----:B------:R-:W-:Y:S02]  /*2530*/  IMAD.MOV.U32 R5, RZ, RZ, R9 ;  /* 0x000000ffff057224 */ /* 0x000fe400078e0009 */
[----:B------:R-:W-:-:S03]  /*2540*/  IMAD.MOV.U32 R7, RZ, RZ, R35 ;  /* 0x000000ffff077224 */ /* 0x000fc600078e0023 */
[----:B------:R-:W-:Y:S01]  /*2550*/  PRMT R84, R4, 0x5410, R5 ;  /* 0x0000541004547816 */ /* 0x000fe20000000005 */
[----:B------:R-:W-:Y:S01]  /*2560*/  IMAD.MOV.U32 R4, RZ, RZ, R10 ;  /* 0x000000ffff047224 */ /* 0x000fe200078e000a */
[----:B------:R-:W-:Y:S01]  /*2570*/  PRMT R79, R6, 0x5410, R7 ;  /* 0x00005410064f7816 */ /* 0x000fe20000000007 */
[----:B------:R-:W-:Y:S01]  /*2580*/  IMAD.MOV.U32 R5, RZ, RZ, R11 ;  /* 0x000000ffff057224 */ /* 0x000fe200078e000b */
[----:B------:R-:W-:Y:S01]  /*2590*/  MOV R7, R15 ;  /* 0x0000000f00077202 */ /* 0x000fe20000000f00 */
[----:B------:R-:W-:-:S03]  /*25a0*/  IMAD.MOV.U32 R6, RZ, RZ, R14 ;  /* 0x000000ffff067224 */ /* 0x000fc600078e000e */
[----:B------:R-:W-:Y:S02]  /*25b0*/  PRMT R85, R4, 0x5410, R5 ;  /* 0x0000541004557816 */ /* 0x000fe40000000005 */
[----:B------:R-:W-:Y:S01]  /*25c0*/  PRMT R86, R6, 0x5410, R7 ;  /* 0x0000541006567816 */ /* 0x000fe20000000007 */
[----:B------:R-:W-:Y:S06]  /*25d0*/  @!P3 BRA `(.L_x_972) ;  /* 0x000000000004b947 */ /* 0x000fec0003800000 */
[----:B------:R-:W-:Y:S01]  /*25e0*/  BPT.TRAP 0x1 ;  /* 0x000000040000795c */ /* 0x000fe20000300000 */
.L_x_972:
[----:B------:R-:W-:Y:S01]  /*25f0*/  IMAD R72, R22, 0x8, R2 ;  /* 0x0000000816487824 */ /* 0x000fe200078e0202 */
[----:B------:R-:W-:Y:S01]  /*2600*/  SHF.L.U32 R59, R184, 0x1f, RZ ;  /* 0x0000001fb83b7819 */ /* 0x000fe200000006ff */
[----:B------:R-:W-:Y:S03]  /*2610*/  BSSY B1, `(.L_x_973) ;  /* 0x0000003000017945 */ /* 0x000fe60003800000 */
[----:B------:R-:W0:Y:S02]  /*2620*/  SYNCS.PHASECHK.TRANS64.TRYWAIT P5, [R72+URZ+0x38890], R59 ;  /* 0x0388903b480075a7 */ /* 0x000e2400080a017f */
[----:B0-----:R-:W-:Y:S05]  /*2630*/  @!P5 BRA `(.L_x_974) ;  /* 0x0000015800d0d947 */ /* 0x001fea0003800000 */
.L_x_1175:
[----:B------:R-:W-:Y:S05]  /*2640*/  BSYNC B1 ;  /* 0x0000000000017941 */ /* 0x000fea0003800000 */
.L_x_973:
        /* <DEDUP_REMOVED lines=10> */
[----:B--2---:R-:W-:Y:S01]  /*26f0*/  IMAD.MOV.U32 R14, RZ, RZ, R6 ;  /* 0x000000ffff0e7224 */ /* 0x004fe200078e0006 */
[----:B------:R-:W-:Y:S01]  /*2700*/  SHF.R.U32.HI R76, RZ, 0x10, R15 ;  /* 0x00000010ff4c7819 */ /* 0x000fe2000001160f */
[----:B------:R-:W-:Y:S02]  /*2710*/  HADD2.F32 R6, -RZ, R5.H1_H1 ;  /* 0x30000005ff067230 */ /* 0x000fe40000004100 */
[----:B------:R-:W-:Y:S02]  /*2720*/  HADD2.F32 R35, -RZ, R35.H0_H0 ;  /* 0x20000023ff237230 */ /* 0x000fe40000004100 */
[----:B------:R-:W-:-:S02]  /*2730*/  HADD2.F32 R5, -RZ, R5.H0_H0 ;  /* 0x20000005ff057230 */ /* 0x000fc40000004100 */
[----:B------:R-:W-:Y:S02]  /*2740*/  HADD2.F32 R33, -RZ, R33.H0_H0 ;  /* 0x20000021ff217230 */ /* 0x000fe40000004100 */
[CC--:B------:R-:W-:Y:S01]  /*2750*/  FMUL.FTZ R78, R6.reuse, R35.reuse ;  /* 0x00000023064e7220 */ /* 0x0c0fe20000410000 */
[----:B------:R-:W-:Y:S02]  /*2760*/  HADD2.F32 R76, -RZ, R76.H0_H0 ;  /* 0x2000004cff4c7230 */ /* 0x000fe40000004100 */
[C---:B------:R-:W-:Y:S01]  /*2770*/  FMUL.FTZ R35, R5.reuse, R35 ;  /* 0x0000002305237220 */ /* 0x040fe20000410000 */
[--C-:B------:R-:W-:Y:S02]  /*2780*/  HADD2.F32 R15, -RZ, R7.reuse.H1_H1 ;  /* 0x30000007ff0f7230 */ /* 0x100fe40000004100 */
[-C--:B------:R-:W-:Y:S01]  /*2790*/  FFMA.FTZ R78, R5, R33.reuse, -R78 ;  /* 0x00000021054e7223 */ /* 0x080fe2000001084e */
[----:B------:R-:W-:Y:S02]  /*27a0*/  HADD2.F32 R7, -RZ, R7.H0_H0 ;  /* 0x20000007ff077230 */ /* 0x000fe40000004100 */
[----:B------:R-:W-:Y:S01]  /*27b0*/  FFMA.FTZ R81, R6, R33, R35 ;  /* 0x0000002106517223 */ /* 0x000fe20000010023 */
[----:B------:R-:W-:-:S02]  /*27c0*/  HADD2.F32 R34, -RZ, R34.H0_H0 ;  /* 0x20000022ff227230 */ /* 0x000fc40000004100 */
[-C--:B------:R-:W-:Y:S01]  /*27d0*/  FMUL.FTZ R80, R15, R76.reuse ;  /* 0x0000004c0f507220 */ /* 0x080fe20000410000 */
[----:B------:R-:W-:Y:S02]  /*27e0*/  HADD2.F32 R5, -RZ, R4.H1_H1 ;  /* 0x30000004ff057230 */ /* 0x000fe40000004100 */
[C---:B------:R-:W-:Y:S01]  /*27f0*/  FMUL.FTZ R76, R7.reuse, R76 ;  /* 0x0000004c074c7220 */ /* 0x040fe20000410000 */
[----:B------:R-:W-:Y:S02]  /*2800*/  HADD2.F32 R33, -RZ, R86.H0_H0 ;  /* 0x20000056ff217230 */ /* 0x000fe40000004100 */
[-C--:B------:R-:W-:Y:S01]  /*2810*/  FFMA.FTZ R80, R7, R34.reuse, -R80 ;  /* 0x0000002207507223 */ /* 0x080fe20000010850 */
[----:B------:R-:W-:Y:S02]  /*2820*/  HADD2.F32 R4, -RZ, R4.H0_H0 ;  /* 0x20000004ff047230 */ /* 0x000fe40000004100 */
[----:B------:R-:W-:Y:S01]  /*2830*/  FFMA.FTZ R83, R15, R34, R76 ;  /* 0x000000220f537223 */ /* 0x000fe2000001004c */
[----:B------:R-:W-:-:S02]  /*2840*/  HADD2.F32 R35, -RZ, R86.H1_H1 ;  /* 0x30000056ff237230 */ /* 0x000fc40000004100 */
[--C-:B------:R-:W-:Y:S02]  /*2850*/  HADD2.F32 R6, -RZ, R14.reuse.H1_H1 ;  /* 0x3000000eff067230 */ /* 0x100fe40000004100 */
[-C--:B------:R-:W-:Y:S01]  /*2860*/  FMUL.FTZ R34, R4, R33.reuse ;  /* 0x0000002104227220 */ /* 0x080fe20000410000 */
[----:B------:R-:W-:Y:S02]  /*2870*/  HADD2.F32 R14, -RZ, R14.H0_H0 ;  /* 0x2000000eff0e7230 */ /* 0x000fe40000004100 */
        /* <DEDUP_REMOVED lines=13> */
.L_x_979:
[----:B------:R-:W-:Y:S05]  /*2950*/  BSYNC B2 ;  /* 0x0000000000027941 */ /* 0x000fea0003800000 */
.L_x_978:
[----:B--2---:R1:W-:Y:S02]  /*2960*/  STG.E.128 desc[UR54][R12.64], R4 ;  /* 0x000000040c007986 */ /* 0x0043e4000c101d36 */
.L_x_977:
[----:B------:R-:W-:Y:S05]  /*2970*/  BSYNC B1 ;  /* 0x0000000000017941 */ /* 0x000fea0003800000 */
.L_x_976:
[----:B------:R-:W-:Y:S05]  /*2980*/  @P1 BRA `(.L_x_975) ;  /* 0x0000000c00e41947 */ /* 0x000fea0003800000 */
[----:B-1----:R-:W-:Y:S01]  /*2990*/  IMAD.MOV.U32 R5, RZ, RZ, 0x20 ;  /* 0x00000020ff057424 */ /* 0x002fe200078e00ff */
[----:B------:R-:W-:Y:S01]  /*29a0*/  LOP3.LUT P4, RZ, R186, 0x4, RZ, 0xc0, !PT ;  /* 0x00000004baff7812 */ /* 0x000fe2000788c0ff */
[----:B------:R-:W-:Y:S01]  /*29b0*/  BSSY B1, `(.L_x_980) ;  /* 0x0000031000017945 */ /* 0x000fe20003800000 */
[----:B------:R-:W-:Y:S02]  /*29c0*/  IADD3 R14, R42, 0x10, RZ ;  /* 0x000000102a0e7810 */ /* 0x000fe40007ffe0ff */
[----:B------:R-:W-:Y:S02]  /*29d0*/  SEL R5, R5, 0xffffffe0, !P4 ;  /* 0xffffffe005057807 */ /* 0x000fe40006000000 */
[----:B------:R-:W-:Y:S02]  /*29e0*/  ISETP.GE.AND P4, PT, R14, R63, PT ;  /* 0x0000003f0e00720c */ /* 0x000fe40003f86270 */
[----:B------:R-:W-:-:S05]  /*29f0*/  IADD3 R5, R5, R67, R32 ;  /* 0x0000004305057210 */ /* 0x000fca0007ffe020 */
[----:B------:R-:W-:-:S06]  /*2a00*/  IMAD R4, R5, 0x2, R2 ;  /* 0x0000000205047824 */ /* 0x000fcc00078e0202 */
[----:B------:R-:W1:Y:S01]  /*2a10*/  LDS.128 R4, [R4+0x22400] ;  /* 0x0224000004047984 */ /* 0x000e620000000c00 */
[----:B------:R-:W-:Y:S05]  /*2a20*/  @P4 BRA `(.L_x_981) ;  /* 0x0000000000a44947 */ /* 0x000fea0003800000 */
[--C-:B------:R-:W-:Y:S01]  /*2a30*/  SHF.R.U64 R15, R8, 0x10, R9.reuse ;  /* 0x00000010080f7819 */ /* 0x100fe20000001209 */
[----:B-1----:R-:W-:Y:S01]  /*2a40*/  IMAD.MOV.U32 R8, RZ, RZ, R6 ;  /* 0x000000ffff087224 */ /* 0x002fe200078e0006 */
[----:B------:R-:W-:Y:S01]  /*2a50*/  SHF.R.U32.HI R14, RZ, 0x10, R9 ;  /* 0x00000010ff0e7819 */ /* 0x000fe20000011609 */
[--C-:B------:R-:W-:Y:S01]  /*2a60*/  HADD2.F32 R6, -RZ, R5.reuse.H1_H1 ;  /* 0x30000005ff067230 */ /* 0x100fe20000004100 */
[--C-:B------:R-:W-:Y:S01]  /*2a70*/  SHF.R.U64 R9, R10, 0x10, R11.reuse ;  /* 0x000000100a097819 */ /* 0x100fe2000000120b */
[----:B------:R-:W-:Y:S01]  /*2a80*/  HADD2.F32 R5, -RZ, R5.H0_H0 ;  /* 0x20000005ff057230 */ /* 0x000fe20000004100 */
[----:B------:R-:W-:Y:S01]  /*2a90*/  SHF.R.U32.HI R32, RZ, 0x10, R11 ;  /* 0x00000010ff207819 */ /* 0x000fe2000001160b */
[----:B------:R-:W-:Y:S02]  /*2aa0*/  HADD2.F32 R10, -RZ, R15.H0_H0 ;  /* 0x2000000fff0a7230 */ /* 0x000fe40000004100 */
[----:B------:R-:W-:Y:S02]  /*2ab0*/  HADD2.F32 R11, -RZ, R9.H0_H0 ;  /* 0x20000009ff0b7230 */ /* 0x000fe40000004100 */
[----:B------:R-:W-:-:S02]  /*2ac0*/  HADD2.F32 R32, -RZ, R32.H0_H0 ;  /* 0x20000020ff207230 */ /* 0x000fc40000004100 */
[--C-:B------:R-:W-:Y:S02]  /*2ad0*/  HADD2.F32 R9, -RZ, R7.reuse.H1_H1 ;  /* 0x30000007ff097230 */ /* 0x100fe40000004100 */
[CC--:B------:R-:W-:Y:S01]  /*2ae0*/  FMUL.FTZ R34, R6.reuse, R11.reuse ;  /* 0x0000000b06227220 */ /* 0x0c0fe20000410000 */
[----:B------:R-:W-:Y:S02]  /*2af0*/  HADD2.F32 R7, -RZ, R7.H0_H0 ;  /* 0x20000007ff077230 */ /* 0x000fe40000004100 */
[----:B------:R-:W-:Y:S01]  /*2b00*/  FMUL.FTZ R11, R5, R11 ;  /* 0x0000000b050b7220 */ /* 0x000fe20000410000 */
[----:B------:R-:W-:Y:S02]  /*2b10*/  HADD2.F32 R14, -RZ, R14.H0_H0 ;  /* 0x2000000eff0e7230 */ /* 0x000fe40000004100 */
[----:B------:R-:W-:Y:S01]  /*2b20*/  FMUL.FTZ R76, R9, R32 ;  /* 0x00000020094c7220 */ /* 0x000fe20000410000 */
[-C--:B------:R-:W-:Y:S01]  /*2b30*/  FFMA.FTZ R34, R5, R10.reuse, -R34 ;  /* 0x0000000a05227223 */ /* 0x080fe20000010822 */
[----:B------:R-:W-:Y:S01]  /*2b40*/  FFMA.FTZ R33, R6, R10, R11 ;  /* 0x0000000a06217223 */ /* 0x000fe2000001000b */
[----:B------:R-:W-:Y:S01]  /*2b50*/  FMUL.FTZ R32, R7, R32 ;  /* 0x0000002007207220 */ /* 0x000fe20000410000 */
[----:B------:R-:W-:-:S02]  /*2b60*/  HADD2.F32 R10, -RZ, R85.H0_H0 ;  /* 0x20000055ff0a7230 */ /* 0x000fc40000004100 */
[-C--:B------:R-:W-:Y:S01]  /*2b70*/  FFMA.FTZ R76, R7, R14.reuse, -R76 ;  /* 0x0000000e074c7223 */ /* 0x080fe2000001084c */
[----:B------:R-:W-:Y:S02]  /*2b80*/  HADD2.F32 R11, -RZ, R85.H1_H1 ;  /* 0x30000055ff0b7230 */ /* 0x000fe40000004100 */
[----:B------:R-:W-:Y:S01]  /*2b90*/  FFMA.FTZ R79, R9, R14, R32 ;  /* 0x0000000e094f7223 */ /* 0x000fe20000010020 */
[----:B------:R-:W-:Y:S02]  /*2ba0*/  HADD2.F32 R5, -RZ, R4.H1_H1 ;  /* 0x30000004ff057230 */ /* 0x000fe40000004100 */
[----:B------:R-:W-:Y:S02]  /*2bb0*/  HADD2.F32 R6, -RZ, R8.H1_H1 ;  /* 0x30000008ff067230 */ /* 0x000fe40000004100 */
[----:B------:R-:W-:Y:S02]  /*2bc0*/  HADD2.F32 R4, -RZ, R4.H0_H0 ;  /* 0x20000004ff047230 */ /* 0x000fe40000004100 */
[----:B------:R-:W-:Y:S01]  /*2bd0*/  FMUL.FTZ R15, R5, R10 ;  /* 0x0000000a050f7220 */ /* 0x000fe20000410000 */
[----:B------:R-:W-:-:S02]  /*2be0*/  HADD2.F32 R8, -RZ, R8.H0_H0 ;  /* 0x20000008ff087230 */ /* 0x000fc40000004100 */
        /* <DEDUP_REMOVED lines=13> */
.L_x_981:
[----:B------:R-:W-:Y:S05]  /*2cc0*/  BSYNC B1 ;  /* 0x0000000000017941 */ /* 0x000fea0003800000 */
.L_x_980:
[----:B-1----:R1:W-:Y:S01]  /*2cd0*/  STG.E.128 desc[UR54][R12.64+0x40], R4 ;  /* 0x000040040c007986 */ /* 0x0023e2000c101d36 */
[----:B------:R-:W-:Y:S05]  /*2ce0*/  BRA `(.L_x_975) ;  /* 0x0000000c000c7947 */ /* 0x000fea0003800000 */
.L_x_969:
        /* <DEDUP_REMOVED lines=25> */
[----:B--2---:R-:W-:Y:S02]  /*2e80*/  IMAD.MOV.U32 R33, RZ, RZ, R6 ;  /* 0x000000ffff217224 */ /* 0x004fe400078e0006 */
[----:B------:R-:W-:Y:S02]  /*2e90*/  IMAD.MOV.U32 R72, RZ, RZ, R4 ;  /* 0x000000ffff487224 */ /* 0x000fe400078e0004 */
[----:B------:R-:W-:Y:S02]  /*2ea0*/  IMAD.MOV.U32 R59, RZ, RZ, R7 ;  /* 0x000000ffff3b7224 */ /* 0x000fe400078e0007 */
[----:B------:R-:W-:Y:S01]  /*2eb0*/  IMAD.MOV.U32 R76, RZ, RZ, R5 ;  /* 0x000000ffff4c7224 */ /* 0x000fe200078e0005 */
[----:B------:R-:W-:Y:S01]  /*2ec0*/  PRMT R97, R33, 0x5410, R72 ;  /* 0x0000541021617816 */ /* 0x000fe20000000048 */
[----:B---3--:R-:W-:Y:S01]  /*2ed0*/  IMAD.MOV.U32 R13, RZ, RZ, R11 ;  /* 0x000000ffff0d7224 */ /* 0x008fe200078e000b */
[----:B------:R-:W-:Y:S01]  /*2ee0*/  PRMT R88, R88, 0x5410, R59 ;  /* 0x0000541058587816 */ /* 0x000fe2000000003b */
[----:B------:R-:W-:Y:S01]  /*2ef0*/  IMAD.MOV.U32 R33, RZ, RZ, R8 ;  /* 0x000000ffff217224 */ /* 0x000fe200078e0008 */
[----:B------:R-:W-:Y:S01]  /*2f00*/  PRMT R84, R84, 0x5410, R76 ;  /* 0x0000541054547816 */ /* 0x000fe2000000004c */
[----:B------:R-:W-:Y:S01]  /*2f10*/  IMAD.MOV.U32 R34, RZ, RZ, R9 ;  /* 0x000000ffff227224 */ /* 0x000fe200078e0009 */
[----:B------:R-:W-:-:S02]  /*2f20*/  MOV R12, R10 ;  /* 0x0000000a000c7202 */ /* 0x000fc40000000f00 */
[----:B------:R-:W-:Y:S02]  /*2f30*/  PRMT R88, R13, 0x7610, R88 ;  /* 0x000076100d587816 */ /* 0x000fe40000000058 */
[----:B------:R-:W-:Y:S02]  /*2f40*/  PRMT R96, R12, 0x5410, R33 ;  /* 0x000054100c607816 */ /* 0x000fe40000000021 */
[----:B------:R-:W-:Y:S01]  /*2f50*/  PRMT R84, R34, 0x7610, R84 ;  /* 0x0000761022547816 */ /* 0x000fe20000000054 */
[----:B------:R-:W-:Y:S06]  /*2f60*/  @!P3 BRA `(.L_x_982) ;  /* 0x000000000004b947 */ /* 0x000fec0003800000 */
[----:B------:R-:W-:Y:S01]  /*2f70*/  BPT.TRAP 0x1 ;  /* 0x000000040000795c */ /* 0x000fe20000300000 */
.L_x_982:
[----:B------:R-:W-:Y:S01]  /*2f80*/  IMAD R72, R22, 0x8, R2 ;  /* 0x0000000816487824 */ /* 0x000fe200078e0202 */
[----:B------:R-:W-:Y:S01]  /*2f90*/  SHF.L.U32 R59, R184, 0x1f, RZ ;  /* 0x0000001fb83b7819 */ /* 0x000fe200000006ff */
[----:B------:R-:W-:Y:S03]  /*2fa0*/  BSSY B1, `(.L_x_983) ;  /* 0x0000003000017945 */ /* 0x000fe60003800000 */
[----:B------:R-:W0:Y:S02]  /*2fb0*/  SYNCS.PHASECHK.TRANS64.TRYWAIT P5, [R72+URZ+0x38890], R59 ;  /* 0x0388903b480075a7 */ /* 0x000e2400080a017f */
[----:B0-----:R-:W-:Y:S05]  /*2fc0*/  @!P5 BRA `(.L_x_984) ;  /* 0x000001500080d947 */ /* 0x001fea0003800000 */
.L_x_1176:
[----:B------:R-:W-:Y:S05]  /*2fd0*/  BSYNC B1 ;  /* 0x0000000000017941 */ /* 0x000fea0003800000 */
.L_x_983:
[----:B------:R-:W-:Y:S01]  /*2fe0*/  ISETP.GE.OR P5, PT, R19, R58, P0 ;  /* 0x0000003a1300720c */ /* 0x000fe200007a6670 */
[----:B------:R-:W-:Y:S01]  /*2ff0*/  ULDC.64 UR4, c[0x0][0x2f0] ;  /* 0x0000bc0000047ab9 */ /* 0x000fe20000000a00 */
[----:B------:R-:W-:Y:S01]  /*3000*/  MOV R78, R14 ;  /* 0x0000000e004e7202 */ /* 0x000fe20000000f00 */
[----:B------:R-:W-:-:S04]  /*3010*/  IMAD R12, R218, UR4, RZ ;  /* 0x00000004da0c7c24 */ /* 0x000fc8000f8e02ff */
[----:B------:R-:W-:-:S04]  /*3020*/  IMAD.WIDE.U32 R78, R19, UR4, R78 ;  /* 0x00000004134e7c25 */ /* 0x000fc8000f8e004e */
[----:B------:R-:W-:Y:S02]  /*3030*/  IMAD R95, R19, UR5, R12 ;  /* 0x00000005135f7c24 */ /* 0x000fe4000f8e020c */
[----:B------:R-:W-:Y:S05]  /*3040*/  @P5 BRA `(.L_x_975) ;  /* 0x0000000800345947 */ /* 0x000fea0003800000 */
[----:B------:R-:W-:Y:S01]  /*3050*/  IMAD.IADD R95, R95, 0x1, R79 ;  /* 0x000000015f5f7824 */ /* 0x000fe200078e024f */
[----:B------:R-:W-:Y:S01]  /*3060*/  IADD3 R76, P5, P6, R44, R78, R71 ;  /* 0x0000004e2c4c7210 */ /* 0x000fe20007ebe047 */
[----:B------:R-:W-:Y:S01]  /*3070*/  IMAD.IADD R12, R62, 0x1, -R65 ;  /* 0x000000013e0c7824 */ /* 0x000fe200078e0a41 */
[----:B------:R-:W-:Y:S02]  /*3080*/  BSSY B1, `(.L_x_985) ;  /* 0x0000067000017945 */ /* 0x000fe40003800000 */
        /* <DEDUP_REMOVED lines=11> */
[----:B------:R-:W-:Y:S02]  /*3140*/  LOP3.LUT R12, R13, R64, RZ, 0x3c, !PT ;  /* 0x000000400d0c7212 */ /* 0x000fe400078e3cff */
[----:B------:R-:W-:-:S03]  /*3150*/  IADD3 R13, R70, R32, RZ ;  /* 0x00000020460d7210 */ /* 0x000fc60007ffe0ff */
[----:B------:R-:W-:Y:S02]  /*3160*/  IMAD R15, R189, 0x200, R12 ;  /* 0x00000200bd0f7824 */ /* 0x000fe400078e020c */
[----:B------:R-:W-:Y:S02]  /*3170*/  IMAD R13, R13, 0x2, R2 ;  /* 0x000000020d0d7824 */ /* 0x000fe400078e0202 */
[----:B------:R-:W-:-:S04]  /*3180*/  IMAD.IADD R15, R32, 0x1, R15 ;  /* 0x00000001200f7824 */ /* 0x000fc800078e020f */
        /* <DEDUP_REMOVED lines=86> */
.L_x_986:
[----:B------:R-:W-:Y:S05]  /*36f0*/  BSYNC B1 ;  /* 0x0000000000017941 */ /* 0x000fea0003800000 */
.L_x_985:
        /* <DEDUP_REMOVED lines=10> */
.L_x_968:
[----:B------:R-:W-:-:S13]  /*37a0*/  ISETP.NE.AND P3, PT, R185, 0x3, PT ;  /* 0x00000003b900780c */ /* 0x000fda0003f65270 */
[----:B------:R-:W-:Y:S05]  /*37b0*/  @!P3 BRA `(.L_x_987) ;  /* 0x000000000004b947 */ /* 0x000fea0003800000 */
[----:B------:R-:W-:Y:S01]  /*37c0*/  BPT.TRAP 0x1 ;  /* 0x000000040000795c */ /* 0x000fe20000300000 */
.L_x_987:
        /* <DEDUP_REMOVED lines=8> */
.L_x_1177:
[----:B------:R-:W-:Y:S05]  /*3850*/  BSYNC B1 ;  /* 0x0000000000017941 */ /* 0x000fea0003800000 */
.L_x_988:
[----:B------:R-:W-:Y:S05]  /*3860*/  @P4 BRA `(.L_x_975) ;  /* 0x00000000002c4947 */ /* 0x000fea0003800000 */
[----:B------:R-:W-:Y:S01]  /*3870*/  @!P1 LOP3.LUT P4, RZ, R186, 0x4, RZ, 0xc0, !PT ;  /* 0x00000004baff9812 */ /* 0x000fe2000788c0ff */
[----:B------:R-:W-:Y:S01]  /*3880*/  @!P1 VIADD R4, R67, 0x20 ;  /* 0x0000002043049836 */ /* 0x000fe20000000000 */
[----:B------:R-:W-:Y:S02]  /*3890*/  PLOP3.LUT P5, PT, PT, PT, PT, 0x8, 0x0 ;  /* 0x000000000000781c */ /* 0x000fe40003fae170 */
[----:B------:R-:W-:-:S13]  /*38a0*/  @!P1 PLOP3.LUT P5, PT, P4, PT, PT, 0x80, 0x0 ;  /* 0x000000000000981c */ /* 0x000fda00027af070 */
[----:B------:R-:W-:-:S04]  /*38b0*/  @P5 VIADD R4, R67, 0xffffffe0 ;  /* 0xffffffe043045836 */ /* 0x000fc80000000000 */
[----:B------:R-:W-:-:S05]  /*38c0*/  @!P1 IMAD.IADD R5, R32, 0x1, R4 ;  /* 0x0000000120059824 */ /* 0x000fca00078e0204 */
[----:B------:R-:W-:Y:S02]  /*38d0*/  @!P1 LEA R8, R5, R2, 0x1 ;  /* 0x0000000205089211 */ /* 0x000fe400078e08ff */
[----:B------:R-:W1:Y:S04]  /*38e0*/  @!P0 LDS.128 R4, [R33+0x22400] ;  /* 0x0224000021048984 */ /* 0x000e680000000c00 */
[----:B------:R-:W2:Y:S04]  /*38f0*/  @!P1 LDS.128 R8, [R8+0x22400] ;  /* 0x0224000008089984 */ /* 0x000ea80000000c00 */
[----:B-1----:R1:W-:Y:S04]  /*3900*/  @!P0 STG.E.128 desc[UR54][R12.64], R4 ;  /* 0x000000040c008986 */ /* 0x0023e8000c101d36 */
[----:B--2---:R1:W-:Y:S02]  /*3910*/  @!P1 STG.E.128 desc[UR54][R12.64+0x40], R8 ;  /* 0x000040080c009986 */ /* 0x0043e4000c101d36 */
.L_x_975:
[----:B------:R-:W-:Y:S05]  /*3920*/  BSYNC B0 ;  /* 0x0000000000007941 */ /* 0x000fea0003800000 */
.L_x_967:
        /* <DEDUP_REMOVED lines=17> */
.L_x_991:
[----:B------:R-:W-:Y:S05]  /*3a40*/  BSYNC B0 ;  /* 0x0000000000007941 */ /* 0x000fea0003800000 */
.L_x_990:
[----:B------:R-:W4:Y:S01]  /*3a50*/  SYNCS.PHASECHK.TRANS64.TRYWAIT P5, [R72+URZ+0x388b0], R59 ;  /* 0x0388b03b480075a7 */ /* 0x000f2200080a017f */
[----:B------:R-:W-:Y:S01]  /*3a60*/  BSSY B0, `(.L_x_992) ;  /* 0x0000003000007945 */ /* 0x000fe20003800000 */
[----:B------:R-:W-:-:S03]  /*3a70*/  ISETP.GE.AND P3, PT, R19, R58, PT ;  /* 0x0000003a1300720c */ /* 0x000fc60003f66270 */
[----:B----4-:R-:W-:Y:S10]  /*3a80*/  @!P5 BRA `(.L_x_993) ;  /* 0x0000014400f8d947 */ /* 0x010ff40003800000 */
.L_x_1178:
[----:B------:R-:W-:Y:S05]  /*3a90*/  BSYNC B0 ;  /* 0x0000000000007941 */ /* 0x000fea0003800000 */
.L_x_992:
[----:B------:R-:W-:Y:S04]  /*3aa0*/  BSSY B0, `(.L_x_994) ;  /* 0x0000051000007945 */ /* 0x000fe80003800000 */
[----:B------:R-:W-:Y:S05]  /*3ab0*/  @P3 BRA `(.L_x_995) ;  /* 0x00000004003c3947 */ /* 0x000fea0003800000 */
[----:B-1----:R-:W-:Y:S01]  /*3ac0*/  IMAD.WIDE R4, R51, 0x40, R48 ;  /* 0x0000004033047825 */ /* 0x002fe200078e0230 */
[----:B------:R-:W-:Y:S01]  /*3ad0*/  ULDC.64 UR4, c[0x0][0x318] ;  /* 0x0000c60000047ab9 */ /* 0x000fe20000000a00 */
[----:B------:R-:W-:Y:S02]  /*3ae0*/  LOP3.LUT P3, RZ, R186, 0x4, RZ, 0xc0, !PT ;  /* 0x00000004baff7812 */ /* 0x000fe4000786c0ff */
[----:B------:R-:W-:Y:S01]  /*3af0*/  IMAD R5, R5, UR4, RZ ;  /* 0x0000000405057c24 */ /* 0x000fe2000f8e02ff */
[----:B---3--:R-:W-:Y:S01]  /*3b00*/  IADD3 R13, R16, 0xc0, RZ ;  /* 0x000000c0100d7810 */ /* 0x008fe20007ffe0ff */
[----:B------:R-:W-:Y:S02]  /*3b10*/  IMAD.MOV.U32 R76, RZ, RZ, R40 ;  /* 0x000000ffff4c7224 */ /* 0x000fe400078e0028 */
[C---:B------:R-:W-:Y:S02]  /*3b20*/  IMAD R5, R4.reuse, UR5, R5 ;  /* 0x0000000504057c24 */ /* 0x040fe4000f8e0205 */
[----:B------:R-:W-:Y:S01]  /*3b30*/  IMAD.WIDE.U32 R6, R4, UR4, R76 ;  /* 0x0000000404067c25 */ /* 0x000fe2000f8e004c */
[----:B------:R-:W-:-:S03]  /*3b40*/  ULDC.64 UR4, c[0x0][0x308] ;  /* 0x0000c20000047ab9 */ /* 0x000fc60000000a00 */
[----:B------:R-:W-:Y:S01]  /*3b50*/  IMAD R9, R22, 0x8000, R67 ;  /* 0x0000800016097824 */ /* 0x000fe200078e0243 */
[----:B------:R-:W-:Y:S01]  /*3b60*/  LEA R58, P5, R6, UR4, 0x1 ;  /* 0x00000004063a7c11 */ /* 0x000fe2000f8a08ff */
[----:B------:R-:W-:Y:S01]  /*3b70*/  IMAD.IADD R5, R7, 0x1, R5 ;  /* 0x0000000107057824 */ /* 0x000fe200078e0205 */
[----:B------:R-:W-:Y:S01]  /*3b80*/  ULDC UR4, c[0x0][0x310] ;  /* 0x0000c40000047ab9 */ /* 0x000fe20000000800 */
[----:B------:R-:W-:Y:S01]  /*3b90*/  VIADD R4, R16, 0x40 ;  /* 0x0000004010047836 */ /* 0x000fe20000000000 */
[C---:B------:R-:W-:Y:S01]  /*3ba0*/  IADD3 R79, R9.reuse, 0x20, RZ ;  /* 0x00000020094f7810 */ /* 0x040fe20007ffe0ff */
[C---:B------:R-:W-:Y:S01]  /*3bb0*/  @P3 VIADD R79, R9.reuse, 0xffffffe0 ;  /* 0xffffffe0094f3836 */ /* 0x040fe20000000000 */
[----:B0---4-:R-:W-:Y:S01]  /*3bc0*/  LEA.HI.X R59, R6, UR5, R5, 0x1, P5 ;  /* 0x00000005063b7c11 */ /* 0x011fe2000a8f0c05 */
[----:B------:R-:W-:Y:S01]  /*3bd0*/  IMAD R80, R9, 0x2, R2 ;  /* 0x0000000209507824 */ /* 0x000fe200078e0202 */
[C---:B------:R-:W-:Y:S01]  /*3be0*/  ISETP.GE.AND P5, PT, R16.reuse, UR4, PT ;  /* 0x0000000410007c0c */ /* 0x040fe2000bfa6270 */
[----:B------:R-:W-:Y:S01]  /*3bf0*/  VIADD R12, R16, 0x80 ;  /* 0x00000080100c7836 */ /* 0x000fe20000000000 */
[----:B------:R-:W-:Y:S01]  /*3c00*/  ISETP.GE.AND P3, PT, R4, UR4, PT ;  /* 0x0000000404007c0c */ /* 0x000fe2000bf66270 */
[----:B------:R-:W-:-:S02]  /*3c10*/  VIADD R76, R16, 0x100 ;  /* 0x00000100104c7836 */ /* 0x000fc40000000000 */
[----:B------:R-:W-:Y:S02]  /*3c20*/  VIADD R78, R16, 0x140 ;  /* 0x00000140104e7836 */ /* 0x000fe40000000000 */
[----:B------:R-:W-:-:S06]  /*3c30*/  IMAD R79, R79, 0x2, R2 ;  /* 0x000000024f4f7824 */ /* 0x000fcc00078e0202 */
        /* <DEDUP_REMOVED lines=35> */
[----:B------:R-:W-:Y:S02]  /*3e70*/  ISETP.GE.AND P3, PT, R78, UR4, PT ;  /* 0x000000044e007c0c */ /* 0x000fe4000bf66270 */
[----:B------:R-:W-:-:S07]  /*3e80*/  IADD3 R78, R16, 0x160, RZ ;  /* 0x00000160104e7810 */ /* 0x000fce0007ffe0ff */
        /* <DEDUP_REMOVED lines=18> */
.L_x_995:
[----:B------:R-:W-:Y:S05]  /*3fb0*/  BSYNC B0 ;  /* 0x0000000000007941 */ /* 0x000fea0003800000 */
.L_x_994:
[----:B------:R-:W-:Y:S01]  /*3fc0*/  @!PT LDS RZ, [RZ] ;  /* 0x00000000fffff984 */ /* 0x000fe20000000800 */
[----:B------:R-:W-:Y:S01]  /*3fd0*/  @!PT LDS RZ, [RZ] ;  /* 0x00000000fffff984 */ /* 0x000fe20000000800 */
[----:B------:R-:W-:Y:S01]  /*3fe0*/  @!PT LDS RZ, [RZ] ;  /* 0x00000000fffff984 */ /* 0x000fe20000000800 */
[----:B------:R-:W-:Y:S01]  /*3ff0*/  @!PT LDS RZ, [RZ] ;  /* 0x00000000fffff984 */ /* 0x000fe20000000800 */
[----:B------:R5:W-:Y:S06]  /*4000*/  MEMBAR.ALL.CTA ;  /* 0x0000000000007992 */ /* 0x000bec0000008000 */
[----:B-----5:R-:W5:Y:S01]  /*4010*/  FENCE.VIEW.ASYNC.S ;  /* 0x00000000000073c6 */ /* 0x020f620000000000 */
[----:B0---4-:R-:W-:Y:S01]  /*4020*/  @!P4 VIADD R72, R72, 0x388c0 ;  /* 0x000388c04848c836 */ /* 0x011fe20000000000 */
[----:B-----5:R0:W-:Y:S04]  /*4030*/  BAR.SYNC.DEFER_BLOCKING R60, 0x80 ;  /* 0x0002003c0000751d */ /* 0x0201e80000010000 */
[----:B------:R-:W-:Y:S01]  /*4040*/  @!P4 PRMT R72, RZ, 0x654, R72 ;  /* 0x00000654ff48c816 */ /* 0x000fe20000000048 */
[----:B------:R-:W-:Y:S01]  /*4050*/  VIADD R22, R22, 0x1 ;  /* 0x0000000116167836 */ /* 0x000fe20000000000 */
[----:B------:R-:W-:-:S02]  /*4060*/  PLOP3.LUT P3, PT, PT, PT, PT, 0x8, 0x0 ;  /* 0x000000000000781c */ /* 0x000fc40003f6e170 */
[----:B------:R0:W-:Y:S02]  /*4070*/  @!P4 SYNCS.ARRIVE.TRANS64.RED.A1T0 RZ, [R72+URZ], RZ ;  /* 0x000000ff48ffc9a7 */ /* 0x0001e4000810043f */
[----:B------:R-:W-:-:S04]  /*4080*/  ISETP.NE.AND P4, PT, R22, 0x2, PT ;  /* 0x000000021600780c */ /* 0x000fc80003f85270 */
[----:B------:R-:W-:Y:S02]  /*4090*/  SEL R5, RZ, 0x1, P4 ;  /* 0x00000001ff057807 */ /* 0x000fe40002000000 */
[----:B------:R-:W-:Y:S02]  /*40a0*/  SEL R22, R22, RZ, P4 ;  /* 0x000000ff16167207 */ /* 0x000fe40002000000 */
[----:B------:R-:W-:Y:S01]  /*40b0*/  LOP3.LUT R184, R184, R5, RZ, 0x3c, !PT ;  /* 0x00000005b8b87212 */ /* 0x000fe200078e3cff */
[----:B0-----:R-:W-:Y:S06]  /*40c0*/  @P2 BRA `(.L_x_996) ;  /* 0xffffffe000282947 */ /* 0x001fec000383ffff */
.L_x_962:
[----:B-1----:R-:W4:Y:S01]  /*40d0*/  LDL R4, [R1+0x4] ;  /* 0x0000040001047983 */ /* 0x002f220000100800 */
        /* <DEDUP_REMOVED lines=33> */
[----:B------:R-:W-:Y:S02]  /*42f0*/  MOV R3, RZ ;  /* 0x000000ff00037202 */ /* 0x000fe40000000f00 */
        /* <DEDUP_REMOVED lines=8> */
[----:B---3--:R-:W-:Y:S02]  /*4380*/  CS2R R80, SRZ ;  /* 0x0000000000507805 */ /* 0x008fe4000001ff00 */
        /* <DEDUP_REMOVED lines=14> */
[----:B--2---:R-:W-:Y:S02]  /*4470*/  CS2R R32, SRZ ;  /* 0x0000000000207805 */ /* 0x004fe4000001ff00 */
[----:B------:R-:W-:Y:S02]  /*4480*/  CS2R R176, SRZ ;  /* 0x0000000000b07805 */ /* 0x000fe4000001ff00 */
[----:B------:R-:W-:-:S02]  /*4490*/  CS2R R38, SRZ ;  /* 0x0000000000267805 */ /* 0x000fc4000001ff00 */
[----:B------:R-:W-:Y:S01]  /*44a0*/  CS2R R178, SRZ ;  /* 0x0000000000b27805 */ /* 0x000fe2000001ff00 */
[----:B------:R-:W-:Y:S01]  /*44b0*/  IMAD.MOV.U32 R35, RZ, RZ, RZ ;  /* 0x000000ffff237224 */ /* 0x000fe200078e00ff */
[----:B------:R-:W-:Y:S01]  /*44c0*/  CS2R R28, SRZ ;  /* 0x00000000001c7805 */ /* 0x000fe2000001ff00 */
[----:B------:R-:W-:Y:S01]  /*44d0*/  IMAD.MOV.U32 R180, RZ, RZ, RZ ;  /* 0x000000ffffb47224 */ /* 0x000fe200078e00ff */
[----:B------:R-:W-:Y:S01]  /*44e0*/  MOV R182, RZ ;  /* 0x000000ff00b67202 */ /* 0x000fe20000000f00 */
[----:B------:R-:W-:Y:S02]  /*44f0*/  IMAD.MOV.U32 R31, RZ, RZ, RZ ;  /* 0x000000ffff1f7224 */ /* 0x000fe400078e00ff */
[----:B------:R-:W-:Y:S02]  /*4500*/  IMAD.MOV.U32 R7, RZ, RZ, RZ ;  /* 0x000000ffff077224 */ /* 0x000fe400078e00ff */
[----:B------:R-:W-:Y:S02]  /*4510*/  IMAD.MOV.U32 R0, RZ, RZ, RZ ;  /* 0x000000ffff007224 */ /* 0x000fe400078e00ff */
[----:B------:R-:W-:Y:S01]  /*4520*/  IMAD.MOV.U32 R5, RZ, RZ, RZ ;  /* 0x000000ffff057224 */ /* 0x000fe200078e00ff */
[----:B----4-:R-:W-:Y:S01]  /*4530*/  ISETP.NE.AND P0, PT, R4, 0x1, PT ;  /* 0x000000010400780c */ /* 0x010fe20003f05270 */
[----:B------:R-:W-:-:S12]  /*4540*/  @P3 BRA `(.L_x_998) ;  /* 0x0000000000083947 */ /* 0x000fd80003800000 */
[----:B------:R-:W0:Y:S02]  /*4550*/  FENCE.VIEW.ASYNC.G ;  /* 0x00000000000073c6 */ /* 0x000e240000000100 */
[----:B0-----:R-:W-:Y:S06]  /*4560*/  BAR.ARV 0xc, 0x120 ;  /* 0x0304800000007b1d */ /* 0x001fec0000002000 */
.L_x_998:
[----:B------:R-:W-:Y:S05]  /*4570*/  BSYNC B0 ;  /* 0x0000000000007941 */ /* 0x000fea0003800000 */
.L_x_997:
        /* <DEDUP_REMOVED lines=8> */
[----:B------:R-:W-:Y:S01]  /*4600*/  IMAD.MOV.U32 R7, RZ, RZ, 0x40000040 ;  /* 0x40000040ff077424 */ /* 0x000fe200078e00ff */
[----:B------:R-:W-:Y:S01]  /*4610*/  MOV R5, 0x40000040 ;  /* 0x4000004000057802 */ /* 0x000fe20000000f00 */
[----:B------:R-:W-:Y:S01]  /*4620*/  IMAD.MOV.U32 R11, RZ, RZ, 0x40000040 ;  /* 0x40000040ff0b7424 */ /* 0x000fe200078e00ff */
[----:B------:R-:W-:Y:S01]  /*4630*/  BAR.SYNC.DEFER_BLOCKING 0xe, 0x100 ;  /* 0x0384000000007b1d */ /* 0x000fe20000010000 */
[----:B------:R-:W-:Y:S01]  /*4640*/  MOV R9, 0x40000040 ;  /* 0x4000004000097802 */ /* 0x000fe20000000f00 */
[----:B------:R-:W-:Y:S01]  /*4650*/  IMAD.MOV.U32 R13, RZ, RZ, 0x40000040 ;  /* 0x40000040ff0d7424 */ /* 0x000fe200078e00ff */
[----:B------:R-:W-:Y:S02]  /*4660*/  R2UR UR5, R5 ;  /* 0x00000000050572ca */ /* 0x000fe400000e0000 */
[----:B------:R-:W-:Y:S01]  /*4670*/  R2UR UR7, R7 ;  /* 0x00000000070772ca */ /* 0x000fe200000e0000 */
[----:B------:R-:W-:Y:S01]  /*4680*/  IMAD.MOV.U32 R7, RZ, RZ, 0x40000040 ;  /* 0x40000040ff077424 */ /* 0x000fe200078e00ff */
[----:B------:R-:W-:Y:S01]  /*4690*/  ISETP.GE.AND P0, PT, R168, 0x41, PT ;  /* 0x00000041a800780c */ /* 0x000fe20003f06270 */
[----:B------:R-:W1:Y:S01]  /*46a0*/  S2R R20, SR_TID.X ;  /* 0x0000000000147919 */ /* 0x000e620000002100 */
[----:B------:R-:W-:Y:S01]  /*46b0*/  BSSY B0, `(.L_x_1002) ;  /* 0x00000f5000007945 */ /* 0x000fe20003800000 */
[----:B0-----:R-:W-:-:S04]  /*46c0*/  LEA.HI R3, R0, R0, RZ, 0x1 ;  /* 0x0000000000037211 */ /* 0x001fc800078f08ff */
[----:B------:R-:W-:Y:S01]  /*46d0*/  LOP3.LUT R3, R3, 0x1fffe, RZ, 0xc0, !PT ;  /* 0x0001fffe03037812 */ /* 0x000fe200078ec0ff */
[----:B-----5:R-:W-:-:S03]  /*46e0*/  WARPGROUP.ARRIVE ;  /* 0x00000000000079c5 */ /* 0x020fc60000000000 */
[----:B------:R-:W-:Y:S01]  /*46f0*/  IADD3 R3, R0, -R3, RZ ;  /* 0x8000000300037210 */ /* 0x000fe20007ffe0ff */
[----:B------:R-:W-:-:S04]  /*4700*/  VIADD R0, R2, 0x36400 ;  /* 0x0003640002007836 */ /* 0x000fc80000000000 */
[----:B------:R-:W-:Y:S01]  /*4710*/  IMAD R3, R3, 0x8000, R2 ;  /* 0x0000800003037824 */ /* 0x000fe200078e0202 */
[----:B------:R-:W-:-:S03]  /*4720*/  SHF.R.U32.HI R0, RZ, 0x4, R0 ;  /* 0x00000004ff007819 */ /* 0x000fc60000011600 */
[----:B------:R-:W-:Y:S01]  /*4730*/  VIADD R3, R3, 0x400 ;  /* 0x0000040003037836 */ /* 0x000fe20000000000 */
[----:B------:R-:W-:Y:S02]  /*4740*/  LOP3.LUT R0, R0, 0x3fff, RZ, 0xc0, !PT ;  /* 0x00003fff00007812 */ /* 0x000fe400078ec0ff */
[----:B-1----:R-:W-:Y:S02]  /*4750*/  LOP3.LUT R20, R20, 0x7f, RZ, 0xc0, !PT ;  /* 0x0000007f14147812 */ /* 0x002fe400078ec0ff */
[----:B------:R-:W-:Y:S02]  /*4760*/  SHF.R.U32.HI R3, RZ, 0x4, R3 ;  /* 0x00000004ff037819 */ /* 0x000fe40000011603 */
[----:B------:R-:W-:Y:S02]  /*4770*/  LOP3.LUT R4, R0, 0x10000, RZ, 0xfc, !PT ;  /* 0x0001000000047812 */ /* 0x000fe400078efcff */
[----:B------:R-:W-:Y:S02]  /*4780*/  LOP3.LUT R3, R3, 0x3fff, RZ, 0xc0, !PT ;  /* 0x00003fff03037812 */ /* 0x000fe400078ec0ff */
[C---:B------:R-:W-:Y:S01]  /*4790*/  R2UR UR4, R4.reuse ;  /* 0x00000000040472ca */ /* 0x040fe200000e0000 */
[----:B------:R-:W-:Y:S01]  /*47a0*/  VIADD R10, R4, 0x2 ;  /* 0x00000002040a7836 */ /* 0x000fe20000000000 */
[----:B------:R-:W-:-:S02]  /*47b0*/  LOP3.LUT R15, R3, 0x2000000, RZ, 0xfc, !PT ;  /* 0x02000000030f7812 */ /* 0x000fc400078efcff */
[----:B------:R-:W-:-:S03]  /*47c0*/  ISETP.NE.AND P2, PT, R20, RZ, PT ;  /* 0x000000ff1400720c */ /* 0x000fc60003f45270 */
[----:B------:R-:W-:-:S04]  /*47d0*/  IMAD R6, R18, 0x1000, R15 ;  /* 0x0000100012067824 */ /* 0x000fc800078e020f */
[C---:B------:R-:W-:Y:S01]  /*47e0*/  VIADD R8, R6.reuse, 0x80 ;  /* 0x0000008006087836 */ /* 0x040fe20000000000 */
[C---:B------:R-:W-:Y:S01]  /*47f0*/  R2UR UR6, R6.reuse ;  /* 0x00000000060672ca */ /* 0x040fe200000e0000 */
[C---:B------:R-:W-:Y:S01]  /*4800*/  VIADD R12, R6.reuse, 0x100 ;  /* 0x00000100060c7836 */ /* 0x040fe20000000000 */
[----:B------:R-:W-:-:S03]  /*4810*/  IADD3 R6, R6, 0x180, RZ ;  /* 0x0000018006067810 */ /* 0x000fc60007ffe0ff */
[----:B------:R-:W-:-:S05]  /*4820*/  @!P2 IMAD R0, R18, 0x8, R2 ;  /* 0x000000081200a824 */ /* 0x000fca00078e0202 */
[----:B------:R-:W-:-:S03]  /*4830*/  @!P2 IADD3 R0, R0, 0x38860, RZ ;  /* 0x000388600000a810 */ /* 0x000fc60007ffe0ff */
[----:B------:R-:W-:Y:S01]  /*4840*/  HGMMA.64x256x16.F32 R24, gdesc[UR4].tnspB, RZ, !UPT, gsb0 ;  /* 0x43e00000041879f0 */ /* 0x000fe2000c0008ff */
[----:B------:R-:W-:Y:S02]  /*4850*/  R2UR UR4, R10 ;  /* 0x000000000a0472ca */ /* 0x000fe400000e0000 */
[----:B------:R-:W-:Y:S02]  /*4860*/  R2UR UR5, R11 ;  /* 0x000000000b0572ca */ /* 0x000fe400000e0000 */
[----:B------:R-:W-:Y:S01]  /*4870*/  R2UR UR6, R8 ;  /* 0x00000000080672ca */ /* 0x000fe200000e0000 */
[----:B------:R-:W-:Y:S01]  /*4880*/  VIADD R8, R4, 0x4 ;  /* 0x0000000404087836 */ /* 0x000fe20000000000 */
[----:B------:R-:W-:Y:S01]  /*4890*/  R2UR UR7, R9 ;  /* 0x00000000090772ca */ /* 0x000fe200000e0000 */
[----:B------:R-:W-:Y:S01]  /*48a0*/  IMAD.MOV.U32 R9, RZ, RZ, 0x40000040 ;  /* 0x40000040ff097424 */ /* 0x000fe200078e00ff */
[----:B------:R-:W-:Y:S01]  /*48b0*/  @!P2 PRMT R0, RZ, 0x654, R0 ;  /* 0x00000654ff00a816 */ /* 0x000fe20000000000 */
[----:B------:R-:W-:-:S02]  /*48c0*/  WARPGROUP.DEPBAR.LE gsb0, 0x0 ;  /* 0x00008000000079c5 */ /* 0x000fc40000010000 */
[----:B------:R-:W-:-:S15]  /*48d0*/  WARPGROUP.ARRIVE ;  /* 0x00000000000079c5 */ /* 0x000fde0000000000 */
[----:B------:R-:W-:-:S01]  /*48e0*/  NOP ;  /* 0x0000000000007918 */ /* 0x000fc20000000000 */
[----:B------:R-:W-:Y:S01]  /*48f0*/  HGMMA.64x256x16.F32 R24, gdesc[UR4].tnspB, R24, gsb0 ;  /* 0x43e00000041879f0 */ /* 0x000fe20008000818 */
[----:B------:R-:W-:Y:S02]  /*4900*/  R2UR UR4, R8 ;  /* 0x00000000080472ca */ /* 0x000fe400000e0000 */
[----:B------:R-:W-:Y:S02]  /*4910*/  R2UR UR5, R9 ;  /* 0x00000000090572ca */ /* 0x000fe400000e0000 */
[----:B------:R-:W-:Y:S01]  /*4920*/  R2UR UR6, R12 ;  /* 0x000000000c0672ca */ /* 0x000fe200000e0000 */
[----:B------:R-:W-:Y:S01]  /*4930*/  VIADD R12, R4, 0x6 ;  /* 0x00000006040c7836 */ /* 0x000fe20000000000 */
[----:B------:R-:W-:Y:S01]  /*4940*/  R2UR UR7, R13 ;  /* 0x000000000d0772ca */ /* 0x000fe200000e0000 */
[----:B------:R-:W-:Y:S01]  /*4950*/  IMAD.MOV.U32 R13, RZ, RZ, 0x40000040 ;  /* 0x40000040ff0d7424 */ /* 0x000fe200078e00ff */
[----:B------:R-:W-:Y:S02]  /*4960*/  WARPGROUP.DEPBAR.LE gsb0, 0x0 ;  /* 0x00008000000079c5 */ /* 0x000fe40000010000 */
[----:B------:R-:W-:-:S15]  /*4970*/  WARPGROUP.ARRIVE ;  /* 0x00000000000079c5 */ /* 0x000fde0000000000 */
[----:B------:R-:W-:-:S02]  /*4980*/  NOP ;  /* 0x0000000000007918 */ /* 0x000fc40000000000 */
        /* <DEDUP_REMOVED lines=12> */
[----:B------:R-:W-:Y:S05]  /*4a50*/  @!P0 BRA `(.L_x_1003) ;  /* 0x0000000800e88947 */ /* 0x000fea0003800000 */
[----:B------:R-:W-:-:S07]  /*4a60*/  VIADD R197, R197, 0xfffffffe ;  /* 0xfffffffec5c57836 */ /* 0x000fce0000000000 */
.L_x_1004:
[----:B------:R-:W-:Y:S01]  /*4a70*/  BAR.SYNC.DEFER_BLOCKING 0xe, 0x100 ;  /* 0x0384000000007b1d */ /* 0x000fe20000010000 */
[----:B------:R-:W-:Y:S01]  /*4a80*/  IMAD R3, R18, 0x40, R188 ;  /* 0x0000004012037824 */ /* 0x000fe200078e02bc */
[----:B------:R-:W-:Y:S01]  /*4a90*/  R2UR UR4, R4 ;  /* 0x00000000040472ca */ /* 0x000fe200000e0000 */
[----:B------:R-:W-:Y:S01]  /*4aa0*/  VIADD R18, R18, 0x1 ;  /* 0x0000000112127836 */ /* 0x000fe20000000000 */
[----:B------:R-:W-:Y:S01]  /*4ab0*/  R2UR UR5, R5 ;  /* 0x00000000050572ca */ /* 0x000fe200000e0000 */
[----:B------:R-:W-:Y:S01]  /*4ac0*/  IMAD R3, R3, 0x4, R2 ;  /* 0x0000000403037824 */ /* 0x000fe200078e0202 */
[C---:B------:R-:W-:Y:S01]  /*4ad0*/  ISETP.GT.AND P1, PT, R197.reuse, RZ, PT ;  /* 0x000000ffc500720c */ /* 0x040fe20003f24270 */
[----:B------:R-:W-:Y:S01]  /*4ae0*/  IMAD.MOV.U32 R7, RZ, RZ, 0x40000040 ;  /* 0x40000040ff077424 */ /* 0x000fe200078e00ff */
[----:B------:R-:W-:Y:S01]  /*4af0*/  ISETP.NE.AND P0, PT, R18, 0x2, PT ;  /* 0x000000021200780c */ /* 0x000fe20003f05270 */
[----:B------:R-:W-:Y:S01]  /*4b00*/  IMAD.MOV.U32 R21, RZ, RZ, 0x40000040 ;  /* 0x40000040ff157424 */ /* 0x000fe200078e00ff */
[----:B------:R-:W-:-:S02]  /*4b10*/  IADD3 R197, R197, -0x1, RZ ;  /* 0xffffffffc5c57810 */ /* 0x000fc40007ffe0ff */
[----:B------:R-:W-:Y:S02]  /*4b20*/  SEL R18, R18, RZ, P0 ;  /* 0x000000ff12127207 */ /* 0x000fe40000000000 */
[----:B------:R-:W-:Y:S01]  /*4b30*/  R2UR UR7, R7 ;  /* 0x00000000070772ca */ /* 0x000fe200000e0000 */
[----:B------:R-:W-:Y:S01]  /*4b40*/  IMAD.MOV.U32 R7, RZ, RZ, 0x40000040 ;  /* 0x40000040ff077424 */ /* 0x000fe200078e00ff */
[----:B------:R-:W-:-:S04]  /*4b50*/  LEA R6, R18, R15, 0xc ;  /* 0x0000000f12067211 */ /* 0x000fc800078e60ff */
[C---:B------:R-:W-:Y:S01]  /*4b60*/  R2UR UR6, R6.reuse ;  /* 0x00000000060672ca */ /* 0x040fe200000e0000 */
[----:B------:R-:W-:Y:S01]  /*4b70*/  VIADD R20, R6, 0x80 ;  /* 0x0000008006147836 */ /* 0x000fe20000000000 */
[----:B0-----:R-:W0:Y:S04]  /*4b80*/  LDS R0, [R3+0x38400] ;  /* 0x0384000003007984 */ /* 0x001e280000000800 */
        /* <DEDUP_REMOVED lines=129> */
[----:B------:R-:W-:-:S04]  /*53a0*/  @!P2 IMAD R0, R18, 0x8, R2 ;  /* 0x000000081200a824 */ /* 0x000fc800078e0202 */
[----:B------:R-:W-:Y:S01]  /*53b0*/  @!P2 VIADD R0, R0, 0x38860 ;  /* 0x000388600000a836 */ /* 0x000fe20000000000 */
[----:B------:R-:W-:-:S04]  /*53c0*/  WARPGROUP.ARRIVE ;  /* 0x00000000000079c5 */ /* 0x000fc80000000000 */
[----:B------:R-:W-:Y:S02]  /*53d0*/  @!P2 PRMT R0, RZ, 0x654, R0 ;  /* 0x00000654ff00a816 */ /* 0x000fe40000000000 */
[----:B------:R-:W-:Y:S01]  /*53e0*/  HGMMA.64x256x16.F32 R24, gdesc[UR4].tnspB, R24, gsb0 ;  /* 0x43e00000041879f0 */ /* 0x000fe20008000818 */
[----:B------:R-:W-:Y:S02]  /*53f0*/  R2UR UR4, R10 ;  /* 0x000000000a0472ca */ /* 0x000fe400000e0000 */
[----:B------:R-:W-:Y:S02]  /*5400*/  R2UR UR5, R11 ;  /* 0x000000000b0572ca */ /* 0x000fe400000e0000 */
[----:B------:R-:W-:Y:S01]  /*5410*/  R2UR UR6, R20 ;  /* 0x00000000140672ca */ /* 0x000fe200000e0000 */
[C---:B------:R-:W-:Y:S01]  /*5420*/  VIADD R20, R6.reuse, 0x100 ;  /* 0x0000010006147836 */ /* 0x040fe20000000000 */
[----:B------:R-:W-:Y:S01]  /*5430*/  R2UR UR7, R21 ;  /* 0x00000000150772ca */ /* 0x000fe200000e0000 */
[----:B------:R-:W-:Y:S01]  /*5440*/  VIADD R6, R6, 0x180 ;  /* 0x0000018006067836 */ /* 0x000fe20000000000 */
[----:B------:R-:W-:Y:S01]  /*5450*/  MOV R21, 0x40000040 ;  /* 0x4000004000157802 */ /* 0x000fe20000000f00 */
[----:B------:R-:W-:-:S02]  /*5460*/  WARPGROUP.DEPBAR.LE gsb0, 0x0 ;  /* 0x00008000000079c5 */ /* 0x000fc40000010000 */
[----:B------:R-:W-:-:S15]  /*5470*/  WARPGROUP.ARRIVE ;  /* 0x00000000000079c5 */ /* 0x000fde0000000000 */
[----:B------:R-:W-:-:S01]  /*5480*/  NOP ;  /* 0x0000000000007918 */ /* 0x000fc20000000000 */
        /* <DEDUP_REMOVED lines=19> */
[----:B------:R0:W-:Y:S02]  /*55c0*/  @!P2 SYNCS.ARRIVE.TRANS64.RED.A1T0 RZ, [R0+URZ], RZ ;  /* 0x000000ff00ffa9a7 */ /* 0x0001e4000810043f */
[----:B0-----:R-:W-:-:S04]  /*55d0*/  SEL R0, RZ, 0x1, P0 ;  /* 0x00000001ff007807 */ /* 0x001fc80000000000 */
[----:B------:R-:W-:Y:S01]  /*55e0*/  LOP3.LUT R23, R23, R0, RZ, 0x3c, !PT ;  /* 0x0000000017177212 */ /* 0x000fe200078e3cff */
[----:B------:R-:W-:Y:S06]  /*55f0*/  @P1 BRA `(.L_x_1004) ;  /* 0xfffffff4001c1947 */ /* 0x000fec000383ffff */
.L_x_1003:
[----:B------:R-:W-:Y:S05]  /*5600*/  BSYNC B0 ;  /* 0x0000000000007941 */ /* 0x000fea0003800000 */
.L_x_1002:
[----:B------:R-:W-:Y:S01]  /*5610*/  BAR.SYNC.DEFER_BLOCKING 0xe, 0x100 ;  /* 0x0384000000007b1d */ /* 0x000fe20000010000 */
[C---:B------:R-:W-:Y:S01]  /*5620*/  IMAD R3, R18.reuse, 0x40, R188 ;  /* 0x0000004012037824 */ /* 0x040fe200078e02bc */
[----:B------:R-:W-:Y:S01]  /*5630*/  PLOP3.LUT P0, PT, PT, PT, PT, 0x8, 0x0 ;  /* 0x000000000000781c */ /* 0x000fe20003f0e170 */
[----:B------:R-:W-:Y:S02]  /*5640*/  VIADD R18, R18, 0x1 ;  /* 0x0000000112127836 */ /* 0x000fe40000000000 */
[----:B------:R-:W-:-:S03]  /*5650*/  IMAD R3, R3, 0x4, R2 ;  /* 0x0000000403037824 */ /* 0x000fc600078e0202 */
[----:B------:R-:W-:-:S04]  /*5660*/  ISETP.NE.AND P1, PT, R18, 0x2, PT ;  /* 0x000000021200780c */ /* 0x000fc80003f25270 */
[----:B------:R-:W-:Y:S02]  /*5670*/  SEL R4, RZ, 0x1, P1 ;  /* 0x00000001ff047807 */ /* 0x000fe40000800000 */
[----:B------:R-:W-:Y:S02]  /*5680*/  SEL R18, R18, RZ, P1 ;  /* 0x000000ff12127207 */ /* 0x000fe40000800000 */
[----:B------:R-:W-:Y:S01]  /*5690*/  LOP3.LUT R23, R23, R4, RZ, 0x3c, !PT ;  /* 0x0000000417177212 */ /* 0x000fe200078e3cff */
        /* <DEDUP_REMOVED lines=132> */
.L_x_1000:
        /* <DEDUP_REMOVED lines=23> */
[----:B------:R-:W-:Y:S01]  /*6050*/  IMAD.U32 R7, RZ, RZ, UR7 ;  /* 0x00000007ff077e24 */ /* 0x000fe2000f8e00ff */
[----:B------:R-:W-:Y:S01]  /*6060*/  MOV R12, 0x1 ;  /* 0x00000001000c7802 */ /* 0x000fe20000000f00 */
[----:B------:R-:W-:-:S02]  /*6070*/  IMAD.U32 R10, RZ, RZ, UR4 ;  /* 0x00000004ff0a7e24 */ /* 0x000fc4000f8e00ff */
[----:B------:R-:W-:Y:S02]  /*6080*/  IMAD.U32 R11, RZ, RZ, UR5 ;  /* 0x00000005ff0b7e24 */ /* 0x000fe4000f8e00ff */
[----:B------:R-:W-:Y:S02]  /*6090*/  IMAD.MOV.U32 R8, RZ, RZ, 0x70 ;  /* 0x00000070ff087424 */ /* 0x000fe400078e00ff */
[----:B0-----:R-:W-:-:S07]  /*60a0*/  IMAD.MOV.U32 R13, RZ, RZ, RZ ;  /* 0x000000ffff0d7224 */ /* 0x001fce00078e00ff */
[----:B------:R-:W-:-:S07]  /*60b0*/  LEPC R20, `(.L_x_1006) ;  /* 0x000000001014794e */ /* 0x000fce0000000000 */
[----:B-1---5:R-:W-:Y:S05]  /*60c0*/  CALL.ABS.NOINC R14 ;  /* 0x000000000e007343 */ /* 0x022fea0003c00000 */
.L_x_1006:
[----:B------:R-:W-:Y:S05]  /*60d0*/  BSYNC B6 ;  /* 0x0000000000067941 */ /* 0x000fea0003800000 */
.L_x_1005:
[----:B------:R-:W-:Y:S02]  /*60e0*/  ULDC UR4, c[0x0][0x3d4] ;  /* 0x0000f50000047ab9 */ /* 0x000fe40000000800 */
[----:B------:R-:W-:-:S13]  /*60f0*/  ISETP.LT.AND P0, PT, RZ, UR4, PT ;  /* 0x00000004ff007c0c */ /* 0x000fda000bf01270 */
[----:B------:R-:W-:Y:S05]  /*6100*/  @P0 BRA `(.L_x_1007) ;  /* 0x00000000003c0947 */ /* 0x000fea0003800000 */
[----:B------:R-:W-:-:S04]  /*6110*/  LEA.HI R0, R212, R212, RZ, 0x1 ;  /* 0x000000d4d4007211 */ /* 0x000fc800078f08ff */
[----:B------:R-:W-:-:S05]  /*6120*/  LOP3.LUT R3, R0, 0xfffffffe, RZ, 0xc0, !PT ;  /* 0xfffffffe00037812 */ /* 0x000fca00078ec0ff */
[----:B------:R-:W-:-:S05]  /*6130*/  IMAD.IADD R3, R212, 0x1, -R3 ;  /* 0x00000001d4037824 */ /* 0x000fca00078e0a03 */
[----:B------:R-:W-:-:S04]  /*6140*/  SHF.L.U32 R5, R3, 0x1f, RZ ;  /* 0x0000001f03057819 */ /* 0x000fc800000006ff */
[----:B------:R0:W1:Y:S03]  /*6150*/  SYNCS.PHASECHK.TRANS64.TRYWAIT P0, [R2+URZ+0x38800], R5 ;  /* 0x03880005020075a7 */ /* 0x000066000800017f */
[----:B-1----:R-:W-:Y:S05]  /*6160*/  @!P0 NANOSLEEP.SYNCS 0x989680 ;  /* 0x009896800000895d */ /* 0x002fea0003900000 */
[----:B------:R-:W1:Y:S01]  /*6170*/  @!P0 SYNCS.PHASECHK.TRANS64 P0, [R2+URZ+0x38800], R5 ;  /* 0x03880005020085a7 */ /* 0x000e62000800007f */
[----:B------:R-:W-:Y:S04]  /*6180*/  BSSY B0, `(.L_x_1008) ;  /* 0x0000006000007945 */ /* 0x000fe80003800000 */
[----:B-1----:R-:W-:Y:S05]  /*6190*/  @P0 BRA `(.L_x_1009) ;  /* 0x0000000000100947 */ /* 0x002fea0003800000 */
.L_x_1010:
[----:B-1----:R1:W2:Y:S02]  /*61a0*/  SYNCS.PHASECHK.TRANS64.TRYWAIT P0, [R2+URZ+0x38800], R5 ;  /* 0x03880005020075a7 */ /* 0x0022a4000800017f */
[----:B--2---:R-:W-:Y:S05]  /*61b0*/  @!P0 NANOSLEEP.SYNCS 0x989680 ;  /* 0x009896800000895d */ /* 0x004fea0003900000 */
[----:B------:R-:W2:Y:S02]  /*61c0*/  @!P0 SYNCS.PHASECHK.TRANS64 P0, [R2+URZ+0x38800], R5 ;  /* 0x03880005020085a7 */ /* 0x000ea4000800007f */
[----:B--2---:R-:W-:Y:S05]  /*61d0*/  @!P0 BRA `(.L_x_1010) ;  /* 0xfffffffc00f08947 */ /* 0x004fea000383ffff */
.L_x_1009:
[----:B------:R-:W-:Y:S05]  /*61e0*/  BSYNC B0 ;  /* 0x0000000000007941 */ /* 0x000fea0003800000 */
.L_x_1008:
[----:B------:R-:W-:Y:S05]  /*61f0*/  BRA `(.L_x_1011) ;  /* 0x0000002000747947 */ /* 0x000fea0003800000 */
.L_x_1007:
        /* <DEDUP_REMOVED lines=10> */
[C---:B------:R-:W-:Y:S01]  /*62a0*/  IMAD R11, R27.reuse, UR5, R6 ;  /* 0x000000051b0b7c24 */ /* 0x040fe2000f8e0206 */
[----:B------:R-:W-:Y:S01]  /*62b0*/  ULDC.64 UR4, c[0x0][0x3c8] ;  /* 0x0000f20000047ab9 */ /* 0x000fe20000000a00 */
[----:B------:R-:W-:Y:S01]  /*62c0*/  IMAD R0, R0, UR6, RZ ;  /* 0x0000000600007c24 */ /* 0x000fe2000f8e02ff */
[C---:B------:R-:W-:Y:S01]  /*62d0*/  LEA R24, P2, R4.reuse, UR4, 0x1 ;  /* 0x0000000404187c11 */ /* 0x040fe2000f8408ff */
[----:B------:R-:W-:Y:S01]  /*62e0*/  IMAD.WIDE.U32 R6, R27, UR6, RZ ;  /* 0x000000061b067c25 */ /* 0x000fe2000f8e00ff */
[----:B------:R-:W-:Y:S02]  /*62f0*/  IADD3 R11, R11, R5, RZ ;  /* 0x000000050b0b7210 */ /* 0x000fe40007ffe0ff */
[-C--:B------:R-:W-:Y:S01]  /*6300*/  IADD3 R3, P6, R29, R4.reuse, RZ ;  /* 0x000000041d037210 */ /* 0x080fe20007fde0ff */
[----:B------:R-:W-:Y:S01]  /*6310*/  IMAD R9, R27, UR7, R0 ;  /* 0x000000071b097c24 */ /* 0x000fe2000f8e0200 */
[----:B------:R-:W-:Y:S01]  /*6320*/  SHF.R.S32.HI R12, RZ, 0x1f, R29 ;  /* 0x0000001fff0c7819 */ /* 0x000fe2000001141d */
[----:B------:R-:W-:Y:S01]  /*6330*/  ULDC.64 UR6, c[0x0][0x3e0] ;  /* 0x0000f80000067ab9 */ /* 0x000fe20000000a00 */
[----:B------:R-:W-:Y:S01]  /*6340*/  LEA.HI.X R26, R4, UR5, R11, 0x1, P2 ;  /* 0x00000005041a7c11 */ /* 0x000fe200090f0c0b */
[----:B------:R-:W-:Y:S01]  /*6350*/  IMAD.IADD R9, R9, 0x1, R7 ;  /* 0x0000000109097824 */ /* 0x000fe200078e0207 */
[----:B------:R-:W-:Y:S01]  /*6360*/  IADD3 R5, P1, R16, R4, RZ ;  /* 0x0000000410057210 */ /* 0x000fe20007f3e0ff */
[----:B------:R-:W-:Y:S01]  /*6370*/  IMAD.X R10, R12, 0x1, R11, P6 ;  /* 0x000000010c0a7824 */ /* 0x000fe200030e060b */
[----:B------:R-:W-:-:S02]  /*6380*/  IADD3 R8, P2, R29, R6, RZ ;  /* 0x000000061d087210 */ /* 0x000fc40007f5e0ff */
[C---:B------:R-:W-:Y:S01]  /*6390*/  LEA R32, P5, R3.reuse, UR4, 0x1 ;  /* 0x0000000403207c11 */ /* 0x040fe2000f8a08ff */
[----:B------:R-:W-:Y:S01]  /*63a0*/  IMAD.X R4, R14, 0x1, R11, P1 ;  /* 0x000000010e047824 */ /* 0x000fe200008e060b */
[----:B------:R-:W-:Y:S01]  /*63b0*/  IADD3 R0, P4, R16, R6, RZ ;  /* 0x0000000610007210 */ /* 0x000fe20007f9e0ff */
[----:B------:R-:W-:Y:S01]  /*63c0*/  IMAD.X R7, R12, 0x1, R9, P2 ;  /* 0x000000010c077824 */ /* 0x000fe200010e0609 */
[----:B------:R-:W-:Y:S02]  /*63d0*/  LEA.HI.X R33, R3, UR5, R10, 0x1, P5 ;  /* 0x0000000503217c11 */ /* 0x000fe4000a8f0c0a */
[----:B------:R-:W-:Y:S02]  /*63e0*/  LEA R27, P3, R6, UR6, 0x1 ;  /* 0x00000006061b7c11 */ /* 0x000fe4000f8608ff */
[----:B------:R-:W-:Y:S02]  /*63f0*/  LEA R34, P6, R8, UR6, 0x1 ;  /* 0x0000000608227c11 */ /* 0x000fe4000f8c08ff */
[----:B------:R-:W-:-:S02]  /*6400*/  LEA R36, P1, R5, UR4, 0x1 ;  /* 0x0000000405247c11 */ /* 0x000fc4000f8208ff */
[----:B------:R-:W-:Y:S02]  /*6410*/  LEA R38, P2, R0, UR6, 0x1 ;  /* 0x0000000600267c11 */ /* 0x000fe4000f8408ff */
[----:B------:R-:W-:Y:S02]  /*6420*/  IADD3.X R3, R14, R9, RZ, P4, !PT ;  /* 0x000000090e037210 */ /* 0x000fe400027fe4ff */
[----:B------:R-:W-:Y:S02]  /*6430*/  LEA.HI.X R35, R8, UR7, R7, 0x1, P6 ;  /* 0x0000000708237c11 */ /* 0x000fe4000b0f0c07 */
[----:B------:R-:W-:Y:S02]  /*6440*/  LEA.HI.X R28, R6, UR7, R9, 0x1, P3 ;  /* 0x00000007061c7c11 */ /* 0x000fe400098f0c09 */
[----:B------:R-:W-:Y:S02]  /*6450*/  LEA.HI.X R37, R5, UR5, R4, 0x1, P1 ;  /* 0x0000000505257c11 */ /* 0x000fe400088f0c04 */
        /* <DEDUP_REMOVED lines=18> */
.L_x_1013:
[----:B------:R-:W-:Y:S05]  /*6580*/  BSYNC B6 ;  /* 0x0000000000067941 */ /* 0x000fea0003800000 */
.L_x_1012:
[----:B------:R-:W-:Y:S01]  /*6590*/  ULDC.U8 UR4, c[0x0][0x3f0] ;  /* 0x0000fc0000047ab9 */ /* 0x000fe20000000000 */
[----:B------:R-:W-:Y:S01]  /*65a0*/  BSSY B0, `(.L_x_1014) ;  /* 0x00001da000007945 */ /* 0x000fe20003800000 */
[----:B------:R-:W-:-:S13]  /*65b0*/  ISETP.NE.AND P0, PT, RZ, UR4, PT ;  /* 0x00000004ff007c0c */ /* 0x000fda000bf05270 */
[----:B------:R-:W-:Y:S05]  /*65c0*/  @!P0 BRA `(.L_x_1015) ;  /* 0x0000000c00dc8947 */ /* 0x000fea0003800000 */
[----:B------:R-:W-:Y:S01]  /*65d0*/  IMAD R30, R25, -0x40, R30 ;  /* 0xffffffc0191e7824 */ /* 0x000fe200078e021e */
[----:B------:R-:W-:Y:S01]  /*65e0*/  SHF.L.U32 R3, R186, 0x6, RZ ;  /* 0x00000006ba037819 */ /* 0x000fe200000006ff */
[----:B------:R-:W-:Y:S01]  /*65f0*/  BSSY B1, `(.L_x_1016) ;  /* 0x000001c000017945 */ /* 0x000fe20003800000 */
[----:B------:R-:W-:Y:S02]  /*6600*/  LEA.HI R0, R212, R212, RZ, 0x1 ;  /* 0x000000d4d4007211 */ /* 0x000fe400078f08ff */
        /* <DEDUP_REMOVED lines=14> */
[C---:B------:R-:W-:Y:S01]  /*66f0*/  VIADD R4, R29.reuse, 0x10 ;  /* 0x000000101d047836 */ /* 0x040fe20000000000 */
        /* <DEDUP_REMOVED lines=11> */
.L_x_1017:
[----:B------:R-:W-:Y:S05]  /*67b0*/  BSYNC B1 ;  /* 0x0000000000017941 */ /* 0x000fea0003800000 */
.L_x_1016:
[----:B------:R-:W-:-:S03]  /*67c0*/  UMOV UR4, 0xffffffff ;  /* 0xffffffff00047882 */ /* 0x000fc60000000000 */
[----:B------:R-:W-:Y:S05]  /*67d0*/  BRA.DIV UR4, `(.L_x_1018) ;  /* 0x0000011a04b87947 */ /* 0x000fea000b800000 */
.L_x_1181:
[----:B------:R-:W-:-:S03]  /*67e0*/  UMOV UR4, 0xffffffff ;  /* 0xffffffff00047882 */ /* 0x000fc60000000000 */
[----:B------:R-:W-:Y:S05]  /*67f0*/  BRA.DIV UR4, `(.L_x_1019) ;  /* 0x0000011a04d87947 */ /* 0x000fea000b800000 */
.L_x_1184:
[----:B------:R-:W-:-:S03]  /*6800*/  UMOV UR4, 0xffffffff ;  /* 0xffffffff00047882 */ /* 0x000fc60000000000 */
[----:B------:R-:W-:Y:S05]  /*6810*/  BRA.DIV UR4, `(.L_x_1020) ;  /* 0x0000011a04f87947 */ /* 0x000fea000b800000 */
.L_x_1187:
[----:B------:R-:W-:-:S03]  /*6820*/  UMOV UR4, 0xffffffff ;  /* 0xffffffff00047882 */ /* 0x000fc60000000000 */
[----:B------:R-:W-:Y:S05]  /*6830*/  BRA.DIV UR4, `(.L_x_1021) ;  /* 0x0000011e04187947 */ /* 0x000fea000b800000 */
.L_x_1190:
[----:B------:R-:W1:Y:S01]  /*6840*/  SYNCS.PHASECHK.TRANS64.TRYWAIT P0, [R2+URZ+0x38800], R25 ;  /* 0x03880019020075a7 */ /* 0x000e62000800017f */
[--C-:B-----5:R-:W-:Y:S01]  /*6850*/  IMAD.MOV.U32 R10, RZ, RZ, R9.reuse ;  /* 0x000000ffff0a7224 */ /* 0x120fe200078e0009 */
[--C-:B0-----:R-:W-:Y:S01]  /*6860*/  SHF.R.U64 R33, R8, 0x10, R9.reuse ;  /* 0x0000001008217819 */ /* 0x101fe20000001209 */
[----:B------:R-:W-:Y:S01]  /*6870*/  IMAD.MOV.U32 R28, RZ, RZ, R8 ;  /* 0x000000ffff1c7224 */ /* 0x000fe200078e0008 */
[----:B------:R-:W-:Y:S01]  /*6880*/  SHF.R.U32.HI R12, RZ, 0x10, R9 ;  /* 0x00000010ff0c7819 */ /* 0x000fe20000011609 */
[----:B------:R-:W-:Y:S01]  /*6890*/  IMAD.MOV.U32 R27, RZ, RZ, R4 ;  /* 0x000000ffff1b7224 */ /* 0x000fe200078e0004 */
[----:B------:R-:W-:Y:S01]  /*68a0*/  LEA R9, R189, R0, 0x9 ;  /* 0x00000000bd097211 */ /* 0x000fe200078e48ff */
[----:B------:R-:W-:Y:S01]  /*68b0*/  IMAD.MOV.U32 R32, RZ, RZ, R20 ;  /* 0x000000ffff207224 */ /* 0x000fe200078e0014 */
[----:B------:R-:W-:Y:S01]  /*68c0*/  LOP3.LUT P2, RZ, R186, 0x4, RZ, 0xc0, !PT ;  /* 0x00000004baff7812 */ /* 0x000fe2000784c0ff */
[----:B------:R-:W-:Y:S01]  /*68d0*/  IMAD.MOV.U32 R11, RZ, RZ, R21 ;  /* 0x000000ffff0b7224 */ /* 0x000fe200078e0015 */
[--C-:B------:R-:W-:Y:S01]  /*68e0*/  SHF.R.U64 R35, R4, 0x10, R5.reuse ;  /* 0x0000001004237819 */ /* 0x100fe20000001205 */
[----:B------:R-:W-:Y:S01]  /*68f0*/  IMAD R8, R9, 0x2, R2 ;  /* 0x0000000209087824 */ /* 0x000fe200078e0202 */
[----:B------:R-:W-:Y:S01]  /*6900*/  MOV R9, R5 ;  /* 0x0000000500097202 */ /* 0x000fe20000000f00 */
[----:B------:R-:W-:Y:S01]  /*6910*/  IMAD.MOV.U32 R31, RZ, RZ, R6 ;  /* 0x000000ffff1f7224 */ /* 0x000fe200078e0006 */
[----:B------:R-:W-:Y:S01]  /*6920*/  SHF.R.U32.HI R14, RZ, 0x10, R5 ;  /* 0x00000010ff0e7819 */ /* 0x000fe20000011605 */
[----:B------:R-:W-:Y:S01]  /*6930*/  VIADD R4, R8, 0x20400 ;  /* 0x0002040008047836 */ /* 0x000fe20000000000 */
[----:B------:R-:W-:Y:S01]  /*6940*/  SHF.R.U64 R34, R20, 0x10, R21 ;  /* 0x0000001014227819 */ /* 0x000fe20000001215 */
[----:B------:R-:W-:Y:S01]  /*6950*/  IMAD.MOV.U32 R5, RZ, RZ, R7 ;  /* 0x000000ffff057224 */ /* 0x000fe200078e0007 */
[----:B------:R-:W-:Y:S01]  /*6960*/  SHF.R.U32.HI R13, RZ, 0x10, R21 ;  /* 0x00000010ff0d7819 */ /* 0x000fe20000011615 */
[----:B------:R-:W-:Y:S01]  /*6970*/  BSSY B1, `(.L_x_1022) ;  /* 0x000000d000017945 */ /* 0x000fe20003800000 */
[----:B------:R-:W-:Y:S01]  /*6980*/  VIADD R0, R8, 0x20440 ;  /* 0x0002044008007836 */ /* 0x000fe20000000000 */
[----:B------:R-:W-:-:S02]  /*6990*/  SHF.R.U64 R36, R6, 0x10, R7 ;  /* 0x0000001006247819 */ /* 0x000fc40000001207 */
[----:B------:R-:W-:Y:S02]  /*69a0*/  SHF.R.U32.HI R6, RZ, 0x10, R7 ;  /* 0x00000010ff067819 */ /* 0x000fe40000011607 */
[----:B------:R-:W-:Y:S02]  /*69b0*/  @P2 IADD3 R0, R4, -0x40, RZ ;  /* 0xffffffc004002810 */ /* 0x000fe40007ffe0ff */
[----:B------:R-:W-:Y:S02]  /*69c0*/  PRMT R28, R28, 0x5410, R10 ;  /* 0x000054101c1c7816 */ /* 0x000fe4000000000a */
[----:B------:R-:W-:Y:S02]  /*69d0*/  PRMT R33, R33, 0x5410, R12 ;  /* 0x0000541021217816 */ /* 0x000fe4000000000c */
[----:B------:R-:W-:Y:S02]  /*69e0*/  PRMT R32, R32, 0x5410, R11 ;  /* 0x0000541020207816 */ /* 0x000fe4000000000b */
[----:B------:R-:W-:-:S02]  /*69f0*/  PRMT R34, R34, 0x5410, R13 ;  /* 0x0000541022227816 */ /* 0x000fc4000000000d */
[----:B------:R-:W-:Y:S02]  /*6a00*/  PRMT R27, R27, 0x5410, R9 ;  /* 0x000054101b1b7816 */ /* 0x000fe40000000009 */
[----:B------:R-:W-:Y:S02]  /*6a10*/  PRMT R35, R35, 0x5410, R14 ;  /* 0x0000541023237816 */ /* 0x000fe4000000000e */
[----:B------:R-:W-:Y:S01]  /*6a20*/  PRMT R31, R31, 0x5410, R5 ;  /* 0x000054101f1f7816 */ /* 0x000fe20000000005 */
[----:B-1----:R-:W-:Y:S06]  /*6a30*/  @!P0 BRA `(.L_x_1023) ;  /* 0x0000011800c08947 */ /* 0x002fec0003800000 */
.L_x_1191:
[----:B------:R-:W-:Y:S05]  /*6a40*/  BSYNC B1 ;  /* 0x0000000000017941 */ /* 0x000fea0003800000 */
.L_x_1022:
        /* <DEDUP_REMOVED lines=22> */
[----:B------:R-:W-:Y:S01]  /*6bb0*/  FMUL.FTZ R21, R5, R20 ;  /* 0x0000001405157220 */ /* 0x000fe20000410000 */
[C---:B------:R-:W-:Y:S01]  /*6bc0*/  FFMA.FTZ R24, R9.reuse, R13, -R24 ;  /* 0x0000000d09187223 */ /* 0x040fe20000010818 */
[----:B------:R-:W-:Y:S01]  /*6bd0*/  FFMA.FTZ R15, R9, R15, R4 ;  /* 0x0000000f090f7223 */ /* 0x000fe20000010004 */
[----:B0-----:R-:W-:Y:S01]  /*6be0*/  FMUL.FTZ R25, R5, R14 ;  /* 0x0000000e05197220 */ /* 0x001fe20000410000 */
        /* <DEDUP_REMOVED lines=10> */
[----:B------:R-:W-:Y:S01]  /*6c90*/  FMUL.FTZ R25, R7, R13 ;  /* 0x0000000d07197220 */ /* 0x000fe20000410000 */
[----:B------:R-:W-:Y:S01]  /*6ca0*/  FFMA.FTZ R6, R11, R4, -R14 ;  /* 0x000000040b067223 */ /* 0x000fe2000001080e */
[----:B------:R-:W-:Y:S01]  /*6cb0*/  FMUL.FTZ R26, R7, R5 ;  /* 0x00000005071a7220 */ /* 0x000fe20000410000 */
        /* <DEDUP_REMOVED lines=8> */
.L_x_1027:
[----:B------:R-:W-:Y:S05]  /*6d40*/  BSYNC B2 ;  /* 0x0000000000027941 */ /* 0x000fea0003800000 */
.L_x_1026:
        /* <DEDUP_REMOVED lines=39> */
.L_x_1025:
[----:B------:R-:W-:Y:S05]  /*6fc0*/  BSYNC B1 ;  /* 0x0000000000017941 */ /* 0x000fea0003800000 */
.L_x_1024:
        /* <DEDUP_REMOVED lines=13> */
[----:B0-----:R-:W-:Y:S02]  /*70a0*/  HADD2.F32 R25, -RZ, R27.H1_H1 ;  /* 0x3000001bff197230 */ /* 0x001fe40000004100 */
        /* <DEDUP_REMOVED lines=8> */
[-C--:B------:R-:W-:Y:S01]  /*7130*/  FFMA.FTZ R4, R15, R9.reuse, -R14 ;  /* 0x000000090f047223 */ /* 0x080fe2000001080e */
[----:B------:R-:W-:Y:S01]  /*7140*/  FFMA.FTZ R9, R21, R9, R20 ;  /* 0x0000000915097223 */ /* 0x000fe20000010014 */
[----:B------:R-:W-:-:S02]  /*7150*/  HADD2.F32 R12, -RZ, R7.H0_H0 ;  /* 0x20000007ff0c7230 */ /* 0x000fc40000004100 */
[C---:B------:R-:W-:Y:S01]  /*7160*/  FMUL.FTZ R15, R24.reuse, R5 ;  /* 0x00000005180f7220 */ /* 0x040fe20000410000 */
[----:B------:R-:W-:Y:S02]  /*7170*/  HADD2.F32 R21, -RZ, R28.H1_H1 ;  /* 0x3000001cff157230 */ /* 0x000fe40000004100 */
[-C--:B------:R-:W-:Y:S01]  /*7180*/  FFMA.FTZ R5, R24, R10.reuse, -R13 ;  /* 0x0000000a18057223 */ /* 0x080fe2000001080d */
[----:B------:R-:W-:Y:S02]  /*7190*/  HADD2.F32 R6, -RZ, R6.H1_H1 ;  /* 0x30000006ff067230 */ /* 0x000fe40000004100 */
[----:B------:R-:W-:Y:S01]  /*71a0*/  FFMA.FTZ R10, R26, R10, R15 ;  /* 0x0000000a1a0a7223 */ /* 0x000fe2000001000f */
[----:B------:R-:W-:Y:S01]  /*71b0*/  HADD2.F32 R7, -RZ, R7.H1_H1 ;  /* 0x30000007ff077230 */ /* 0x000fe20000004100 */
[----:B------:R-:W-:Y:S01]  /*71c0*/  F2FP.F16.F32.PACK_AB R4, R9, R4 ;  /* 0x000000040904723e */ /* 0x000fe200000000ff */
[----:B------:R-:W-:Y:S02]  /*71d0*/  HADD2.F32 R28, -RZ, R35.H1_H1 ;  /* 0x30000023ff1c7230 */ /* 0x000fe40000004100 */
[----:B------:R-:W-:Y:S01]  /*71e0*/  FMUL.FTZ R14, R25, R6 ;  /* 0x00000006190e7220 */ /* 0x000fe20000410000 */
[----:B------:R-:W-:-:S02]  /*71f0*/  HADD2.F32 R24, -RZ, R33.H1_H1 ;  /* 0x30000021ff187230 */ /* 0x000fc40000004100 */
[C---:B------:R-:W-:Y:S01]  /*7200*/  FMUL.FTZ R20, R21.reuse, R6 ;  /* 0x0000000615147220 */ /* 0x040fe20000410000 */
[----:B------:R-:W-:Y:S01]  /*7210*/  F2FP.F16.F32.PACK_AB R5, R10, R5 ;  /* 0x000000050a05723e */ /* 0x000fe200000000ff */
[----:B------:R-:W-:Y:S01]  /*7220*/  FMUL.FTZ R13, R28, R7 ;  /* 0x000000071c0d7220 */ /* 0x000fe20000410000 */
[----:B------:R-:W-:Y:S01]  /*7230*/  FFMA.FTZ R6, R21, R11, -R14 ;  /* 0x0000000b15067223 */ /* 0x000fe2000001080e */
[C---:B------:R-:W-:Y:S01]  /*7240*/  FMUL.FTZ R15, R24.reuse, R7 ;  /* 0x00000007180f7220 */ /* 0x040fe20000410000 */
[----:B------:R-:W-:Y:S01]  /*7250*/  FFMA.FTZ R11, R25, R11, R20 ;  /* 0x0000000b190b7223 */ /* 0x000fe20000010014 */
[-C--:B------:R-:W-:Y:S02]  /*7260*/  FFMA.FTZ R7, R24, R12.reuse, -R13 ;  /* 0x0000000c18077223 */ /* 0x080fe4000001080d */
[----:B------:R-:W-:Y:S02]  /*7270*/  FFMA.FTZ R12, R28, R12, R15 ;  /* 0x0000000c1c0c7223 */ /* 0x000fe4000001000f */
[----:B------:R-:W-:-:S03]  /*7280*/  F2FP.F16.F32.PACK_AB R6, R11, R6 ;  /* 0x000000060b06723e */ /* 0x000fc600000000ff */
[----:B------:R-:W-:-:S05]  /*7290*/  F2FP.F16.F32.PACK_AB R7, R12, R7 ;  /* 0x000000070c07723e */ /* 0x000fca00000000ff */
[----:B------:R1:W-:Y:S02]  /*72a0*/  STS.128 [R8+0x21400], R4 ;  /* 0x0214000408007388 */ /* 0x0003e40000000c00 */
.L_x_1030:
[----:B------:R-:W-:Y:S05]  /*72b0*/  BSYNC B1 ;  /* 0x0000000000017941 */ /* 0x000fea0003800000 */
.L_x_1029:
[----:B------:R-:W-:Y:S05]  /*72c0*/  @P1 BRA `(.L_x_1028) ;  /* 0x00000010001c1947 */ /* 0x000fea0003800000 */
[----:B-1----:R-:W1:Y:S01]  /*72d0*/  LDS.128 R4, [R0+0x1000] ;  /* 0x0010000000047984 */ /* 0x002e620000000c00 */
[--C-:B------:R-:W-:Y:S02]  /*72e0*/  HADD2.F32 R14, -RZ, R31.reuse.H0_H0 ;  /* 0x2000001fff0e7230 */ /* 0x100fe40000004100 */
        /* <DEDUP_REMOVED lines=15> */
[----:B------:R-:W-:Y:S02]  /*73e0*/  HADD2.F32 R6, -RZ, R6.H1_H1 ;  /* 0x30000006ff067230 */ /* 0x000fe40000004100 */
[C---:B------:R-:W-:Y:S01]  /*73f0*/  FMUL.FTZ R12, R21.reuse, R5 ;  /* 0x00000005150c7220 */ /* 0x040fe20000410000 */
[--C-:B------:R-:W-:Y:S02]  /*7400*/  HADD2.F32 R11, -RZ, R7.reuse.H0_H0 ;  /* 0x20000007ff0b7230 */ /* 0x100fe40000004100 */
[----:B------:R-:W-:Y:S01]  /*7410*/  FFMA.FTZ R4, R21, R9, -R4 ;  /* 0x0000000915047223 */ /* 0x000fe20000010804 */
[----:B------:R-:W-:Y:S02]  /*7420*/  HADD2.F32 R14, -RZ, R32.H1_H1 ;  /* 0x30000020ff0e7230 */ /* 0x000fe40000004100 */
[----:B------:R-:W-:Y:S01]  /*7430*/  FMUL.FTZ R5, R20, R6 ;  /* 0x0000000614057220 */ /* 0x000fe20000410000 */
[----:B------:R-:W-:-:S02]  /*7440*/  HADD2.F32 R7, -RZ, R7.H1_H1 ;  /* 0x30000007ff077230 */ /* 0x000fc40000004100 */
[----:B------:R-:W-:Y:S01]  /*7450*/  FFMA.FTZ R9, R25, R9, R12 ;  /* 0x0000000919097223 */ /* 0x000fe2000001000c */
[----:B------:R-:W-:Y:S02]  /*7460*/  HADD2.F32 R21, -RZ, R34.H1_H1 ;  /* 0x30000022ff157230 */ /* 0x000fe40000004100 */
[C---:B------:R-:W-:Y:S01]  /*7470*/  FMUL.FTZ R15, R14.reuse, R6 ;  /* 0x000000060e0f7220 */ /* 0x040fe20000410000 */
[-C--:B------:R-:W-:Y:S01]  /*7480*/  FFMA.FTZ R5, R14, R10.reuse, -R5 ;  /* 0x0000000a0e057223 */ /* 0x080fe20000010805 */
[----:B------:R-:W-:Y:S01]  /*7490*/  FMUL.FTZ R6, R27, R7 ;  /* 0x000000071b067220 */ /* 0x000fe20000410000 */
[----:B------:R-:W-:Y:S01]  /*74a0*/  F2FP.F16.F32.PACK_AB R8, R8, R13 ;  /* 0x0000000d0808723e */ /* 0x000fe200000000ff */
[C---:B------:R-:W-:Y:S01]  /*74b0*/  FMUL.FTZ R12, R21.reuse, R7 ;  /* 0x00000007150c7220 */ /* 0x040fe20000410000 */
[----:B------:R-:W-:Y:S01]  /*74c0*/  FFMA.FTZ R10, R20, R10, R15 ;  /* 0x0000000a140a7223 */ /* 0x000fe2000001000f */
[-C--:B------:R-:W-:Y:S01]  /*74d0*/  FFMA.FTZ R6, R21, R11.reuse, -R6 ;  /* 0x0000000b15067223 */ /* 0x080fe20000010806 */
[----:B------:R-:W-:Y:S01]  /*74e0*/  F2FP.F16.F32.PACK_AB R9, R9, R4 ;  /* 0x000000040909723e */ /* 0x000fe200000000ff */
[----:B------:R-:W-:-:S02]  /*74f0*/  FFMA.FTZ R11, R27, R11, R12 ;  /* 0x0000000b1b0b7223 */ /* 0x000fc4000001000c */
[----:B------:R-:W-:-:S03]  /*7500*/  F2FP.F16.F32.PACK_AB R10, R10, R5 ;  /* 0x000000050a0a723e */ /* 0x000fc600000000ff */
[----:B------:R-:W-:-:S05]  /*7510*/  F2FP.F16.F32.PACK_AB R11, R11, R6 ;  /* 0x000000060b0b723e */ /* 0x000fca00000000ff */
[----:B------:R3:W-:Y:S01]  /*7520*/  STS.128 [R0+0x1000], R8 ;  /* 0x0010000800007388 */ /* 0x0007e20000000c00 */
[----:B------:R-:W-:Y:S05]  /*7530*/  BRA `(.L_x_1028) ;  /* 0x0000000c00807947 */ /* 0x000fea0003800000 */
.L_x_1015:
        /* <DEDUP_REMOVED lines=14> */
.L_x_1194:
[----:B------:R-:W-:Y:S01]  /*7620*/  UMOV UR4, 0xffffffff ;  /* 0xffffffff00047882 */ /* 0x000fe20000000000 */
[----:B------:R-:W-:Y:S02]  /*7630*/  LOP3.LUT R3, R0, 0xfffffffe, RZ, 0xc0, !PT ;  /* 0xfffffffe00037812 */ /* 0x000fe400078ec0ff */
[----:B------:R-:W-:Y:S05]  /*7640*/  BRA.DIV UR4, `(.L_x_1032) ;  /* 0x0000010e04f87947 */ /* 0x000fea000b800000 */
.L_x_1197:
[----:B------:R-:W-:Y:S01]  /*7650*/  UMOV UR4, 0xffffffff ;  /* 0xffffffff00047882 */ /* 0x000fe20000000000 */
[----:B------:R-:W-:Y:S02]  /*7660*/  IMAD.IADD R3, R212, 0x1, -R3 ;  /* 0x00000001d4037824 */ /* 0x000fe400078e0a03 */
[----:B------:R-:W-:Y:S05]  /*7670*/  BRA.DIV UR4, `(.L_x_1033) ;  /* 0x0000011204147947 */ /* 0x000fea000b800000 */
.L_x_1200:
[----:B------:R-:W-:Y:S01]  /*7680*/  UMOV UR4, 0xffffffff ;  /* 0xffffffff00047882 */ /* 0x000fe20000000000 */
[----:B------:R-:W-:Y:S02]  /*7690*/  SHF.L.U32 R9, R3, 0x1f, RZ ;  /* 0x0000001f03097819 */ /* 0x000fe400000006ff */
[----:B------:R-:W-:Y:S05]  /*76a0*/  BRA.DIV UR4, `(.L_x_1034) ;  /* 0x0000011204307947 */ /* 0x000fea000b800000 */
.L_x_1203:
[----:B------:R-:W1:Y:S01]  /*76b0*/  SYNCS.PHASECHK.TRANS64.TRYWAIT P1, [R2+URZ+0x38800], R9 ;  /* 0x03880009020075a7 */ /* 0x000e62000802017f */
[----:B-----5:R-:W-:Y:S01]  /*76c0*/  IMAD.MOV.U32 R40, RZ, RZ, R34 ;  /* 0x000000ffff287224 */ /* 0x020fe200078e0022 */
[----:B------:R-:W-:Y:S01]  /*76d0*/  MOV R8, R33 ;  /* 0x0000002100087202 */ /* 0x000fe20000000f00 */
[----:B------:R-:W-:Y:S01]  /*76e0*/  IMAD.MOV.U32 R0, RZ, RZ, R35 ;  /* 0x000000ffff007224 */ /* 0x000fe200078e0023 */
[----:B------:R-:W-:Y:S01]  /*76f0*/  SHF.R.U64 R44, R4, 0x10, R5 ;  /* 0x00000010042c7819 */ /* 0x000fe20000001205 */
[----:B------:R-:W-:Y:S01]  /*7700*/  IMAD.MOV.U32 R41, RZ, RZ, R32 ;  /* 0x000000ffff297224 */ /* 0x000fe200078e0020 */
[----:B0-----:R-:W-:Y:S01]  /*7710*/  MOV R38, R6 ;  /* 0x0000000600267202 */ /* 0x001fe20000000f00 */
[----:B------:R-:W-:Y:S01]  /*7720*/  IMAD.MOV.U32 R39, RZ, RZ, R4 ;  /* 0x000000ffff277224 */ /* 0x000fe200078e0004 */
[----:B------:R-:W-:Y:S01]  /*7730*/  PRMT R40, R40, 0x5410, R0 ;  /* 0x0000541028287816 */ /* 0x000fe20000000000 */
[----:B------:R-:W-:Y:S01]  /*7740*/  IMAD.MOV.U32 R0, RZ, RZ, R7 ;  /* 0x000000ffff007224 */ /* 0x000fe200078e0007 */
[----:B------:R-:W-:Y:S01]  /*7750*/  PRMT R41, R41, 0x5410, R8 ;  /* 0x0000541029297816 */ /* 0x000fe20000000008 */
[--C-:B------:R-:W-:Y:S01]  /*7760*/  IMAD.MOV.U32 R8, RZ, RZ, R5.reuse ;  /* 0x000000ffff087224 */ /* 0x100fe200078e0005 */
[----:B------:R-:W-:Y:S01]  /*7770*/  SHF.R.U32.HI R4, RZ, 0x10, R5 ;  /* 0x00000010ff047819 */ /* 0x000fe20000011605 */
        /* <DEDUP_REMOVED lines=17> */
.L_x_1204:
[----:B------:R-:W-:Y:S05]  /*7890*/  BSYNC B1 ;  /* 0x0000000000017941 */ /* 0x000fea0003800000 */
.L_x_1035:
[----:B------:R-:W-:Y:S01]  /*78a0*/  BSSY B1, `(.L_x_1037) ;  /* 0x0000059000017945 */ /* 0x000fe20003800000 */
[----:B------:R-:W-:-:S03]  /*78b0*/  LOP3.LUT R0, R0, 0x38, RZ, 0xc0, !PT ;  /* 0x0000003800007812 */ /* 0x000fc600078ec0ff */
[----:B------:R-:W-:Y:S05]  /*78c0*/  @P2 BRA `(.L_x_1038) ;  /* 0x0000000400582947 */ /* 0x000fea0003800000 */
[----:B------:R-:W-:Y:S02]  /*78d0*/  IMAD.SHL.U32 R4, R186, 0x40, RZ ;  /* 0x00000040ba047824 */ /* 0x000fe400078e00ff */
[----:B------:R-:W-:Y:S02]  /*78e0*/  HADD2.F32 R29, -RZ, R39.H0_H0 ;  /* 0x20000027ff1d7230 */ /* 0x000fe40000004100 */
[----:B------:R-:W-:Y:S01]  /*78f0*/  HADD2.F32 R27, -RZ, R41.H0_H0 ;  /* 0x20000029ff1b7230 */ /* 0x000fe20000004100 */
[----:B------:R-:W-:Y:S01]  /*7900*/  LOP3.LUT R7, R4, 0x1c0, RZ, 0xc0, !PT ;  /* 0x000001c004077812 */ /* 0x000fe200078ec0ff */
[--C-:B------:R-:W-:Y:S02]  /*7910*/  HADD2.F32 R31, -RZ, R44.reuse.H0_H0 ;  /* 0x2000002cff1f7230 */ /* 0x100fe40000004100 */
[----:B------:R-:W-:Y:S01]  /*7920*/  HADD2.F32 R26, -RZ, R44.H1_H1 ;  /* 0x3000002cff1a7230 */ /* 0x000fe20000004100 */
[----:B------:R-:W-:Y:S02]  /*7930*/  LOP3.LUT R4, R7, 0x38, R16, 0xf8, !PT ;  /* 0x0000003807047812 */ /* 0x000fe400078ef810 */
[----:B0-----:R-:W-:-:S04]  /*7940*/  SHF.R.U32.HI R9, RZ, 0x3, R7 ;  /* 0x00000003ff097819 */ /* 0x001fc80000011607 */
        /* <DEDUP_REMOVED lines=14> */
[----:B------:R-:W-:Y:S01]  /*7a30*/  FMUL.FTZ R35, R20, R27 ;  /* 0x0000001b14237220 */ /* 0x000fe20000410000 */
[----:B------:R-:W-:Y:S02]  /*7a40*/  HADD2.F32 R20, -RZ, R39.H1_H1 ;  /* 0x30000027ff147230 */ /* 0x000fe40000004100 */
[----:B------:R-:W-:Y:S01]  /*7a50*/  FMUL.FTZ R37, R4, R31 ;  /* 0x0000001f04257220 */ /* 0x000fe20000410000 */
[----:B------:R-:W-:Y:S01]  /*7a60*/  FFMA.FTZ R33, R12, R27, -R33 ;  /* 0x0000001b0c217223 */ /* 0x000fe20000010821 */
[----:B------:R-:W-:-:S02]  /*7a70*/  HADD2.F32 R27, -RZ, R42.H0_H0 ;  /* 0x2000002aff1b7230 */ /* 0x000fc40000004100 */
[----:B------:R-:W-:Y:S01]  /*7a80*/  FFMA.FTZ R35, R12, R29, R35 ;  /* 0x0000001d0c237223 */ /* 0x000fe20000010023 */
[----:B------:R-:W-:Y:S02]  /*7a90*/  HADD2.F32 R12, -RZ, R41.H1_H1 ;  /* 0x30000029ff0c7230 */ /* 0x000fe40000004100 */
[----:B------:R-:W-:Y:S02]  /*7aa0*/  HADD2.F32 R13, -RZ, R9.H0_H0 ;  /* 0x20000009ff0d7230 */ /* 0x000fe40000004100 */
[----:B------:R-:W-:Y:S01]  /*7ab0*/  FMUL.FTZ R29, R4, R27 ;  /* 0x0000001b041d7220 */ /* 0x000fe20000410000 */
[C---:B------:R-:W-:Y:S01]  /*7ac0*/  FMUL.FTZ R4, R21.reuse, R20 ;  /* 0x0000001415047220 */ /* 0x040fe20000410000 */
[-C--:B------:R-:W-:Y:S01]  /*7ad0*/  FMUL.FTZ R21, R21, R12.reuse ;  /* 0x0000000c15157220 */ /* 0x080fe20000410000 */
[----:B------:R-:W-:Y:S02]  /*7ae0*/  HADD2.F32 R5, -RZ, R5.H1_H1 ;  /* 0x30000005ff057230 */ /* 0x000fe40000004100 */
[----:B------:R-:W-:Y:S01]  /*7af0*/  FFMA.FTZ R30, R8, R31, R29 ;  /* 0x0000001f081e7223 */ /* 0x000fe2000001001d */
[----:B------:R-:W-:Y:S01]  /*7b00*/  FFMA.FTZ R29, R13, R12, -R4 ;  /* 0x0000000c0d1d7223 */ /* 0x000fe20000010804 */
[----:B------:R-:W-:-:S02]  /*7b10*/  HADD2.F32 R4, -RZ, R42.H1_H1 ;  /* 0x3000002aff047230 */ /* 0x000fc40000004100 */
[----:B------:R-:W-:Y:S01]  /*7b20*/  FFMA.FTZ R20, R13, R20, R21 ;  /* 0x000000140d147223 */ /* 0x000fe20000010015 */
[----:B------:R-:W-:Y:S02]  /*7b30*/  HADD2.F32 R24, -RZ, R6.H0_H0 ;  /* 0x20000006ff187230 */ /* 0x000fe40000004100 */
[----:B------:R-:W-:Y:S01]  /*7b40*/  FFMA.FTZ R28, R8, R27, -R37 ;  /* 0x0000001b081c7223 */ /* 0x000fe20000010825 */
[----:B------:R-:W-:Y:S02]  /*7b50*/  HADD2.F32 R21, -RZ, R38.H0_H0 ;  /* 0x20000026ff157230 */ /* 0x000fe40000004100 */
[C---:B------:R-:W-:Y:S01]  /*7b60*/  FMUL.FTZ R8, R5.reuse, R26 ;  /* 0x0000001a05087220 */ /* 0x040fe20000410000 */
[----:B------:R-:W-:Y:S02]  /*7b70*/  HADD2.F32 R9, -RZ, R9.H1_H1 ;  /* 0x30000009ff097230 */ /* 0x000fe40000004100 */
[----:B------:R-:W-:Y:S01]  /*7b80*/  FMUL.FTZ R12, R5, R4 ;  /* 0x00000004050c7220 */ /* 0x000fe20000410000 */
[----:B------:R-:W-:-:S02]  /*7b90*/  HADD2.F32 R14, -RZ, R10.H0_H0 ;  /* 0x2000000aff0e7230 */ /* 0x000fc40000004100 */
[C---:B------:R-:W-:Y:S01]  /*7ba0*/  FMUL.FTZ R31, R24.reuse, R21 ;  /* 0x00000015181f7220 */ /* 0x040fe20000410000 */
[----:B------:R-:W-:Y:S02]  /*7bb0*/  HADD2.F32 R13, -RZ, R40.H0_H0 ;  /* 0x20000028ff0d7230 */ /* 0x000fe40000004100 */
[C---:B------:R-:W-:Y:S01]  /*7bc0*/  FFMA.FTZ R32, R9.reuse, R4, -R8 ;  /* 0x0000000409207223 */ /* 0x040fe20000010808 */
[----:B------:R-:W-:Y:S02]  /*7bd0*/  HADD2.F32 R6, -RZ, R6.H1_H1 ;  /* 0x30000006ff067230 */ /* 0x000fe40000004100 */
[----:B------:R-:W-:Y:S01]  /*7be0*/  FFMA.FTZ R9, R9, R26, R12 ;  /* 0x0000001a09097223 */ /* 0x000fe2000001000c */
[----:B------:R-:W-:Y:S02]  /*7bf0*/  HADD2.F32 R27, -RZ, R45.H0_H0 ;  /* 0x2000002dff1b7230 */ /* 0x000fe40000004100 */
[----:B------:R-:W-:Y:S01]  /*7c00*/  FMUL.FTZ R24, R24, R13 ;  /* 0x0000000d18187220 */ /* 0x000fe20000410000 */
[----:B------:R-:W-:-:S02]  /*7c10*/  HADD2.F32 R5, -RZ, R43.H0_H0 ;  /* 0x2000002bff057230 */ /* 0x000fc40000004100 */
[----:B------:R-:W-:Y:S01]  /*7c20*/  FFMA.FTZ R31, R14, R13, -R31 ;  /* 0x0000000d0e1f7223 */ /* 0x000fe2000001081f */
[----:B------:R-:W-:Y:S02]  /*7c30*/  HADD2.F32 R10, -RZ, R10.H1_H1 ;  /* 0x3000000aff0a7230 */ /* 0x000fe40000004100 */
[C---:B------:R-:W-:Y:S01]  /*7c40*/  FMUL.FTZ R37, R6.reuse, R27 ;  /* 0x0000001b06257220 */ /* 0x040fe20000410000 */
[--C-:B------:R-:W-:Y:S02]  /*7c50*/  HADD2.F32 R25, -RZ, R7.reuse.H0_H0 ;  /* 0x20000007ff197230 */ /* 0x100fe40000004100 */
[----:B------:R-:W-:Y:S01]  /*7c60*/  FMUL.FTZ R13, R6, R5 ;  /* 0x00000005060d7220 */ /* 0x000fe20000410000 */
[----:B------:R-:W-:Y:S02]  /*7c70*/  HADD2.F32 R7, -RZ, R7.H1_H1 ;  /* 0x30000007ff077230 */ /* 0x000fe40000004100 */
[----:B------:R-:W-:Y:S01]  /*7c80*/  FFMA.FTZ R24, R14, R21, R24 ;  /* 0x000000150e187223 */ /* 0x000fe20000010018 */
[----:B------:R-:W-:-:S02]  /*7c90*/  HADD2.F32 R8, -RZ, R38.H1_H1 ;  /* 0x30000026ff087230 */ /* 0x000fc40000004100 */
[C---:B------:R-:W-:Y:S01]  /*7ca0*/  FFMA.FTZ R14, R10.reuse, R5, -R37 ;  /* 0x000000050a0e7223 */ /* 0x040fe20000010825 */
[----:B------:R-:W-:Y:S02]  /*7cb0*/  HADD2.F32 R12, -RZ, R45.H1_H1 ;  /* 0x3000002dff0c7230 */ /* 0x000fe40000004100 */
[----:B------:R-:W-:Y:S01]  /*7cc0*/  FFMA.FTZ R13, R10, R27, R13 ;  /* 0x0000001b0a0d7223 */ /* 0x000fe2000001000d */
[----:B------:R-:W-:Y:S02]  /*7cd0*/  HADD2.F32 R4, -RZ, R40.H1_H1 ;  /* 0x30000028ff047230 */ /* 0x000fe40000004100 */
[----:B------:R-:W-:Y:S01]  /*7ce0*/  FMUL.FTZ R10, R25, R8 ;  /* 0x00000008190a7220 */ /* 0x000fe20000410000 */
[----:B------:R-:W-:Y:S02]  /*7cf0*/  HADD2.F32 R6, -RZ, R43.H1_H1 ;  /* 0x3000002bff067230 */ /* 0x000fe40000004100 */
[----:B------:R-:W-:Y:S01]  /*7d00*/  FMUL.FTZ R26, R7, R12 ;  /* 0x0000000c071a7220 */ /* 0x000fe20000410000 */
[----:B------:R-:W-:-:S02]  /*7d10*/  HADD2.F32 R15, -RZ, R11.H0_H0 ;  /* 0x2000000bff0f7230 */ /* 0x000fc40000004100 */
[----:B------:R-:W-:Y:S01]  /*7d20*/  FMUL.FTZ R25, R25, R4 ;  /* 0x0000000419197220 */ /* 0x000fe20000410000 */
[----:B------:R-:W-:Y:S02]  /*7d30*/  HADD2.F32 R11, -RZ, R11.H1_H1 ;  /* 0x3000000bff0b7230 */ /* 0x000fe40000004100 */
[----:B------:R-:W-:Y:S01]  /*7d40*/  FMUL.FTZ R5, R7, R6 ;  /* 0x0000000607057220 */ /* 0x000fe20000410000 */
[----:B------:R-:W-:Y:S01]  /*7d50*/  F2FP.F16.F32.PACK_AB R9, R9, R20 ;  /* 0x000000140909723e */ /* 0x000fe200000000ff */
[C---:B------:R-:W-:Y:S01]  /*7d60*/  FFMA.FTZ R7, R15.reuse, R4, -R10 ;  /* 0x000000040f077223 */ /* 0x040fe2000001080a */
[----:B------:R-:W-:Y:S01]  /*7d70*/  FFMA.FTZ R25, R15, R8, R25 ;  /* 0x000000080f197223 */ /* 0x000fe20000010019 */
[C---:B------:R-:W-:Y:S01]  /*7d80*/  FFMA.FTZ R26, R11.reuse, R6, -R26 ;  /* 0x000000060b1a7223 */ /* 0x040fe2000001081a */
[----:B------:R-:W-:Y:S01]  /*7d90*/  FFMA.FTZ R12, R11, R12, R5 ;  /* 0x0000000c0b0c7223 */ /* 0x000fe20000010005 */
[----:B------:R-:W-:Y:S02]  /*7da0*/  F2FP.F16.F32.PACK_AB R4, R28, R33 ;  /* 0x000000211c04723e */ /* 0x000fe400000000ff */
[----:B------:R-:W-:-:S02]  /*7db0*/  F2FP.F16.F32.PACK_AB R5, R32, R29 ;  /* 0x0000001d2005723e */ /* 0x000fc400000000ff */
[----:B------:R-:W-:Y:S02]  /*7dc0*/  F2FP.F16.F32.PACK_AB R6, R14, R31 ;  /* 0x0000001f0e06723e */ /* 0x000fe400000000ff */
[----:B------:R-:W-:Y:S02]  /*7dd0*/  F2FP.F16.F32.PACK_AB R7, R26, R7 ;  /* 0x000000071a07723e */ /* 0x000fe400000000ff */
[----:B------:R-:W-:Y:S02]  /*7de0*/  F2FP.F16.F32.PACK_AB R8, R30, R35 ;  /* 0x000000231e08723e */ /* 0x000fe400000000ff */
[----:B------:R-:W-:Y:S01]  /*7df0*/  F2FP.F16.F32.PACK_AB R10, R13, R24 ;  /* 0x000000180d0a723e */ /* 0x000fe200000000ff */
[----:B------:R1:W-:Y:S01]  /*7e00*/  STS.128 [R34+0x20400], R4 ;  /* 0x0204000422007388 */ /* 0x0003e20000000c00 */
[----:B------:R-:W-:-:S05]  /*7e10*/  F2FP.F16.F32.PACK_AB R11, R12, R25 ;  /* 0x000000190c0b723e */ /* 0x000fca00000000ff */
[----:B------:R1:W-:Y:S02]  /*7e20*/  STS.128 [R36+0x20400], R8 ;  /* 0x0204000824007388 */ /* 0x0003e40000000c00 */
.L_x_1038:
[----:B------:R-:W-:Y:S05]  /*7e30*/  BSYNC B1 ;  /* 0x0000000000017941 */ /* 0x000fea0003800000 */
.L_x_1037:
[----:B------:R-:W-:Y:S05]  /*7e40*/  @P0 BRA `(.L_x_1028) ;  /* 0x00000004003c0947 */ /* 0x000fea0003800000 */
[----:B-1----:R-:W-:Y:S01]  /*7e50*/  LOP3.LUT R5, R233, R0, R219, 0x1e, !PT ;  /* 0x00000000e9057212 */ /* 0x002fe200078e1edb */
[----:B0-----:R-:W0:Y:S01]  /*7e60*/  LDS.128 R8, [R217+0x20400] ;  /* 0x02040000d9087984 */ /* 0x001e220000000c00 */
[----:B------:R-:W-:Y:S02]  /*7e70*/  HADD2.F32 R26, -RZ, R41.H0_H0 ;  /* 0x20000029ff1a7230 */ /* 0x000fe40000004100 */
[----:B------:R-:W-:Y:S02]  /*7e80*/  HADD2.F32 R28, -RZ, R39.H0_H0 ;  /* 0x20000027ff1c7230 */ /* 0x000fe40000004100 */
[----:B------:R-:W-:Y:S02]  /*7e90*/  IMAD.IADD R5, R220, 0x1, R5 ;  /* 0x00000001dc057824 */ /* 0x000fe400078e0205 */
[----:B------:R-:W-:Y:S02]  /*7ea0*/  HADD2.F32 R30, -RZ, R44.H0_H0 ;  /* 0x2000002cff1e7230 */ /* 0x000fe40000004100 */
[----:B------:R-:W-:-:S02]  /*7eb0*/  IMAD R0, R5, 0x2, R2 ;  /* 0x0000000205007824 */ /* 0x000fc400078e0202 */
[----:B------:R-:W-:Y:S02]  /*7ec0*/  HADD2.F32 R37, -RZ, R39.H1_H1 ;  /* 0x30000027ff257230 */ /* 0x000fe40000004100 */
[----:B------:R-:W-:Y:S01]  /*7ed0*/  HADD2.F32 R35, -RZ, R41.H1_H1 ;  /* 0x30000029ff237230 */ /* 0x000fe20000004100 */
[----:B------:R-:W1:Y:S01]  /*7ee0*/  LDS.128 R4, [R0+0x20400] ;  /* 0x0204000000047984 */ /* 0x000e620000000c00 */
[--C-:B------:R-:W-:Y:S02]  /*7ef0*/  HADD2.F32 R34, -RZ, R45.reuse.H0_H0 ;  /* 0x2000002dff227230 */ /* 0x100fe40000004100 */
[----:B------:R-:W-:Y:S02]  /*7f00*/  HADD2.F32 R32, -RZ, R38.H0_H0 ;  /* 0x20000026ff207230 */ /* 0x000fe40000004100 */
[----:B------:R-:W-:Y:S02]  /*7f10*/  HADD2.F32 R39, -RZ, R45.H1_H1 ;  /* 0x3000002dff277230 */ /* 0x000fe40000004100 */
[----:B0-----:R-:W-:-:S02]  /*7f20*/  HADD2.F32 R12, -RZ, R8.H0_H0 ;  /* 0x20000008ff0c7230 */ /* 0x001fc40000004100 */
[----:B------:R-:W-:Y:S02]  /*7f30*/  HADD2.F32 R8, -RZ, R8.H1_H1 ;  /* 0x30000008ff087230 */ /* 0x000fe40000004100 */
[--C-:B------:R-:W-:Y:S02]  /*7f40*/  HADD2.F32 R13, -RZ, R9.reuse.H0_H0 ;  /* 0x20000009ff0d7230 */ /* 0x100fe40000004100 */
[----:B------:R-:W-:Y:S02]  /*7f50*/  HADD2.F32 R9, -RZ, R9.H1_H1 ;  /* 0x30000009ff097230 */ /* 0x000fe40000004100 */
[--C-:B------:R-:W-:Y:S02]  /*7f60*/  HADD2.F32 R14, -RZ, R10.reuse.H0_H0 ;  /* 0x2000000aff0e7230 */ /* 0x100fe40000004100 */
[----:B------:R-:W-:Y:S02]  /*7f70*/  HADD2.F32 R10, -RZ, R10.H1_H1 ;  /* 0x3000000aff0a7230 */ /* 0x000fe40000004100 */
[----:B------:R-:W-:-:S02]  /*7f80*/  HADD2.F32 R15, -RZ, R11.H0_H0 ;  /* 0x2000000bff0f7230 */ /* 0x000fc40000004100 */
[--C-:B-1----:R-:W-:Y:S02]  /*7f90*/  HADD2.F32 R20, -RZ, R4.reuse.H0_H0 ;  /* 0x20000004ff147230 */ /* 0x102fe40000004100 */
[----:B------:R-:W-:Y:S02]  /*7fa0*/  HADD2.F32 R4, -RZ, R4.H1_H1 ;  /* 0x30000004ff047230 */ /* 0x000fe40000004100 */
[--C-:B------:R-:W-:Y:S02]  /*7fb0*/  HADD2.F32 R21, -RZ, R5.reuse.H0_H0 ;  /* 0x20000005ff157230 */ /* 0x100fe40000004100 */
[-C--:B------:R-:W-:Y:S01]  /*7fc0*/  FMUL.FTZ R27, R28, R20.reuse ;  /* 0x000000141c1b7220 */ /* 0x080fe20000410000 */
[----:B------:R-:W-:Y:S01]  /*7fd0*/  FMUL.FTZ R29, R26, R20 ;  /* 0x000000141a1d7220 */ /* 0x000fe20000410000 */
[----:B------:R-:W-:Y:S02]  /*7fe0*/  HADD2.F32 R20, -RZ, R42.H0_H0 ;  /* 0x2000002aff147230 */ /* 0x000fe40000004100 */
[----:B------:R-:W-:Y:S01]  /*7ff0*/  FMUL.FTZ R31, R30, R4 ;  /* 0x000000041e1f7220 */ /* 0x000fe20000410000 */
[----:B------:R-:W-:-:S02]  /*8000*/  HADD2.F32 R5, -RZ, R5.H1_H1 ;  /* 0x30000005ff057230 */ /* 0x000fc40000004100 */
[-C--:B------:R-:W-:Y:S01]  /*8010*/  FFMA.FTZ R27, R26, R12.reuse, -R27 ;  /* 0x0000000c1a1b7223 */ /* 0x080fe2000001081b */
[----:B------:R-:W-:Y:S01]  /*8020*/  FFMA.FTZ R29, R28, R12, R29 ;  /* 0x0000000c1c1d7223 */ /* 0x000fe2000001001d */
[C---:B------:R-:W-:Y:S01]  /*8030*/  FMUL.FTZ R33, R20.reuse, R4 ;  /* 0x0000000414217220 */ /* 0x040fe20000410000 */
[-C--:B------:R-:W-:Y:S01]  /*8040*/  FFMA.FTZ R4, R20, R8.reuse, -R31 ;  /* 0x0000000814047223 */ /* 0x080fe2000001081f */
[----:B------:R-:W-:Y:S02]  /*8050*/  HADD2.F32 R31, -RZ, R44.H1_H1 ;  /* 0x3000002cff1f7230 */ /* 0x000fe40000004100 */
[-C--:B------:R-:W-:Y:S01]  /*8060*/  FMUL.FTZ R12, R37, R21.reuse ;  /* 0x00000015250c7220 */ /* 0x080fe20000410000 */
[----:B------:R-:W-:Y:S01]  /*8070*/  FMUL.FTZ R20, R35, R21 ;  /* 0x0000001523147220 */ /* 0x000fe20000410000 */
[----:B------:R-:W-:Y:S02]  /*8080*/  HADD2.F32 R21, -RZ, R42.H1_H1 ;  /* 0x3000002aff157230 */ /* 0x000fe40000004100 */
[----:B------:R-:W-:Y:S01]  /*8090*/  FFMA.FTZ R8, R30, R8, R33 ;  /* 0x000000081e087223 */ /* 0x000fe20000010021 */
[----:B------:R-:W-:Y:S01]  /*80a0*/  FMUL.FTZ R26, R31, R5 ;  /* 0x000000051f1a7220 */ /* 0x000fe20000410000 */
[----:B------:R-:W-:-:S02]  /*80b0*/  HADD2.F32 R24, -RZ, R6.H0_H0 ;  /* 0x20000006ff187230 */ /* 0x000fc40000004100 */
[----:B------:R-:W-:Y:S01]  /*80c0*/  FFMA.FTZ R12, R35, R13, -R12 ;  /* 0x0000000d230c7223 */ /* 0x000fe2000001080c */
[----:B------:R-:W-:Y:S02]  /*80d0*/  HADD2.F32 R6, -RZ, R6.H1_H1 ;  /* 0x30000006ff067230 */ /* 0x000fe40000004100 */
[C---:B------:R-:W-:Y:S01]  /*80e0*/  FMUL.FTZ R28, R21.reuse, R5 ;  /* 0x00000005151c7220 */ /* 0x040fe20000410000 */
[----:B------:R-:W-:Y:S01]  /*80f0*/  FFMA.FTZ R5, R21, R9, -R26 ;  /* 0x0000000915057223 */ /* 0x000fe2000001081a */
[----:B------:R-:W-:Y:S02]  /*8100*/  HADD2.F32 R26, -RZ, R43.H0_H0 ;  /* 0x2000002bff1a7230 */ /* 0x000fe40000004100 */
[----:B------:R-:W-:Y:S01]  /*8110*/  FFMA.FTZ R20, R37, R13, R20 ;  /* 0x0000000d25147223 */ /* 0x000fe20000010014 */
[----:B------:R-:W-:Y:S02]  /*8120*/  HADD2.F32 R30, -RZ, R40.H0_H0 ;  /* 0x20000028ff1e7230 */ /* 0x000fe40000004100 */
[----:B------:R-:W-:Y:S01]  /*8130*/  FFMA.FTZ R9, R31, R9, R28 ;  /* 0x000000091f097223 */ /* 0x000fe2000001001c */
[----:B------:R-:W-:Y:S01]  /*8140*/  FMUL.FTZ R31, R34, R6 ;  /* 0x00000006221f7220 */ /* 0x000fe20000410000 */
[----:B------:R-:W-:-:S02]  /*8150*/  HADD2.F32 R25, -RZ, R7.H0_H0 ;  /* 0x20000007ff197230 */ /* 0x000fc40000004100 */
[----:B------:R-:W-:Y:S01]  /*8160*/  FMUL.FTZ R33, R26, R6 ;  /* 0x000000061a217220 */ /* 0x000fe20000410000 */
[----:B------:R-:W-:Y:S02]  /*8170*/  HADD2.F32 R7, -RZ, R7.H1_H1 ;  /* 0x30000007ff077230 */ /* 0x000fe40000004100 */
[-C--:B------:R-:W-:Y:S01]  /*8180*/  FMUL.FTZ R13, R32, R24.reuse ;  /* 0x00000018200d7220 */ /* 0x080fe20000410000 */
[----:B------:R-:W-:Y:S01]  /*8190*/  FMUL.FTZ R21, R30, R24 ;  /* 0x000000181e157220 */ /* 0x000fe20000410000 */
[----:B------:R-:W-:Y:S01]  /*81a0*/  FFMA.FTZ R6, R26, R10, -R31 ;  /* 0x0000000a1a067223 */ /* 0x000fe2000001081f */
[----:B------:R-:W-:Y:S02]  /*81b0*/  HADD2.F32 R37, -RZ, R38.H1_H1 ;  /* 0x30000026ff257230 */ /* 0x000fe40000004100 */
[-C--:B------:R-:W-:Y:S01]  /*81c0*/  FFMA.FTZ R13, R30, R14.reuse, -R13 ;  /* 0x0000000e1e0d7223 */ /* 0x080fe2000001080d */
[----:B------:R-:W-:Y:S02]  /*81d0*/  HADD2.F32 R31, -RZ, R40.H1_H1 ;  /* 0x30000028ff1f7230 */ /* 0x000fe40000004100 */
[----:B------:R-:W-:Y:S01]  /*81e0*/  FFMA.FTZ R21, R32, R14, R21 ;  /* 0x0000000e20157223 */ /* 0x000fe20000010015 */
[----:B------:R-:W-:-:S02]  /*81f0*/  HADD2.F32 R35, -RZ, R43.H1_H1 ;  /* 0x3000002bff237230 */ /* 0x000fc40000004100 */
[----:B------:R-:W-:Y:S01]  /*8200*/  FMUL.FTZ R14, R37, R25 ;  /* 0x00000019250e7220 */ /* 0x000fe20000410000 */
[----:B------:R-:W-:Y:S02]  /*8210*/  HADD2.F32 R11, -RZ, R11.H1_H1 ;  /* 0x3000000bff0b7230 */ /* 0x000fe40000004100 */
[----:B------:R-:W-:Y:S01]  /*8220*/  FMUL.FTZ R26, R39, R7 ;  /* 0x00000007271a7220 */ /* 0x000fe20000410000 */
[----:B------:R-:W-:Y:S01]  /*8230*/  FMUL.FTZ R24, R31, R25 ;  /* 0x000000191f187220 */ /* 0x000fe20000410000 */
[----:B------:R-:W-:Y:S01]  /*8240*/  FMUL.FTZ R28, R35, R7 ;  /* 0x00000007231c7220 */ /* 0x000fe20000410000 */
[----:B------:R-:W-:Y:S01]  /*8250*/  FFMA.FTZ R7, R31, R15, -R14 ;  /* 0x0000000f1f077223 */ /* 0x000fe2000001080e */
[----:B------:R-:W-:Y:S01]  /*8260*/  FFMA.FTZ R26, R35, R11, -R26 ;  /* 0x0000000b231a7223 */ /* 0x000fe2000001081a */
[----:B------:R-:W-:Y:S01]  /*8270*/  FFMA.FTZ R10, R34, R10, R33 ;  /* 0x0000000a220a7223 */ /* 0x000fe20000010021 */
[----:B------:R-:W-:Y:S01]  /*8280*/  FFMA.FTZ R24, R37, R15, R24 ;  /* 0x0000000f25187223 */ /* 0x000fe20000010018 */
[----:B------:R-:W-:Y:S01]  /*8290*/  FFMA.FTZ R11, R39, R11, R28 ;  /* 0x0000000b270b7223 */ /* 0x000fe2000001001c */
[----:B------:R-:W-:-:S02]  /*82a0*/  F2FP.F16.F32.PACK_AB R4, R4, R27 ;  /* 0x0000001b0404723e */ /* 0x000fc400000000ff */
[----:B------:R-:W-:Y:S02]  /*82b0*/  F2FP.F16.F32.PACK_AB R5, R5, R12 ;  /* 0x0000000c0505723e */ /* 0x000fe400000000ff */
[----:B------:R-:W-:Y:S02]  /*82c0*/  F2FP.F16.F32.PACK_AB R6, R6, R13 ;  /* 0x0000000d0606723e */ /* 0x000fe400000000ff */
[----:B------:R-:W-:Y:S02]  /*82d0*/  F2FP.F16.F32.PACK_AB R7, R26, R7 ;  /* 0x000000071a07723e */ /* 0x000fe400000000ff */
[----:B------:R-:W-:Y:S02]  /*82e0*/  F2FP.F16.F32.PACK_AB R8, R8, R29 ;  /* 0x0000001d0808723e */ /* 0x000fe400000000ff */
[----:B------:R-:W-:Y:S01]  /*82f0*/  F2FP.F16.F32.PACK_AB R9, R9, R20 ;  /* 0x000000140909723e */ /* 0x000fe200000000ff */
[----:B------:R4:W-:Y:S01]  /*8300*/  STS.128 [R217+0x20400], R4 ;  /* 0x02040004d9007388 */ /* 0x0009e20000000c00 */
[----:B------:R-:W-:-:S02]  /*8310*/  F2FP.F16.F32.PACK_AB R10, R10, R21 ;  /* 0x000000150a0a723e */ /* 0x000fc400000000ff */
[----:B------:R-:W-:-:S05]  /*8320*/  F2FP.F16.F32.PACK_AB R11, R11, R24 ;  /* 0x000000180b0b723e */ /* 0x000fca00000000ff */
[----:B------:R4:W-:Y:S02]  /*8330*/  STS.128 [R0+0x20400], R8 ;  /* 0x0204000800007388 */ /* 0x0009e40000000c00 */
.L_x_1028:
[----:B------:R-:W-:Y:S05]  /*8340*/  BSYNC B0 ;  /* 0x0000000000007941 */ /* 0x000fea0003800000 */
.L_x_1014:
        /* <DEDUP_REMOVED lines=8> */
.L_x_1011:
[----:B------:R-:W-:-:S13]  /*83d0*/  ISETP.NE.AND P0, PT, R185, 0x3, PT ;  /* 0x00000003b900780c */ /* 0x000fda0003f05270 */
[----:B------:R-:W-:Y:S05]  /*83e0*/  @!P0 BRA `(.L_x_1039) ;  /* 0x0000000000048947 */ /* 0x000fea0003800000 */
[----:B------:R-:W-:Y:S01]  /*83f0*/  BPT.TRAP 0x1 ;  /* 0x000000040000795c */ /* 0x000fe20000300000 */
.L_x_1039:
[----:B------:R-:W-:Y:S02]  /*8400*/  LEA R20, R18, R2, 0x3 ;  /* 0x0000000212147211 */ /* 0x000fe400078e18ff */
[----:B------:R-:W-:-:S04]  /*8410*/  SHF.L.U32 R13, R23, 0x1f, RZ ;  /* 0x0000001f170d7819 */ /* 0x000fc800000006ff */
[----:B------:R0:W0:Y:S01]  /*8420*/  SYNCS.PHASECHK.TRANS64.TRYWAIT P1, [R20+URZ+0x38830], R13 ;  /* 0x0388300d140075a7 */ /* 0x000022000802017f */
[----:B------:R-:W-:Y:S05]  /*8430*/  @!P0 BRA `(.L_x_1040) ;  /* 0x0000000000048947 */ /* 0x000fea0003800000 */
[----:B------:R-:W-:Y:S01]  /*8440*/  BPT.TRAP 0x1 ;  /* 0x000000040000795c */ /* 0x000fe20000300000 */
.L_x_1040:
[C---:B--234-:R-:W-:Y:S02]  /*8450*/  VIADD R0, R2.reuse, 0x22400 ;  /* 0x0002240002007836 */ /* 0x05cfe40000000000 */
[----:B-1----:R-:W-:-:S03]  /*8460*/  VIADD R4, R2, 0x20400 ;  /* 0x0002040002047836 */ /* 0x002fc60000000000 */
[----:B------:R-:W-:Y:S02]  /*8470*/  SHF.R.U32.HI R0, RZ, 0x4, R0 ;  /* 0x00000004ff007819 */ /* 0x000fe40000011600 */
[----:B------:R-:W-:Y:S02]  /*8480*/  SHF.R.U32.HI R4, RZ, 0x4, R4 ;  /* 0x00000004ff047819 */ /* 0x000fe40000011604 */
[----:B------:R-:W-:Y:S02]  /*8490*/  LOP3.LUT R0, R0, 0x3fff, RZ, 0xc0, !PT ;  /* 0x00003fff00007812 */ /* 0x000fe400078ec0ff */
[----:B------:R-:W-:Y:S02]  /*84a0*/  LOP3.LUT R4, R4, 0x3fff, RZ, 0xc0, !PT ;  /* 0x00003fff04047812 */ /* 0x000fe400078ec0ff */
[----:B------:R-:W-:Y:S01]  /*84b0*/  LOP3.LUT R0, R0, 0x10000, RZ, 0xfc, !PT ;  /* 0x0001000000007812 */ /* 0x000fe200078efcff */
[----:B0-----:R-:W-:Y:S06]  /*84c0*/  @P1 BRA `(.L_x_1041) ;  /* 0x0000000000081947 */ /* 0x001fec0003800000 */
[----:B------:R-:W0:Y:S02]  /*84d0*/  SYNCS.PHASECHK.TRANS64.TRYWAIT P1, [R20+URZ+0x38830], R13 ;  /* 0x0388300d140075a7 */ /* 0x000e24000802017f */
[----:B0-----:R-:W-:Y:S05]  /*84e0*/  @!P1 BRA `(.L_x_1042) ;  /* 0x0000010000dc9947 */ /* 0x001fea0003800000 */
.L_x_1041:
[----:B------:R-:W-:Y:S01]  /*84f0*/  IMAD R10, R18, 0x200, R0 ;  /* 0x00000200120a7824 */ /* 0x000fe200078e0200 */
[----:B------:R-:W-:Y:S01]  /*8500*/  LOP3.LUT R8, R4, 0x10000, RZ, 0xfc, !PT ;  /* 0x0001000004087812 */ /* 0x000fe200078efcff */
[----:B------:R-:W-:Y:S01]  /*8510*/  IMAD.MOV.U32 R9, RZ, RZ, 0x40000040 ;  /* 0x40000040ff097424 */ /* 0x000fe200078e00ff */
[----:B------:R-:W-:Y:S01]  /*8520*/  MOV R11, 0x40000040 ;  /* 0x40000040000b7802 */ /* 0x000fe20000000f00 */
[----:B------:R-:W-:Y:S05]  /*8530*/  WARPSYNC.ALL ;  /* 0x0000000000007948 */ /* 0x000fea0003800000 */
[C---:B------:R-:W-:Y:S01]  /*8540*/  R2UR UR4, R8.reuse ;  /* 0x00000000080472ca */ /* 0x040fe200000e0000 */
[----:B-----5:R-:W-:Y:S01]  /*8550*/  WARPGROUP.ARRIVE ;  /* 0x00000000000079c5 */ /* 0x020fe20000000000 */
[----:B------:R-:W-:Y:S01]  /*8560*/  R2UR UR5, R9 ;  /* 0x00000000090572ca */ /* 0x000fe200000e0000 */
[----:B------:R-:W-:Y:S01]  /*8570*/  VIADD R4, R8, 0x2 ;  /* 0x0000000208047836 */ /* 0x000fe20000000000 */
[C---:B------:R-:W-:Y:S01]  /*8580*/  R2UR UR6, R10.reuse ;  /* 0x000000000a0672ca */ /* 0x040fe200000e0000 */
[C---:B------:R-:W-:Y:S01]  /*8590*/  VIADD R6, R10.reuse, 0x2 ;  /* 0x000000020a067836 */ /* 0x040fe20000000000 */
[----:B------:R-:W-:Y:S01]  /*85a0*/  R2UR UR7, R11 ;  /* 0x000000000b0772ca */ /* 0x000fe200000e0000 */
[----:B------:R-:W-:Y:S01]  /*85b0*/  IMAD.MOV.U32 R5, RZ, RZ, 0x40000040 ;  /* 0x40000040ff057424 */ /* 0x000fe200078e00ff */
[----:B------:R-:W-:Y:S01]  /*85c0*/  SHF.L.U32 R3, R3, 0x1f, RZ ;  /* 0x0000001f03037819 */ /* 0x000fe200000006ff */
[----:B------:R-:W-:Y:S01]  /*85d0*/  IMAD.MOV.U32 R7, RZ, RZ, 0x40000040 ;  /* 0x40000040ff077424 */ /* 0x000fe200078e00ff */
[----:B------:R-:W-:Y:S01]  /*85e0*/  BSSY B0, `(.L_x_1043) ;  /* 0x0000022000007945 */ /* 0x000fe20003800000 */
[C---:B------:R-:W-:Y:S01]  /*85f0*/  VIADD R14, R10.reuse, 0x4 ;  /* 0x000000040a0e7836 */ /* 0x040fe20000000000 */
[----:B------:R-:W-:Y:S01]  /*8600*/  IADD3 R10, R10, 0x6, RZ ;  /* 0x000000060a0a7810 */ /* 0x000fe20007ffe0ff */
[----:B------:R-:W-:-:S02]  /*8610*/  IMAD.MOV.U32 R15, RZ, RZ, 0x40000040 ;  /* 0x40000040ff0f7424 */ /* 0x000fc400078e00ff */
[----:B------:R-:W-:Y:S02]  /*8620*/  IMAD.MOV.U32 R9, RZ, RZ, 0x40000040 ;  /* 0x40000040ff097424 */ /* 0x000fe400078e00ff */
[----:B------:R-:W-:Y:S02]  /*8630*/  IMAD.MOV.U32 R11, RZ, RZ, 0x40000040 ;  /* 0x40000040ff0b7424 */ /* 0x000fe400078e00ff */
[----:B------:R-:W-:Y:S01]  /*8640*/  HGMMA.64x64x16.F32 R24, gdesc[UR4], RZ, !UPT, gsb0 ;  /* 0x00e00000041879f0 */ /* 0x000fe2000c0008ff */
[----:B------:R-:W-:Y:S02]  /*8650*/  R2UR UR4, R4 ;  /* 0x00000000040472ca */ /* 0x000fe400000e0000 */
[----:B------:R-:W-:Y:S02]  /*8660*/  R2UR UR5, R5 ;  /* 0x00000000050572ca */ /* 0x000fe400000e0000 */
[----:B------:R-:W-:Y:S02]  /*8670*/  R2UR UR6, R6 ;  /* 0x00000000060672ca */ /* 0x000fe400000e0000 */
[----:B------:R-:W-:Y:S01]  /*8680*/  R2UR UR7, R7 ;  /* 0x00000000070772ca */ /* 0x000fe200000e0000 */
[----:B------:R-:W-:Y:S01]  /*8690*/  IMAD.MOV.U32 R7, RZ, RZ, 0x40000040 ;  /* 0x40000040ff077424 */ /* 0x000fe200078e00ff */
[C---:B------:R-:W-:Y:S01]  /*86a0*/  IADD3 R6, R8.reuse, 0x4, RZ ;  /* 0x0000000408067810 */ /* 0x040fe20007ffe0ff */
[----:B------:R-:W-:Y:S01]  /*86b0*/  VIADD R8, R8, 0x6 ;  /* 0x0000000608087836 */ /* 0x000fe20000000000 */
[----:B------:R-:W-:-:S02]  /*86c0*/  WARPGROUP.DEPBAR.LE gsb0, 0x0 ;  /* 0x00008000000079c5 */ /* 0x000fc40000010000 */
[----:B------:R-:W-:-:S07]  /*86d0*/  WARPGROUP.ARRIVE ;  /* 0x00000000000079c5 */ /* 0x000fce0000000000 */
        /* <DEDUP_REMOVED lines=16> */
[----:B------:R-:W1:Y:S02]  /*87e0*/  SYNCS.PHASECHK.TRANS64.TRYWAIT P1, [R2+URZ+0x38810], R3 ;  /* 0x03881003020075a7 */ /* 0x000e64000802017f */
[----:B-1----:R-:W-:Y:S05]  /*87f0*/  @!P1 BRA `(.L_x_1044) ;  /* 0x00000100002c9947 */ /* 0x002fea0003800000 */
.L_x_1205:
[----:B------:R-:W-:Y:S05]  /*8800*/  BSYNC B0 ;  /* 0x0000000000007941 */ /* 0x000fea0003800000 */
.L_x_1043:
[----:B------:R-:W-:Y:S05]  /*8810*/  @!P0 BRA `(.L_x_1045) ;  /* 0x0000000000048947 */ /* 0x000fea0003800000 */
[----:B------:R-:W-:Y:S01]  /*8820*/  BPT.TRAP 0x1 ;  /* 0x000000040000795c */ /* 0x000fe20000300000 */
.L_x_1045:
[----:B------:R2:W3:Y:S01]  /*8830*/  SYNCS.PHASECHK.TRANS64.TRYWAIT P1, [R20+URZ+0x38850], R13 ;  /* 0x0388500d140075a7 */ /* 0x0004e2000802017f */
[----:B------:R-:W-:Y:S05]  /*8840*/  @!P0 BRA `(.L_x_1046) ;  /* 0x0000000000048947 */ /* 0x000fea0003800000 */
[----:B------:R-:W-:Y:S01]  /*8850*/  BPT.TRAP 0x1 ;  /* 0x000000040000795c */ /* 0x000fe20000300000 */
.L_x_1046:
[C---:B-1----:R-:W-:Y:S01]  /*8860*/  VIADD R3, R2.reuse, 0x400 ;  /* 0x0000040002037836 */ /* 0x042fe20000000000 */
[----:B------:R-:W-:Y:S01]  /*8870*/  BSSY B0, `(.L_x_1047) ;  /* 0x000000a000007945 */ /* 0x000fe20003800000 */
[----:B------:R-:W-:-:S03]  /*8880*/  VIADD R10, R2, 0x26400 ;  /* 0x00026400020a7836 */ /* 0x000fc60000000000 */
[----:B------:R-:W-:Y:S02]  /*8890*/  SHF.R.U32.HI R3, RZ, 0x4, R3 ;  /* 0x00000004ff037819 */ /* 0x000fe40000011603 */
[----:B------:R-:W-:Y:S02]  /*88a0*/  SHF.R.U32.HI R10, RZ, 0x4, R10 ;  /* 0x00000004ff0a7819 */ /* 0x000fe4000001160a */
[----:B------:R-:W-:Y:S02]  /*88b0*/  LOP3.LUT R3, R3, 0x3fff, RZ, 0xc0, !PT ;  /* 0x00003fff03037812 */ /* 0x000fe400078ec0ff */
[----:B------:R-:W-:Y:S02]  /*88c0*/  LOP3.LUT R11, R10, 0x3fff, RZ, 0xc0, !PT ;  /* 0x00003fff0a0b7812 */ /* 0x000fe400078ec0ff */
[----:B------:R-:W-:Y:S01]  /*88d0*/  LOP3.LUT R10, R3, 0x10000, RZ, 0xfc, !PT ;  /* 0x00010000030a7812 */ /* 0x000fe200078efcff */
[----:B---3--:R-:W-:Y:S06]  /*88e0*/  @P1 BRA `(.L_x_1048) ;  /* 0x0000000000081947 */ /* 0x008fec0003800000 */
[----:B------:R-:W1:Y:S02]  /*88f0*/  SYNCS.PHASECHK.TRANS64.TRYWAIT P1, [R20+URZ+0x38850], R13 ;  /* 0x0388500d140075a7 */ /* 0x000e64000802017f */
[----:B-1----:R-:W-:Y:S05]  /*8900*/  @!P1 BRA `(.L_x_1049) ;  /* 0x000000fc00fc9947 */ /* 0x002fea0003800000 */
.L_x_1048:
[----:B------:R-:W-:Y:S05]  /*8910*/  BSYNC B0 ;  /* 0x0000000000007941 */ /* 0x000fea0003800000 */
.L_x_1047:
[----:B------:R-:W-:Y:S01]  /*8920*/  LOP3.LUT R3, R11, 0x10000, RZ, 0xfc, !PT ;  /* 0x000100000b037812 */ /* 0x000fe200078efcff */
[----:B------:R-:W-:Y:S01]  /*8930*/  IMAD.MOV.U32 R15, RZ, RZ, 0x40000040 ;  /* 0x40000040ff0f7424 */ /* 0x000fe200078e00ff */
[----:B------:R-:W-:Y:S01]  /*8940*/  LEA R12, R18, R10, 0xc ;  /* 0x0000000a120c7211 */ /* 0x000fe200078e60ff */
[----:B012---:R-:W-:Y:S01]  /*8950*/  IMAD.MOV.U32 R13, RZ, RZ, 0x40000040 ;  /* 0x40000040ff0d7424 */ /* 0x007fe200078e00ff */
[----:B------:R-:W-:Y:S05]  /*8960*/  WARPSYNC.ALL ;  /* 0x0000000000007948 */ /* 0x000fea0003800000 */
[----:B------:R-:W-:Y:S01]  /*8970*/  IMAD.MOV.U32 R14, RZ, RZ, R3 ;  /* 0x000000ffff0e7224 */ /* 0x000fe200078e0003 */
[----:B------:R-:W-:Y:S01]  /*8980*/  R2UR UR5, R15 ;  /* 0x000000000f0572ca */ /* 0x000fe200000e0000 */
[----:B------:R-:W-:Y:S01]  /*8990*/  WARPGROUP.ARRIVE ;  /* 0x00000000000079c5 */ /* 0x000fe20000000000 */
[----:B------:R-:W-:Y:S01]  /*89a0*/  R2UR UR6, R12 ;  /* 0x000000000c0672ca */ /* 0x000fe200000e0000 */
[----:B------:R-:W-:Y:S01]  /*89b0*/  VIADD R58, R3, 0x2 ;  /* 0x00000002033a7836 */ /* 0x000fe20000000000 */
[----:B------:R-:W-:Y:S01]  /*89c0*/  R2UR UR4, R14 ;  /* 0x000000000e0472ca */ /* 0x000fe200000e0000 */
[----:B------:R-:W-:Y:S01]  /*89d0*/  IMAD.MOV.U32 R59, RZ, RZ, 0x40000040 ;  /* 0x40000040ff3b7424 */ /* 0x000fe200078e00ff */
[----:B------:R-:W-:Y:S01]  /*89e0*/  R2UR UR7, R13 ;  /* 0x000000000d0772ca */ /* 0x000fe200000e0000 */
[----:B------:R-:W-:Y:S01]  /*89f0*/  IMAD.MOV.U32 R15, RZ, RZ, 0x40000040 ;  /* 0x40000040ff0f7424 */ /* 0x000fe200078e00ff */
[C---:B------:R-:W-:Y:S01]  /*8a00*/  IADD3 R14, R12.reuse, 0x2, RZ ;  /* 0x000000020c0e7810 */ /* 0x040fe20007ffe0ff */
[----:B------:R-:W0:Y:S01]  /*8a10*/  S2R R21, SR_TID.X ;  /* 0x0000000000157919 */ /* 0x000e220000002100 */
[----:B------:R-:W-:Y:S01]  /*8a20*/  IADD3 R60, R3, 0x800, RZ ;  /* 0x00000800033c7810 */ /* 0x000fe20007ffe0ff */
[----:B------:R-:W-:Y:S01]  /*8a30*/  VIADD R62, R12, 0x800 ;  /* 0x000008000c3e7836 */ /* 0x000fe20000000000 */
[----:B------:R-:W-:Y:S01]  /*8a40*/  BSSY B0, `(.L_x_1050) ;  /* 0x0000634000007945 */ /* 0x000fe20003800000 */
[----:B------:R-:W-:Y:S01]  /*8a50*/  IMAD.MOV.U32 R61, RZ, RZ, 0x40000040 ;  /* 0x40000040ff3d7424 */ /* 0x000fe200078e00ff */
[----:B------:R-:W1:Y:S01]  /*8a60*/  S2R R64, SR_TID.X ;  /* 0x0000000000407919 */ /* 0x000e620000002100 */
[----:B------:R-:W-:-:S04]  /*8a70*/  IMAD.MOV.U32 R63, RZ, RZ, 0x40000040 ;  /* 0x40000040ff3f7424 */ /* 0x000fc800078e00ff */
[----:B------:R-:W-:Y:S01]  /*8a80*/  HGMMA.64x64x16.F32 R24, gdesc[UR4], R24, gsb0 ;  /* 0x00e00000041879f0 */ /* 0x000fe20008000818 */
[----:B------:R-:W-:Y:S01]  /*8a90*/  R2UR UR4, R58 ;  /* 0x000000003a0472ca */ /* 0x000fe200000e0000 */
[----:B------:R-:W-:Y:S01]  /*8aa0*/  VIADD R58, R3, 0x4 ;  /* 0x00000004033a7836 */ /* 0x000fe20000000000 */
[----:B------:R-:W-:Y:S02]  /*8ab0*/  R2UR UR5, R59 ;  /* 0x000000003b0572ca */ /* 0x000fe400000e0000 */
[----:B------:R-:W-:Y:S01]  /*8ac0*/  R2UR UR6, R14 ;  /* 0x000000000e0672ca */ /* 0x000fe200000e0000 */
[----:B------:R-:W-:Y:S01]  /*8ad0*/  VIADD R14, R12, 0x4 ;  /* 0x000000040c0e7836 */ /* 0x000fe20000000000 */
[----:B------:R-:W-:Y:S01]  /*8ae0*/  R2UR UR7, R15 ;  /* 0x000000000f0772ca */ /* 0x000fe200000e0000 */
[----:B------:R-:W-:Y:S01]  /*8af0*/  IMAD.MOV.U32 R15, RZ, RZ, 0x40000040 ;  /* 0x40000040ff0f7424 */ /* 0x000fe200078e00ff */
[----:B------:R-:W-:Y:S02]  /*8b00*/  MOV R59, 0x40000040 ;  /* 0x40000040003b7802 */ /* 0x000fe40000000f00 */
[----:B0-----:R-:W-:-:S05]  /*8b10*/  SHF.R.U32.HI R21, RZ, 0x7, R21 ;  /* 0x00000007ff157819 */ /* 0x001fca0000011615 */
[----:B------:R0:W2:Y:S01]  /*8b20*/  SHFL.IDX PT, R11, R21, RZ, 0x1f ;  /* 0x00001fff150b7589 */ /* 0x0000a200000e0000 */
[----:B-1----:R-:W-:Y:S02]  /*8b30*/  LOP3.LUT R64, R64, 0x7f, RZ, 0xc0, !PT ;  /* 0x0000007f40407812 */ /* 0x002fe400078ec0ff */
[----:B0-----:R-:W-:Y:S02]  /*8b40*/  MOV R21, 0x4 ;  /* 0x0000000400157802 */ /* 0x001fe40000000f00 */
[----:B--2---:R-:W-:-:S04]  /*8b50*/  ISETP.GT.AND P1, PT, R11, 0x7f, PT ;  /* 0x0000007f0b00780c */ /* 0x004fc80003f24270 */
[----:B------:R-:W-:Y:S02]  /*8b60*/  SEL R11, RZ, 0x2, !P1 ;  /* 0x00000002ff0b7807 */ /* 0x000fe40004800000 */
[C---:B------:R-:W-:Y:S02]  /*8b70*/  SEL R13, R21.reuse, 0x2, P1 ;  /* 0x00000002150d7807 */ /* 0x040fe40000800000 */
[----:B------:R-:W-:Y:S01]  /*8b80*/  SEL R21, R21, 0x6, !P1 ;  /* 0x0000000615157807 */ /* 0x000fe20004800000 */
[----:B------:R-:W-:Y:S02]  /*8b90*/  WARPGROUP.DEPBAR.LE gsb0, 0x0 ;  /* 0x00008000000079c5 */ /* 0x000fe40000010000 */
[----:B------:R-:W-:-:S06]  /*8ba0*/  WARPGROUP.ARRIVE ;  /* 0x00000000000079c5 */ /* 0x000fcc0000000000 */
[----:B------:R-:W-:Y:S01]  /*8bb0*/  HGMMA.64x64x16.F32 R24, gdesc[UR4], R24, gsb0 ;  /* 0x00e00000041879f0 */ /* 0x000fe20008000818 */
[----:B------:R-:W-:Y:S01]  /*8bc0*/  R2UR UR4, R58 ;  /* 0x000000003a0472ca */ /* 0x000fe200000e0000 */
[----:B------:R-:W-:Y:S01]  /*8bd0*/  VIADD R58, R3, 0x6 ;  /* 0x00000006033a7836 */ /* 0x000fe20000000000 */
[----:B------:R-:W-:Y:S01]  /*8be0*/  R2UR UR5, R59 ;  /* 0x000000003b0572ca */ /* 0x000fe200000e0000 */
[----:B------:R-:W-:Y:S01]  /*8bf0*/  IMAD.MOV.U32 R59, RZ, RZ, 0x40000040 ;  /* 0x40000040ff3b7424 */ /* 0x000fe200078e00ff */
[----:B------:R-:W-:Y:S01]  /*8c00*/  R2UR UR6, R14 ;  /* 0x000000000e0672ca */ /* 0x000fe200000e0000 */
[----:B------:R-:W-:Y:S01]  /*8c10*/  VIADD R14, R12, 0x6 ;  /* 0x000000060c0e7836 */ /* 0x000fe20000000000 */
[----:B------:R-:W-:Y:S02]  /*8c20*/  R2UR UR7, R15 ;  /* 0x000000000f0772ca */ /* 0x000fe400000e0000 */
[----:B------:R-:W-:Y:S01]  /*8c30*/  MOV R15, 0x40000040 ;  /* 0x40000040000f7802 */ /* 0x000fe20000000f00 */
[----:B------:R-:W-:-:S02]  /*8c40*/  WARPGROUP.DEPBAR.LE gsb0, 0x0 ;  /* 0x00008000000079c5 */ /* 0x000fc40000010000 */
[----:B------:R-:W-:-:S08]  /*8c50*/  WARPGROUP.ARRIVE ;  /* 0x00000000000079c5 */ /* 0x000fd00000000000 */
[----:B------:R-:W-:Y:S01]  /*8c60*/  HGMMA.64x64x16.F32 R24, gdesc[UR4], R24, gsb0 ;  /* 0x00e00000041879f0 */ /* 0x000fe20008000818 */
[----:B------:R-:W-:Y:S01]  /*8c70*/  R2UR UR4, R58 ;  /* 0x000000003a0472ca */ /* 0x000fe200000e0000 */
[----:B------:R-:W-:Y:S01]  /*8c80*/  VIADD R58, R3, 0x200 ;  /* 0x00000200033a7836 */ /* 0x000fe20000000000 */
[----:B------:R-:W-:Y:S01]  /*8c90*/  R2UR UR5, R59 ;  /* 0x000000003b0572ca */ /* 0x000fe200000e0000 */
[----:B------:R-:W-:Y:S01]  /*8ca0*/  IMAD.MOV.U32 R59, RZ, RZ, 0x40000040 ;  /* 0x40000040ff3b7424 */ /* 0x000fe200078e00ff */
[----:B------:R-:W-:Y:S01]  /*8cb0*/  R2UR UR6, R14 ;  /* 0x000000000e0672ca */ /* 0x000fe200000e0000 */
[----:B------:R-:W-:Y:S01]  /*8cc0*/  VIADD R14, R12, 0x200 ;  /* 0x000002000c0e7836 */ /* 0x000fe20000000000 */
[----:B------:R-:W-:Y:S01]  /*8cd0*/  R2UR UR7, R15 ;  /* 0x000000000f0772ca */ /* 0x000fe200000e0000 */
[----:B------:R-:W-:Y:S01]  /*8ce0*/  IMAD.MOV.U32 R15, RZ, RZ, 0x40000040 ;  /* 0x40000040ff0f7424 */ /* 0x000fe200078e00ff */
[----:B------:R-:W-:Y:S02]  /*8cf0*/  WARPGROUP.DEPBAR.LE gsb0, 0x0 ;  /* 0x00008000000079c5 */ /* 0x000fe40000010000 */
[----:B------:R-:W-:-:S09]  /*8d00*/  WARPGROUP.ARRIVE ;  /* 0x00000000000079c5 */ /* 0x000fd20000000000 */
[----:B------:R-:W-:Y:S01]  /*8d10*/  HGMMA.64x64x16.F32 R24, gdesc[UR4], R24, gsb0 ;  /* 0x00e00000041879f0 */ /* 0x000fe20008000818 */
[----:B------:R-:W-:Y:S02]  /*8d20*/  R2UR UR4, R58 ;  /* 0x000000003a0472ca */ /* 0x000fe400000e0000 */
[----:B------:R-:W-:Y:S01]  /*8d30*/  R2UR UR5, R59 ;  /* 0x000000003b0572ca */ /* 0x000fe200000e0000 */
[----:B------:R-:W-:Y:S01]  /*8d40*/  IMAD.MOV.U32 R59, RZ, RZ, 0x40000040 ;  /* 0x40000040ff3b7424 */ /* 0x000fe200078e00ff */
[----:B------:R-:W-:Y:S01]  /*8d50*/  R2UR UR6, R14 ;  /* 0x000000000e0672ca */ /* 0x000fe200000e0000 */
[----:B------:R-:W-:Y:S01]  /*8d60*/  VIADD R14, R12, 0x202 ;  /* 0x000002020c0e7836 */ /* 0x000fe20000000000 */
[----:B------:R-:W-:Y:S01]  /*8d70*/  R2UR UR7, R15 ;  /* 0x000000000f0772ca */ /* 0x000fe200000e0000 */
[----:B------:R-:W-:Y:S01]  /*8d80*/  IMAD.MOV.U32 R15, RZ, RZ, 0x40000040 ;  /* 0x40000040ff0f7424 */ /* 0x000fe200078e00ff */
[----:B------:R-:W-:Y:S01]  /*8d90*/  IADD3 R58, R3, 0x202, RZ ;  /* 0x00000202033a7810 */ /* 0x000fe20007ffe0ff */
[----:B------:R-:W-:-:S02]  /*8da0*/  WARPGROUP.DEPBAR.LE gsb0, 0x0 ;  /* 0x00008000000079c5 */ /* 0x000fc40000010000 */
[----:B------:R-:W-:-:S08]  /*8db0*/  WARPGROUP.ARRIVE ;  /* 0x00000000000079c5 */ /* 0x000fd00000000000 */
[----:B------:R-:W-:Y:S01]  /*8dc0*/  HGMMA.64x64x16.F32 R24, gdesc[UR4], R24, gsb0 ;  /* 0x00e00000041879f0 */ /* 0x000fe20008000818 */
[----:B------:R-:W-:Y:S01]  /*8dd0*/  R2UR UR4, R58 ;  /* 0x000000003a0472ca */ /* 0x000fe200000e0000 */
[----:B------:R-:W-:Y:S01]  /*8de0*/  VIADD R58, R3, 0x204 ;  /* 0x00000204033a7836 */ /* 0x000fe20000000000 */
[----:B------:R-:W-:Y:S01]  /*8df0*/  R2UR UR5, R59 ;  /* 0x000000003b0572ca */ /* 0x000fe200000e0000 */
[----:B------:R-:W-:Y:S01]  /*8e00*/  IMAD.MOV.U32 R59, RZ, RZ, 0x40000040 ;  /* 0x40000040ff3b7424 */ /* 0x000fe200078e00ff */
[----:B------:R-:W-:Y:S02]  /*8e10*/  R2UR UR6, R14 ;  /* 0x000000000e0672ca */ /* 0x000fe400000e0000 */
        /* <DEDUP_REMOVED lines=106> */
[----:B------:R-:W-:Y:S01]  /*94c0*/  IMAD.IADD R58, R11, 0x1, R62 ;  /* 0x000000010b3a7824 */ /* 0x000fe200078e023e */
[----:B------:R-:W-:Y:S01]  /*94d0*/  R2UR UR5, R59 ;  /* 0x000000003b0572ca */ /* 0x000fe200000e0000 */
[----:B------:R-:W-:Y:S01]  /*94e0*/  IMAD.MOV.U32 R59, RZ, RZ, 0x40000040 ;  /* 0x40000040ff3b7424 */ /* 0x000fe200078e00ff */
[----:B------:R-:W-:Y:S01]  /*94f0*/  R2UR UR6, R14 ;  /* 0x000000000e0672ca */ /* 0x000fe200000e0000 */
[----:B------:R-:W-:Y:S01]  /*9500*/  IMAD.IADD R14, R11, 0x1, R60 ;  /* 0x000000010b0e7824 */ /* 0x000fe200078e023c */
[----:B------:R-:W-:Y:S01]  /*9510*/  R2UR UR7, R15 ;  /* 0x000000000f0772ca */ /* 0x000fe200000e0000 */
[----:B------:R-:W-:Y:S01]  /*9520*/  IMAD.MOV.U32 R15, RZ, RZ, 0x40000040 ;  /* 0x40000040ff0f7424 */ /* 0x000fe200078e00ff */
[----:B------:R-:W-:Y:S02]  /*9530*/  WARPGROUP.DEPBAR.LE gsb0, 0x0 ;  /* 0x00008000000079c5 */ /* 0x000fe40000010000 */
[----:B------:R-:W-:-:S09]  /*9540*/  WARPGROUP.ARRIVE ;  /* 0x00000000000079c5 */ /* 0x000fd20000000000 */
[----:B------:R-:W-:Y:S01]  /*9550*/  HGMMA.64x64x16.F32 R24, gdesc[UR4], R24, gsb0 ;  /* 0x00e00000041879f0 */ /* 0x000fe20008000818 */
[----:B------:R-:W-:Y:S01]  /*9560*/  R2UR UR6, R58 ;  /* 0x000000003a0672ca */ /* 0x000fe200000e0000 */
[--C-:B------:R-:W-:Y:S01]  /*9570*/  IMAD.IADD R58, R62, 0x1, R13.reuse ;  /* 0x000000013e3a7824 */ /* 0x100fe200078e020d */
        /* <DEDUP_REMOVED lines=10> */
[----:B------:R-:W-:Y:S01]  /*9620*/  IMAD.IADD R58, R62, 0x1, R21 ;  /* 0x000000013e3a7824 */ /* 0x000fe200078e0215 */
[----:B------:R-:W-:Y:S01]  /*9630*/  R2UR UR7, R59 ;  /* 0x000000003b0772ca */ /* 0x000fe200000e0000 */
[----:B------:R-:W-:Y:S01]  /*9640*/  IMAD.MOV.U32 R59, RZ, RZ, 0x40000040 ;  /* 0x40000040ff3b7424 */ /* 0x000fe200078e00ff */
[----:B------:R-:W-:Y:S02]  /*9650*/  R2UR UR4, R14 ;  /* 0x000000000e0472ca */ /* 0x000fe400000e0000 */
[----:B------:R-:W-:Y:S01]  /*9660*/  R2UR UR5, R15 ;  /* 0x000000000f0572ca */ /* 0x000fe200000e0000 */
[----:B------:R-:W-:Y:S01]  /*9670*/  IMAD.MOV.U32 R15, RZ, RZ, 0x40000040 ;  /* 0x40000040ff0f7424 */ /* 0x000fe200078e00ff */
[----:B------:R-:W-:Y:S01]  /*9680*/  IADD3 R14, R60, R21, RZ ;  /* 0x000000153c0e7210 */ /* 0x000fe20007ffe0ff */
[----:B------:R-:W-:-:S02]  /*9690*/  WARPGROUP.DEPBAR.LE gsb0, 0x0 ;  /* 0x00008000000079c5 */ /* 0x000fc40000010000 */
[----:B------:R-:W-:-:S08]  /*96a0*/  WARPGROUP.ARRIVE ;  /* 0x00000000000079c5 */ /* 0x000fd00000000000 */
[----:B------:R-:W-:Y:S01]  /*96b0*/  HGMMA.64x64x16.F32 R24, gdesc[UR4], R24, gsb0 ;  /* 0x00e00000041879f0 */ /* 0x000fe20008000818 */
[----:B------:R-:W-:Y:S01]  /*96c0*/  R2UR UR4, R14 ;  /* 0x000000000e0472ca */ /* 0x000fe200000e0000 */
[----:B------:R-:W-:Y:S01]  /*96d0*/  IMAD.MOV.U32 R14, RZ, RZ, 0x28 ;  /* 0x00000028ff0e7424 */ /* 0x000fe200078e00ff */
[----:B------:R-:W-:Y:S02]  /*96e0*/  R2UR UR5, R15 ;  /* 0x000000000f0572ca */ /* 0x000fe400000e0000 */
[----:B------:R-:W-:Y:S02]  /*96f0*/  R2UR UR6, R58 ;  /* 0x000000003a0672ca */ /* 0x000fe400000e0000 */
[----:B------:R-:W-:Y:S01]  /*9700*/  R2UR UR7, R59 ;  /* 0x000000003b0772ca */ /* 0x000fe200000e0000 */
[----:B------:R-:W-:Y:S01]  /*9710*/  IMAD.MOV.U32 R59, RZ, RZ, 0x40000040 ;  /* 0x40000040ff3b7424 */ /* 0x000fe200078e00ff */
[----:B------:R-:W-:Y:S02]  /*9720*/  MOV R15, 0xa00 ;  /* 0x00000a00000f7802 */ /* 0x000fe40000000f00 */
[----:B------:R-:W-:-:S02]  /*9730*/  SEL R14, R14, 0x26, P1 ;  /* 0x000000260e0e7807 */ /* 0x000fc40000800000 */
[----:B------:R-:W-:Y:S02]  /*9740*/  SEL R15, R15, 0x980, P1 ;  /* 0x000009800f0f7807 */ /* 0x000fe40000800000 */
[----:B------:R-:W-:Y:S02]  /*9750*/  LOP3.LUT R14, R14, 0x6, RZ, 0xc0, !PT ;  /* 0x000000060e0e7812 */ /* 0x000fe400078ec0ff */
[----:B------:R-:W-:-:S04]  /*9760*/  LOP3.LUT R15, R15, 0xa00, RZ, 0xc0, !PT ;  /* 0x00000a000f0f7812 */ /* 0x000fc800078ec0ff */
[CC--:B------:R-:W-:Y:S02]  /*9770*/  IADD3 R58, R14.reuse, R15.reuse, R3 ;  /* 0x0000000f0e3a7210 */ /* 0x0c0fe40007ffe003 */
[----:B------:R-:W-:Y:S01]  /*9780*/  IADD3 R14, R14, R15, R12 ;  /* 0x0000000f0e0e7210 */ /* 0x000fe20007ffe00c */
[----:B------:R-:W-:Y:S01]  /*9790*/  IMAD.MOV.U32 R15, RZ, RZ, 0x40000040 ;  /* 0x40000040ff0f7424 */ /* 0x000fe200078e00ff */
        /* <DEDUP_REMOVED lines=10> */
[C---:B------:R-:W-:Y:S01]  /*9840*/  IMAD.IADD R62, R11.reuse, 0x1, R58 ;  /* 0x000000010b3e7824 */ /* 0x040fe200078e023a */
[----:B------:R-:W-:Y:S02]  /*9850*/  MOV R15, 0x40000040 ;  /* 0x40000040000f7802 */ /* 0x000fe40000000f00 */
[----:B------:R-:W-:Y:S01]  /*9860*/  IADD3 R60, R11, R14, RZ ;  /* 0x0000000e0b3c7210 */ /* 0x000fe20007ffe0ff */
[----:B------:R-:W-:-:S02]  /*9870*/  WARPGROUP.DEPBAR.LE gsb0, 0x0 ;  /* 0x00008000000079c5 */ /* 0x000fc40000010000 */
[----:B------:R-:W-:-:S06]  /*9880*/  WARPGROUP.ARRIVE ;  /* 0x00000000000079c5 */ /* 0x000fcc0000000000 */
        /* <DEDUP_REMOVED lines=9> */
[----:B------:R-:W-:Y:S01]  /*9920*/  IADD3 R62, R13, R58, RZ ;  /* 0x0000003a0d3e7210 */ /* 0x000fe20007ffe0ff */
[----:B------:R-:W-:Y:S01]  /*9930*/  IMAD.IADD R58, R21, 0x1, R58 ;  /* 0x00000001153a7824 */ /* 0x000fe200078e023a */
[----:B------:R-:W-:-:S02]  /*9940*/  WARPGROUP.DEPBAR.LE gsb0, 0x0 ;  /* 0x00008000000079c5 */ /* 0x000fc40000010000 */
[----:B------:R-:W-:-:S07]  /*9950*/  WARPGROUP.ARRIVE ;  /* 0x00000000000079c5 */ /* 0x000fce0000000000 */
[----:B------:R-:W-:Y:S01]  /*9960*/  HGMMA.64x64x16.F32 R24, gdesc[UR4], R24, gsb0 ;  /* 0x00e00000041879f0 */ /* 0x000fe20008000818 */
[----:B------:R-:W-:Y:S02]  /*9970*/  R2UR UR4, R60 ;  /* 0x000000003c0472ca */ /* 0x000fe400000e0000 */
[----:B------:R-:W-:Y:S02]  /*9980*/  R2UR UR5, R61 ;  /* 0x000000003d0572ca */ /* 0x000fe400000e0000 */
[----:B------:R-:W-:Y:S02]  /*9990*/  R2UR UR6, R62 ;  /* 0x000000003e0672ca */ /* 0x000fe400000e0000 */
[----:B------:R-:W-:Y:S01]  /*99a0*/  R2UR UR7, R63 ;  /* 0x000000003f0772ca */ /* 0x000fe200000e0000 */
[----:B------:R-:W-:Y:S01]  /*99b0*/  IMAD.MOV.U32 R63, RZ, RZ, 0x40000040 ;  /* 0x40000040ff3f7424 */ /* 0x000fe200078e00ff */
[----:B------:R-:W-:Y:S01]  /*99c0*/  MOV R61, 0x40000040 ;  /* 0x40000040003d7802 */ /* 0x000fe20000000f00 */
[----:B------:R-:W-:-:S02]  /*99d0*/  WARPGROUP.DEPBAR.LE gsb0, 0x0 ;  /* 0x00008000000079c5 */ /* 0x000fc40000010000 */
[----:B------:R-:W-:-:S08]  /*99e0*/  WARPGROUP.ARRIVE ;  /* 0x00000000000079c5 */ /* 0x000fd00000000000 */
[----:B------:R-:W-:Y:S01]  /*99f0*/  HGMMA.64x64x16.F32 R24, gdesc[UR4], R24, gsb0 ;  /* 0x00e00000041879f0 */ /* 0x000fe20008000818 */
[----:B------:R-:W-:Y:S01]  /*9a00*/  R2UR UR4, R14 ;  /* 0x000000000e0472ca */ /* 0x000fe200000e0000 */
[----:B------:R-:W-:Y:S01]  /*9a10*/  IMAD.MOV.U32 R14, RZ, RZ, 0x30 ;  /* 0x00000030ff0e7424 */ /* 0x000fe200078e00ff */
[----:B------:R-:W-:Y:S01]  /*9a20*/  R2UR UR5, R15 ;  /* 0x000000000f0572ca */ /* 0x000fe200000e0000 */
[----:B------:R-:W-:Y:S01]  /*9a30*/  IMAD.MOV.U32 R15, RZ, RZ, 0xc00 ;  /* 0x00000c00ff0f7424 */ /* 0x000fe200078e00ff */
[----:B------:R-:W-:Y:S02]  /*9a40*/  R2UR UR6, R58 ;  /* 0x000000003a0672ca */ /* 0x000fe400000e0000 */
[----:B------:R-:W-:Y:S01]  /*9a50*/  R2UR UR7, R59 ;  /* 0x000000003b0772ca */ /* 0x000fe200000e0000 */
[----:B------:R-:W-:Y:S01]  /*9a60*/  IMAD.MOV.U32 R59, RZ, RZ, 0x40000040 ;  /* 0x40000040ff3b7424 */ /* 0x000fe200078e00ff */
[----:B------:R-:W-:Y:S02]  /*9a70*/  SEL R14, R14, 0x2e, P1 ;  /* 0x0000002e0e0e7807 */ /* 0x000fe40000800000 */
[----:B------:R-:W-:-:S02]  /*9a80*/  SEL R15, R15, 0xb80, P1 ;  /* 0x00000b800f0f7807 */ /* 0x000fc40000800000 */
[----:B------:R-:W-:Y:S02]  /*9a90*/  LOP3.LUT R14, R14, 0x6, RZ, 0xc0, !PT ;  /* 0x000000060e0e7812 */ /* 0x000fe400078ec0ff */
[----:B------:R-:W-:-:S04]  /*9aa0*/  LOP3.LUT R15, R15, 0xe00, RZ, 0xc0, !PT ;  /* 0x00000e000f0f7812 */ /* 0x000fc800078ec0ff */
[CC--:B------:R-:W-:Y:S02]  /*9ab0*/  IADD3 R58, R14.reuse, R15.reuse, R3 ;  /* 0x0000000f0e3a7210 */ /* 0x0c0fe40007ffe003 */
[----:B------:R-:W-:Y:S02]  /*9ac0*/  IADD3 R14, R14, R15, R12 ;  /* 0x0000000f0e0e7210 */ /* 0x000fe40007ffe00c */
[----:B------:R-:W-:Y:S01]  /*9ad0*/  MOV R15, 0x40000040 ;  /* 0x40000040000f7802 */ /* 0x000fe20000000f00 */
        /* <DEDUP_REMOVED lines=10> */
[C---:B------:R-:W-:Y:S02]  /*9b80*/  IMAD.IADD R62, R11.reuse, 0x1, R58 ;  /* 0x000000010b3e7824 */ /* 0x040fe400078e023a */
[----:B------:R-:W-:-:S02]  /*9b90*/  IMAD.IADD R60, R11, 0x1, R14 ;  /* 0x000000010b3c7824 */ /* 0x000fc400078e020e */
[----:B------:R-:W-:Y:S01]  /*9ba0*/  IMAD.MOV.U32 R15, RZ, RZ, 0x40000040 ;  /* 0x40000040ff0f7424 */ /* 0x000fe200078e00ff */
[----:B------:R-:W-:Y:S02]  /*9bb0*/  WARPGROUP.DEPBAR.LE gsb0, 0x0 ;  /* 0x00008000000079c5 */ /* 0x000fe40000010000 */
[----:B------:R-:W-:-:S06]  /*9bc0*/  WARPGROUP.ARRIVE ;  /* 0x00000000000079c5 */ /* 0x000fcc0000000000 */
        /* <DEDUP_REMOVED lines=8> */
[C---:B------:R-:W-:Y:S01]  /*9c50*/  IMAD.IADD R14, R21.reuse, 0x1, R14 ;  /* 0x00000001150e7824 */ /* 0x040fe200078e020e */
[----:B------:R-:W-:Y:S01]  /*9c60*/  MOV R63, 0x40000040 ;  /* 0x40000040003f7802 */ /* 0x000fe20000000f00 */
[----:B------:R-:W-:Y:S01]  /*9c70*/  IMAD.IADD R58, R21, 0x1, R58 ;  /* 0x00000001153a7824 */ /* 0x000fe200078e023a */
[----:B------:R-:W-:-:S02]  /*9c80*/  WARPGROUP.DEPBAR.LE gsb0, 0x0 ;  /* 0x00008000000079c5 */ /* 0x000fc40000010000 */
[----:B------:R-:W-:-:S07]  /*9c90*/  WARPGROUP.ARRIVE ;  /* 0x00000000000079c5 */ /* 0x000fce0000000000 */
[----:B------:R-:W-:Y:S01]  /*9ca0*/  HGMMA.64x64x16.F32 R24, gdesc[UR4], R24, gsb0 ;  /* 0x00e00000041879f0 */ /* 0x000fe20008000818 */
[----:B------:R-:W-:Y:S01]  /*9cb0*/  R2UR UR4, R60 ;  /* 0x000000003c0472ca */ /* 0x000fe200000e0000 */
[----:B------:R-:W-:Y:S01]  /*9cc0*/  VIADD R60, R12, 0xe00 ;  /* 0x00000e000c3c7836 */ /* 0x000fe20000000000 */
[----:B------:R-:W-:Y:S02]  /*9cd0*/  R2UR UR5, R61 ;  /* 0x000000003d0572ca */ /* 0x000fe400000e0000 */
[----:B------:R-:W-:Y:S01]  /*9ce0*/  R2UR UR6, R62 ;  /* 0x000000003e0672ca */ /* 0x000fe200000e0000 */
[----:B------:R-:W-:Y:S01]  /*9cf0*/  IMAD.IADD R62, R11, 0x1, R60 ;  /* 0x000000010b3e7824 */ /* 0x000fe200078e023c */
        /* <DEDUP_REMOVED lines=22> */
[----:B------:R-:W-:Y:S02]  /*9e60*/  R2UR UR4, R58 ;  /* 0x000000003a0472ca */ /* 0x000fe400000e0000 */
[----:B------:R-:W-:Y:S01]  /*9e70*/  R2UR UR5, R59 ;  /* 0x000000003b0572ca */ /* 0x000fe200000e0000 */
[----:B------:R-:W-:Y:S01]  /*9e80*/  IMAD.MOV.U32 R59, RZ, RZ, 0x40000040 ;  /* 0x40000040ff3b7424 */ /* 0x000fe200078e00ff */
[----:B------:R-:W-:Y:S02]  /*9e90*/  R2UR UR6, R14 ;  /* 0x000000000e0672ca */ /* 0x000fe400000e0000 */
[----:B------:R-:W-:Y:S01]  /*9ea0*/  R2UR UR7, R15 ;  /* 0x000000000f0772ca */ /* 0x000fe200000e0000 */
[----:B------:R-:W-:Y:S01]  /*9eb0*/  IMAD.MOV.U32 R15, RZ, RZ, 0x40000040 ;  /* 0x40000040ff0f7424 */ /* 0x000fe200078e00ff */
[----:B------:R-:W-:-:S05]  /*9ec0*/  IADD3 R58, R3, 0xe00, RZ ;  /* 0x00000e00033a7810 */ /* 0x000fca0007ffe0ff */
[----:B------:R-:W-:Y:S02]  /*9ed0*/  IMAD.IADD R14, R11, 0x1, R58 ;  /* 0x000000010b0e7824 */ /* 0x000fe400078e023a */
[----:B------:R-:W-:-:S05]  /*9ee0*/  IMAD.MOV.U32 R11, RZ, RZ, 0x40 ;  /* 0x00000040ff0b7424 */ /* 0x000fca00078e00ff */
[----:B------:R-:W-:-:S04]  /*9ef0*/  SEL R11, R11, 0x3e, P1 ;  /* 0x0000003e0b0b7807 */ /* 0x000fc80000800000 */
[----:B------:R-:W-:Y:S01]  /*9f00*/  LOP3.LUT R11, R11, 0x6, RZ, 0xc0, !PT ;  /* 0x000000060b0b7812 */ /* 0x000fe200078ec0ff */
[----:B------:R-:W-:Y:S02]  /*9f10*/  WARPGROUP.DEPBAR.LE gsb0, 0x0 ;  /* 0x00008000000079c5 */ /* 0x000fe40000010000 */
[----:B------:R-:W-:-:S06]  /*9f20*/  WARPGROUP.ARRIVE ;  /* 0x00000000000079c5 */ /* 0x000fcc0000000000 */
[----:B------:R-:W-:Y:S01]  /*9f30*/  HGMMA.64x64x16.F32 R24, gdesc[UR4], R24, gsb0 ;  /* 0x00e00000041879f0 */ /* 0x000fe20008000818 */
[----:B------:R-:W-:Y:S02]  /*9f40*/  R2UR UR6, R62 ;  /* 0x000000003e0672ca */ /* 0x000fe400000e0000 */
[----:B------:R-:W-:Y:S01]  /*9f50*/  R2UR UR7, R63 ;  /* 0x000000003f0772ca */ /* 0x000fe200000e0000 */
[----:B------:R-:W-:Y:S01]  /*9f60*/  IMAD.MOV.U32 R63, RZ, RZ, 0x40000040 ;  /* 0x40000040ff3f7424 */ /* 0x000fe200078e00ff */
[----:B------:R-:W-:Y:S01]  /*9f70*/  R2UR UR4, R14 ;  /* 0x000000000e0472ca */ /* 0x000fe200000e0000 */
[----:B------:R-:W-:Y:S01]  /*9f80*/  IMAD.IADD R14, R13, 0x1, R60 ;  /* 0x000000010d0e7824 */ /* 0x000fe200078e023c */
[----:B------:R-:W-:Y:S01]  /*9f90*/  R2UR UR5, R15 ;  /* 0x000000000f0572ca */ /* 0x000fe200000e0000 */
[----:B------:R-:W-:Y:S01]  /*9fa0*/  IMAD.MOV.U32 R15, RZ, RZ, 0x40000040 ;  /* 0x40000040ff0f7424 */ /* 0x000fe200078e00ff */
[----:B------:R-:W-:Y:S01]  /*9fb0*/  IADD3 R62, R13, R58, RZ ;  /* 0x0000003a0d3e7210 */ /* 0x000fe20007ffe0ff */
[----:B------:R-:W-:-:S05]  /*9fc0*/  IMAD.MOV.U32 R13, RZ, RZ, 0x1000 ;  /* 0x00001000ff0d7424 */ /* 0x000fca00078e00ff */
[----:B------:R-:W-:Y:S01]  /*9fd0*/  SEL R13, R13, 0xf80, P1 ;  /* 0x00000f800d0d7807 */ /* 0x000fe20000800000 */
[----:B------:R-:W-:Y:S02]  /*9fe0*/  WARPGROUP.DEPBAR.LE gsb0, 0x0 ;  /* 0x00008000000079c5 */ /* 0x000fe40000010000 */
[----:B------:R-:W-:-:S06]  /*9ff0*/  WARPGROUP.ARRIVE ;  /* 0x00000000000079c5 */ /* 0x000fcc0000000000 */
[----:B------:R-:W-:Y:S01]  /*a000*/  HGMMA.64x64x16.F32 R24, gdesc[UR4], R24, gsb0 ;  /* 0x00e00000041879f0 */ /* 0x000fe20008000818 */
[----:B------:R-:W-:Y:S02]  /*a010*/  R2UR UR4, R62 ;  /* 0x000000003e0472ca */ /* 0x000fe400000e0000 */
[----:B------:R-:W-:Y:S02]  /*a020*/  R2UR UR5, R63 ;  /* 0x000000003f0572ca */ /* 0x000fe400000e0000 */
[----:B------:R-:W-:Y:S01]  /*a030*/  R2UR UR6, R14 ;  /* 0x000000000e0672ca */ /* 0x000fe200000e0000 */
[----:B------:R-:W-:Y:S01]  /*a040*/  IMAD.IADD R14, R21, 0x1, R58 ;  /* 0x00000001150e7824 */ /* 0x000fe200078e023a */
[----:B------:R-:W-:Y:S01]  /*a050*/  R2UR UR7, R15 ;  /* 0x000000000f0772ca */ /* 0x000fe200000e0000 */
[----:B------:R-:W-:Y:S01]  /*a060*/  IMAD.MOV.U32 R15, RZ, RZ, 0x40000040 ;  /* 0x40000040ff0f7424 */ /* 0x000fe200078e00ff */
[----:B------:R-:W-:Y:S01]  /*a070*/  IADD3 R58, R21, R60, RZ ;  /* 0x0000003c153a7210 */ /* 0x000fe20007ffe0ff */
[----:B------:R-:W-:-:S02]  /*a080*/  WARPGROUP.DEPBAR.LE gsb0, 0x0 ;  /* 0x00008000000079c5 */ /* 0x000fc40000010000 */
[----:B------:R-:W-:-:S08]  /*a090*/  WARPGROUP.ARRIVE ;  /* 0x00000000000079c5 */ /* 0x000fd00000000000 */
[----:B------:R-:W-:Y:S01]  /*a0a0*/  HGMMA.64x64x16.F32 R24, gdesc[UR4], R24, gsb0 ;  /* 0x00e00000041879f0 */ /* 0x000fe20008000818 */
[----:B------:R-:W-:Y:S02]  /*a0b0*/  R2UR UR4, R14 ;  /* 0x000000000e0472ca */ /* 0x000fe400000e0000 */
[----:B------:R-:W-:Y:S02]  /*a0c0*/  R2UR UR5, R15 ;  /* 0x000000000f0572ca */ /* 0x000fe400000e0000 */
[----:B------:R-:W-:Y:S02]  /*a0d0*/  R2UR UR6, R58 ;  /* 0x000000003a0672ca */ /* 0x000fe400000e0000 */
[----:B------:R-:W-:Y:S02]  /*a0e0*/  R2UR UR7, R59 ;  /* 0x000000003b0772ca */ /* 0x000fe400000e0000 */
[----:B------:R-:W-:Y:S01]  /*a0f0*/  LOP3.LUT R14, R13, 0x1e00, RZ, 0xc0, !PT ;  /* 0x00001e000d0e7812 */ /* 0x000fe200078ec0ff */
[----:B------:R-:W-:Y:S01]  /*a100*/  IMAD.MOV.U32 R13, RZ, RZ, 0x40000040 ;  /* 0x40000040ff0d7424 */ /* 0x000fe200078e00ff */
[----:B------:R-:W-:-:S02]  /*a110*/  MOV R59, 0x40000040 ;  /* 0x40000040003b7802 */ /* 0x000fc40000000f00 */
[CC--:B------:R-:W-:Y:S02]  /*a120*/  IADD3 R58, R11.reuse, R14.reuse, R3 ;  /* 0x0000000e0b3a7210 */ /* 0x0c0fe40007ffe003 */
[----:B------:R-:W-:Y:S01]  /*a130*/  IADD3 R12, R11, R14, R12 ;  /* 0x0000000e0b0c7210 */ /* 0x000fe20007ffe00c */
[----:B------:R-:W-:-:S05]  /*a140*/  IMAD R11, R197, -0x40, R168 ;  /* 0xffffffc0c50b7824 */ /* 0x000fca00078e02a8 */
        /* <DEDUP_REMOVED lines=18> */
[----:B------:R-:W-:Y:S02]  /*a270*/  ULDC UR5, c[0x0][0xa80] ;  /* 0x0002a00000057ab9 */ /* 0x000fe40000000800 */
[----:B------:R-:W-:Y:S01]  /*a280*/  IMAD.U32 R170, RZ, RZ, UR5 ;  /* 0x00000005ffaa7e24 */ /* 0x000fe2000f8e00ff */
        /* <DEDUP_REMOVED lines=32> */
[----:B-1----:R-:W-:Y:S01]  /*a490*/  FSEL R25, R25, -INF , P2 ;  /* 0xff80000019197808 */ /* 0x002fe20001000000 */
[----:B------:R-:W-:Y:S01]  /*a4a0*/  FMUL.FTZ R46, R46, UR4 ;  /* 0x000000042e2e7c20 */ /* 0x000fe20008410000 */
[----:B------:R-:W-:Y:S01]  /*a4b0*/  FMUL.FTZ R47, R47, UR4 ;  /* 0x000000042f2f7c20 */ /* 0x000fe20008410000 */
[----:B------:R-:W-:Y:S01]  /*a4c0*/  FMUL.FTZ R50, R50, UR4 ;  /* 0x0000000432327c20 */ /* 0x000fe20008410000 */
[----:B------:R-:W-:Y:S01]  /*a4d0*/  FMNMX.FTZ R12, R15, R25, !PT ;  /* 0x000000190f0c7209 */ /* 0x000fe20007810000 */
[----:B------:R-:W-:Y:S01]  /*a4e0*/  FMUL.FTZ R51, R51, UR4 ;  /* 0x0000000433337c20 */ /* 0x000fe20008410000 */
[----:B------:R-:W-:Y:S01]  /*a4f0*/  FMUL.FTZ R54, R54, UR4 ;  /* 0x0000000436367c20 */ /* 0x000fe20008410000 */
[----:B------:R-:W1:Y:S01]  /*a500*/  MUFU.TANH R32, R32 ;  /* 0x0000002000207308 */ /* 0x000e620000002400 */
[----:B--2---:R-:W-:Y:S01]  /*a510*/  FSEL R57, R28, -INF , P3 ;  /* 0xff8000001c397808 */ /* 0x004fe20001800000 */
[----:B------:R-:W-:-:S03]  /*a520*/  FMUL.FTZ R55, R55, UR4 ;  /* 0x0000000437377c20 */ /* 0x000fc60008410000 */
[----:B------:R-:W-:-:S03]  /*a530*/  FMNMX.FTZ R12, R57, R12, !PT ;  /* 0x0000000c390c7209 */ /* 0x000fc60007810000 */
[----:B------:R-:W2:Y:S01]  /*a540*/  MUFU.TANH R26, R26 ;  /* 0x0000001a001a7308 */ /* 0x000ea20000002400 */
[----:B0-----:R-:W-:-:S04]  /*a550*/  FSEL R29, R29, -INF , P4 ;  /* 0xff8000001d1d7808 */ /* 0x001fc80002000000 */
[----:B------:R-:W-:-:S03]  /*a560*/  FMNMX.FTZ R12, R29, R12, !PT ;  /* 0x0000000c1d0c7209 */ /* 0x000fc60007810000 */
[----:B------:R-:W0:Y:S01]  /*a570*/  MUFU.TANH R33, R33 ;  /* 0x0000002100217308 */ /* 0x000e220000002400 */
[----:B-1----:R-:W-:-:S04]  /*a580*/  FSEL R59, R32, -INF , P5 ;  /* 0xff800000203b7808 */ /* 0x002fc80002800000 */
[----:B------:R-:W-:-:S03]  /*a590*/  FMNMX.FTZ R12, R59, R12, !PT ;  /* 0x0000000c3b0c7209 */ /* 0x000fc60007810000 */
[----:B------:R-:W1:Y:S01]  /*a5a0*/  MUFU.TANH R27, R27 ;  /* 0x0000001b001b7308 */ /* 0x000e620000002400 */
[----:B--2---:R-:W-:Y:S02]  /*a5b0*/  FSEL R13, R26, -INF , P1 ;  /* 0xff8000001a0d7808 */ /* 0x004fe40000800000 */
[----:B------:R-:W-:-:S05]  /*a5c0*/  ISETP.GT.AND P1, PT, R11, 0x18, PT ;  /* 0x000000180b00780c */ /* 0x000fca0003f24270 */
[----:B------:R-:W2:Y:S01]  /*a5d0*/  MUFU.TANH R36, R36 ;  /* 0x0000002400247308 */ /* 0x000ea20000002400 */
[----:B0-----:R-:W-:-:S04]  /*a5e0*/  FSEL R61, R33, -INF , P6 ;  /* 0xff800000213d7808 */ /* 0x001fc80003000000 */
[----:B------:R-:W-:-:S03]  /*a5f0*/  FMNMX.FTZ R12, R61, R12, !PT ;  /* 0x0000000c3d0c7209 */ /* 0x000fc60007810000 */
[----:B------:R-:W0:Y:S01]  /*a600*/  MUFU.TANH R30, R30 ;  /* 0x0000001e001e7308 */ /* 0x000e220000002400 */
[----:B-1----:R-:W-:Y:S02]  /*a610*/  FSEL R27, R27, -INF , P2 ;  /* 0xff8000001b1b7808 */ /* 0x002fe40001000000 */
[----:B------:R-:W-:-:S05]  /*a620*/  ISETP.GT.AND P2, PT, R11, 0x19, PT ;  /* 0x000000190b00780c */ /* 0x000fca0003f44270 */
[----:B------:R-:W1:Y:S01]  /*a630*/  MUFU.TANH R37, R37 ;  /* 0x0000002500257308 */ /* 0x000e620000002400 */
[----:B--2---:R-:W-:-:S04]  /*a640*/  FSEL R63, R36, -INF , P1 ;  /* 0xff800000243f7808 */ /* 0x004fc80000800000 */
[----:B------:R-:W-:-:S03]  /*a650*/  FMNMX.FTZ R12, R63, R12, !PT ;  /* 0x0000000c3f0c7209 */ /* 0x000fc60007810000 */
[----:B------:R-:W2:Y:S01]  /*a660*/  MUFU.TANH R31, R31 ;  /* 0x0000001f001f7308 */ /* 0x000ea20000002400 */
[----:B0-----:R-:W-:Y:S02]  /*a670*/  FSEL R21, R30, -INF , P3 ;  /* 0xff8000001e157808 */ /* 0x001fe40001800000 */
[----:B------:R-:W-:-:S05]  /*a680*/  ISETP.GT.AND P3, PT, R11, 0x20, PT ;  /* 0x000000200b00780c */ /* 0x000fca0003f64270 */
        /* <DEDUP_REMOVED lines=42> */
[----:B------:R-:W-:Y:S01]  /*a930*/  MUFU.TANH R46, R46 ;  /* 0x0000002e002e7308 */ /* 0x000fe20000002400 */
[----:B0-----:R-:W-:-:S04]  /*a940*/  FSEL R77, R52, -INF , P3 ;  /* 0xff800000344d7808 */ /* 0x001fc80001800000 */
[----:B------:R-:W-:-:S03]  /*a950*/  FMNMX.FTZ R12, R77, R12, !PT ;  /* 0x0000000c4d0c7209 */ /* 0x000fc60007810000 */
[----:B------:R-:W0:Y:S01]  /*a960*/  MUFU.TANH R47, R47 ;  /* 0x0000002f002f7308 */ /* 0x000e220000002400 */
[----:B-1----:R-:W-:-:S04]  /*a970*/  FSEL R53, R53, -INF , P4 ;  /* 0xff80000035357808 */ /* 0x002fc80002000000 */
[----:B------:R-:W-:-:S03]  /*a980*/  FMNMX.FTZ R11, R53, R12, !PT ;  /* 0x0000000c350b7209 */ /* 0x000fc60007810000 */
[----:B------:R-:W1:Y:S02]  /*a990*/  MUFU.TANH R50, R50 ;  /* 0x0000003200327308 */ /* 0x000e640000002400 */
[----:B------:R-:W2:Y:S06]  /*a9a0*/  SHFL.BFLY PT, R12, R11, 0x2, 0x1f ;  /* 0x0c401f000b0c7f89 */ /* 0x000eac00000e0000 */
[----:B------:R-:W3:Y:S01]  /*a9b0*/  MUFU.TANH R51, R51 ;  /* 0x0000003300337308 */ /* 0x000ee20000002400 */
[----:B0-----:R-:W-:-:S07]  /*a9c0*/  FSEL R47, R47, -INF , P6 ;  /* 0xff8000002f2f7808 */ /* 0x001fce0003000000 */
[----:B------:R-:W-:Y:S01]  /*a9d0*/  MUFU.TANH R54, R54 ;  /* 0x0000003600367308 */ /* 0x000fe20000002400 */
[----:B-1----:R-:W-:-:S07]  /*a9e0*/  FSEL R49, R50, -INF , P1 ;  /* 0xff80000032317808 */ /* 0x002fce0000800000 */
[----:B------:R-:W0:Y:S01]  /*a9f0*/  MUFU.TANH R55, R55 ;  /* 0x0000003700377308 */ /* 0x000e220000002400 */
[----:B---3--:R-:W-:Y:S02]  /*aa00*/  FSEL R51, R51, -INF , P2 ;  /* 0xff80000033337808 */ /* 0x008fe40001000000 */
[----:B--2---:R-:W-:Y:S02]  /*aa10*/  FMNMX.FTZ R169, R11, R12, !PT ;  /* 0x0000000c0ba97209 */ /* 0x004fe40007810000 */
[----:B------:R-:W-:Y:S02]  /*aa20*/  FMNMX.FTZ R12, R13, R27, !PT ;  /* 0x0000001b0d0c7209 */ /* 0x000fe40007810000 */
[----:B------:R-:W-:Y:S01]  /*aa30*/  FSEL R11, R46, -INF , P5 ;  /* 0xff8000002e0b7808 */ /* 0x000fe20002800000 */
[----:B------:R-:W1:Y:S01]  /*aa40*/  SHFL.BFLY PT, R14, R169, 0x1, 0x1f ;  /* 0x0c201f00a90e7f89 */ /* 0x000e6200000e0000 */
[----:B------:R-:W-:Y:S02]  /*aa50*/  FMNMX.FTZ R12, R21, R12, !PT ;  /* 0x0000000c150c7209 */ /* 0x000fe40007810000 */
[----:B------:R-:W-:-:S02]  /*aa60*/  ISETP.GE.AND P2, PT, R168, 0x41, PT ;  /* 0x00000041a800780c */ /* 0x000fc40003f46270 */
[----:B------:R-:W-:-:S04]  /*aa70*/  FMNMX.FTZ R12, R31, R12, !PT ;  /* 0x0000000c1f0c7209 */ /* 0x000fc80007810000 */
[----:B------:R-:W-:Y:S02]  /*aa80*/  FMNMX.FTZ R12, R33, R12, !PT ;  /* 0x0000000c210c7209 */ /* 0x000fe40007810000 */
[----:B0-----:R-:W-:Y:S02]  /*aa90*/  FSEL R55, R55, -INF , P4 ;  /* 0xff80000037377808 */ /* 0x001fe40002000000 */
[----:B------:R-:W-:-:S04]  /*aaa0*/  FMNMX.FTZ R12, R35, R12, !PT ;  /* 0x0000000c230c7209 */ /* 0x000fc80007810000 */
[----:B------:R-:W-:-:S04]  /*aab0*/  FMNMX.FTZ R12, R37, R12, !PT ;  /* 0x0000000c250c7209 */ /* 0x000fc80007810000 */
[----:B------:R-:W-:Y:S02]  /*aac0*/  FMNMX.FTZ R12, R39, R12, !PT ;  /* 0x0000000c270c7209 */ /* 0x000fe40007810000 */
[----:B-1----:R-:W-:Y:S02]  /*aad0*/  FMNMX.FTZ R169, R169, R14, !PT ;  /* 0x0000000ea9a97209 */ /* 0x002fe40007810000 */
[----:B------:R-:W-:Y:S02]  /*aae0*/  FMNMX.FTZ R12, R41, R12, !PT ;  /* 0x0000000c290c7209 */ /* 0x000fe40007810000 */
[C---:B------:R-:W-:Y:S01]  /*aaf0*/  FSETP.NEU.FTZ.AND P5, PT, R169.reuse, -INF , PT ;  /* 0xff800000a900780b */ /* 0x040fe20003fbd000 */
[----:B------:R-:W-:Y:S01]  /*ab00*/  FMUL.FTZ R14, R169, R170 ;  /* 0x000000aaa90e7220 */ /* 0x000fe20000410000 */
[----:B------:R-:W-:-:S04]  /*ab10*/  FMNMX.FTZ R12, R43, R12, !PT ;  /* 0x0000000c2b0c7209 */ /* 0x000fc80007810000 */
[----:B------:R-:W-:Y:S02]  /*ab20*/  FMNMX.FTZ R12, R11, R12, !PT ;  /* 0x0000000c0b0c7209 */ /* 0x000fe40007810000 */
[----:B------:R-:W-:Y:S02]  /*ab30*/  FSEL R14, R14, RZ, P5 ;  /* 0x000000ff0e0e7208 */ /* 0x000fe40002800000 */
[----:B------:R-:W-:-:S03]  /*ab40*/  FMNMX.FTZ R12, R47, R12, !PT ;  /* 0x0000000c2f0c7209 */ /* 0x000fc60007810000 */
[--C-:B------:R-:W-:Y:S01]  /*ab50*/  FFMA.FTZ R172, R15, R170, -R14.reuse ;  /* 0x000000aa0fac7223 */ /* 0x100fe2000001080e */
[----:B------:R-:W-:Y:S01]  /*ab60*/  FMNMX.FTZ R12, R49, R12, !PT ;  /* 0x0000000c310c7209 */ /* 0x000fe20007810000 */
[-CC-:B------:R-:W-:Y:S01]  /*ab70*/  FFMA.FTZ R173, R25, R170.reuse, -R14.reuse ;  /* 0x000000aa19ad7223 */ /* 0x180fe2000001080e */
[----:B------:R-:W-:Y:S01]  /*ab80*/  FSEL R15, R54, -INF , P3 ;  /* 0xff800000360f7808 */ /* 0x000fe20001800000 */
[--C-:B------:R-:W-:Y:S01]  /*ab90*/  FFMA.FTZ R174, R57, R170, -R14.reuse ;  /* 0x000000aa39ae7223 */ /* 0x100fe2000001080e */
[----:B------:R-:W-:Y:S01]  /*aba0*/  FMNMX.FTZ R12, R51, R12, !PT ;  /* 0x0000000c330c7209 */ /* 0x000fe20007810000 */
[-CC-:B------:R-:W-:Y:S01]  /*abb0*/  FFMA.FTZ R175, R29, R170.reuse, -R14.reuse ;  /* 0x000000aa1daf7223 */ /* 0x180fe2000001080e */
[-CC-:B------:R-:W-:Y:S01]  /*abc0*/  FFMA.FTZ R176, R59, R170.reuse, -R14.reuse ;  /* 0x000000aa3bb07223 */ /* 0x180fe2000001080e */
        /* <DEDUP_REMOVED lines=8> */
[-CC-:B------:R-:W-:Y:S01]  /*ac50*/  FFMA.FTZ R183, R45, R170.reuse, -R14.reuse ;  /* 0x000000aa2db77223 */ /* 0x180fe2000001080e */
[-CC-:B------:R-:W-:Y:S01]  /*ac60*/  FFMA.FTZ R198, R73, R170.reuse, -R14.reuse ;  /* 0x000000aa49c67223 */ /* 0x180fe2000001080e */
[----:B------:R-:W0:Y:S01]  /*ac70*/  SHFL.BFLY PT, R25, R12, 0x2, 0x1f ;  /* 0x0c401f000c197f89 */ /* 0x000e2200000e0000 */
[-CC-:B------:R-:W-:Y:S01]  /*ac80*/  FFMA.FTZ R199, R75, R170.reuse, -R14.reuse ;  /* 0x000000aa4bc77223 */ /* 0x180fe2000001080e */
[-CC-:B------:R-:W-:Y:S01]  /*ac90*/  FFMA.FTZ R200, R77, R170.reuse, -R14.reuse ;  /* 0x000000aa4dc87223 */ /* 0x180fe2000001080e */
[----:B------:R-:W-:Y:S01]  /*aca0*/  FFMA.FTZ R202, R53, R170, -R14 ;  /* 0x000000aa35ca7223 */ /* 0x000fe2000001080e */
[----:B------:R-:W-:Y:S08]  /*acb0*/  MUFU.EX2 R172, R172 ;  /* 0x000000ac00ac7308 */ /* 0x000ff00000000800 */
[----:B------:R-:W1:Y:S08]  /*acc0*/  MUFU.EX2 R173, R173 ;  /* 0x000000ad00ad7308 */ /* 0x000e700000000800 */
[----:B------:R-:W-:Y:S01]  /*acd0*/  MUFU.EX2 R174, R174 ;  /* 0x000000ae00ae7308 */ /* 0x000fe20000000800 */
[----:B0-----:R-:W-:-:S07]  /*ace0*/  FMNMX.FTZ R25, R12, R25, !PT ;  /* 0x000000190c197209 */ /* 0x001fce0007810000 */
[----:B------:R-:W0:Y:S01]  /*acf0*/  MUFU.EX2 R175, R175 ;  /* 0x000000af00af7308 */ /* 0x000e220000000800 */
[----:B------:R-:W2:Y:S01]  /*ad00*/  SHFL.BFLY PT, R12, R25, 0x1, 0x1f ;  /* 0x0c201f00190c7f89 */ /* 0x000ea200000e0000 */
[----:B-1----:R-:W-:Y:S01]  /*ad10*/  F2FP.F16.F32.PACK_AB R152, R173, R172 ;  /* 0x000000acad98723e */ /* 0x002fe200000000ff */
[----:B------:R-:W-:-:S05]  /*ad20*/  FADD.FTZ R173, R172, R173 ;  /* 0x000000adacad7221 */ /* 0x000fca0000010000 */
[----:B------:R-:W-:Y:S08]  /*ad30*/  MUFU.EX2 R176, R176 ;  /* 0x000000b000b07308 */ /* 0x000ff00000000800 */
[----:B------:R-:W1:Y:S01]  /*ad40*/  MUFU.EX2 R177, R177 ;  /* 0x000000b100b17308 */ /* 0x000e620000000800 */
[----:B0-----:R-:W-:Y:S01]  /*ad50*/  F2FP.F16.F32.PACK_AB R154, R175, R174 ;  /* 0x000000aeaf9a723e */ /* 0x001fe200000000ff */
[----:B------:R-:W-:-:S04]  /*ad60*/  FADD.FTZ R174, R174, R173 ;  /* 0x000000adaeae7221 */ /* 0x000fc80000010000 */
[----:B------:R-:W-:Y:S02]  /*ad70*/  FADD.FTZ R175, R175, R174 ;  /* 0x000000aeafaf7221 */ /* 0x000fe40000010000 */
[----:B------:R-:W-:Y:S01]  /*ad80*/  MUFU.EX2 R178, R178 ;  /* 0x000000b200b27308 */ /* 0x000fe20000000800 */
[----:B--2---:R-:W-:-:S04]  /*ad90*/  FMNMX.FTZ R171, R25, R12, !PT ;  /* 0x0000000c19ab7209 */ /* 0x004fc80007810000 */
[C---:B------:R-:W-:Y:S01]  /*ada0*/  FSETP.NEU.FTZ.AND P1, PT, R171.reuse, -INF , PT ;  /* 0xff800000ab00780b */ /* 0x040fe20003f3d000 */
[----:B------:R-:W-:Y:S02]  /*adb0*/  FMUL.FTZ R12, R171, R170 ;  /* 0x000000aaab0c7220 */ /* 0x000fe40000410000 */
[----:B------:R-:W0:Y:S01]  /*adc0*/  MUFU.EX2 R179, R179 ;  /* 0x000000b300b37308 */ /* 0x000e220000000800 */
[C---:B-1----:R-:W-:Y:S01]  /*add0*/  F2FP.F16.F32.PACK_AB R156, R177.reuse, R176 ;  /* 0x000000b0b19c723e */ /* 0x042fe200000000ff */
[----:B------:R-:W-:Y:S01]  /*ade0*/  FADD.FTZ R176, R176, R175 ;  /* 0x000000afb0b07221 */ /* 0x000fe20000010000 */
[----:B------:R-:W-:Y:S02]  /*adf0*/  FSEL R14, R12, RZ, P1 ;  /* 0x000000ff0c0e7208 */ /* 0x000fe40000800000 */
[----:B------:R-:W-:Y:S01]  /*ae00*/  ISETP.NE.AND P1, PT, R64, RZ, PT ;  /* 0x000000ff4000720c */ /* 0x000fe20003f25270 */
[----:B------:R-:W-:Y:S02]  /*ae10*/  FADD.FTZ R177, R177, R176 ;  /* 0x000000b0b1b17221 */ /* 0x000fe40000010000 */
[-CC-:B------:R-:W-:Y:S01]  /*ae20*/  FFMA.FTZ R203, R13, R170.reuse, -R14.reuse ;  /* 0x000000aa0dcb7223 */ /* 0x180fe2000001080e */
        /* <DEDUP_REMOVED lines=8> */
[----:B------:R-:W-:Y:S01]  /*aeb0*/  FFMA.FTZ R225, R43, R170, -R14 ;  /* 0x000000aa2be17223 */ /* 0x000fe2000001080e */
[----:B------:R-:W-:-:S02]  /*aec0*/  @!P1 VIADD R13, R20, 0x38840 ;  /* 0x00038840140d9836 */ /* 0x000fc40000000000 */
[-CC-:B------:R-:W-:Y:S01]  /*aed0*/  FFMA.FTZ R226, R11, R170.reuse, -R14.reuse ;  /* 0x000000aa0be27223 */ /* 0x180fe2000001080e */
[-CC-:B------:R-:W-:Y:S01]  /*aee0*/  FFMA.FTZ R227, R47, R170.reuse, -R14.reuse ;  /* 0x000000aa2fe37223 */ /* 0x180fe2000001080e */
[-CC-:B------:R-:W-:Y:S01]  /*aef0*/  FFMA.FTZ R228, R49, R170.reuse, -R14.reuse ;  /* 0x000000aa31e47223 */ /* 0x180fe2000001080e */
[-CC-:B------:R-:W-:Y:S01]  /*af00*/  FFMA.FTZ R229, R51, R170.reuse, -R14.reuse ;  /* 0x000000aa33e57223 */ /* 0x180fe2000001080e */
[----:B------:R-:W-:Y:S01]  /*af10*/  @!P1 PRMT R13, RZ, 0x654, R13 ;  /* 0x00000654ff0d9816 */ /* 0x000fe2000000000d */
[-CC-:B------:R-:W-:Y:S01]  /*af20*/  FFMA.FTZ R230, R15, R170.reuse, -R14.reuse ;  /* 0x000000aa0fe67223 */ /* 0x180fe2000001080e */
[----:B------:R-:W-:Y:S01]  /*af30*/  FFMA.FTZ R21, R55, R170, -R14 ;  /* 0x000000aa37157223 */ /* 0x000fe2000001080e */
[----:B------:R-:W-:Y:S01]  /*af40*/  MUFU.EX2 R203, R203 ;  /* 0x000000cb00cb7308 */ /* 0x000fe20000000800 */
[----:B------:R1:W-:Y:S01]  /*af50*/  @!P1 SYNCS.ARRIVE.TRANS64.RED.A1T0 RZ, [R13+URZ], RZ ;  /* 0x000000ff0dff99a7 */ /* 0x0003e2000810043f */
[----:B------:R-:W-:Y:S01]  /*af60*/  LOP3.LUT R11, R56, 0x2000000, RZ, 0xfc, !PT ;  /* 0x02000000380b7812 */ /* 0x000fe200078efcff */
[----:B------:R-:W-:Y:S01]  /*af70*/  IMAD.MOV.U32 R15, RZ, RZ, 0x40000040 ;  /* 0x40000040ff0f7424 */ /* 0x000fe200078e00ff */
[----:B0-----:R-:W-:Y:S01]  /*af80*/  F2FP.F16.F32.PACK_AB R158, R179, R178 ;  /* 0x000000b2b39e723e */ /* 0x001fe200000000ff */
[----:B------:R-:W-:Y:S01]  /*af90*/  FADD.FTZ R178, R178, R177 ;  /* 0x000000b1b2b27221 */ /* 0x000fe20000010000 */
[----:B------:R-:W-:-:S02]  /*afa0*/  @!P1 VIADD R20, R20, 0x38860 ;  /* 0x0003886014149836 */ /* 0x000fc40000000000 */
[----:B------:R-:W0:Y:S01]  /*afb0*/  MUFU.EX2 R204, R204 ;  /* 0x000000cc00cc7308 */ /* 0x000e220000000800 */
[----:B------:R-:W-:Y:S01]  /*afc0*/  IMAD R12, R18, 0x1000, R11 ;  /* 0x00001000120c7824 */ /* 0x000fe200078e020b */
[----:B-1----:R-:W-:Y:S01]  /*afd0*/  MOV R13, 0x40000040 ;  /* 0x40000040000d7802 */ /* 0x002fe20000000f00 */
[----:B------:R-:W-:Y:S01]  /*afe0*/  FADD.FTZ R179, R179, R178 ;  /* 0x000000b2b3b37221 */ /* 0x000fe20000010000 */
[----:B------:R-:W-:Y:S01]  /*aff0*/  @!P1 PRMT R20, RZ, 0x654, R20 ;  /* 0x00000654ff149816 */ /* 0x000fe20000000014 */
[C---:B------:R-:W-:Y:S01]  /*b000*/  VIADD R14, R12.reuse, 0x80 ;  /* 0x000000800c0e7836 */ /* 0x040fe20000000000 */
[----:B------:R-:W-:Y:S02]  /*b010*/  R2UR UR6, R12 ;  /* 0x000000000c0672ca */ /* 0x000fe400000e0000 */
[----:B------:R-:W-:Y:S01]  /*b020*/  MUFU.EX2 R205, R205 ;  /* 0x000000cd00cd7308 */ /* 0x000fe20000000800 */
[----:B------:R-:W-:Y:S01]  /*b030*/  R2UR UR7, R13 ;  /* 0x000000000d0772ca */ /* 0x000fe200000e0000 */
[----:B------:R-:W-:-:S06]  /*b040*/  IMAD.MOV.U32 R13, RZ, RZ, 0x40000040 ;  /* 0x40000040ff0d7424 */ /* 0x000fcc00078e00ff */
[----:B------:R-:W1:Y:S01]  /*b050*/  MUFU.EX2 R206, R206 ;  /* 0x000000ce00ce7308 */ /* 0x000e620000000800 */
[----:B0-----:R-:W-:Y:S01]  /*b060*/  F2FP.F16.F32.PACK_AB R153, R204, R203 ;  /* 0x000000cbcc99723e */ /* 0x001fe200000000ff */
[----:B------:R-:W-:-:S06]  /*b070*/  FADD.FTZ R204, R203, R204 ;  /* 0x000000cccbcc7221 */ /* 0x000fcc0000010000 */
[----:B------:R-:W0:Y:S08]  /*b080*/  MUFU.EX2 R207, R207 ;  /* 0x000000cf00cf7308 */ /* 0x000e300000000800 */
[----:B------:R-:W2:Y:S01]  /*b090*/  MUFU.EX2 R221, R221 ;  /* 0x000000dd00dd7308 */ /* 0x000ea20000000800 */
[----:B-1----:R-:W-:Y:S01]  /*b0a0*/  F2FP.F16.F32.PACK_AB R155, R206, R205 ;  /* 0x000000cdce9b723e */ /* 0x002fe200000000ff */
[----:B------:R-:W-:Y:S01]  /*b0b0*/  BAR.SYNC.DEFER_BLOCKING 0xf, 0x100 ;  /* 0x03c4000000007b1d */ /* 0x000fe20000010000 */
[----:B------:R-:W-:-:S04]  /*b0c0*/  FADD.FTZ R205, R205, R204 ;  /* 0x000000cccdcd7221 */ /* 0x000fc80000010000 */
[----:B------:R-:W-:Y:S01]  /*b0d0*/  FADD.FTZ R206, R206, R205 ;  /* 0x000000cdcece7221 */ /* 0x000fe20000010000 */
[----:B------:R-:W-:Y:S03]  /*b0e0*/  MUFU.EX2 R222, R222 ;  /* 0x000000de00de7308 */ /* 0x000fe60000000800 */
[----:B0-----:R-:W-:-:S05]  /*b0f0*/  FADD.FTZ R206, R207, R206 ;  /* 0x000000cecfce7221 */ /* 0x001fca0000010000 */
[----:B------:R-:W0:Y:S01]  /*b100*/  MUFU.EX2 R223, R223 ;  /* 0x000000df00df7308 */ /* 0x000e220000000800 */
[C---:B--2---:R-:W-:Y:S01]  /*b110*/  F2FP.F16.F32.PACK_AB R157, R221.reuse, R207 ;  /* 0x000000cfdd9d723e */ /* 0x044fe200000000ff */
[----:B------:R-:W-:-:S06]  /*b120*/  FADD.FTZ R221, R221, R206 ;  /* 0x000000cedddd7221 */ /* 0x000fcc0000010000 */
[----:B------:R-:W-:Y:S01]  /*b130*/  MUFU.EX2 R180, R180 ;  /* 0x000000b400b47308 */ /* 0x000fe20000000800 */
[----:B------:R1:W-:Y:S07]  /*b140*/  STSM.16.M88.4 [R194+0x36400], R152 ;  /* 0x03640098c2007844 */ /* 0x0003ee0000000200 */
[----:B------:R-:W2:Y:S01]  /*b150*/  MUFU.EX2 R181, R181 ;  /* 0x000000b500b57308 */ /* 0x000ea20000000800 */
[----:B0-----:R-:W-:Y:S01]  /*b160*/  F2FP.F16.F32.PACK_AB R159, R223, R222 ;  /* 0x000000dedf9f723e */ /* 0x001fe200000000ff */
[----:B------:R-:W-:-:S04]  /*b170*/  FADD.FTZ R222, R222, R221 ;  /* 0x000000dddede7221 */ /* 0x000fc80000010000 */
[----:B------:R1:W-:Y:S01]  /*b180*/  STSM.16.M88.4 [R195], R156 ;  /* 0x0000009cc3007844 */ /* 0x0003e20000000200 */
[----:B------:R-:W-:Y:S01]  /*b190*/  FADD.FTZ R223, R223, R222 ;  /* 0x000000dedfdf7221 */ /* 0x000fe20000010000 */
[----:B------:R-:W-:Y:S08]  /*b1a0*/  MUFU.EX2 R182, R182 ;  /* 0x000000b600b67308 */ /* 0x000ff00000000800 */
[----:B------:R-:W0:Y:S01]  /*b1b0*/  MUFU.EX2 R183, R183 ;  /* 0x000000b700b77308 */ /* 0x000e220000000800 */
[----:B--2---:R-:W-:Y:S01]  /*b1c0*/  F2FP.F16.F32.PACK_AB R160, R181, R180 ;  /* 0x000000b4b5a0723e */ /* 0x004fe200000000ff */
[----:B------:R-:W-:-:S04]  /*b1d0*/  FADD.FTZ R180, R180, R179 ;  /* 0x000000b3b4b47221 */ /* 0x000fc80000010000 */
[----:B------:R-:W-:Y:S02]  /*b1e0*/  FADD.FTZ R181, R181, R180 ;  /* 0x000000b4b5b57221 */ /* 0x000fe40000010000 */
[----:B------:R-:W-:Y:S08]  /*b1f0*/  MUFU.EX2 R224, R224 ;  /* 0x000000e000e07308 */ /* 0x000ff00000000800 */
[----:B------:R-:W2:Y:S01]  /*b200*/  MUFU.EX2 R225, R225 ;  /* 0x000000e100e17308 */ /* 0x000ea20000000800 */
[----:B0-----:R-:W-:Y:S01]  /*b210*/  F2FP.F16.F32.PACK_AB R162, R183, R182 ;  /* 0x000000b6b7a2723e */ /* 0x001fe200000000ff */
[----:B------:R-:W-:-:S04]  /*b220*/  FADD.FTZ R182, R182, R181 ;  /* 0x000000b5b6b67221 */ /* 0x000fc80000010000 */
[----:B------:R-:W-:Y:S02]  /*b230*/  FADD.FTZ R183, R183, R182 ;  /* 0x000000b6b7b77221 */ /* 0x000fe40000010000 */
        /* <DEDUP_REMOVED lines=9> */
[----:B------:R1:W-:Y:S01]  /*b2d0*/  STSM.16.M88.4 [R201], R160 ;  /* 0x000000a0c9007844 */ /* 0x0003e20000000200 */
[----:B------:R-:W-:Y:S01]  /*b2e0*/  FADD.FTZ R227, R227, R226 ;  /* 0x000000e2e3e37221 */ /* 0x000fe20000010000 */
[----:B------:R-:W0:Y:S08]  /*b2f0*/  MUFU.EX2 R200, R200 ;  /* 0x000000c800c87308 */ /* 0x000e300000000800 */
[----:B------:R-:W3:Y:S01]  /*b300*/  MUFU.EX2 R202, R202 ;  /* 0x000000ca00ca7308 */ /* 0x000ee20000000800 */
[----:B--2---:R-:W-:Y:S01]  /*b310*/  F2FP.F16.F32.PACK_AB R164, R199, R198 ;  /* 0x000000c6c7a4723e */ /* 0x004fe200000000ff */
[----:B------:R-:W-:-:S04]  /*b320*/  FADD.FTZ R198, R198, R183 ;  /* 0x000000b7c6c67221 */ /* 0x000fc80000010000 */
[----:B------:R-:W-:Y:S02]  /*b330*/  FADD.FTZ R199, R199, R198 ;  /* 0x000000c6c7c77221 */ /* 0x000fe40000010000 */
[----:B------:R-:W-:Y:S02]  /*b340*/  MUFU.EX2 R228, R228 ;  /* 0x000000e400e47308 */ /* 0x000fe40000000800 */
[----:B0-----:R-:W-:-:S06]  /*b350*/  FADD.FTZ R199, R200, R199 ;  /* 0x000000c7c8c77221 */ /* 0x001fcc0000010000 */
[----:B------:R-:W0:Y:S01]  /*b360*/  MUFU.EX2 R229, R229 ;  /* 0x000000e500e57308 */ /* 0x000e220000000800 */
[----:B---3--:R-:W-:-:S07]  /*b370*/  F2FP.F16.F32.PACK_AB R166, R202, R200 ;  /* 0x000000c8caa6723e */ /* 0x008fce00000000ff */
[----:B------:R-:W-:Y:S08]  /*b380*/  MUFU.EX2 R230, R230 ;  /* 0x000000e600e67308 */ /* 0x000ff00000000800 */
[----:B------:R-:W2:Y:S01]  /*b390*/  MUFU.EX2 R21, R21 ;  /* 0x0000001500157308 */ /* 0x000ea20000000800 */
[----:B0-----:R-:W-:Y:S01]  /*b3a0*/  F2FP.F16.F32.PACK_AB R165, R229, R228 ;  /* 0x000000e4e5a5723e */ /* 0x001fe200000000ff */
[----:B------:R-:W-:-:S04]  /*b3b0*/  FADD.FTZ R228, R228, R227 ;  /* 0x000000e3e4e47221 */ /* 0x000fc80000010000 */
[----:B------:R-:W-:Y:S01]  /*b3c0*/  FADD.FTZ R229, R229, R228 ;  /* 0x000000e4e5e57221 */ /* 0x000fe20000010000 */
[----:B--2---:R-:W-:-:S03]  /*b3d0*/  F2FP.F16.F32.PACK_AB R167, R21, R230 ;  /* 0x000000e615a7723e */ /* 0x004fc600000000ff */
[----:B------:R-:W-:Y:S02]  /*b3e0*/  FADD.FTZ R230, R230, R229 ;  /* 0x000000e5e6e67221 */ /* 0x000fe40000010000 */
[----:B------:R1:W-:Y:S01]  /*b3f0*/  STSM.16.M88.4 [R196], R164 ;  /* 0x000000a4c4007844 */ /* 0x0003e20000000200 */
[----:B------:R-:W-:Y:S01]  /*b400*/  WARPGROUP.ARRIVE ;  /* 0x00000000000079c5 */ /* 0x000fe20000000000 */
[----:B------:R-:W-:-:S05]  /*b410*/  FADD.FTZ R21, R21, R230 ;  /* 0x000000e615157221 */ /* 0x000fca0000010000 */
[----:B------:R-:W-:Y:S01]  /*b420*/  HGMMA.64x256x16.F32 R24, R152, gdesc[UR4].tnspB, RZ, !UPT, gsb0 ;  /* 0x43e0000498187df0 */ /* 0x000fe2000c0008ff */
[----:B------:R-:W-:Y:S01]  /*b430*/  R2UR UR6, R14 ;  /* 0x000000000e0672ca */ /* 0x000fe200000e0000 */
[C---:B------:R-:W-:Y:S01]  /*b440*/  VIADD R14, R12.reuse, 0x100 ;  /* 0x000001000c0e7836 */ /* 0x040fe20000000000 */
[----:B------:R-:W-:Y:S01]  /*b450*/  R2UR UR7, R15 ;  /* 0x000000000f0772ca */ /* 0x000fe200000e0000 */
[----:B------:R-:W-:Y:S01]  /*b460*/  IMAD.MOV.U32 R15, RZ, RZ, 0x40000040 ;  /* 0x40000040ff0f7424 */ /* 0x000fe200078e00ff */
[----:B------:R-:W-:Y:S01]  /*b470*/  IADD3 R12, R12, 0x180, RZ ;  /* 0x000001800c0c7810 */ /* 0x000fe20007ffe0ff */
[----:B------:R-:W-:Y:S02]  /*b480*/  WARPGROUP.DEPBAR.LE gsb0, 0x0 ;  /* 0x00008000000079c5 */ /* 0x000fe40000010000 */
[----:B------:R-:W-:-:S15]  /*b490*/  WARPGROUP.ARRIVE ;  /* 0x00000000000079c5 */ /* 0x000fde0000000000 */
[----:B------:R-:W-:-:S05]  /*b4a0*/  NOP ;  /* 0x0000000000007918 */ /* 0x000fca0000000000 */
        /* <DEDUP_REMOVED lines=22> */
[----:B------:R0:W-:Y:S02]  /*b610*/  @!P1 SYNCS.ARRIVE.TRANS64.RED.A1T0 RZ, [R20+URZ], RZ ;  /* 0x000000ff14ff99a7 */ /* 0x0001e4000810043f */
[----:B0-----:R-:W-:Y:S01]  /*b620*/  FADD.FTZ R20, R202, R199 ;  /* 0x000000c7ca147221 */ /* 0x001fe20000010000 */
[----:B-1----:R-:W-:Y:S06]  /*b630*/  @!P2 BRA `(.L_x_1051) ;  /* 0x0000003400d0a947 */ /* 0x002fec0003800000 */
[----:B------:R-:W-:Y:S01]  /*b640*/  VIADD R13, R197, 0xfffffffe ;  /* 0xfffffffec50d7836 */ /* 0x000fe20000000000 */
[----:B------:R-:W-:Y:S01]  /*b650*/  MOV R14, R169 ;  /* 0x000000a9000e7202 */ /* 0x000fe20000000f00 */
[----:B------:R-:W-:Y:S02]  /*b660*/  IMAD.MOV.U32 R197, RZ, RZ, R171 ;  /* 0x000000ffffc57224 */ /* 0x000fe400078e00ab */
[----:B------:R-:W-:-:S07]  /*b670*/  IMAD.MOV.U32 R15, RZ, RZ, R18 ;  /* 0x000000ffff0f7224 */ /* 0x000fce00078e0012 */
.L_x_1062:
[----:B------:R-:W-:Y:S01]  /*b680*/  VIADD R18, R15, 0x1 ;  /* 0x000000010f127836 */ /* 0x000fe20000000000 */
[C---:B------:R-:W-:Y:S01]  /*b690*/  ISETP.GT.AND P2, PT, R13.reuse, RZ, PT ;  /* 0x000000ff0d00720c */ /* 0x040fe20003f44270 */
[----:B------:R-:W-:-:S03]  /*b6a0*/  VIADD R13, R13, 0xffffffff ;  /* 0xffffffff0d0d7836 */ /* 0x000fc60000000000 */
[----:B------:R-:W-:-:S04]  /*b6b0*/  ISETP.NE.AND P3, PT, R18, 0x2, PT ;  /* 0x000000021200780c */ /* 0x000fc80003f65270 */
[----:B--2---:R-:W-:Y:S02]  /*b6c0*/  SEL R12, RZ, 0x1, P3 ;  /* 0x00000001ff0c7807 */ /* 0x004fe40001800000 */
[----:B------:R-:W-:Y:S02]  /*b6d0*/  SEL R18, R18, RZ, P3 ;  /* 0x000000ff12127207 */ /* 0x000fe40001800000 */
[----:B------:R-:W-:Y:S01]  /*b6e0*/  LOP3.LUT R23, R23, R12, RZ, 0x3c, !PT ;  /* 0x0000000c17177212 */ /* 0x000fe200078e3cff */
[----:B------:R-:W-:Y:S06]  /*b6f0*/  @!P0 BRA `(.L_x_1052) ;  /* 0x0000000000048947 */ /* 0x000fec0003800000 */
[----:B------:R-:W-:Y:S01]  /*b700*/  BPT.TRAP 0x1 ;  /* 0x000000040000795c */ /* 0x000fe20000300000 */
.L_x_1052:
[----:B------:R-:W-:Y:S01]  /*b710*/  IMAD R12, R18, 0x8, R2 ;  /* 0x00000008120c7824 */ /* 0x000fe200078e0202 */
[----:B------:R-:W-:-:S04]  /*b720*/  SHF.L.U32 R205, R23, 0x1f, RZ ;  /* 0x0000001f17cd7819 */ /* 0x000fc800000006ff */
[----:B------:R0:W1:Y:S01]  /*b730*/  SYNCS.PHASECHK.TRANS64.TRYWAIT P3, [R12+URZ+0x38830], R205 ;  /* 0x038830cd0c0075a7 */ /* 0x000062000806017f */
[----:B------:R-:W-:Y:S05]  /*b740*/  @!P0 BRA `(.L_x_1053) ;  /* 0x0000000000048947 */ /* 0x000fea0003800000 */
[----:B------:R-:W-:Y:S01]  /*b750*/  BPT.TRAP 0x1 ;  /* 0x000000040000795c */ /* 0x000fe20000300000 */
.L_x_1053:
[----:B------:R-:W-:Y:S01]  /*b760*/  IADD3 R152, R2, 0x20400, RZ ;  /* 0x0002040002987810 */ /* 0x000fe20007ffe0ff */
[----:B------:R-:W-:Y:S01]  /*b770*/  BSSY B1, `(.L_x_1054) ;  /* 0x0000009000017945 */ /* 0x000fe20003800000 */
[----:B------:R-:W-:Y:S02]  /*b780*/  IMAD R198, R18, 0x200, R0 ;  /* 0x0000020012c67824 */ /* 0x000fe400078e0200 */
[----:B------:R-:W-:Y:S01]  /*b790*/  SHF.R.U32.HI R152, RZ, 0x4, R152 ;  /* 0x00000004ff987819 */ /* 0x000fe20000011698 */
[----:B------:R-:W-:-:S03]  /*b7a0*/  IMAD.MOV.U32 R199, RZ, RZ, 0x40000040 ;  /* 0x40000040ffc77424 */ /* 0x000fc600078e00ff */
[----:B------:R-:W-:-:S04]  /*b7b0*/  LOP3.LUT R152, R152, 0x3fff, RZ, 0xc0, !PT ;  /* 0x00003fff98987812 */ /* 0x000fc800078ec0ff */
[----:B------:R-:W-:Y:S01]  /*b7c0*/  LOP3.LUT R152, R152, 0x10000, RZ, 0xfc, !PT ;  /* 0x0001000098987812 */ /* 0x000fe200078efcff */
[----:B-1----:R-:W-:Y:S06]  /*b7d0*/  @P3 BRA `(.L_x_1055) ;  /* 0x0000000000083947 */ /* 0x002fec0003800000 */
[----:B------:R-:W1:Y:S02]  /*b7e0*/  SYNCS.PHASECHK.TRANS64.TRYWAIT P3, [R12+URZ+0x38830], R205 ;  /* 0x038830cd0c0075a7 */ /* 0x000e64000806017f */
[----:B-1----:R-:W-:Y:S05]  /*b7f0*/  @!P3 BRA `(.L_x_1056) ;  /* 0x000000d00054b947 */ /* 0x002fea0003800000 */
.L_x_1055:
[----:B------:R-:W-:Y:S05]  /*b800*/  BSYNC B1 ;  /* 0x0000000000017941 */ /* 0x000fea0003800000 */
.L_x_1054:
[----:B------:R-:W-:Y:S01]  /*b810*/  IMAD.MOV.U32 R153, RZ, RZ, 0x40000040 ;  /* 0x40000040ff997424 */ /* 0x000fe200078e00ff */
[C---:B------:R-:W-:Y:S01]  /*b820*/  R2UR UR6, R198.reuse ;  /* 0x00000000c60672ca */ /* 0x040fe200000e0000 */
[----:B------:R-:W-:Y:S01]  /*b830*/  VIADD R202, R198, 0x2 ;  /* 0x00000002c6ca7836 */ /* 0x000fe20000000000 */
[----:B------:R-:W-:Y:S01]  /*b840*/  R2UR UR7, R199 ;  /* 0x00000000c70772ca */ /* 0x000fe200000e0000 */
[----:B------:R-:W-:Y:S01]  /*b850*/  IMAD.MOV.U32 R199, RZ, RZ, 0x40000040 ;  /* 0x40000040ffc77424 */ /* 0x000fe200078e00ff */
[----:B------:R-:W-:Y:S02]  /*b860*/  R2UR UR4, R152 ;  /* 0x00000000980472ca */ /* 0x000fe400000e0000 */
[----:B------:R-:W-:Y:S02]  /*b870*/  R2UR UR5, R153 ;  /* 0x00000000990572ca */ /* 0x000fe400000e0000 */
[----:B------:R-:W-:Y:S01]  /*b880*/  WARPGROUP.ARRIVE ;  /* 0x00000000000079c5 */ /* 0x000fe20000000000 */
[----:B------:R-:W-:-:S10]  /*b890*/  MOV R203, 0x40000040 ;  /* 0x4000004000cb7802 */ /* 0x000fd40000000f00 */
[----:B------:R-:W-:Y:S01]  /*b8a0*/  HGMMA.64x64x16.F32 R152, gdesc[UR4], RZ, !UPT, gsb0 ;  /* 0x00e00000049879f0 */ /* 0x000fe2000c0008ff */
[----:B------:R-:W-:Y:S01]  /*b8b0*/  R2UR UR6, R202 ;  /* 0x00000000ca0672ca */ /* 0x000fe200000e0000 */
[----:B------:R-:W-:Y:S01]  /*b8c0*/  VIADD R202, R198, 0x4 ;  /* 0x00000004c6ca7836 */ /* 0x000fe20000000000 */
[----:B------:R-:W-:Y:S01]  /*b8d0*/  R2UR UR7, R203 ;  /* 0x00000000cb0772ca */ /* 0x000fe200000e0000 */
[----:B------:R-:W-:Y:S01]  /*b8e0*/  IMAD.MOV.U32 R203, RZ, RZ, 0x40000040 ;  /* 0x40000040ffcb7424 */ /* 0x000fe200078e00ff */
[----:B------:R-:W-:Y:S01]  /*b8f0*/  R2UR UR4, R4 ;  /* 0x00000000040472ca */ /* 0x000fe200000e0000 */
[----:B------:R-:W-:Y:S01]  /*b900*/  VIADD R198, R198, 0x6 ;  /* 0x00000006c6c67836 */ /* 0x000fe20000000000 */
        /* <DEDUP_REMOVED lines=19> */
[----:B------:R-:W-:Y:S05]  /*ba40*/  @!P0 BRA `(.L_x_1057) ;  /* 0x0000000000048947 */ /* 0x000fea0003800000 */
[----:B------:R-:W-:Y:S01]  /*ba50*/  BPT.TRAP 0x1 ;  /* 0x000000040000795c */ /* 0x000fe20000300000 */
.L_x_1057:
[----:B------:R2:W3:Y:S01]  /*ba60*/  SYNCS.PHASECHK.TRANS64.TRYWAIT P3, [R12+URZ+0x38850], R205 ;  /* 0x038850cd0c0075a7 */ /* 0x0004e2000806017f */
[----:B------:R-:W-:Y:S05]  /*ba70*/  @!P0 BRA `(.L_x_1058) ;  /* 0x0000000000048947 */ /* 0x000fea0003800000 */
[----:B------:R-:W-:Y:S01]  /*ba80*/  BPT.TRAP 0x1 ;  /* 0x000000040000795c */ /* 0x000fe20000300000 */
.L_x_1058:
[----:B------:R-:W-:Y:S04]  /*ba90*/  BSSY B1, `(.L_x_1059) ;  /* 0x0000004000017945 */ /* 0x000fe80003800000 */
[----:B---3--:R-:W-:Y:S05]  /*baa0*/  @P3 BRA `(.L_x_1060) ;  /* 0x0000000000083947 */ /* 0x008fea0003800000 */
[----:B------:R-:W3:Y:S02]  /*bab0*/  SYNCS.PHASECHK.TRANS64.TRYWAIT P3, [R12+URZ+0x38850], R205 ;  /* 0x038850cd0c0075a7 */ /* 0x000ee4000806017f */
[----:B---3--:R-:W-:Y:S05]  /*bac0*/  @!P3 BRA `(.L_x_1061) ;  /* 0x000000cc00b4b947 */ /* 0x008fea0003800000 */
.L_x_1060:
[----:B------:R-:W-:Y:S05]  /*bad0*/  BSYNC B1 ;  /* 0x0000000000017941 */ /* 0x000fea0003800000 */
.L_x_1059:
[----:B------:R-:W-:Y:S01]  /*bae0*/  IADD3 R198, R2, 0x26400, RZ ;  /* 0x0002640002c67810 */ /* 0x000fe20007ffe0ff */
[----:B------:R-:W-:Y:S01]  /*baf0*/  VIADD R204, R3, 0x4 ;  /* 0x0000000403cc7836 */ /* 0x000fe20000000000 */
[----:B------:R-:W-:Y:S01]  /*bb00*/  WARPGROUP.ARRIVE ;  /* 0x00000000000079c5 */ /* 0x000fe20000000000 */
[----:B------:R-:W-:Y:S01]  /*bb10*/  IMAD R202, R18, 0x1000, R10 ;  /* 0x0000100012ca7824 */ /* 0x000fe200078e020a */
[----:B------:R-:W-:Y:S01]  /*bb20*/  SHF.R.U32.HI R198, RZ, 0x4, R198 ;  /* 0x00000004ffc67819 */ /* 0x000fe200000116c6 */
[----:B------:R-:W-:-:S03]  /*bb30*/  IMAD.MOV.U32 R203, RZ, RZ, 0x40000040 ;  /* 0x40000040ffcb7424 */ /* 0x000fc600078e00ff */
[----:B------:R-:W4:Y:S01]  /*bb40*/  S2R R200, SR_TID.X ;  /* 0x0000000000c87919 */ /* 0x000f220000002100 */
[----:B------:R-:W-:Y:S01]  /*bb50*/  IMAD.MOV.U32 R207, RZ, RZ, 0x40000040 ;  /* 0x40000040ffcf7424 */ /* 0x000fe200078e00ff */
[----:B------:R-:W-:Y:S01]  /*bb60*/  LOP3.LUT R199, R198, 0x3fff, RZ, 0xc0, !PT ;  /* 0x00003fffc6c77812 */ /* 0x000fe200078ec0ff */
[----:B------:R-:W-:Y:S01]  /*bb70*/  VIADD R198, R3, 0x6 ;  /* 0x0000000603c67836 */ /* 0x000fe20000000000 */
[----:B------:R-:W-:Y:S01]  /*bb80*/  R2UR UR6, R202 ;  /* 0x00000000ca0672ca */ /* 0x000fe200000e0000 */
[----:B0123--:R-:W-:Y:S01]  /*bb90*/  IMAD.MOV.U32 R205, RZ, RZ, 0x40000040 ;  /* 0x40000040ffcd7424 */ /* 0x00ffe200078e00ff */
[----:B------:R-:W-:Y:S01]  /*bba0*/  LOP3.LUT R3, R199, 0x10000, RZ, 0xfc, !PT ;  /* 0x00010000c7037812 */ /* 0x000fe200078efcff */
[----:B------:R-:W-:Y:S01]  /*bbb0*/  IMAD.MOV.U32 R199, RZ, RZ, 0x40000040 ;  /* 0x40000040ffc77424 */ /* 0x000fe200078e00ff */
[----:B------:R-:W-:Y:S02]  /*bbc0*/  R2UR UR7, R203 ;  /* 0x00000000cb0772ca */ /* 0x000fe400000e0000 */
[----:B------:R-:W-:-:S02]  /*bbd0*/  MOV R206, R3 ;  /* 0x0000000300ce7202 */ /* 0x000fc40000000f00 */
[----:B------:R-:W-:Y:S01]  /*bbe0*/  R2UR UR5, R207 ;  /* 0x00000000cf0572ca */ /* 0x000fe200000e0000 */
[----:B------:R-:W-:Y:S01]  /*bbf0*/  IMAD.MOV.U32 R207, RZ, RZ, 0x40000040 ;  /* 0x40000040ffcf7424 */ /* 0x000fe200078e00ff */
[----:B------:R-:W-:Y:S01]  /*bc00*/  R2UR UR4, R206 ;  /* 0x00000000ce0472ca */ /* 0x000fe200000e0000 */
[C---:B------:R-:W-:Y:S01]  /*bc10*/  VIADD R206, R202.reuse, 0x2 ;  /* 0x00000002cace7836 */ /* 0x040fe20000000000 */
[----:B------:R-:W-:-:S11]  /*bc20*/  IADD3 R203, R202, 0x800, RZ ;  /* 0x00000800cacb7810 */ /* 0x000fd60007ffe0ff */
[----:B------:R-:W-:Y:S01]  /*bc30*/  HGMMA.64x64x16.F32 R152, gdesc[UR4], R152, gsb0 ;  /* 0x00e00000049879f0 */ /* 0x000fe20008000898 */
[----:B------:R-:W-:Y:S01]  /*bc40*/  R2UR UR6, R206 ;  /* 0x00000000ce0672ca */ /* 0x000fe200000e0000 */
[----:B------:R-:W-:Y:S01]  /*bc50*/  VIADD R206, R3, 0x2 ;  /* 0x0000000203ce7836 */ /* 0x000fe20000000000 */
[----:B------:R-:W-:Y:S02]  /*bc60*/  R2UR UR7, R207 ;  /* 0x00000000cf0772ca */ /* 0x000fe400000e0000 */
[----:B------:R-:W-:Y:S02]  /*bc70*/  MOV R207, 0x40000040 ;  /* 0x4000004000cf7802 */ /* 0x000fe40000000f00 */
[----:B------:R-:W-:Y:S02]  /*bc80*/  R2UR UR4, R206 ;  /* 0x00000000ce0472ca */ /* 0x000fe400000e0000 */
[----:B------:R-:W-:Y:S01]  /*bc90*/  R2UR UR5, R207 ;  /* 0x00000000cf0572ca */ /* 0x000fe200000e0000 */
[----:B------:R-:W-:Y:S01]  /*bca0*/  VIADD R207, R3, 0x800 ;  /* 0x0000080003cf7836 */ /* 0x000fe20000000000 */
[----:B----4-:R-:W-:Y:S01]  /*bcb0*/  SHF.R.U32.HI R200, RZ, 0x7, R200 ;  /* 0x00000007ffc87819 */ /* 0x010fe200000116c8 */
[----:B------:R-:W-:-:S02]  /*bcc0*/  WARPGROUP.DEPBAR.LE gsb0, 0x0 ;  /* 0x00008000000079c5 */ /* 0x000fc40000010000 */
[----:B------:R-:W-:-:S08]  /*bcd0*/  WARPGROUP.ARRIVE ;  /* 0x00000000000079c5 */ /* 0x000fd00000000000 */
[----:B------:R-:W-:Y:S01]  /*bce0*/  HGMMA.64x64x16.F32 R152, gdesc[UR4], R152, gsb0 ;  /* 0x00e00000049879f0 */ /* 0x000fe20008000898 */
[----:B------:R-:W-:Y:S01]  /*bcf0*/  R2UR UR4, R204 ;  /* 0x00000000cc0472ca */ /* 0x000fe200000e0000 */
[----:B------:R-:W-:Y:S01]  /*bd00*/  VIADD R204, R202, 0x4 ;  /* 0x00000004cacc7836 */ /* 0x000fe20000000000 */
[----:B------:R-:W-:Y:S01]  /*bd10*/  R2UR UR5, R205 ;  /* 0x00000000cd0572ca */ /* 0x000fe200000e0000 */
[----:B------:R-:W-:-:S03]  /*bd20*/  IMAD.MOV.U32 R205, RZ, RZ, 0x40000040 ;  /* 0x40000040ffcd7424 */ /* 0x000fc600078e00ff */
[----:B------:R-:W-:Y:S02]  /*bd30*/  R2UR UR6, R204 ;  /* 0x00000000cc0672ca */ /* 0x000fe400000e0000 */
[----:B------:R-:W-:Y:S01]  /*bd40*/  R2UR UR7, R205 ;  /* 0x00000000cd0772ca */ /* 0x000fe200000e0000 */
[----:B------:R-:W-:Y:S01]  /*bd50*/  IMAD.MOV.U32 R205, RZ, RZ, 0x40000040 ;  /* 0x40000040ffcd7424 */ /* 0x000fe200078e00ff */
[----:B------:R-:W-:Y:S02]  /*bd60*/  WARPGROUP.DEPBAR.LE gsb0, 0x0 ;  /* 0x00008000000079c5 */ /* 0x000fe40000010000 */
[----:B------:R-:W-:-:S09]  /*bd70*/  WARPGROUP.ARRIVE ;  /* 0x00000000000079c5 */ /* 0x000fd20000000000 */
[----:B------:R-:W-:Y:S01]  /*bd80*/  HGMMA.64x64x16.F32 R152, gdesc[UR4], R152, gsb0 ;  /* 0x00e00000049879f0 */ /* 0x000fe20008000898 */
[----:B------:R-:W-:Y:S01]  /*bd90*/  R2UR UR5, R199 ;  /* 0x00000000c70572ca */ /* 0x000fe200000e0000 */
[----:B------:R-:W-:Y:S01]  /*bda0*/  IMAD.MOV.U32 R199, RZ, RZ, 0x40000040 ;  /* 0x40000040ffc77424 */ /* 0x000fe200078e00ff */
[----:B------:R-:W-:Y:S02]  /*bdb0*/  R2UR UR4, R198 ;  /* 0x00000000c60472ca */ /* 0x000fe400000e0000 */
[----:B------:R-:W-:Y:S02]  /*bdc0*/  IADD3 R198, R202, 0x6, RZ ;  /* 0x00000006cac67810 */ /* 0x000fe40007ffe0ff */
[----:B------:R-:W-:Y:S01]  /*bdd0*/  R2UR UR7, R199 ;  /* 0x00000000c70772ca */ /* 0x000fe200000e0000 */
[----:B------:R-:W-:Y:S01]  /*bde0*/  IMAD.MOV.U32 R199, RZ, RZ, 0x40000040 ;  /* 0x40000040ffc77424 */ /* 0x000fe200078e00ff */
[----:B------:R-:W-:Y:S01]  /*bdf0*/  R2UR UR6, R198 ;  /* 0x00000000c60672ca */ /* 0x000fe200000e0000 */
[----:B------:R-:W-:Y:S01]  /*be00*/  VIADD R198, R202, 0x200 ;  /* 0x00000200cac67836 */ /* 0x000fe20000000000 */
[----:B------:R-:W-:-:S02]  /*be10*/  WARPGROUP.DEPBAR.LE gsb0, 0x0 ;  /* 0x00008000000079c5 */ /* 0x000fc40000010000 */
[----:B------:R-:W-:-:S09]  /*be20*/  WARPGROUP.ARRIVE ;  /* 0x00000000000079c5 */ /* 0x000fd20000000000 */
[----:B------:R-:W-:Y:S01]  /*be30*/  HGMMA.64x64x16.F32 R152, gdesc[UR4], R152, gsb0 ;  /* 0x00e00000049879f0 */ /* 0x000fe20008000898 */
[----:B------:R-:W-:Y:S01]  /*be40*/  R2UR UR6, R198 ;  /* 0x00000000c60672ca */ /* 0x000fe200000e0000 */
[----:B------:R-:W-:Y:S01]  /*be50*/  VIADD R198, R3, 0x200 ;  /* 0x0000020003c67836 */ /* 0x000fe20000000000 */
[----:B------:R-:W-:Y:S02]  /*be60*/  R2UR UR7, R199 ;  /* 0x00000000c70772ca */ /* 0x000fe400000e0000 */
[----:B------:R-:W-:Y:S02]  /*be70*/  MOV R199, 0x40000040 ;  /* 0x4000004000c77802 */ /* 0x000fe40000000f00 */
[----:B------:R-:W-:Y:S01]  /*be80*/  R2UR UR4, R198 ;  /* 0x00000000c60472ca */ /* 0x000fe200000e0000 */
[----:B------:R-:W-:Y:S01]  /*be90*/  VIADD R198, R202, 0x202 ;  /* 0x00000202cac67836 */ /* 0x000fe20000000000 */
[----:B------:R-:W-:Y:S01]  /*bea0*/  R2UR UR5, R199 ;  /* 0x00000000c70572ca */ /* 0x000fe200000e0000 */
[----:B------:R-:W-:Y:S01]  /*beb0*/  IMAD.MOV.U32 R199, RZ, RZ, 0x40000040 ;  /* 0x40000040ffc77424 */ /* 0x000fe200078e00ff */
[----:B------:R-:W-:-:S02]  /*bec0*/  WARPGROUP.DEPBAR.LE gsb0, 0x0 ;  /* 0x00008000000079c5 */ /* 0x000fc40000010000 */
[----:B------:R-:W-:-:S09]  /*bed0*/  WARPGROUP.ARRIVE ;  /* 0x00000000000079c5 */ /* 0x000fd20000000000 */
        /* <DEDUP_REMOVED lines=8> */
[----:B------:R-:W-:Y:S01]  /*bf60*/  IADD3 R198, R202, 0x204, RZ ;  /* 0x00000204cac67810 */ /* 0x000fe20007ffe0ff */
[----:B------:R-:W-:Y:S02]  /*bf70*/  WARPGROUP.DEPBAR.LE gsb0, 0x0 ;  /* 0x00008000000079c5 */ /* 0x000fe40000010000 */
[----:B------:R-:W-:-:S08]  /*bf80*/  WARPGROUP.ARRIVE ;  /* 0x00000000000079c5 */ /* 0x000fd00000000000 */
[----:B------:R-:W-:Y:S01]  /*bf90*/  HGMMA.64x64x16.F32 R152, gdesc[UR4], R152, gsb0 ;  /* 0x00e00000049879f0 */ /* 0x000fe20008000898 */
[----:B------:R-:W-:Y:S01]  /*bfa0*/  R2UR UR6, R198 ;  /* 0x00000000c60672ca */ /* 0x000fe200000e0000 */
[----:B------:R-:W-:Y:S01]  /*bfb0*/  VIADD R198, R3, 0x204 ;  /* 0x0000020403c67836 */ /* 0x000fe20000000000 */
[----:B------:R-:W-:Y:S01]  /*bfc0*/  R2UR UR7, R199 ;  /* 0x00000000c70772ca */ /* 0x000fe200000e0000 */
[----:B------:R-:W-:-:S03]  /*bfd0*/  IMAD.MOV.U32 R199, RZ, RZ, 0x40000040 ;  /* 0x40000040ffc77424 */ /* 0x000fc600078e00ff */
[----:B------:R-:W-:Y:S01]  /*bfe0*/  R2UR UR4, R198 ;  /* 0x00000000c60472ca */ /* 0x000fe200000e0000 */
[----:B------:R-:W-:Y:S01]  /*bff0*/  VIADD R198, R202, 0x206 ;  /* 0x00000206cac67836 */ /* 0x000fe20000000000 */
[----:B------:R-:W-:Y:S02]  /*c000*/  R2UR UR5, R199 ;  /* 0x00000000c70572ca */ /* 0x000fe400000e0000 */
[----:B------:R-:W-:Y:S01]  /*c010*/  MOV R199, 0x40000040 ;  /* 0x4000004000c77802 */ /* 0x000fe20000000f00 */
        /* <DEDUP_REMOVED lines=97> */
[----:B------:R0:W1:Y:S02]  /*c630*/  SHFL.IDX PT, R198, R200, RZ, 0x1f ;  /* 0x00001fffc8c67589 */ /* 0x00006400000e0000 */
[----:B0-----:R-:W-:Y:S01]  /*c640*/  IMAD.MOV.U32 R200, RZ, RZ, 0x4 ;  /* 0x00000004ffc87424 */ /* 0x001fe200078e00ff */
[----:B-1----:R-:W-:-:S04]  /*c650*/  ISETP.GT.AND P3, PT, R198, 0x7f, PT ;  /* 0x0000007fc600780c */ /* 0x002fc80003f64270 */
[----:B------:R-:W-:Y:S02]  /*c660*/  SEL R199, RZ, 0x2, !P3 ;  /* 0x00000002ffc77807 */ /* 0x000fe40005800000 */
[C---:B------:R-:W-:Y:S02]  /*c670*/  SEL R198, R200.reuse, 0x2, P3 ;  /* 0x00000002c8c67807 */ /* 0x040fe40001800000 */
[----:B------:R-:W-:Y:S01]  /*c680*/  SEL R200, R200, 0x6, !P3 ;  /* 0x00000006c8c87807 */ /* 0x000fe20005800000 */
[----:B------:R-:W-:Y:S01]  /*c690*/  IMAD.IADD R204, R199, 0x1, R203 ;  /* 0x00000001c7cc7824 */ /* 0x000fe200078e02cb */
[----:B------:R-:W-:Y:S02]  /*c6a0*/  WARPGROUP.DEPBAR.LE gsb0, 0x0 ;  /* 0x00008000000079c5 */ /* 0x000fe40000010000 */
[----:B------:R-:W-:-:S06]  /*c6b0*/  WARPGROUP.ARRIVE ;  /* 0x00000000000079c5 */ /* 0x000fcc0000000000 */
[----:B------:R-:W-:Y:S01]  /*c6c0*/  HGMMA.64x64x16.F32 R152, gdesc[UR4], R152, gsb0 ;  /* 0x00e00000049879f0 */ /* 0x000fe20008000898 */
[----:B------:R-:W-:Y:S01]  /*c6d0*/  R2UR UR6, R204 ;  /* 0x00000000cc0672ca */ /* 0x000fe200000e0000 */
[----:B------:R-:W-:Y:S01]  /*c6e0*/  IMAD.IADD R204, R207, 0x1, R199 ;  /* 0x00000001cfcc7824 */ /* 0x000fe200078e02c7 */
[----:B------:R-:W-:Y:S02]  /*c6f0*/  R2UR UR7, R205 ;  /* 0x00000000cd0772ca */ /* 0x000fe400000e0000 */
[----:B------:R-:W-:Y:S02]  /*c700*/  MOV R205, 0x40000040 ;  /* 0x4000004000cd7802 */ /* 0x000fe40000000f00 */
[----:B------:R-:W-:Y:S01]  /*c710*/  R2UR UR4, R204 ;  /* 0x00000000cc0472ca */ /* 0x000fe200000e0000 */
[----:B------:R-:W-:Y:S01]  /*c720*/  IMAD.IADD R204, R203, 0x1, R198 ;  /* 0x00000001cbcc7824 */ /* 0x000fe200078e02c6 */
[----:B------:R-:W-:Y:S01]  /*c730*/  R2UR UR5, R205 ;  /* 0x00000000cd0572ca */ /* 0x000fe200000e0000 */
[----:B------:R-:W-:Y:S01]  /*c740*/  IMAD.MOV.U32 R205, RZ, RZ, 0x40000040 ;  /* 0x40000040ffcd7424 */ /* 0x000fe200078e00ff */
[----:B------:R-:W-:-:S02]  /*c750*/  WARPGROUP.DEPBAR.LE gsb0, 0x0 ;  /* 0x00008000000079c5 */ /* 0x000fc40000010000 */
[----:B------:R-:W-:-:S09]  /*c760*/  WARPGROUP.ARRIVE ;  /* 0x00000000000079c5 */ /* 0x000fd20000000000 */
        /* <DEDUP_REMOVED lines=9> */
[----:B------:R-:W-:-:S04]  /*c800*/  MOV R203, 0x28 ;  /* 0x0000002800cb7802 */ /* 0x000fc80000000f00 */
[----:B------:R-:W-:-:S04]  /*c810*/  SEL R203, R203, 0x26, P3 ;  /* 0x00000026cbcb7807 */ /* 0x000fc80001800000 */
[----:B------:R-:W-:Y:S01]  /*c820*/  LOP3.LUT R203, R203, 0x6, RZ, 0xc0, !PT ;  /* 0x00000006cbcb7812 */ /* 0x000fe200078ec0ff */
[----:B------:R-:W-:Y:S02]  /*c830*/  WARPGROUP.DEPBAR.LE gsb0, 0x0 ;  /* 0x00008000000079c5 */ /* 0x000fe40000010000 */
[----:B------:R-:W-:-:S06]  /*c840*/  WARPGROUP.ARRIVE ;  /* 0x00000000000079c5 */ /* 0x000fcc0000000000 */
[----:B------:R-:W-:Y:S01]  /*c850*/  HGMMA.64x64x16.F32 R152, gdesc[UR4], R152, gsb0 ;  /* 0x00e00000049879f0 */ /* 0x000fe20008000898 */
[----:B------:R-:W-:Y:S01]  /*c860*/  R2UR UR6, R204 ;  /* 0x00000000cc0672ca */ /* 0x000fe200000e0000 */
[----:B------:R-:W-:Y:S01]  /*c870*/  IMAD.IADD R204, R207, 0x1, R200 ;  /* 0x00000001cfcc7824 */ /* 0x000fe200078e02c8 */
[----:B------:R-:W-:Y:S01]  /*c880*/  R2UR UR7, R205 ;  /* 0x00000000cd0772ca */ /* 0x000fe200000e0000 */
[----:B------:R-:W-:Y:S02]  /*c890*/  IMAD.MOV.U32 R205, RZ, RZ, 0x40000040 ;  /* 0x40000040ffcd7424 */ /* 0x000fe400078e00ff */
[----:B------:R-:W-:Y:S01]  /*c8a0*/  IMAD.MOV.U32 R207, RZ, RZ, 0x40000040 ;  /* 0x40000040ffcf7424 */ /* 0x000fe200078e00ff */
[----:B------:R-:W-:Y:S01]  /*c8b0*/  R2UR UR4, R204 ;  /* 0x00000000cc0472ca */ /* 0x000fe200000e0000 */
[----:B------:R-:W-:Y:S01]  /*c8c0*/  IMAD.MOV.U32 R204, RZ, RZ, 0xa00 ;  /* 0x00000a00ffcc7424 */ /* 0x000fe200078e00ff */
[----:B------:R-:W-:Y:S01]  /*c8d0*/  R2UR UR5, R205 ;  /* 0x00000000cd0572ca */ /* 0x000fe200000e0000 */
[----:B------:R-:W-:-:S03]  /*c8e0*/  IMAD.MOV.U32 R205, RZ, RZ, 0x40000040 ;  /* 0x40000040ffcd7424 */ /* 0x000fc600078e00ff */
        /* <DEDUP_REMOVED lines=13> */
[----:B------:R-:W-:Y:S01]  /*c9c0*/  VIADD R207, R3, 0xa00 ;  /* 0x00000a0003cf7836 */ /* 0x000fe20000000000 */
[----:B------:R-:W-:Y:S01]  /*c9d0*/  IADD3 R204, R199, R203, RZ ;  /* 0x000000cbc7cc7210 */ /* 0x000fe20007ffe0ff */
[----:B------:R-:W-:-:S02]  /*c9e0*/  WARPGROUP.DEPBAR.LE gsb0, 0x0 ;  /* 0x00008000000079c5 */ /* 0x000fc40000010000 */
[----:B------:R-:W-:-:S08]  /*c9f0*/  WARPGROUP.ARRIVE ;  /* 0x00000000000079c5 */ /* 0x000fd00000000000 */
[----:B------:R-:W-:Y:S01]  /*ca00*/  HGMMA.64x64x16.F32 R152, gdesc[UR4], R152, gsb0 ;  /* 0x00e00000049879f0 */ /* 0x000fe20008000898 */
[----:B------:R-:W-:Y:S01]  /*ca10*/  R2UR UR6, R204 ;  /* 0x00000000cc0672ca */ /* 0x000fe200000e0000 */
[----:B------:R-:W-:Y:S01]  /*ca20*/  IMAD.IADD R204, R207, 0x1, R199 ;  /* 0x00000001cfcc7824 */ /* 0x000fe200078e02c7 */
[----:B------:R-:W-:Y:S01]  /*ca30*/  R2UR UR7, R205 ;  /* 0x00000000cd0772ca */ /* 0x000fe200000e0000 */
[----:B------:R-:W-:-:S03]  /*ca40*/  IMAD.MOV.U32 R205, RZ, RZ, 0x40000040 ;  /* 0x40000040ffcd7424 */ /* 0x000fc600078e00ff */
[----:B------:R-:W-:Y:S02]  /*ca50*/  R2UR UR4, R204 ;  /* 0x00000000cc0472ca */ /* 0x000fe400000e0000 */
[----:B------:R-:W-:Y:S01]  /*ca60*/  R2UR UR5, R205 ;  /* 0x00000000cd0572ca */ /* 0x000fe200000e0000 */
[----:B------:R-:W-:Y:S01]  /*ca70*/  IMAD.MOV.U32 R205, RZ, RZ, 0x40000040 ;  /* 0x40000040ffcd7424 */ /* 0x000fe200078e00ff */
[----:B------:R-:W-:Y:S01]  /*ca80*/  IADD3 R204, R198, R203, RZ ;  /* 0x000000cbc6cc7210 */ /* 0x000fe20007ffe0ff */
[----:B------:R-:W-:Y:S02]  /*ca90*/  WARPGROUP.DEPBAR.LE gsb0, 0x0 ;  /* 0x00008000000079c5 */ /* 0x000fe40000010000 */
[----:B------:R-:W-:-:S08]  /*caa0*/  WARPGROUP.ARRIVE ;  /* 0x00000000000079c5 */ /* 0x000fd00000000000 */
[----:B------:R-:W-:Y:S01]  /*cab0*/  HGMMA.64x64x16.F32 R152, gdesc[UR4], R152, gsb0 ;  /* 0x00e00000049879f0 */ /* 0x000fe20008000898 */
[----:B------:R-:W-:Y:S01]  /*cac0*/  R2UR UR6, R204 ;  /* 0x00000000cc0672ca */ /* 0x000fe200000e0000 */
[----:B------:R-:W-:Y:S01]  /*cad0*/  IMAD.IADD R204, R207, 0x1, R198 ;  /* 0x00000001cfcc7824 */ /* 0x000fe200078e02c6 */
[----:B------:R-:W-:Y:S01]  /*cae0*/  R2UR UR7, R205 ;  /* 0x00000000cd0772ca */ /* 0x000fe200000e0000 */
[----:B------:R-:W-:-:S03]  /*caf0*/  IMAD.MOV.U32 R205, RZ, RZ, 0x40000040 ;  /* 0x40000040ffcd7424 */ /* 0x000fc600078e00ff */
        /* <DEDUP_REMOVED lines=17> */
[----:B------:R-:W-:Y:S02]  /*cc10*/  R2UR UR5, R205 ;  /* 0x00000000cd0572ca */ /* 0x000fe400000e0000 */
[----:B------:R-:W-:-:S02]  /*cc20*/  MOV R205, 0x40000040 ;  /* 0x4000004000cd7802 */ /* 0x000fc40000000f00 */
        /* <DEDUP_REMOVED lines=9> */
[----:B------:R-:W-:Y:S01]  /*ccc0*/  IMAD.IADD R204, R199, 0x1, R203 ;  /* 0x00000001c7cc7824 */ /* 0x000fe200078e02cb */
[----:B------:R-:W-:Y:S01]  /*ccd0*/  R2UR UR5, R205 ;  /* 0x00000000cd0572ca */ /* 0x000fe200000e0000 */
[----:B------:R-:W-:Y:S01]  /*cce0*/  IMAD.MOV.U32 R205, RZ, RZ, 0x40000040 ;  /* 0x40000040ffcd7424 */ /* 0x000fe200078e00ff */
[----:B------:R-:W-:Y:S02]  /*ccf0*/  R2UR UR6, R206 ;  /* 0x00000000ce0672ca */ /* 0x000fe400000e0000 */
[----:B------:R-:W-:Y:S02]  /*cd00*/  R2UR UR7, R207 ;  /* 0x00000000cf0772ca */ /* 0x000fe400000e0000 */
[----:B------:R-:W-:Y:S01]  /*cd10*/  IADD3 R207, R3, 0xc00, RZ ;  /* 0x00000c0003cf7810 */ /* 0x000fe20007ffe0ff */
[----:B------:R-:W-:-:S02]  /*cd20*/  WARPGROUP.DEPBAR.LE gsb0, 0x0 ;  /* 0x00008000000079c5 */ /* 0x000fc40000010000 */
        /* <DEDUP_REMOVED lines=16> */
[----:B------:R-:W-:Y:S02]  /*ce30*/  IADD3 R204, R207, R198, RZ ;  /* 0x000000c6cfcc7210 */ /* 0x000fe40007ffe0ff */
[----:B------:R-:W-:Y:S01]  /*ce40*/  R2UR UR5, R205 ;  /* 0x00000000cd0572ca */ /* 0x000fe200000e0000 */
[----:B------:R-:W-:Y:S01]  /*ce50*/  IMAD.MOV.U32 R205, RZ, RZ, 0x40000040 ;  /* 0x40000040ffcd7424 */ /* 0x000fe200078e00ff */
[----:B------:R-:W-:Y:S01]  /*ce60*/  R2UR UR4, R204 ;  /* 0x00000000cc0472ca */ /* 0x000fe200000e0000 */
[----:B------:R-:W-:-:S02]  /*ce70*/  IMAD.IADD R204, R200, 0x1, R203 ;  /* 0x00000001c8cc7824 */ /* 0x000fc400078e02cb */
[----:B------:R-:W-:-:S05]  /*ce80*/  IMAD.MOV.U32 R203, RZ, RZ, 0x38 ;  /* 0x00000038ffcb7424 */ /* 0x000fca00078e00ff */
        /* <DEDUP_REMOVED lines=8> */
[----:B------:R-:W-:Y:S01]  /*cf10*/  IMAD.MOV.U32 R207, RZ, RZ, 0x40000040 ;  /* 0x40000040ffcf7424 */ /* 0x000fe200078e00ff */
[----:B------:R-:W-:Y:S02]  /*cf20*/  MOV R205, 0x40000040 ;  /* 0x4000004000cd7802 */ /* 0x000fe40000000f00 */
[----:B------:R-:W-:Y:S01]  /*cf30*/  R2UR UR4, R204 ;  /* 0x00000000cc0472ca */ /* 0x000fe200000e0000 */
[----:B------:R-:W-:Y:S01]  /*cf40*/  IMAD.MOV.U32 R204, RZ, RZ, 0xe00 ;  /* 0x00000e00ffcc7424 */ /* 0x000fe200078e00ff */
[----:B------:R-:W-:Y:S01]  /*cf50*/  R2UR UR5, R205 ;  /* 0x00000000cd0572ca */ /* 0x000fe200000e0000 */
[----:B------:R-:W-:-:S03]  /*cf60*/  IMAD.MOV.U32 R205, RZ, RZ, 0x40000040 ;  /* 0x40000040ffcd7424 */ /* 0x000fc600078e00ff */
        /* <DEDUP_REMOVED lines=13> */
[----:B------:R-:W-:Y:S01]  /*d040*/  R2UR UR7, R207 ;  /* 0x00000000cf0772ca */ /* 0x000fe200000e0000 */
[----:B------:R-:W-:Y:S01]  /*d050*/  VIADD R207, R3, 0xe00 ;  /* 0x00000e0003cf7836 */ /* 0x000fe20000000000 */
[----:B------:R-:W-:Y:S02]  /*d060*/  WARPGROUP.DEPBAR.LE gsb0, 0x0 ;  /* 0x00008000000079c5 */ /* 0x000fe40000010000 */
[----:B------:R-:W-:-:S09]  /*d070*/  WARPGROUP.ARRIVE ;  /* 0x00000000000079c5 */ /* 0x000fd20000000000 */
[----:B------:R-:W-:Y:S01]  /*d080*/  HGMMA.64x64x16.F32 R152, gdesc[UR4], R152, gsb0 ;  /* 0x00e00000049879f0 */ /* 0x000fe20008000898 */
[----:B------:R-:W-:Y:S01]  /*d090*/  R2UR UR6, R204 ;  /* 0x00000000cc0672ca */ /* 0x000fe200000e0000 */
[----:B------:R-:W-:Y:S01]  /*d0a0*/  IMAD.IADD R204, R207, 0x1, R199 ;  /* 0x00000001cfcc7824 */ /* 0x000fe200078e02c7 */
[----:B------:R-:W-:Y:S01]  /*d0b0*/  R2UR UR7, R205 ;  /* 0x00000000cd0772ca */ /* 0x000fe200000e0000 */
[----:B------:R-:W-:Y:S01]  /*d0c0*/  IMAD.MOV.U32 R199, RZ, RZ, 0x40000040 ;  /* 0x40000040ffc77424 */ /* 0x000fe200078e00ff */
[----:B------:R-:W-:Y:S02]  /*d0d0*/  MOV R205, 0x40000040 ;  /* 0x4000004000cd7802 */ /* 0x000fe40000000f00 */
[----:B------:R-:W-:Y:S01]  /*d0e0*/  R2UR UR4, R204 ;  /* 0x00000000cc0472ca */ /* 0x000fe200000e0000 */
[----:B------:R-:W-:Y:S01]  /*d0f0*/  IMAD.IADD R204, R198, 0x1, R203 ;  /* 0x00000001c6cc7824 */ /* 0x000fe200078e02cb */
[----:B------:R-:W-:Y:S01]  /*d100*/  R2UR UR5, R205 ;  /* 0x00000000cd0572ca */ /* 0x000fe200000e0000 */
[----:B------:R-:W-:-:S02]  /*d110*/  IMAD.MOV.U32 R205, RZ, RZ, 0x40000040 ;  /* 0x40000040ffcd7424 */ /* 0x000fc400078e00ff */
[----:B------:R-:W-:Y:S01]  /*d120*/  IMAD.IADD R198, R207, 0x1, R198 ;  /* 0x00000001cfc67824 */ /* 0x000fe200078e02c6 */
[----:B------:R-:W-:Y:S02]  /*d130*/  WARPGROUP.DEPBAR.LE gsb0, 0x0 ;  /* 0x00008000000079c5 */ /* 0x000fe40000010000 */
[----:B------:R-:W-:-:S07]  /*d140*/  WARPGROUP.ARRIVE ;  /* 0x00000000000079c5 */ /* 0x000fce0000000000 */
        /* <DEDUP_REMOVED lines=16> */
[----:B------:R-:W-:Y:S02]  /*d250*/  R2UR UR5, R205 ;  /* 0x00000000cd0572ca */ /* 0x000fe400000e0000 */
[----:B------:R-:W-:Y:S02]  /*d260*/  MOV R199, 0x1000 ;  /* 0x0000100000c77802 */ /* 0x000fe40000000f00 */
[----:B------:R-:W-:-:S02]  /*d270*/  SEL R198, R198, 0x3e, P3 ;  /* 0x0000003ec6c67807 */ /* 0x000fc40001800000 */
[----:B------:R-:W-:Y:S02]  /*d280*/  SEL R199, R199, 0xf80, P3 ;  /* 0x00000f80c7c77807 */ /* 0x000fe40001800000 */
[----:B------:R-:W-:Y:S02]  /*d290*/  LOP3.LUT R203, R198, 0x6, RZ, 0xc0, !PT ;  /* 0x00000006c6cb7812 */ /* 0x000fe400078ec0ff */
[----:B------:R-:W-:Y:S01]  /*d2a0*/  LOP3.LUT R200, R199, 0x1e00, RZ, 0xc0, !PT ;  /* 0x00001e00c7c87812 */ /* 0x000fe200078ec0ff */
[----:B------:R-:W-:-:S03]  /*d2b0*/  IMAD.MOV.U32 R199, RZ, RZ, 0x40000040 ;  /* 0x40000040ffc77424 */ /* 0x000fc600078e00ff */
[CC--:B------:R-:W-:Y:S02]  /*d2c0*/  IADD3 R198, R203.reuse, R200.reuse, R3 ;  /* 0x000000c8cbc67210 */ /* 0x0c0fe40007ffe003 */
[----:B------:R-:W-:Y:S01]  /*d2d0*/  IADD3 R202, R203, R200, R202 ;  /* 0x000000c8cbca7210 */ /* 0x000fe20007ffe0ca */
[----:B------:R-:W-:Y:S01]  /*d2e0*/  IMAD.MOV.U32 R203, RZ, RZ, 0x40000040 ;  /* 0x40000040ffcb7424 */ /* 0x000fe200078e00ff */
        /* <DEDUP_REMOVED lines=10> */
[----:B------:R-:W-:Y:S02]  /*d390*/  ULDC UR4, c[0x0][0xad0] ;  /* 0x0002b40000047ab9 */ /* 0x000fe40000000800 */
        /* <DEDUP_REMOVED lines=26> */
[----:B------:R-:W-:Y:S01]  /*d540*/  FMUL.FTZ R205, R175, UR4 ;  /* 0x00000004afcd7c20 */ /* 0x000fe20008410000 */
[----:B------:R-:W-:Y:S01]  /*d550*/  FMUL.FTZ R162, R162, UR4 ;  /* 0x00000004a2a27c20 */ /* 0x000fe20008410000 */
[----:B------:R-:W-:Y:S01]  /*d560*/  FMUL.FTZ R163, R163, UR4 ;  /* 0x00000004a3a37c20 */ /* 0x000fe20008410000 */
[----:B------:R-:W-:Y:S01]  /*d570*/  FMUL.FTZ R166, R166, UR4 ;  /* 0x00000004a6a67c20 */ /* 0x000fe20008410000 */
[----:B------:R-:W-:Y:S01]  /*d580*/  FMUL.FTZ R167, R167, UR4 ;  /* 0x00000004a7a77c20 */ /* 0x000fe20008410000 */
[----:B------:R-:W0:Y:S01]  /*d590*/  MUFU.TANH R157, R157 ;  /* 0x0000009d009d7308 */ /* 0x000e220000002400 */
[----:B-1----:R-:W-:Y:S01]  /*d5a0*/  FMNMX.FTZ R168, R198, R169, !PT ;  /* 0x000000a9c6a87209 */ /* 0x002fe20007810000 */
[----:B------:R-:W-:Y:S01]  /*d5b0*/  FMUL.FTZ R203, R171, UR4 ;  /* 0x00000004abcb7c20 */ /* 0x000fe20008410000 */
[----:B------:R-:W-:Y:S01]  /*d5c0*/  FMUL.FTZ R204, R174, UR4 ;  /* 0x00000004aecc7c20 */ /* 0x000fe20008410000 */
[----:B------:R-:W-:Y:S01]  /*d5d0*/  FMUL.FTZ R207, R179, UR4 ;  /* 0x00000004b3cf7c20 */ /* 0x000fe20008410000 */
[----:B------:R-:W-:Y:S01]  /*d5e0*/  FMUL.FTZ R221, R182, UR4 ;  /* 0x00000004b6dd7c20 */ /* 0x000fe20008410000 */
[----:B------:R-:W-:-:S02]  /*d5f0*/  FMUL.FTZ R223, R183, UR4 ;  /* 0x00000004b7df7c20 */ /* 0x000fc40008410000 */
        /* <DEDUP_REMOVED lines=26> */
[----:B------:R-:W-:-:S05]  /*d7a0*/  IMAD.MOV.U32 R169, RZ, RZ, 0x40000040 ;  /* 0x40000040ffa97424 */ /* 0x000fca00078e00ff */
[----:B------:R-:W-:Y:S01]  /*d7b0*/  R2UR UR7, R169 ;  /* 0x00000000a90772ca */ /* 0x000fe200000e0000 */
[----:B------:R-:W2:Y:S01]  /*d7c0*/  MUFU.TANH R154, R154 ;  /* 0x0000009a009a7308 */ /* 0x000ea20000002400 */
[----:B0-----:R-:W-:Y:S01]  /*d7d0*/  FMNMX.FTZ R177, R181, R168, !PT ;  /* 0x000000a8b5b17209 */ /* 0x001fe20007810000 */
[----:B------:R-:W-:-:S04]  /*d7e0*/  IMAD R168, R18, 0x1000, R11 ;  /* 0x0000100012a87824 */ /* 0x000fc800078e020b */
[----:B------:R-:W0:Y:S01]  /*d7f0*/  SHFL.BFLY PT, R206, R177, 0x2, 0x1f ;  /* 0x0c401f00b1ce7f89 */ /* 0x000e2200000e0000 */
[----:B------:R-:W-:Y:S01]  /*d800*/  R2UR UR6, R168 ;  /* 0x00000000a80672ca */ /* 0x000fe200000e0000 */
[----:B------:R-:W3:Y:S01]  /*d810*/  MUFU.TANH R156, R156 ;  /* 0x0000009c009c7308 */ /* 0x000ee20000002400 */
[----:B-1----:R-:W-:-:S07]  /*d820*/  FMNMX.FTZ R169, R153, R197, !PT ;  /* 0x000000c599a97209 */ /* 0x002fce0007810000 */
[----:B------:R-:W1:Y:S01]  /*d830*/  MUFU.TANH R158, R158 ;  /* 0x0000009e009e7308 */ /* 0x000e620000002400 */
[----:B--2---:R-:W-:-:S07]  /*d840*/  FMNMX.FTZ R169, R154, R169, !PT ;  /* 0x000000a99aa97209 */ /* 0x004fce0007810000 */
[----:B------:R-:W2:Y:S01]  /*d850*/  MUFU.TANH R162, R162 ;  /* 0x000000a200a27308 */ /* 0x000ea20000002400 */
[----:B---3--:R-:W-:Y:S02]  /*d860*/  FMNMX.FTZ R169, R156, R169, !PT ;  /* 0x000000a99ca97209 */ /* 0x008fe40007810000 */
[----:B0-----:R-:W-:Y:S01]  /*d870*/  FMNMX.FTZ R170, R177, R206, !PT ;  /* 0x000000ceb1aa7209 */ /* 0x001fe20007810000 */
[----:B------:R-:W-:-:S04]  /*d880*/  FMUL.FTZ R206, R178, UR4 ;  /* 0x00000004b2ce7c20 */ /* 0x000fc80008410000 */
[----:B------:R-:W0:Y:S01]  /*d890*/  MUFU.TANH R163, R163 ;  /* 0x000000a300a37308 */ /* 0x000e220000002400 */
[----:B-1----:R-:W-:Y:S01]  /*d8a0*/  FMNMX.FTZ R171, R158, R169, !PT ;  /* 0x000000a99eab7209 */ /* 0x002fe20007810000 */
[----:B------:R-:W-:Y:S01]  /*d8b0*/  ULDC UR4, c[0x0][0xa80] ;  /* 0x0002a00000047ab9 */ /* 0x000fe20000000800 */
[----:B------:R-:W1:Y:S05]  /*d8c0*/  SHFL.BFLY PT, R175, R170, 0x1, 0x1f ;  /* 0x0c201f00aaaf7f89 */ /* 0x000e6a00000e0000 */
[----:B------:R-:W3:Y:S08]  /*d8d0*/  MUFU.TANH R166, R166 ;  /* 0x000000a600a67308 */ /* 0x000ef00000002400 */
[----:B------:R-:W4:Y:S08]  /*d8e0*/  MUFU.TANH R167, R167 ;  /* 0x000000a700a77308 */ /* 0x000f300000002400 */
[----:B------:R-:W5:Y:S01]  /*d8f0*/  MUFU.TANH R202, R202 ;  /* 0x000000ca00ca7308 */ /* 0x000f620000002400 */
[----:B-1----:R-:W-:-:S02]  /*d900*/  FMNMX.FTZ R169, R170, R175, !PT ;  /* 0x000000afaaa97209 */ /* 0x002fc40007810000 */
[----:B--2---:R-:W-:-:S05]  /*d910*/  FMNMX.FTZ R170, R162, R171, !PT ;  /* 0x000000aba2aa7209 */ /* 0x004fca0007810000 */
[----:B------:R-:W1:Y:S01]  /*d920*/  MUFU.TANH R203, R203 ;  /* 0x000000cb00cb7308 */ /* 0x000e620000002400 */
[----:B0-----:R-:W-:Y:S01]  /*d930*/  FMNMX.FTZ R171, R163, R170, !PT ;  /* 0x000000aaa3ab7209 */ /* 0x001fe20007810000 */
[----:B------:R-:W-:Y:S01]  /*d940*/  FADD.FTZ R175, -R169, R14 ;  /* 0x0000000ea9af7221 */ /* 0x000fe20000010100 */
[----:B------:R-:W-:Y:S02]  /*d950*/  MOV R170, UR4 ;  /* 0x0000000400aa7c02 */ /* 0x000fe40008000f00 */
[----:B---3--:R-:W-:-:S03]  /*d960*/  FMNMX.FTZ R14, R166, R171, !PT ;  /* 0x000000aba60e7209 */ /* 0x008fc60007810000 */
[----:B------:R-:W0:Y:S01]  /*d970*/  MUFU.TANH R204, R204 ;  /* 0x000000cc00cc7308 */ /* 0x000e220000002400 */
[----:B----4-:R-:W-:Y:S01]  /*d980*/  FMNMX.FTZ R171, R167, R14, !PT ;  /* 0x0000000ea7ab7209 */ /* 0x010fe20007810000 */
[-C--:B------:R-:W-:Y:S01]  /*d990*/  FMUL.FTZ R222, R169, R170.reuse ;  /* 0x000000aaa9de7220 */ /* 0x080fe20000410000 */
[-C--:B------:R-:W-:Y:S02]  /*d9a0*/  FMUL.FTZ R175, R175, R170.reuse ;  /* 0x000000aaafaf7220 */ /* 0x080fe40000410000 */
[----:B-----5:R-:W-:Y:S01]  /*d9b0*/  FMNMX.FTZ R14, R202, R171, !PT ;  /* 0x000000abca0e7209 */ /* 0x020fe20007810000 */
[--C-:B------:R-:W-:Y:S01]  /*d9c0*/  FFMA.FTZ R177, R159, R170, -R222.reuse ;  /* 0x000000aa9fb17223 */ /* 0x100fe200000108de */
[----:B------:R-:W-:Y:S01]  /*d9d0*/  IMAD.MOV R159, RZ, RZ, -R191 ;  /* 0x000000ffff9f7224 */ /* 0x000fe200078e0abf */
[----:B------:R-:W2:Y:S01]  /*d9e0*/  MUFU.TANH R205, R205 ;  /* 0x000000cd00cd7308 */ /* 0x000ea20000002400 */
[----:B-1----:R-:W-:Y:S01]  /*d9f0*/  FMNMX.FTZ R171, R203, R14, !PT ;  /* 0x0000000ecbab7209 */ /* 0x002fe20007810000 */
[-CC-:B------:R-:W-:Y:S01]  /*da00*/  FFMA.FTZ R14, R198, R170.reuse, -R222.reuse ;  /* 0x000000aac60e7223 */ /* 0x180fe200000108de */
[-CC-:B------:R-:W-:Y:S01]  /*da10*/  FFMA.FTZ R152, R152, R170.reuse, -R222.reuse ;  /* 0x000000aa98987223 */ /* 0x180fe200000108de */
[----:B------:R-:W-:Y:S01]  /*da20*/  ISETP.NE.AND P3, PT, R190, R159, PT ;  /* 0x0000009fbe00720c */ /* 0x000fe20003f65270 */
[-CC-:B------:R-:W-:Y:S01]  /*da30*/  FFMA.FTZ R179, R161, R170.reuse, -R222.reuse ;  /* 0x000000aaa1b37223 */ /* 0x180fe200000108de */
[-CC-:B------:R-:W-:Y:S01]  /*da40*/  FFMA.FTZ R182, R164, R170.reuse, -R222.reuse ;  /* 0x000000aaa4b67223 */ /* 0x180fe200000108de */
[-CC-:B------:R-:W-:Y:S01]  /*da50*/  FFMA.FTZ R183, R165, R170.reuse, -R222.reuse ;  /* 0x000000aaa5b77223 */ /* 0x180fe200000108de */
[----:B------:R-:W1:Y:S01]  /*da60*/  MUFU.TANH R206, R206 ;  /* 0x000000ce00ce7308 */ /* 0x000e620000002400 */
[----:B0-----:R-:W-:Y:S01]  /*da70*/  FMNMX.FTZ R174, R204, R171, !PT ;  /* 0x000000abccae7209 */ /* 0x001fe20007810000 */
[-CC-:B------:R-:W-:Y:S01]  /*da80*/  FFMA.FTZ R172, R172, R170.reuse, -R222.reuse ;  /* 0x000000aaacac7223 */ /* 0x180fe200000108de */
[-CC-:B------:R-:W-:Y:S01]  /*da90*/  FFMA.FTZ R173, R173, R170.reuse, -R222.reuse ;  /* 0x000000aaadad7223 */ /* 0x180fe200000108de */
[-CC-:B------:R-:W-:Y:S01]  /*daa0*/  FFMA.FTZ R176, R176, R170.reuse, -R222.reuse ;  /* 0x000000aab0b07223 */ /* 0x180fe200000108de */
[-CC-:B------:R-:W-:Y:S01]  /*dab0*/  FFMA.FTZ R180, R180, R170.reuse, -R222.reuse ;  /* 0x000000aab4b47223 */ /* 0x180fe200000108de */
[----:B------:R-:W-:-:S02]  /*dac0*/  FFMA.FTZ R181, R181, R170, -R222 ;  /* 0x000000aab5b57223 */ /* 0x000fc400000108de */
[----:B------:R-:W0:Y:S01]  /*dad0*/  MUFU.TANH R207, R207 ;  /* 0x000000cf00cf7308 */ /* 0x000e220000002400 */
[----:B--2---:R-:W-:Y:S01]  /*dae0*/  FMNMX.FTZ R171, R205, R174, !PT ;  /* 0x000000aecdab7209 */ /* 0x004fe20007810000 */
[----:B------:R-:W-:Y:S01]  /*daf0*/  FFMA.FTZ R174, R155, R170, -R222 ;  /* 0x000000aa9bae7223 */ /* 0x000fe200000108de */
[----:B------:R-:W-:-:S04]  /*db00*/  @!P3 IMAD R159, R15, 0x40, R188 ;  /* 0x000000400f9fb824 */ /* 0x000fc800078e02bc */
[----:B------:R-:W-:Y:S01]  /*db10*/  @!P3 IMAD R159, R159, 0x4, R2 ;  /* 0x000000049f9fb824 */ /* 0x000fe200078e0202 */
[----:B------:R-:W2:Y:S01]  /*db20*/  MUFU.TANH R221, R221 ;  /* 0x000000dd00dd7308 */ /* 0x000ea20000002400 */
[----:B-1----:R-:W-:-:S07]  /*db30*/  FMNMX.FTZ R178, R206, R171, !PT ;  /* 0x000000abceb27209 */ /* 0x002fce0007810000 */
[----:B------:R-:W1:Y:S01]  /*db40*/  MUFU.TANH R223, R223 ;  /* 0x000000df00df7308 */ /* 0x000e620000002400 */
[----:B0-----:R-:W-:-:S07]  /*db50*/  FMNMX.FTZ R178, R207, R178, !PT ;  /* 0x000000b2cfb27209 */ /* 0x001fce0007810000 */
[----:B------:R0:W3:Y:S01]  /*db60*/  MUFU.EX2 R224, R175 ;  /* 0x000000af00e07308 */ /* 0x0000e20000000800 */
[----:B--2---:R-:W-:-:S07]  /*db70*/  FMNMX.FTZ R178, R221, R178, !PT ;  /* 0x000000b2ddb27209 */ /* 0x004fce0007810000 */
[----:B------:R-:W-:Y:S01]  /*db80*/  MUFU.EX2 R152, R152 ;  /* 0x0000009800987308 */ /* 0x000fe20000000800 */
[----:B-1----:R-:W-:Y:S01]  /*db90*/  FMNMX.FTZ R155, R223, R178, !PT ;  /* 0x000000b2df9b7209 */ /* 0x002fe20007810000 */
[-CC-:B0-----:R-:W-:Y:S01]  /*dba0*/  FFMA.FTZ R175, R157, R170.reuse, -R222.reuse ;  /* 0x000000aa9daf7223 */ /* 0x181fe200000108de */
[----:B------:R-:W-:-:S03]  /*dbb0*/  FFMA.FTZ R178, R160, R170, -R222 ;  /* 0x000000aaa0b27223 */ /* 0x000fc600000108de */
[----:B------:R-:W0:Y:S02]  /*dbc0*/  SHFL.BFLY PT, R198, R155, 0x2, 0x1f ;  /* 0x0c401f009bc67f89 */ /* 0x000e2400000e0000 */
        /* <DEDUP_REMOVED lines=23> */
[-CC-:B------:R-:W-:Y:S01]  /*dd40*/  FFMA.FTZ R198, R199, R170.reuse, -R222.reuse ;  /* 0x000000aac7c67223 */ /* 0x180fe200000108de */
[----:B------:R-:W-:Y:S01]  /*dd50*/  FFMA.FTZ R199, R200, R170, -R222 ;  /* 0x000000aac8c77223 */ /* 0x000fe200000108de */
        /* <DEDUP_REMOVED lines=27> */
[-C--:B------:R-:W-:Y:S01]  /*df10*/  FMUL.FTZ R104, R104, R224.reuse ;  /* 0x000000e068687220 */ /* 0x080fe20000410000 */
[-C--:B------:R-:W-:Y:S01]  /*df20*/  FMUL.FTZ R105, R105, R224.reuse ;  /* 0x000000e069697220 */ /* 0x080fe20000410000 */
[-C--:B------:R-:W-:Y:S01]  /*df30*/  FMUL.FTZ R108, R108, R224.reuse ;  /* 0x000000e06c6c7220 */ /* 0x080fe20000410000 */
[----:B------:R-:W-:Y:S01]  /*df40*/  FMUL.FTZ R109, R109, R224 ;  /* 0x000000e06d6d7220 */ /* 0x000fe20000410000 */
[C---:B------:R-:W-:Y:S01]  /*df50*/  FADD.FTZ R155, -R171.reuse, R197 ;  /* 0x000000c5ab9b7221 */ /* 0x040fe20000010100 */
[----:B------:R-:W-:Y:S01]  /*df60*/  FMUL.FTZ R157, R171, R170 ;  /* 0x000000aaab9d7220 */ /* 0x000fe20000410000 */
[----:B------:R-:W-:Y:S01]  /*df70*/  MUFU.EX2 R183, R183 ;  /* 0x000000b700b77308 */ /* 0x000fe20000000800 */
[----:B------:R-:W-:Y:S01]  /*df80*/  FMUL.FTZ R112, R112, R224 ;  /* 0x000000e070707220 */ /* 0x000fe20000410000 */
[-C--:B------:R-:W-:Y:S01]  /*df90*/  FMUL.FTZ R155, R155, R170.reuse ;  /* 0x000000aa9b9b7220 */ /* 0x080fe20000410000 */
[----:B------:R-:W-:Y:S01]  /*dfa0*/  FFMA.FTZ R197, R154, R170, -R157 ;  /* 0x000000aa9ac57223 */ /* 0x000fe2000001089d */
[----:B------:R-:W-:-:S02]  /*dfb0*/  @!P1 VIADD R154, R12, 0x38840 ;  /* 0x000388400c9a9836 */ /* 0x000fc40000000000 */
[-CC-:B------:R-:W-:Y:S01]  /*dfc0*/  FFMA.FTZ R153, R153, R170.reuse, -R157.reuse ;  /* 0x000000aa99997223 */ /* 0x180fe2000001089d */
[-CC-:B------:R-:W-:Y:S01]  /*dfd0*/  FFMA.FTZ R200, R156, R170.reuse, -R157.reuse ;  /* 0x000000aa9cc87223 */ /* 0x180fe2000001089d */
[-CC-:B------:R-:W-:Y:S01]  /*dfe0*/  FFMA.FTZ R222, R158, R170.reuse, -R157.reuse ;  /* 0x000000aa9ede7223 */ /* 0x180fe2000001089d */
[----:B------:R-:W0:Y:S01]  /*dff0*/  MUFU.EX2 R155, R155 ;  /* 0x0000009b009b7308 */ /* 0x000e220000000800 */
[----:B------:R-:W-:Y:S01]  /*e000*/  @!P1 PRMT R154, RZ, 0x654, R154 ;  /* 0x00000654ff9a9816 */ /* 0x000fe2000000009a */
[-CC-:B------:R-:W-:Y:S01]  /*e010*/  FFMA.FTZ R225, R162, R170.reuse, -R157.reuse ;  /* 0x000000aaa2e17223 */ /* 0x180fe2000001089d */
[-CC-:B------:R-:W-:Y:S01]  /*e020*/  FFMA.FTZ R226, R163, R170.reuse, -R157.reuse ;  /* 0x000000aaa3e27223 */ /* 0x180fe2000001089d */
[-CC-:B------:R-:W-:Y:S01]  /*e030*/  FFMA.FTZ R227, R166, R170.reuse, -R157.reuse ;  /* 0x000000aaa6e37223 */ /* 0x180fe2000001089d */
[-CC-:B------:R-:W-:Y:S01]  /*e040*/  FFMA.FTZ R228, R167, R170.reuse, -R157.reuse ;  /* 0x000000aaa7e47223 */ /* 0x180fe2000001089d */
[----:B------:R1:W-:Y:S01]  /*e050*/  @!P1 SYNCS.ARRIVE.TRANS64.RED.A1T0 RZ, [R154+URZ], RZ ;  /* 0x000000ff9aff99a7 */ /* 0x0003e2000810043f */
[-CC-:B------:R-:W-:Y:S01]  /*e060*/  FFMA.FTZ R202, R202, R170.reuse, -R157.reuse ;  /* 0x000000aacaca7223 */ /* 0x180fe2000001089d */
[-CC-:B------:R-:W-:Y:S01]  /*e070*/  FFMA.FTZ R203, R203, R170.reuse, -R157.reuse ;  /* 0x000000aacbcb7223 */ /* 0x180fe2000001089d */
[-CC-:B------:R-:W-:Y:S01]  /*e080*/  FFMA.FTZ R204, R204, R170.reuse, -R157.reuse ;  /* 0x000000aacccc7223 */ /* 0x180fe2000001089d */
[-CC-:B------:R-:W-:Y:S01]  /*e090*/  FFMA.FTZ R205, R205, R170.reuse, -R157.reuse ;  /* 0x000000aacdcd7223 */ /* 0x180fe2000001089d */
[-CC-:B------:R-:W-:Y:S01]  /*e0a0*/  FFMA.FTZ R221, R221, R170.reuse, -R157.reuse ;  /* 0x000000aadddd7223 */ /* 0x180fe2000001089d */
[-CC-:B------:R-:W-:Y:S01]  /*e0b0*/  FFMA.FTZ R223, R223, R170.reuse, -R157.reuse ;  /* 0x000000aadfdf7223 */ /* 0x180fe2000001089d */
[----:B------:R2:W-:Y:S01]  /*e0c0*/  @!P3 STS [R159+0x38400], R224 ;  /* 0x038400e09f00b388 */ /* 0x0005e20000000800 */
[-CC-:B-1----:R-:W-:Y:S01]  /*e0d0*/  FFMA.FTZ R154, R206, R170.reuse, -R157.reuse ;  /* 0x000000aace9a7223 */ /* 0x182fe2000001089d */
[----:B------:R-:W-:Y:S01]  /*e0e0*/  FFMA.FTZ R206, R207, R170, -R157 ;  /* 0x000000aacfce7223 */ /* 0x000fe2000001089d */
[----:B------:R-:W2:Y:S01]  /*e0f0*/  MUFU.EX2 R153, R153 ;  /* 0x0000009900997308 */ /* 0x000ea20000000800 */
[----:B0-----:R0:W-:Y:S01]  /*e100*/  @!P3 STS [R159+0x38420], R155 ;  /* 0x0384209b9f00b388 */ /* 0x0011e20000000800 */
[----:B------:R-:W-:Y:S01]  /*e110*/  FFMA.FTZ R207, R224, R20, R152 ;  /* 0x00000014e0cf7223 */ /* 0x000fe20000010098 */
[-C--:B------:R-:W-:Y:S01]  /*e120*/  FMUL.FTZ R113, R113, R224.reuse ;  /* 0x000000e071717220 */ /* 0x080fe20000410000 */
[-C--:B------:R-:W-:Y:S01]  /*e130*/  FMUL.FTZ R116, R116, R224.reuse ;  /* 0x000000e074747220 */ /* 0x080fe20000410000 */
[-C--:B------:R-:W-:Y:S01]  /*e140*/  FMUL.FTZ R117, R117, R224.reuse ;  /* 0x000000e075757220 */ /* 0x080fe20000410000 */
[-C--:B------:R-:W-:Y:S01]  /*e150*/  FMUL.FTZ R120, R120, R224.reuse ;  /* 0x000000e078787220 */ /* 0x080fe20000410000 */
[-C--:B------:R-:W-:Y:S01]  /*e160*/  FMUL.FTZ R121, R121, R224.reuse ;  /* 0x000000e079797220 */ /* 0x080fe20000410000 */
[----:B------:R-:W1:Y:S01]  /*e170*/  MUFU.EX2 R197, R197 ;  /* 0x000000c500c57308 */ /* 0x000e620000000800 */
        /* <DEDUP_REMOVED lines=15> */
[----:B------:R-:W0:Y:S01]  /*e270*/  MUFU.EX2 R222, R222 ;  /* 0x000000de00de7308 */ /* 0x000e220000000800 */
[----:B--2---:R-:W-:Y:S01]  /*e280*/  FFMA.FTZ R224, R155, R21, R153 ;  /* 0x000000159be07223 */ /* 0x004fe20000010099 */
        /* <DEDUP_REMOVED lines=30> */
[----:B------:R-:W3:Y:S01]  /*e470*/  MUFU.EX2 R228, R228 ;  /* 0x000000e400e47308 */ /* 0x000ee20000000800 */
[-C--:B------:R-:W-:Y:S01]  /*e480*/  FMUL.FTZ R79, R79, R155.reuse ;  /* 0x0000009b4f4f7220 */ /* 0x080fe20000410000 */
[-C--:B------:R-:W-:Y:S01]  /*e490*/  FMUL.FTZ R82, R82, R155.reuse ;  /* 0x0000009b52527220 */ /* 0x080fe20000410000 */
[-C--:B------:R-:W-:Y:S01]  /*e4a0*/  FMUL.FTZ R83, R83, R155.reuse ;  /* 0x0000009b53537220 */ /* 0x080fe20000410000 */
[-C--:B------:R-:W-:Y:S01]  /*e4b0*/  FMUL.FTZ R86, R86, R155.reuse ;  /* 0x0000009b56567220 */ /* 0x080fe20000410000 */
[-C--:B------:R-:W-:Y:S01]  /*e4c0*/  FMUL.FTZ R87, R87, R155.reuse ;  /* 0x0000009b57577220 */ /* 0x080fe20000410000 */
[-C--:B------:R-:W-:Y:S01]  /*e4d0*/  FMUL.FTZ R90, R90, R155.reuse ;  /* 0x0000009b5a5a7220 */ /* 0x080fe20000410000 */
[-C--:B------:R-:W-:Y:S01]  /*e4e0*/  FMUL.FTZ R91, R91, R155.reuse ;  /* 0x0000009b5b5b7220 */ /* 0x080fe20000410000 */
[----:B------:R-:W4:Y:S01]  /*e4f0*/  MUFU.EX2 R198, R198 ;  /* 0x000000c600c67308 */ /* 0x000f220000000800 */
        /* <DEDUP_REMOVED lines=31> */
[----:B------:R-:W5:Y:S01]  /*e6f0*/  MUFU.EX2 R203, R203 ;  /* 0x000000cb00cb7308 */ /* 0x000f620000000800 */
[-C--:B------:R-:W-:Y:S01]  /*e700*/  FMUL.FTZ R150, R150, R155.reuse ;  /* 0x0000009b96967220 */ /* 0x080fe20000410000 */
[----:B------:R-:W-:Y:S01]  /*e710*/  FMUL.FTZ R151, R151, R155 ;  /* 0x0000009b97977220 */ /* 0x000fe20000410000 */
[C---:B------:R-:W-:Y:S01]  /*e720*/  F2FP.F16.F32.PACK_AB R152, R14.reuse, R152 ;  /* 0x000000980e98723e */ /* 0x040fe200000000ff */
[----:B------:R-:W-:Y:S01]  /*e730*/  IMAD.MOV.U32 R21, RZ, RZ, 0x40000040 ;  /* 0x40000040ff157424 */ /* 0x000fe200078e00ff */
[C---:B-1----:R-:W-:Y:S01]  /*e740*/  F2FP.F16.F32.PACK_AB R153, R197.reuse, R153 ;  /* 0x00000099c599723e */ /* 0x042fe200000000ff */
[----:B------:R-:W-:Y:S01]  /*e750*/  FADD.FTZ R207, R14, R207 ;  /* 0x000000cf0ecf7221 */ /* 0x000fe20000010000 */
[----:B0-----:R-:W-:Y:S01]  /*e760*/  F2FP.F16.F32.PACK_AB R155, R222, R200 ;  /* 0x000000c8de9b723e */ /* 0x001fe200000000ff */
[----:B------:R-:W-:Y:S01]  /*e770*/  MUFU.EX2 R204, R204 ;  /* 0x000000cc00cc7308 */ /* 0x000fe20000000800 */
[----:B------:R-:W-:Y:S01]  /*e780*/  F2FP.F16.F32.PACK_AB R156, R178, R177 ;  /* 0x000000b1b29c723e */ /* 0x000fe200000000ff */
[----:B------:R-:W-:Y:S01]  /*e790*/  FADD.FTZ R197, R197, R224 ;  /* 0x000000e0c5c57221 */ /* 0x000fe20000010000 */
[----:B--2---:R-:W-:Y:S01]  /*e7a0*/  F2FP.F16.F32.PACK_AB R157, R226, R225 ;  /* 0x000000e1e29d723e */ /* 0x004fe200000000ff */
[----:B------:R-:W-:Y:S01]  /*e7b0*/  @!P1 VIADD R12, R12, 0x38860 ;  /* 0x000388600c0c9836 */ /* 0x000fe20000000000 */
[----:B------:R-:W-:Y:S01]  /*e7c0*/  F2FP.F16.F32.PACK_AB R158, R182, R179 ;  /* 0x000000b3b69e723e */ /* 0x000fe200000000ff */
[----:B------:R-:W-:Y:S01]  /*e7d0*/  FADD.FTZ R197, R200, R197 ;  /* 0x000000c5c8c57221 */ /* 0x000fe20000010000 */
[----:B---3--:R-:W-:Y:S01]  /*e7e0*/  F2FP.F16.F32.PACK_AB R159, R228, R227 ;  /* 0x000000e3e49f723e */ /* 0x008fe200000000ff */
[----:B------:R-:W0:Y:S01]  /*e7f0*/  MUFU.EX2 R205, R205 ;  /* 0x000000cd00cd7308 */ /* 0x000e220000000800 */
[----:B----4-:R-:W-:Y:S01]  /*e800*/  F2FP.F16.F32.PACK_AB R160, R198, R183 ;  /* 0x000000b7c6a0723e */ /* 0x010fe200000000ff */
[----:B------:R-:W-:Y:S01]  /*e810*/  FADD.FTZ R222, R222, R197 ;  /* 0x000000c5dede7221 */ /* 0x000fe20000010000 */
[----:B-----5:R-:W-:Y:S01]  /*e820*/  F2FP.F16.F32.PACK_AB R161, R203, R202 ;  /* 0x000000cacba1723e */ /* 0x020fe200000000ff */
[----:B------:R-:W-:Y:S01]  /*e830*/  IMAD.MOV.U32 R197, RZ, RZ, R171 ;  /* 0x000000ffffc57224 */ /* 0x000fe200078e00ab */
[----:B------:R-:W-:Y:S01]  /*e840*/  F2FP.F16.F32.PACK_AB R162, R173, R172 ;  /* 0x000000acada2723e */ /* 0x000fe200000000ff */
[----:B------:R-:W-:Y:S01]  /*e850*/  FADD.FTZ R225, R225, R222 ;  /* 0x000000dee1e17221 */ /* 0x000fe20000010000 */
[----:B------:R-:W-:Y:S01]  /*e860*/  IADD3 R20, R168, 0x80, RZ ;  /* 0x00000080a8147810 */ /* 0x000fe20007ffe0ff */
[----:B------:R-:W-:Y:S01]  /*e870*/  MUFU.EX2 R176, R176 ;  /* 0x000000b000b07308 */ /* 0x000fe20000000800 */
[----:B------:R-:W-:Y:S01]  /*e880*/  @!P1 PRMT R12, RZ, 0x654, R12 ;  /* 0x00000654ff0c9816 */ /* 0x000fe2000000000c */
[----:B------:R-:W-:Y:S01]  /*e890*/  FADD.FTZ R226, R226, R225 ;  /* 0x000000e1e2e27221 */ /* 0x000fe20000010000 */
[----:B------:R-:W-:-:S03]  /*e8a0*/  IMAD.MOV.U32 R14, RZ, RZ, R169 ;  /* 0x000000ffff0e7224 */ /* 0x000fc600078e00a9 */
[----:B------:R-:W-:Y:S02]  /*e8b0*/  FADD.FTZ R227, R227, R226 ;  /* 0x000000e2e3e37221 */ /* 0x000fe40000010000 */
[----:B------:R-:W1:Y:S01]  /*e8c0*/  MUFU.EX2 R199, R199 ;  /* 0x000000c700c77308 */ /* 0x000e620000000800 */
[----:B0-----:R-:W-:Y:S01]  /*e8d0*/  F2FP.F16.F32.PACK_AB R163, R205, R204 ;  /* 0x000000cccda3723e */ /* 0x001fe200000000ff */
[----:B------:R-:W-:-:S04]  /*e8e0*/  FADD.FTZ R227, R228, R227 ;  /* 0x000000e3e4e37221 */ /* 0x000fc80000010000 */
[----:B------:R-:W-:Y:S02]  /*e8f0*/  FADD.FTZ R202, R202, R227 ;  /* 0x000000e3caca7221 */ /* 0x000fe40000010000 */
[----:B------:R-:W-:Y:S02]  /*e900*/  MUFU.EX2 R180, R180 ;  /* 0x000000b400b47308 */ /* 0x000fe40000000800 */
[----:B------:R-:W-:-:S04]  /*e910*/  FADD.FTZ R203, R203, R202 ;  /* 0x000000cacbcb7221 */ /* 0x000fc80000010000 */
[----:B------:R-:W-:Y:S02]  /*e920*/  FADD.FTZ R204, R204, R203 ;  /* 0x000000cbcccc7221 */ /* 0x000fe40000010000 */
[----:B------:R-:W0:Y:S01]  /*e930*/  MUFU.EX2 R181, R181 ;  /* 0x000000b500b57308 */ /* 0x000e220000000800 */
[----:B-1----:R-:W-:Y:S01]  /*e940*/  F2FP.F16.F32.PACK_AB R164, R199, R176 ;  /* 0x000000b0c7a4723e */ /* 0x002fe200000000ff */
[----:B------:R-:W-:-:S06]  /*e950*/  FADD.FTZ R204, R205, R204 ;  /* 0x000000cccdcc7221 */ /* 0x000fcc0000010000 */
[----:B------:R1:W-:Y:S08]  /*e960*/  MUFU.EX2 R15, R154 ;  /* 0x0000009a000f7308 */ /* 0x0003f00000000800 */
[----:B------:R-:W2:Y:S01]  /*e970*/  MUFU.EX2 R206, R206 ;  /* 0x000000ce00ce7308 */ /* 0x000ea20000000800 */
[----:B-1----:R-:W-:Y:S01]  /*e980*/  F2FP.F16.F32.PACK_AB R154, R175, R174 ;  /* 0x000000aeaf9a723e */ /* 0x002fe200000000ff */
[----:B------:R-:W-:Y:S01]  /*e990*/  BAR.SYNC.DEFER_BLOCKING 0xf, 0x100 ;  /* 0x03c4000000007b1d */ /* 0x000fe20000010000 */
[----:B0-----:R-:W-:Y:S01]  /*e9a0*/  F2FP.F16.F32.PACK_AB R166, R181, R180 ;  /* 0x000000b4b5a6723e */ /* 0x001fe200000000ff */
[----:B------:R-:W-:-:S04]  /*e9b0*/  FADD.FTZ R174, R174, R207 ;  /* 0x000000cfaeae7221 */ /* 0x000fc80000010000 */
[----:B------:R-:W0:Y:S01]  /*e9c0*/  MUFU.EX2 R221, R221 ;  /* 0x000000dd00dd7308 */ /* 0x000e220000000800 */
[----:B------:R-:W-:-:S04]  /*e9d0*/  FADD.FTZ R174, R175, R174 ;  /* 0x000000aeafae7221 */ /* 0x000fc80000010000 */
[----:B------:R-:W-:-:S03]  /*e9e0*/  FADD.FTZ R177, R177, R174 ;  /* 0x000000aeb1b17221 */ /* 0x000fc60000010000 */
[----:B------:R-:W1:Y:S01]  /*e9f0*/  MUFU.EX2 R223, R223 ;  /* 0x000000df00df7308 */ /* 0x000e620000000800 */
[----:B--2---:R-:W-:Y:S01]  /*ea00*/  F2FP.F16.F32.PACK_AB R165, R206, R15 ;  /* 0x0000000fcea5723e */ /* 0x004fe200000000ff */
[----:B------:R-:W-:Y:S01]  /*ea10*/  FADD.FTZ R178, R178, R177 ;  /* 0x000000b1b2b27221 */ /* 0x000fe20000010000 */
[----:B------:R-:W-:-:S03]  /*ea20*/  FADD.FTZ R15, R15, R204 ;  /* 0x000000cc0f0f7221 */ /* 0x000fc60000010000 */
[----:B------:R-:W-:Y:S01]  /*ea30*/  FADD.FTZ R179, R179, R178 ;  /* 0x000000b2b3b37221 */ /* 0x000fe20000010000 */
[----:B------:R-:W-:Y:S01]  /*ea40*/  FADD.FTZ R206, R206, R15 ;  /* 0x0000000fcece7221 */ /* 0x000fe20000010000 */
[----:B------:R-:W-:Y:S01]  /*ea50*/  IMAD.MOV.U32 R15, RZ, RZ, R18 ;  /* 0x000000ffff0f7224 */ /* 0x000fe200078e0012 */
[----:B------:R2:W-:Y:S01]  /*ea60*/  STSM.16.M88.4 [R194+0x36400], R152 ;  /* 0x03640098c2007844 */ /* 0x0005e20000000200 */
[----:B------:R-:W-:Y:S01]  /*ea70*/  FADD.FTZ R182, R182, R179 ;  /* 0x000000b3b6b67221 */ /* 0x000fe20000010000 */
[----:B0-----:R-:W-:Y:S02]  /*ea80*/  FADD.FTZ R206, R221, R206 ;  /* 0x000000ceddce7221 */ /* 0x001fe40000010000 */
[----:B------:R2:W-:Y:S01]  /*ea90*/  STSM.16.M88.4 [R195], R156 ;  /* 0x0000009cc3007844 */ /* 0x0005e20000000200 */
[----:B------:R-:W-:Y:S01]  /*eaa0*/  FADD.FTZ R183, R183, R182 ;  /* 0x000000b6b7b77221 */ /* 0x000fe20000010000 */
[----:B-1----:R-:W-:Y:S02]  /*eab0*/  F2FP.F16.F32.PACK_AB R167, R223, R221 ;  /* 0x000000dddfa7723e */ /* 0x002fe400000000ff */
[----:B------:R2:W-:Y:S01]  /*eac0*/  STSM.16.M88.4 [R201], R160 ;  /* 0x000000a0c9007844 */ /* 0x0005e20000000200 */
[----:B------:R-:W-:-:S03]  /*ead0*/  FADD.FTZ R183, R198, R183 ;  /* 0x000000b7c6b77221 */ /* 0x000fc60000010000 */
[----:B------:R2:W-:Y:S01]  /*eae0*/  STSM.16.M88.4 [R196], R164 ;  /* 0x000000a4c4007844 */ /* 0x0005e20000000200 */
[----:B------:R-:W-:Y:S01]  /*eaf0*/  WARPGROUP.ARRIVE ;  /* 0x00000000000079c5 */ /* 0x000fe20000000000 */
[----:B------:R-:W-:-:S04]  /*eb00*/  FADD.FTZ R172, R172, R183 ;  /* 0x000000b7acac7221 */ /* 0x000fc80000010000 */
[----:B------:R-:W-:Y:S01]  /*eb10*/  FADD.FTZ R173, R173, R172 ;  /* 0x000000acadad7221 */ /* 0x000fe20000010000 */
[----:B------:R-:W-:Y:S01]  /*eb20*/  HGMMA.64x256x16.F32 R24, R152, gdesc[UR4].tnspB, R24, gsb0 ;  /* 0x43e0000498187df0 */ /* 0x000fe20008000818 */
[----:B------:R-:W-:Y:S01]  /*eb30*/  R2UR UR6, R20 ;  /* 0x00000000140672ca */ /* 0x000fe200000e0000 */
[----:B------:R-:W-:Y:S01]  /*eb40*/  VIADD R20, R168, 0x100 ;  /* 0x00000100a8147836 */ /* 0x000fe20000000000 */
[----:B------:R-:W-:Y:S01]  /*eb50*/  R2UR UR7, R21 ;  /* 0x00000000150772ca */ /* 0x000fe200000e0000 */
[----:B------:R-:W-:Y:S02]  /*eb60*/  IMAD.MOV.U32 R21, RZ, RZ, 0x40000040 ;  /* 0x40000040ff157424 */ /* 0x000fe400078e00ff */
[----:B------:R-:W-:-:S04]  /*eb70*/  FADD.FTZ R176, R176, R173 ;  /* 0x000000adb0b07221 */ /* 0x000fc80000010000 */
[----:B------:R-:W-:Y:S01]  /*eb80*/  FADD.FTZ R199, R199, R176 ;  /* 0x000000b0c7c77221 */ /* 0x000fe20000010000 */
[----:B------:R-:W-:Y:S02]  /*eb90*/  WARPGROUP.DEPBAR.LE gsb0, 0x0 ;  /* 0x00008000000079c5 */ /* 0x000fe40000010000 */
[----:B------:R-:W-:-:S15]  /*eba0*/  WARPGROUP.ARRIVE ;  /* 0x00000000000079c5 */ /* 0x000fde0000000000 */
[----:B------:R-:W-:Y:S01]  /*ebb0*/  HGMMA.64x256x16.F32 R24, R156, gdesc[UR4].tnspB, R24, gsb0 ;  /* 0x43e000049c187df0 */ /* 0x000fe20008000818 */
[----:B------:R-:W-:Y:S01]  /*ebc0*/  R2UR UR6, R20 ;  /* 0x00000000140672ca */ /* 0x000fe200000e0000 */
[----:B------:R-:W-:Y:S01]  /*ebd0*/  VIADD R20, R168, 0x180 ;  /* 0x00000180a8147836 */ /* 0x000fe20000000000 */
[----:B------:R-:W-:Y:S02]  /*ebe0*/  R2UR UR7, R21 ;  /* 0x00000000150772ca */ /* 0x000fe400000e0000 */
[----:B------:R-:W-:Y:S01]  /*ebf0*/  MOV R21, 0x40000040 ;  /* 0x4000004000157802 */ /* 0x000fe20000000f00 */
[----:B------:R-:W-:Y:S02]  /*ec00*/  WARPGROUP.DEPBAR.LE gsb0, 0x0 ;  /* 0x00008000000079c5 */ /* 0x000fe40000010000 */
[----:B------:R-:W-:-:S15]  /*ec10*/  WARPGROUP.ARRIVE ;  /* 0x00000000000079c5 */ /* 0x000fde0000000000 */
[----:B------:R-:W-:-:S05]  /*ec20*/  NOP ;  /* 0x0000000000007918 */ /* 0x000fca0000000000 */
[----:B------:R-:W-:Y:S01]  /*ec30*/  HGMMA.64x256x16.F32 R24, R160, gdesc[UR4].tnspB, R24, gsb0 ;  /* 0x43e00004a0187df0 */ /* 0x000fe20008000818 */
[----:B------:R-:W-:Y:S01]  /*ec40*/  R2UR UR6, R20 ;  /* 0x00000000140672ca */ /* 0x000fe200000e0000 */
[----:B------:R-:W-:Y:S01]  /*ec50*/  FADD.FTZ R20, R180, R199 ;  /* 0x000000c7b4147221 */ /* 0x000fe20000010000 */
[----:B------:R-:W-:Y:S01]  /*ec60*/  R2UR UR7, R21 ;  /* 0x00000000150772ca */ /* 0x000fe200000e0000 */
[----:B------:R-:W-:Y:S02]  /*ec70*/  FADD.FTZ R21, R223, R206 ;  /* 0x000000cedf157221 */ /* 0x000fe40000010000 */
[----:B------:R-:W-:Y:S01]  /*ec80*/  FADD.FTZ R20, R181, R20 ;  /* 0x00000014b5147221 */ /* 0x000fe20000010000 */
[----:B------:R-:W-:Y:S02]  /*ec90*/  WARPGROUP.DEPBAR.LE gsb0, 0x0 ;  /* 0x00008000000079c5 */ /* 0x000fe40000010000 */
[----:B------:R-:W-:-:S15]  /*eca0*/  WARPGROUP.ARRIVE ;  /* 0x00000000000079c5 */ /* 0x000fde0000000000 */
[----:B------:R-:W-:-:S04]  /*ecb0*/  NOP ;  /* 0x0000000000007918 */ /* 0x000fc80000000000 */
        /* <DEDUP_REMOVED lines=12> */
.L_x_1051:
[----:B------:R-:W-:Y:S05]  /*ed80*/  BSYNC B0 ;  /* 0x0000000000007941 */ /* 0x000fea0003800000 */
.L_x_1050:
[----:B------:R-:W0:Y:S01]  /*ed90*/  SHFL.BFLY PT, R3, R20, 0x2, 0x1f ;  /* 0x0c401f0014037f89 */ /* 0x000e2200000e0000 */
[----:B------:R-:W-:Y:S02]  /*eda0*/  IMAD.MOV.U32 R6, RZ, RZ, RZ ;  /* 0x000000ffff067224 */ /* 0x000fe400078e00ff */
[----:B------:R-:W-:Y:S01]  /*edb0*/  IMAD.MOV.U32 R174, RZ, RZ, -0x800000 ;  /* 0xff800000ffae7424 */ /* 0x000fe200078e00ff */
[----:B------:R-:W1:Y:S01]  /*edc0*/  SHFL.BFLY PT, R0, R21, 0x2, 0x1f ;  /* 0x0c401f0015007f89 */ /* 0x000e6200000e0000 */
[----:B------:R-:W-:Y:S02]  /*edd0*/  IMAD.MOV.U32 R175, RZ, RZ, -0x800000 ;  /* 0xff800000ffaf7424 */ /* 0x000fe400078e00ff */
[----:B------:R-:W-:Y:S01]  /*ede0*/  VIADD R212, R212, 0x1 ;  /* 0x00000001d4d47836 */ /* 0x000fe20000000000 */
[----:B------:R-:W-:Y:S08]  /*edf0*/  BAR.ARV 0x8, 0xa0 ;  /* 0x0202800000007b1d */ /* 0x000ff00000002000 */
[----:B------:R-:W-:Y:S01]  /*ee00*/  BAR.SYNC.DEFER_BLOCKING 0xf, 0x100 ;  /* 0x03c4000000007b1d */ /* 0x000fe20000010000 */
[----:B0-----:R-:W-:Y:S01]  /*ee10*/  FADD.FTZ R4, R3, R20 ;  /* 0x0000001403047221 */ /* 0x001fe20000010000 */
[----:B-1----:R-:W-:-:S04]  /*ee20*/  FADD.FTZ R5, R0, R21 ;  /* 0x0000001500057221 */ /* 0x002fc80000010000 */
[----:B------:R-:W0:Y:S04]  /*ee30*/  SHFL.BFLY PT, R3, R4, 0x1, 0x1f ;  /* 0x0c201f0004037f89 */ /* 0x000e2800000e0000 */
[----:B------:R-:W1:Y:S01]  /*ee40*/  SHFL.BFLY PT, R0, R5, 0x1, 0x1f ;  /* 0x0c201f0005007f89 */ /* 0x000e6200000e0000 */
[----:B0-----:R-:W-:Y:S01]  /*ee50*/  FADD.FTZ R7, R4, R3 ;  /* 0x0000000304077221 */ /* 0x001fe20000010000 */
[----:B------:R-:W-:Y:S01]  /*ee60*/  IADD3 R3, -R191, RZ, RZ ;  /* 0x000000ffbf037210 */ /* 0x000fe20007ffe1ff */
[----:B------:R-:W-:Y:S02]  /*ee70*/  VIADD R4, R18, 0x1 ;  /* 0x0000000112047836 */ /* 0x000fe40000000000 */
[----:B-1----:R-:W-:Y:S01]  /*ee80*/  FADD.FTZ R0, R5, R0 ;  /* 0x0000000005007221 */ /* 0x002fe20000010000 */
[----:B------:R-:W-:-:S02]  /*ee90*/  FSETP.NE.FTZ.AND P2, PT, R7, RZ, PT ;  /* 0x000000ff0700720b */ /* 0x000fc40003f55000 */
[----:B------:R-:W-:Y:S01]  /*eea0*/  ISETP.NE.AND P0, PT, R190, R3, PT ;  /* 0x00000003be00720c */ /* 0x000fe20003f05270 */
[----:B------:R-:W-:Y:S01]  /*eeb0*/  IMAD.MOV.U32 R3, RZ, RZ, RZ ;  /* 0x000000ffff037224 */ /* 0x000fe200078e00ff */
[----:B------:R-:W-:Y:S02]  /*eec0*/  FSETP.NE.FTZ.AND P3, PT, R0, RZ, PT ;  /* 0x000000ff0000720b */ /* 0x000fe40003f75000 */
[----:B------:R-:W-:-:S04]  /*eed0*/  ISETP.NE.AND P1, PT, R4, 0x2, PT ;  /* 0x000000020400780c */ /* 0x000fc80003f25270 */
[----:B------:R-:W-:-:S03]  /*eee0*/  SEL R8, RZ, 0x1, P1 ;  /* 0x00000001ff087807 */ /* 0x000fc60000800000 */
[----:B------:R-:W0:Y:S01]  /*eef0*/  @P2 MUFU.RCP R3, R7 ;  /* 0x0000000700032308 */ /* 0x000e220000001000 */
[----:B------:R-:W-:Y:S01]  /*ef00*/  LOP3.LUT R23, R23, R8, RZ, 0x3c, !PT ;  /* 0x0000000817177212 */ /* 0x000fe200078e3cff */
[----:B------:R-:W-:Y:S02]  /*ef10*/  @!P0 IMAD R5, R18, 0x40, R188 ;  /* 0x0000004012058824 */ /* 0x000fe400078e02bc */
[C---:B------:R-:W-:Y:S01]  /*ef20*/  @P2 FMUL.FTZ R18, R170.reuse, 0.69314718246459960938 ;  /* 0x3f317218aa122820 */ /* 0x040fe20000410000 */
[----:B------:R-:W-:Y:S02]  /*ef30*/  @P3 FMUL.FTZ R170, R170, 0.69314718246459960938 ;  /* 0x3f317218aaaa3820 */ /* 0x000fe40000410000 */
[----:B------:R-:W-:Y:S01]  /*ef40*/  @!P0 LEA R5, R5, R2, 0x2 ;  /* 0x0000000205058211 */ /* 0x000fe200078e10ff */
[----:B------:R-:W1:Y:S08]  /*ef50*/  @P3 MUFU.RCP R6, R0 ;  /* 0x0000000000063308 */ /* 0x000e700000001000 */
[----:B------:R-:W3:Y:S01]  /*ef60*/  @P2 MUFU.LG2 R2, R7 ;  /* 0x0000000700022308 */ /* 0x000ee20000000c00 */
[----:B0-----:R-:W-:Y:S01]  /*ef70*/  @!P0 STS [R5+0x38400], R3 ;  /* 0x0384000305008388 */ /* 0x001fe20000000800 */
[-C--:B------:R-:W-:Y:S01]  /*ef80*/  FMUL.FTZ R181, R25, R3.reuse ;  /* 0x0000000319b57220 */ /* 0x080fe20000410000 */
        /* <DEDUP_REMOVED lines=12> */
[-C--:B--2---:R-:W-:Y:S01]  /*f050*/  FMUL.FTZ R167, R45, R3.reuse ;  /* 0x000000032da77220 */ /* 0x084fe20000410000 */
[-C--:B------:R-:W-:Y:S01]  /*f060*/  FMUL.FTZ R172, R48, R3.reuse ;  /* 0x0000000330ac7220 */ /* 0x080fe20000410000 */
[----:B---3--:R-:W-:Y:S01]  /*f070*/  @P2 FMUL.FTZ R21, R2, 0.69314718246459960938 ;  /* 0x3f31721802152820 */ /* 0x008fe20000410000 */
[-C--:B------:R-:W-:Y:S01]  /*f080*/  FMUL.FTZ R12, R49, R3.reuse ;  /* 0x00000003310c7220 */ /* 0x080fe20000410000 */
[-C--:B------:R-:W-:Y:S01]  /*f090*/  FMUL.FTZ R166, R52, R3.reuse ;  /* 0x0000000334a67220 */ /* 0x080fe20000410000 */
        /* <DEDUP_REMOVED lines=55> */
[----:B------:R-:W-:Y:S01]  /*f410*/  @P2 FFMA.FTZ R174, R18, R169, R21 ;  /* 0x000000a912ae2223 */ /* 0x000fe20000010015 */
[----:B------:R-:W-:Y:S01]  /*f420*/  PLOP3.LUT P0, PT, PT, PT, PT, 0x8, 0x0 ;  /* 0x000000000000781c */ /* 0x000fe20003f0e170 */
        /* <DEDUP_REMOVED lines=62> */
.L_x_1001:
[----:B------:R-:W-:Y:S05]  /*f810*/  BSYNC B7 ;  /* 0x0000000000077941 */ /* 0x000fea0003800000 */
.L_x_999:
        /* <DEDUP_REMOVED lines=36> */
[----:B------:R-:W-:Y:S02]  /*fa60*/  LOP3.LUT R44, R169, 0x380, RZ, 0xc0, !PT ;  /* 0x00000380a92c7812 */ /* 0x000fe400078ec0ff */
[----:B------:R-:W-:Y:S01]  /*fa70*/  LOP3.LUT R48, R171, 0x380, RZ, 0xc0, !PT ;  /* 0x00000380ab307812 */ /* 0x000fe200078ec0ff */
[--C-:B------:R-:W-:Y:S01]  /*fa80*/  IMAD.X R49, RZ, RZ, R123.reuse, P0 ;  /* 0x000000ffff317224 */ /* 0x100fe200000e067b */
[----:B------:R-:W-:Y:S02]  /*fa90*/  IADD3 R199, P3, R122, 0x2000, RZ ;  /* 0x000020007ac77810 */ /* 0x000fe40007f7e0ff */
[----:B------:R-:W-:Y:S02]  /*faa0*/  SHF.R.U64 R44, R44, 0x3, RZ ;  /* 0x000000032c2c7819 */ /* 0x000fe400000012ff */
[C---:B------:R-:W-:Y:S01]  /*fab0*/  IADD3 R60, P6, R122.reuse, 0x2020, RZ ;  /* 0x000020207a3c7810 */ /* 0x040fe20007fde0ff */
[----:B------:R-:W-:Y:S01]  /*fac0*/  IMAD.X R57, RZ, RZ, R123, P3 ;  /* 0x000000ffff397224 */ /* 0x000fe200018e067b */
[----:B------:R-:W-:-:S02]  /*fad0*/  IADD3 R197, P4, R122, 0x60, RZ ;  /* 0x000000607ac57810 */ /* 0x000fc40007f9e0ff */
[----:B------:R-:W-:Y:S01]  /*fae0*/  SHF.R.U64 R48, R48, 0x3, RZ ;  /* 0x0000000330307819 */ /* 0x000fe200000012ff */
[--C-:B------:R-:W-:Y:S01]  /*faf0*/  IMAD.X R61, RZ, RZ, R123.reuse, P6 ;  /* 0x000000ffff3d7224 */ /* 0x100fe200030e067b */
[----:B------:R-:W-:Y:S01]  /*fb00*/  IADD3 R64, P5, R122, 0x2040, RZ ;  /* 0x000020407a407810 */ /* 0x000fe20007fbe0ff */
[----:B------:R-:W-:Y:S01]  /*fb10*/  IMAD.X R53, RZ, RZ, R123, P4 ;  /* 0x000000ffff357224 */ /* 0x000fe200020e067b */
[----:B------:R-:W-:Y:S02]  /*fb20*/  LOP3.LUT R56, R199, 0x380, RZ, 0xc0, !PT ;  /* 0x00000380c7387812 */ /* 0x000fe400078ec0ff */
[----:B------:R-:W-:Y:S02]  /*fb30*/  LOP3.LUT R44, R44, R169, RZ, 0x3c, !PT ;  /* 0x000000a92c2c7212 */ /* 0x000fe400078e3cff */
[----:B------:R-:W-:Y:S02]  /*fb40*/  LOP3.LUT R169, R60, 0x380, RZ, 0xc0, !PT ;  /* 0x000003803ca97812 */ /* 0x000fe400078ec0ff */
[----:B------:R-:W-:-:S02]  /*fb50*/  LOP3.LUT R52, R197, 0x380, RZ, 0xc0, !PT ;  /* 0x00000380c5347812 */ /* 0x000fc400078ec0ff */
[----:B------:R-:W-:Y:S02]  /*fb60*/  LOP3.LUT R48, R48, R171, RZ, 0x3c, !PT ;  /* 0x000000ab30307212 */ /* 0x000fe400078e3cff */
[----:B------:R-:W-:Y:S02]  /*fb70*/  LOP3.LUT R171, R64, 0x380, RZ, 0xc0, !PT ;  /* 0x0000038040ab7812 */ /* 0x000fe400078ec0ff */
[----:B------:R-:W-:Y:S02]  /*fb80*/  IADD3.X R45, RZ, R123, RZ, P1, !PT ;  /* 0x0000007bff2d7210 */ /* 0x000fe40000ffe4ff */
[----:B------:R-:W-:Y:S02]  /*fb90*/  SHF.R.U64 R56, R56, 0x3, RZ ;  /* 0x0000000338387819 */ /* 0x000fe400000012ff */
[----:B------:R-:W-:Y:S02]  /*fba0*/  IADD3 R98, P1, R122, 0x4000, RZ ;  /* 0x000040007a627810 */ /* 0x000fe40007f3e0ff */
[----:B------:R-:W-:-:S02]  /*fbb0*/  SHF.R.U64 R169, R169, 0x3, RZ ;  /* 0x00000003a9a97819 */ /* 0x000fc400000012ff */
[----:B------:R-:W-:Y:S01]  /*fbc0*/  IADD3 R4, P0, R122, 0x4020, RZ ;  /* 0x000040207a047810 */ /* 0x000fe20007f1e0ff */
[--C-:B------:R-:W-:Y:S01]  /*fbd0*/  IMAD.X R99, RZ, RZ, R123.reuse, P1 ;  /* 0x000000ffff637224 */ /* 0x100fe200008e067b */
[----:B------:R-:W-:Y:S02]  /*fbe0*/  SHF.R.U64 R52, R52, 0x3, RZ ;  /* 0x0000000334347819 */ /* 0x000fe400000012ff */
[C---:B------:R-:W-:Y:S01]  /*fbf0*/  IADD3 R68, P2, R122.reuse, 0x2060, RZ ;  /* 0x000020607a447810 */ /* 0x040fe20007f5e0ff */
[--C-:B------:R-:W-:Y:S01]  /*fc00*/  IMAD.X R103, RZ, RZ, R123.reuse, P0 ;  /* 0x000000ffff677224 */ /* 0x100fe200000e067b */
[----:B------:R-:W-:Y:S02]  /*fc10*/  SHF.R.U64 R171, R171, 0x3, RZ ;  /* 0x00000003abab7819 */ /* 0x000fe400000012ff */
[----:B------:R-:W-:Y:S01]  /*fc20*/  IADD3 R36, P4, R122, 0x4040, RZ ;  /* 0x000040407a247810 */ /* 0x000fe20007f9e0ff */
[----:B------:R-:W-:Y:S01]  /*fc30*/  IMAD.X R69, RZ, RZ, R123, P2 ;  /* 0x000000ffff457224 */ /* 0x000fe200010e067b */
[----:B------:R-:W-:-:S02]  /*fc40*/  LOP3.LUT R56, R56, R199, RZ, 0x3c, !PT ;  /* 0x000000c738387212 */ /* 0x000fc400078e3cff */
[----:B------:R-:W-:Y:S01]  /*fc50*/  LOP3.LUT R199, R98, 0x380, RZ, 0xc0, !PT ;  /* 0x0000038062c77812 */ /* 0x000fe200078ec0ff */
[----:B------:R-:W-:Y:S01]  /*fc60*/  IMAD.X R107, RZ, RZ, R123, P4 ;  /* 0x000000ffff6b7224 */ /* 0x000fe200020e067b */
[----:B------:R-:W-:Y:S02]  /*fc70*/  LOP3.LUT R60, R169, R60, RZ, 0x3c, !PT ;  /* 0x0000003ca93c7212 */ /* 0x000fe400078e3cff */
[----:B------:R-:W-:Y:S02]  /*fc80*/  LOP3.LUT R52, R52, R197, RZ, 0x3c, !PT ;  /* 0x000000c534347212 */ /* 0x000fe400078e3cff */
[----:B------:R-:W-:Y:S02]  /*fc90*/  LOP3.LUT R169, R4, 0x380, RZ, 0xc0, !PT ;  /* 0x0000038004a97812 */ /* 0x000fe400078ec0ff */
[----:B------:R-:W-:Y:S02]  /*fca0*/  LOP3.LUT R197, R68, 0x380, RZ, 0xc0, !PT ;  /* 0x0000038044c57812 */ /* 0x000fe400078ec0ff */
[----:B------:R-:W-:-:S02]  /*fcb0*/  LOP3.LUT R64, R171, R64, RZ, 0x3c, !PT ;  /* 0x00000040ab407212 */ /* 0x000fc400078e3cff */
[----:B------:R-:W-:Y:S02]  /*fcc0*/  LOP3.LUT R171, R36, 0x380, RZ, 0xc0, !PT ;  /* 0x0000038024ab7812 */ /* 0x000fe400078ec0ff */
[----:B------:R-:W-:Y:S02]  /*fcd0*/  SHF.R.U64 R199, R199, 0x3, RZ ;  /* 0x00000003c7c77819 */ /* 0x000fe400000012ff */
[C---:B------:R-:W-:Y:S02]  /*fce0*/  IADD3 R6, P6, R122.reuse, 0x6000, RZ ;  /* 0x000060007a067810 */ /* 0x040fe40007fde0ff */
[----:B------:R-:W-:Y:S02]  /*fcf0*/  SHF.R.U64 R169, R169, 0x3, RZ ;  /* 0x00000003a9a97819 */ /* 0x000fe400000012ff */
[C---:B------:R-:W-:Y:S01]  /*fd00*/  LOP3.LUT R37, R122.reuse, 0x380, RZ, 0xc0, !PT ;  /* 0x000003807a257812 */ /* 0x040fe200078ec0ff */
[----:B------:R-:W-:Y:S01]  /*fd10*/  IMAD.X R115, RZ, RZ, R123, P6 ;  /* 0x000000ffff737224 */ /* 0x000fe200030e067b */
[----:B------:R-:W-:-:S02]  /*fd20*/  IADD3 R30, P2, R122, 0x6040, RZ ;  /* 0x000060407a1e7810 */ /* 0x000fc40007f5e0ff */
[----:B------:R-:W-:Y:S02]  /*fd30*/  SHF.R.U64 R197, R197, 0x3, RZ ;  /* 0x00000003c5c57819 */ /* 0x000fe400000012ff */
[C---:B------:R-:W-:Y:S02]  /*fd40*/  IADD3 R40, P3, R122.reuse, 0x4060, RZ ;  /* 0x000040607a287810 */ /* 0x040fe40007f7e0ff */
[----:B------:R-:W-:Y:S02]  /*fd50*/  SHF.R.U64 R171, R171, 0x3, RZ ;  /* 0x00000003abab7819 */ /* 0x000fe400000012ff */
[----:B------:R-:W-:Y:S02]  /*fd60*/  IADD3 R34, P1, R122, 0x6060, RZ ;  /* 0x000060607a227810 */ /* 0x000fe40007f3e0ff */
[----:B------:R-:W-:Y:S02]  /*fd70*/  LOP3.LUT R98, R199, R98, RZ, 0x3c, !PT ;  /* 0x00000062c7627212 */ /* 0x000fe400078e3cff */
[----:B------:R-:W-:Y:S01]  /*fd80*/  LOP3.LUT R199, R6, 0x380, RZ, 0xc0, !PT ;  /* 0x0000038006c77812 */ /* 0x000fe200078ec0ff */
[----:B------:R-:W-:Y:S01]  /*fd90*/  IMAD.X R41, RZ, RZ, R123, P1 ;  /* 0x000000ffff297224 */ /* 0x000fe200008e067b */
[----:B------:R-:W-:-:S02]  /*fda0*/  LOP3.LUT R102, R169, R4, RZ, 0x3c, !PT ;  /* 0x00000004a9667212 */ /* 0x000fc400078e3cff */
[----:B------:R-:W-:Y:S02]  /*fdb0*/  SHF.R.U64 R37, R37, 0x3, RZ ;  /* 0x0000000325257819 */ /* 0x000fe400000012ff */
[----:B------:R-:W-:Y:S02]  /*fdc0*/  LOP3.LUT R68, R197, R68, RZ, 0x3c, !PT ;  /* 0x00000044c5447212 */ /* 0x000fe400078e3cff */
[----:B------:R-:W-:Y:S02]  /*fdd0*/  LOP3.LUT R169, R30, 0x380, RZ, 0xc0, !PT ;  /* 0x000003801ea97812 */ /* 0x000fe400078ec0ff */
[----:B------:R-:W-:Y:S02]  /*fde0*/  LOP3.LUT R197, R40, 0x380, RZ, 0xc0, !PT ;  /* 0x0000038028c57812 */ /* 0x000fe400078ec0ff */
[----:B------:R-:W-:Y:S02]  /*fdf0*/  LOP3.LUT R106, R171, R36, RZ, 0x3c, !PT ;  /* 0x00000024ab6a7212 */ /* 0x000fe400078e3cff */
[----:B------:R-:W-:-:S02]  /*fe00*/  IADD3.X R65, RZ, R123, RZ, P5, !PT ;  /* 0x0000007bff417210 */ /* 0x000fc40002ffe4ff */
[----:B------:R-:W-:Y:S02]  /*fe10*/  LOP3.LUT R171, R34, 0x380, RZ, 0xc0, !PT ;  /* 0x0000038022ab7812 */ /* 0x000fe400078ec0ff */
[----:B-1----:R-:W-:Y:S02]  /*fe20*/  IADD3 R24, P5, R122, 0x6020, RZ ;  /* 0x000060207a187810 */ /* 0x002fe40007fbe0ff */
[----:B------:R-:W-:Y:S02]  /*fe30*/  SHF.R.U64 R199, R199, 0x3, RZ ;  /* 0x00000003c7c77819 */ /* 0x000fe400000012ff */
[----:B------:R-:W-:Y:S01]  /*fe40*/  LOP3.LUT R122, R37, R122, RZ, 0x3c, !PT ;  /* 0x0000007a257a7212 */ /* 0x000fe200078e3cff */
[--C-:B------:R-:W-:Y:S01]  /*fe50*/  IMAD.X R119, RZ, RZ, R123.reuse, P5 ;  /* 0x000000ffff777224 */ /* 0x100fe200028e067b */
[----:B------:R-:W-:Y:S01]  /*fe60*/  SHF.R.U64 R169, R169, 0x3, RZ ;  /* 0x00000003a9a97819 */ /* 0x000fe200000012ff */
[----:B------:R-:W-:Y:S01]  /*fe70*/  IMAD.X R37, RZ, RZ, R123, P2 ;  /* 0x000000ffff257224 */ /* 0x000fe200010e067b */
[----:B------:R-:W-:-:S02]  /*fe80*/  SHF.R.U64 R197, R197, 0x3, RZ ;  /* 0x00000003c5c57819 */ /* 0x000fc400000012ff */
[----:B------:R-:W-:Y:S02]  /*fe90*/  SHF.R.U64 R171, R171, 0x3, RZ ;  /* 0x00000003abab7819 */ /* 0x000fe400000012ff */
[----:B------:R-:W-:Y:S02]  /*fea0*/  LOP3.LUT R114, R199, R6, RZ, 0x3c, !PT ;  /* 0x00000006c7727212 */ /* 0x000fe400078e3cff */
[-C--:B------:R-:W-:Y:S02]  /*feb0*/  IADD3.X R111, RZ, R123.reuse, RZ, P3, !PT ;  /* 0x0000007bff6f7210 */ /* 0x080fe40001ffe4ff */
[----:B------:R-:W-:Y:S02]  /*fec0*/  MOV R122, R122 ;  /* 0x0000007a007a7202 */ /* 0x000fe40000000f00 */
[----:B------:R-:W-:Y:S02]  /*fed0*/  F2FP.F16.F32.PACK_AB R4, R181, R183 ;  /* 0x000000b7b504723e */ /* 0x000fe400000000ff */
[----:B------:R-:W-:Y:S01]  /*fee0*/  F2FP.F16.F32.PACK_AB R6, R179, R182 ;  /* 0x000000b6b306723e */ /* 0x000fe200000000ff */
[----:B------:R-:W-:Y:S01]  /*fef0*/  BAR.SYNC.DEFER_BLOCKING 0x1, 0x100 ;  /* 0x0044000000007b1d */ /* 0x000fe20000010000 */
[----:B------:R-:W-:-:S02]  /*ff00*/  LOP3.LUT R36, R169, R30, RZ, 0x3c, !PT ;  /* 0x0000001ea9247212 */ /* 0x000fc400078e3cff */
[----:B------:R-:W-:Y:S02]  /*ff10*/  LOP3.LUT R110, R197, R40, RZ, 0x3c, !PT ;  /* 0x00000028c56e7212 */ /* 0x000fe400078e3cff */
[----:B------:R-:W-:Y:S02]  /*ff20*/  LOP3.LUT R123, R24, 0x380, RZ, 0xc0, !PT ;  /* 0x00000380187b7812 */ /* 0x000fe400078ec0ff */
[----:B------:R-:W-:Y:S02]  /*ff30*/  MOV R45, R44 ;  /* 0x0000002c002d7202 */ /* 0x000fe40000000f00 */
[----:B------:R-:W-:Y:S02]  /*ff40*/  F2FP.F16.F32.PACK_AB R30, R176, R178 ;  /* 0x000000b2b01e723e */ /* 0x000fe400000000ff */
[----:B------:R-:W-:Y:S02]  /*ff50*/  LOP3.LUT R40, R171, R34, RZ, 0x3c, !PT ;  /* 0x00000022ab287212 */ /* 0x000fe400078e3cff */
[----:B------:R-:W-:-:S02]  /*ff60*/  MOV R48, R48 ;  /* 0x0000003000307202 */ /* 0x000fc40000000f00 */
[----:B------:R-:W-:Y:S02]  /*ff70*/  F2FP.F16.F32.PACK_AB R34, R167, R173 ;  /* 0x000000ada722723e */ /* 0x000fe400000000ff */
[----:B------:R-:W-:Y:S02]  /*ff80*/  MOV R52, R52 ;  /* 0x0000003400347202 */ /* 0x000fe40000000f00 */
[----:B------:R-:W-:Y:S02]  /*ff90*/  SHF.R.U64 R123, R123, 0x3, RZ ;  /* 0x000000037b7b7819 */ /* 0x000fe400000012ff */
[----:B------:R-:W-:Y:S02]  /*ffa0*/  MOV R56, R56 ;  /* 0x0000003800387202 */ /* 0x000fe40000000f00 */
[----:B------:R-:W-:Y:S01]  /*ffb0*/  MOV R60, R60 ;  /* 0x0000003c003c7202 */ /* 0x000fe20000000f00 */
[----:B------:R1:W-:Y:S01]  /*ffc0*/  STSM.16.M88.4 [R122], R4 ;  /* 0x000000047a007844 */ /* 0x0003e20000000200 */
[----:B------:R-:W-:-:S02]  /*ffd0*/  MOV R64, R64 ;  /* 0x0000004000407202 */ /* 0x000fc40000000f00 */
[----:B------:R-:W-:Y:S01]  /*ffe0*/  MOV R68, R68 ;  /* 0x0000004400447202 */ /* 0x000fe20000000f00 */
[----:B------:R2:W-:Y:S01]  /*fff0*/  STSM.16.M88.4 [R45], R28 ;  /* 0x0000001c2d007844 */ /* 0x0005e20000000200 */
[----:B------:R-:W-:Y:S02]  /*10000*/  F2FP.F16.F32.PACK_AB R83, R87, R86 ;  /* 0x000000565753723e */ /* 0x000fe400000000ff */
[----:B------:R-:W-:Y:S01]  /*10010*/  F2FP.F16.F32.PACK_AB R89, R91, R90 ;  /* 0x0000005a5b59723e */ /* 0x000fe200000000ff */
[----:B------:R-:W-:Y:S01]  /*10020*/  STSM.16.M88.4 [R48], R32 ;  /* 0x0000002030007844 */ /* 0x000fe20000000200 */
[----:B------:R-:W-:Y:S02]  /*10030*/  LOP3.LUT R118, R123, R24, RZ, 0x3c, !PT ;  /* 0x000000187b767212 */ /* 0x000fe400078e3cff */
[----:B------:R-:W-:Y:S01]  /*10040*/  MOV R0, R98 ;  /* 0x0000006200007202 */ /* 0x000fe20000000f00 */
[----:B------:R-:W-:Y:S01]  /*10050*/  STSM.16.M88.4 [R52], R12 ;  /* 0x0000000c34007844 */ /* 0x000fe20000000200 */
[----:B------:R-:W-:-:S02]  /*10060*/  F2FP.F16.F32.PACK_AB R90, R93, R92 ;  /* 0x0000005c5d5a723e */ /* 0x000fc400000000ff */
[----:B------:R-:W-:Y:S01]  /*10070*/  F2FP.F16.F32.PACK_AB R91, R95, R94 ;  /* 0x0000005e5f5b723e */ /* 0x000fe200000000ff */
[----:B------:R-:W-:Y:S01]  /*10080*/  STSM.16.M88.4 [R56], R8 ;  /* 0x0000000838007844 */ /* 0x000fe20000000200 */
[----:B-1----:R-:W-:Y:S02]  /*10090*/  F2FP.F16.F32.PACK_AB R4, R160, R163 ;  /* 0x000000a3a004723e */ /* 0x002fe400000000ff */
[----:B------:R-:W-:Y:S02]  /*100a0*/  F2FP.F16.F32.PACK_AB R5, R67, R66 ;  /* 0x000000424305723e */ /* 0x000fe400000000ff */
[----:B------:R-:W-:Y:S02]  /*100b0*/  F2FP.F16.F32.PACK_AB R6, R152, R162 ;  /* 0x000000a29806723e */ /* 0x000fe400000000ff */
[----:B------:R-:W-:Y:S02]  /*100c0*/  F2FP.F16.F32.PACK_AB R7, R71, R70 ;  /* 0x000000464707723e */ /* 0x000fe400000000ff */
[----:B--2---:R-:W-:-:S02]  /*100d0*/  F2FP.F16.F32.PACK_AB R28, R73, R158 ;  /* 0x0000009e491c723e */ /* 0x004fc400000000ff */
[----:B------:R-:W-:Y:S01]  /*100e0*/  F2FP.F16.F32.PACK_AB R29, R75, R74 ;  /* 0x0000004a4b1d723e */ /* 0x000fe200000000ff */
[----:B------:R1:W-:Y:S01]  /*100f0*/  STSM.16.M88.4 [R60], R4 ;  /* 0x000000043c007844 */ /* 0x0003e20000000200 */
[----:B------:R-:W-:Y:S02]  /*10100*/  F2FP.F16.F32.PACK_AB R30, R77, R76 ;  /* 0x0000004c4d1e723e */ /* 0x000fe400000000ff */
[----:B------:R-:W-:Y:S02]  /*10110*/  F2FP.F16.F32.PACK_AB R31, R79, R78 ;  /* 0x0000004e4f1f723e */ /* 0x000fe400000000ff */
[----:B------:R-:W-:Y:S02]  /*10120*/  F2FP.F16.F32.PACK_AB R96, R97, R96 ;  /* 0x000000606160723e */ /* 0x000fe400000000ff */
[----:B------:R-:W-:Y:S01]  /*10130*/  MOV R102, R102 ;  /* 0x0000006600667202 */ /* 0x000fe20000000f00 */
[----:B------:R-:W-:Y:S01]  /*10140*/  STSM.16.M88.4 [R64], R28 ;  /* 0x0000001c40007844 */ /* 0x000fe20000000200 */
[----:B------:R-:W-:-:S02]  /*10150*/  MOV R24, R106 ;  /* 0x0000006a00187202 */ /* 0x000fc40000000f00 */
[----:B------:R-:W-:Y:S01]  /*10160*/  F2FP.F16.F32.PACK_AB R97, R42, R3 ;  /* 0x000000032a61723e */ /* 0x000fe200000000ff */
[----:B------:R-:W-:Y:S01]  /*10170*/  STSM.16.M88.4 [R68], R80 ;  /* 0x0000005044007844 */ /* 0x000fe20000000200 */
[----:B------:R-:W-:Y:S02]  /*10180*/  F2FP.F16.F32.PACK_AB R98, R101, R100 ;  /* 0x000000646562723e */ /* 0x000fe400000000ff */
[----:B------:R-:W-:Y:S01]  /*10190*/  F2FP.F16.F32.PACK_AB R99, R54, R50 ;  /* 0x000000323663723e */ /* 0x000fe200000000ff */
[----:B------:R2:W-:Y:S01]  /*101a0*/  STSM.16.M88.4 [R0], R88 ;  /* 0x0000005800007844 */ /* 0x0005e20000000200 */
[----:B------:R-:W-:Y:S02]  /*101b0*/  F2FP.F16.F32.PACK_AB R104, R105, R104 ;  /* 0x000000686968723e */ /* 0x000fe400000000ff */
[----:B------:R-:W-:Y:S01]  /*101c0*/  MOV R44, R114 ;  /* 0x00000072002c7202 */ /* 0x000fe20000000f00 */
[----:B------:R-:W-:Y:S01]  /*101d0*/  STSM.16.M88.4 [R102], R96 ;  /* 0x0000006066007844 */ /* 0x000fe20000000200 */
[----:B------:R-:W-:-:S02]  /*101e0*/  F2FP.F16.F32.PACK_AB R105, R62, R58 ;  /* 0x0000003a3e69723e */ /* 0x000fc400000000ff */
[----:B------:R-:W-:Y:S02]  /*101f0*/  F2FP.F16.F32.PACK_AB R106, R109, R108 ;  /* 0x0000006c6d6a723e */ /* 0x000fe400000000ff */
[----:B------:R-:W-:Y:S02]  /*10200*/  F2FP.F16.F32.PACK_AB R107, R153, R72 ;  /* 0x00000048996b723e */ /* 0x000fe400000000ff */
[----:B------:R-:W-:Y:S02]  /*10210*/  F2FP.F16.F32.PACK_AB R112, R113, R112 ;  /* 0x000000707170723e */ /* 0x000fe400000000ff */
[----:B------:R-:W-:Y:S01]  /*10220*/  MOV R110, R110 ;  /* 0x0000006e006e7202 */ /* 0x000fe20000000f00 */
[----:B------:R3:W-:Y:S01]  /*10230*/  STSM.16.M88.4 [R24], R104 ;  /* 0x0000006818007844 */ /* 0x0007e20000000200 */
        /* <DEDUP_REMOVED lines=11> */
[----:B------:R-:W-:Y:S01]  /*102f0*/  STSM.16.M88.4 [R44], R120 ;  /* 0x000000782c007844 */ /* 0x000fe20000000200 */
[----:B------:R-:W-:Y:S02]  /*10300*/  ISETP.NE.U32.AND P0, PT, RZ, UR4, PT ;  /* 0x00000004ff007c0c */ /* 0x000fe4000bf05070 */
[----:B-1----:R-:W-:Y:S02]  /*10310*/  IADD3 R6, P1, R209, UR4, RZ ;  /* 0x00000004d1067c10 */ /* 0x002fe4000ff3e0ff */
[----:B------:R-:W-:Y:S02]  /*10320*/  MOV R118, R118 ;  /* 0x0000007600767202 */ /* 0x000fe40000000f00 */
[----:B------:R-:W-:-:S02]  /*10330*/  F2FP.F16.F32.PACK_AB R130, R133, R132 ;  /* 0x000000848582723e */ /* 0x000fc400000000ff */
[----:B------:R-:W-:Y:S02]  /*10340*/  F2FP.F16.F32.PACK_AB R131, R135, R134 ;  /* 0x000000868783723e */ /* 0x000fe400000000ff */
[----:B------:R-:W-:Y:S02]  /*10350*/  F2FP.F16.F32.PACK_AB R137, R139, R138 ;  /* 0x0000008a8b89723e */ /* 0x000fe400000000ff */
[----:B------:R-:W-:Y:S01]  /*10360*/  F2FP.F16.F32.PACK_AB R144, R145, R144 ;  /* 0x000000909190723e */ /* 0x000fe200000000ff */
[----:B------:R-:W-:Y:S01]  /*10370*/  STSM.16.M88.4 [R118], R128 ;  /* 0x0000008076007844 */ /* 0x000fe20000000200 */
[----:B------:R-:W-:Y:S02]  /*10380*/  MOV R36, R36 ;  /* 0x0000002400247202 */ /* 0x000fe40000000f00 */
[----:B------:R-:W-:Y:S02]  /*10390*/  F2FP.F16.F32.PACK_AB R138, R141, R140 ;  /* 0x0000008c8d8a723e */ /* 0x000fe400000000ff */
[----:B------:R-:W-:-:S02]  /*103a0*/  F2FP.F16.F32.PACK_AB R139, R143, R142 ;  /* 0x0000008e8f8b723e */ /* 0x000fc400000000ff */
[----:B------:R-:W-:Y:S02]  /*103b0*/  F2FP.F16.F32.PACK_AB R145, R147, R146 ;  /* 0x000000929391723e */ /* 0x000fe400000000ff */
[----:B------:R-:W-:Y:S01]  /*103c0*/  MOV R40, R40 ;  /* 0x0000002800287202 */ /* 0x000fe20000000f00 */
[----:B------:R1:W-:Y:S01]  /*103d0*/  STSM.16.M88.4 [R36], R136 ;  /* 0x0000008824007844 */ /* 0x0003e20000000200 */
[----:B------:R-:W-:Y:S02]  /*103e0*/  F2FP.F16.F32.PACK_AB R146, R149, R148 ;  /* 0x000000949592723e */ /* 0x000fe400000000ff */
[----:B------:R-:W-:Y:S02]  /*103f0*/  F2FP.F16.F32.PACK_AB R147, R151, R150 ;  /* 0x000000969793723e */ /* 0x000fe400000000ff */
[----:B------:R-:W-:Y:S02]  /*10400*/  ISETP.NE.AND.EX P0, PT, RZ, UR5, PT, P0 ;  /* 0x00000005ff007c0c */ /* 0x000fe4000bf05300 */
[----:B------:R-:W-:Y:S01]  /*10410*/  IADD3.X R7, R210, UR5, RZ, P1, !PT ;  /* 0x00000005d2077c10 */ /* 0x000fe20008ffe4ff */
[----:B------:R-:W-:Y:S01]  /*10420*/  ULDC.64 UR4, c[0x0][0xce0] ;  /* 0x0003380000047ab9 */ /* 0x000fe20000000a00 */
[----:B------:R4:W-:Y:S01]  /*10430*/  STSM.16.M88.4 [R40], R144 ;  /* 0x0000009028007844 */ /* 0x0009e20000000200 */
[----:B------:R-:W-:Y:S01]  /*10440*/  BAR.SYNC.DEFER_BLOCKING 0x1, 0x100 ;  /* 0x0044000000007b1d */ /* 0x000fe20000010000 */
[----:B------:R-:W-:-:S02]  /*10450*/  ISETP.NE.U32.AND P6, PT, RZ, UR4, PT ;  /* 0x00000004ff007c0c */ /* 0x000fc4000bfc5070 */
[----:B--2---:R-:W-:Y:S02]  /*10460*/  MOV R0, RZ ;  /* 0x000000ff00007202 */ /* 0x004fe40000000f00 */
[----:B------:R-:W-:-:S13]  /*10470*/  ISETP.NE.AND.EX P6, PT, RZ, UR5, PT, P6 ;  /* 0x00000005ff007c0c */ /* 0x000fda000bfc5360 */
[----:B------:R-:W-:Y:S01]  /*10480*/  @P6 IADD3 R4, P4, R209, UR4, RZ ;  /* 0x00000004d1046c10 */ /* 0x000fe2000ff9e0ff */
[----:B------:R-:W-:Y:S02]  /*10490*/  ULDC UR4, c[0x0][0xb88] ;  /* 0x0002e20000047ab9 */ /* 0x000fe40000000800 */
[----:B---3--:R-:W-:Y:S01]  /*104a0*/  IMAD.U32 R24, RZ, RZ, UR4 ;  /* 0x00000004ff187e24 */ /* 0x008fe2000f8e00ff */
        /* <DEDUP_REMOVED lines=20> */
[----:B------:R-:W-:Y:S01]  /*105f0*/  LOP3.LUT R12, R12, R13, RZ, 0x3c, !PT ;  /* 0x0000000d0c0c7212 */ /* 0x000fe200078e3cff */
[--C-:B------:R-:W-:Y:S01]  /*10600*/  IMAD.X R13, RZ, RZ, R21.reuse, P2 ;  /* 0x000000ffff0d7224 */ /* 0x100fe200010e0615 */
[----:B------:R-:W-:Y:S01]  /*10610*/  LOP3.LUT R28, R28, R29, RZ, 0x3c, !PT ;  /* 0x0000001d1c1c7212 */ /* 0x000fe200078e3cff */
[----:B------:R-:W-:Y:S01]  /*10620*/  IMAD.X R29, RZ, RZ, R21, P3 ;  /* 0x000000ffff1d7224 */ /* 0x000fe200018e0615 */
[----:B------:R-:W-:Y:S02]  /*10630*/  LOP3.LUT R32, R32, R33, RZ, 0x3c, !PT ;  /* 0x0000002120207212 */ /* 0x000fe400078e3cff */
[----:B------:R-:W-:-:S02]  /*10640*/  P2R R10, PR, RZ, 0x20 ;  /* 0x00000020ff0a7803 */ /* 0x000fc40000000000 */
[----:B------:R-:W-:Y:S02]  /*10650*/  IADD3.X R33, RZ, R21, RZ, P4, !PT ;  /* 0x00000015ff217210 */ /* 0x000fe400027fe4ff */
[C---:B------:R-:W-:Y:S02]  /*10660*/  IADD3 R41, P1, R20.reuse, 0x6000, RZ ;  /* 0x0000600014297810 */ /* 0x040fe40007f3e0ff */
[C---:B------:R-:W-:Y:S02]  /*10670*/  IADD3 R45, P2, R20.reuse, 0x7000, RZ ;  /* 0x00007000142d7810 */ /* 0x040fe40007f5e0ff */
[C---:B------:R-:W-:Y:S02]  /*10680*/  IADD3 R49, P3, R20.reuse, 0x8000, RZ ;  /* 0x0000800014317810 */ /* 0x040fe40007f7e0ff */
[C---:B------:R-:W-:Y:S02]  /*10690*/  IADD3 R53, P4, R20.reuse, 0x9000, RZ ;  /* 0x0000900014357810 */ /* 0x040fe40007f9e0ff */
[----:B------:R-:W-:-:S02]  /*106a0*/  IADD3 R57, P5, R20, 0xa000, RZ ;  /* 0x0000a00014397810 */ /* 0x000fc40007fbe0ff */
[----:B-1----:R-:W-:Y:S02]  /*106b0*/  LOP3.LUT R36, R37, 0x380, RZ, 0xc0, !PT ;  /* 0x0000038025247812 */ /* 0x002fe400078ec0ff */
[----:B----4-:R-:W-:Y:S02]  /*106c0*/  LOP3.LUT R40, R41, 0x380, RZ, 0xc0, !PT ;  /* 0x0000038029287812 */ /* 0x010fe400078ec0ff */
[----:B------:R-:W-:Y:S02]  /*106d0*/  LOP3.LUT R44, R45, 0x380, RZ, 0xc0, !PT ;  /* 0x000003802d2c7812 */ /* 0x000fe400078ec0ff */
        /* <DEDUP_REMOVED lines=15> */
[----:B--2---:R-:W-:Y:S06]  /*107d0*/  @P6 BRA `(.L_x_1065) ;  /* 0x0000000000106947 */ /* 0x004fec0003800000 */
[----:B------:R-:W-:Y:S05]  /*107e0*/  @!P0 BRA `(.L_x_1065) ;  /* 0x00000000000c8947 */ /* 0x000fea0003800000 */
[----:B------:R-:W2:Y:S04]  /*107f0*/  LDG.E R3, desc[UR54][R6.64] ;  /* 0x0000003606037981 */ /* 0x000ea8000c1e1900 */
[----:B-----5:R-:W2:Y:S02]  /*10800*/  LDG.E R24, desc[UR54][R6.64+0x4] ;  /* 0x0000043606187981 */ /* 0x020ea4000c1e1900 */
[----:B--2---:R-:W-:-:S07]  /*10810*/  IMAD.IADD R24, R24, 0x1, -R3 ;  /* 0x0000000118187824 */ /* 0x004fce00078e0a03 */
.L_x_1065:
        /* <DEDUP_REMOVED lines=8> */
[--C-:B------:R-:W-:Y:S01]  /*108a0*/  IMAD.X R49, RZ, RZ, R21.reuse, P3 ;  /* 0x000000ffff317224 */ /* 0x100fe200018e0615 */
[C---:B------:R-:W-:Y:S01]  /*108b0*/  IADD3 R69, P2, R20.reuse, 0xd000, RZ ;  /* 0x0000d00014457810 */ /* 0x040fe20007f5e0ff */
[----:B------:R-:W-:Y:S01]  /*108c0*/  IMAD.X R53, RZ, RZ, R21, P4 ;  /* 0x000000ffff357224 */ /* 0x000fe200020e0615 */
[----:B------:R-:W-:-:S02]  /*108d0*/  IADD3 R73, P3, R20, 0xe000, RZ ;  /* 0x0000e00014497810 */ /* 0x000fc40007f7e0ff */
[C---:B------:R-:W-:Y:S02]  /*108e0*/  IADD3 R4, P4, R20.reuse, 0xf000, RZ ;  /* 0x0000f00014047810 */ /* 0x040fe40007f9e0ff */
[----:B------:R-:W-:Y:S02]  /*108f0*/  LOP3.LUT R60, R61, 0x380, RZ, 0xc0, !PT ;  /* 0x000003803d3c7812 */ /* 0x000fe400078ec0ff */
[----:B------:R-:W-:Y:S01]  /*10900*/  LOP3.LUT R64, R65, 0x380, RZ, 0xc0, !PT ;  /* 0x0000038041407812 */ /* 0x000fe200078ec0ff */
[----:B------:R-:W-:Y:S01]  /*10910*/  IMAD.X R77, RZ, RZ, R21, P4 ;  /* 0x000000ffff4d7224 */ /* 0x000fe200020e0615 */
[----:B------:R-:W-:Y:S02]  /*10920*/  LOP3.LUT R68, R69, 0x380, RZ, 0xc0, !PT ;  /* 0x0000038045447812 */ /* 0x000fe400078ec0ff */
[----:B------:R-:W-:Y:S02]  /*10930*/  LOP3.LUT R72, R73, 0x380, RZ, 0xc0, !PT ;  /* 0x0000038049487812 */ /* 0x000fe400078ec0ff */
[----:B------:R-:W-:-:S02]  /*10940*/  LOP3.LUT R5, R20, 0x380, RZ, 0xc0, !PT ;  /* 0x0000038014057812 */ /* 0x000fc400078ec0ff */
[----:B-1----:R-:W-:Y:S02]  /*10950*/  ISETP.NE.AND P5, PT, R3, RZ, PT ;  /* 0x000000ff0300720c */ /* 0x002fe40003fa5270 */
[----:B------:R-:W-:Y:S02]  /*10960*/  LOP3.LUT R3, R4, 0x380, RZ, 0xc0, !PT ;  /* 0x0000038004037812 */ /* 0x000fe400078ec0ff */
        /* <DEDUP_REMOVED lines=12> */
[----:B------:R-:W-:Y:S01]  /*10a30*/  IMAD.X R73, RZ, RZ, R21, P3 ;  /* 0x000000ffff497224 */ /* 0x000fe200018e0615 */
[----:B------:R-:W-:-:S02]  /*10a40*/  IADD3.X R65, RZ, R21, RZ, P1, !PT ;  /* 0x00000015ff417210 */ /* 0x000fc40000ffe4ff */
[----:B------:R-:W-:Y:S02]  /*10a50*/  LOP3.LUT R20, R5, R20, RZ, 0x3c, !PT ;  /* 0x0000001405147212 */ /* 0x000fe400078e3cff */
        /* <DEDUP_REMOVED lines=8> */
[----:B------:R-:W-:Y:S02]  /*10ae0*/  IMAD R3, R80, UR4, RZ ;  /* 0x0000000450037c24 */ /* 0x000fe4000f8e02ff */
[----:B------:R-:W-:Y:S02]  /*10af0*/  IMAD.MOV.U32 R4, RZ, RZ, R0 ;  /* 0x000000ffff047224 */ /* 0x000fe400078e0000 */
[C---:B------:R-:W-:Y:S02]  /*10b00*/  IMAD R3, R208.reuse, UR5, R3 ;  /* 0x00000005d0037c24 */ /* 0x040fe4000f8e0203 */
[----:B------:R-:W-:Y:S01]  /*10b10*/  IMAD.WIDE.U32 R4, R208, UR4, R4 ;  /* 0x00000004d0047c25 */ /* 0x000fe2000f8e0004 */
[----:B------:R-:W-:-:S03]  /*10b20*/  ULDC.64 UR4, c[0x0][0xc78] ;  /* 0x00031e0000047ab9 */ /* 0x000fc60000000a00 */
[----:B------:R-:W-:Y:S02]  /*10b30*/  IMAD.IADD R5, R5, 0x1, R3 ;  /* 0x0000000105057824 */ /* 0x000fe400078e0203 */
[----:B------:R-:W-:Y:S02]  /*10b40*/  IMAD.MOV R7, RZ, RZ, -R191 ;  /* 0x000000ffff077224 */ /* 0x000fe400078e0abf */
[----:B------:R-:W-:Y:S02]  /*10b50*/  IMAD R3, R215, UR4, RZ ;  /* 0x00000004d7037c24 */ /* 0x000fe4000f8e02ff */
[----:B------:R-:W-:Y:S01]  /*10b60*/  IMAD R11, R213, 0x40, R188 ;  /* 0x00000040d50b7824 */ /* 0x000fe200078e02bc */
[----:B------:R-:W-:Y:S01]  /*10b70*/  ISETP.NE.AND P0, PT, R190, R7, PT ;  /* 0x00000007be00720c */ /* 0x000fe20003f05270 */
[----:B------:R-:W-:-:S03]  /*10b80*/  IMAD.WIDE.U32 R4, R83, UR4, R4 ;  /* 0x0000000453047c25 */ /* 0x000fc6000f8e0004 */
[----:B------:R-:W-:Y:S01]  /*10b90*/  SHF.R.S32.HI R7, RZ, 0x1f, R11 ;  /* 0x0000001fff077819 */ /* 0x000fe2000001140b */
[----:B------:R-:W-:Y:S01]  /*10ba0*/  IMAD R10, R83, UR5, R3 ;  /* 0x00000005530a7c24 */ /* 0x000fe2000f8e0203 */
[C---:B------:R-:W-:Y:S01]  /*10bb0*/  IADD3 R6, P2, R11.reuse, R4, RZ ;  /* 0x000000040b067210 */ /* 0x040fe20007f5e0ff */
[C---:B------:R-:W-:Y:S01]  /*10bc0*/  VIADD R3, R11.reuse, 0x8 ;  /* 0x000000080b037836 */ /* 0x040fe20000000000 */
[-C--:B------:R-:W-:Y:S01]  /*10bd0*/  ISETP.GE.OR P1, PT, R11, R24.reuse, P0 ;  /* 0x000000180b00720c */ /* 0x080fe20000726670 */
[----:B------:R-:W-:Y:S01]  /*10be0*/  ULDC.64 UR4, c[0x0][0xc40] ;  /* 0x0003100000047ab9 */ /* 0x000fe20000000a00 */
[----:B------:R-:W-:Y:S02]  /*10bf0*/  IADD3.X R7, R7, R5, R10, P2, !PT ;  /* 0x0000000507077210 */ /* 0x000fe400017fe40a */
[----:B------:R-:W-:Y:S02]  /*10c00*/  ISETP.GE.OR P0, PT, R3, R24, P0 ;  /* 0x000000180300720c */ /* 0x000fe40000706670 */
[----:B------:R-:W-:-:S04]  /*10c10*/  LEA R4, P2, R6, UR4, 0x2 ;  /* 0x0000000406047c11 */ /* 0x000fc8000f8410ff */
[----:B------:R-:W-:-:S05]  /*10c20*/  LEA.HI.X R5, R6, UR5, R7, 0x2, P2 ;  /* 0x0000000506057c11 */ /* 0x000fca00090f1407 */
[----:B------:R1:W-:Y:S04]  /*10c30*/  @!P1 STG.E desc[UR54][R4.64], R174 ;  /* 0x000000ae04009986 */ /* 0x0003e8000c101936 */
[----:B------:R1:W-:Y:S02]  /*10c40*/  @!P0 STG.E desc[UR54][R4.64+0x20], R175 ;  /* 0x000020af04008986 */ /* 0x0003e4000c101936 */
.L_x_1066:
[----:B------:R-:W2:Y:S01]  /*10c50*/  LDC R90, c[0x0][0xb8c] ;  /* 0x0002e300ff5a7b82 */ /* 0x000ea20000000800 */
[----:B-1----:R1:W5:Y:S01]  /*10c60*/  LD.E.128 R4, desc[UR54][R20.64] ;  /* 0x0000003614047980 */ /* 0x002362000c101d00 */
[----:B------:R-:W-:Y:S02]  /*10c70*/  ULDC.64 UR4, c[0x0][0xba0] ;  /* 0x0002e80000047ab9 */ /* 0x000fe40000000a00 */
[----:B------:R-:W-:Y:S01]  /*10c80*/  IMAD R3, R81, UR4, RZ ;  /* 0x0000000451037c24 */ /* 0x000fe2000f8e02ff */
[----:B------:R-:W5:Y:S04]  /*10c90*/  LD.E.128 R8, desc[UR54][R8.64] ;  /* 0x0000003608087980 */ /* 0x000f68000c101d00 */
[----:B------:R-:W5:Y:S01]  /*10ca0*/  LD.E.128 R12, desc[UR54][R12.64] ;  /* 0x000000360c0c7980 */ /* 0x000f62000c101d00 */
[----:B-1----:R-:W-:-:S02]  /*10cb0*/  SHF.R.S32.HI R21, RZ, 0x1f, R187 ;  /* 0x0000001fff157819 */ /* 0x002fc400000114bb */
[----:B------:R-:W-:Y:S01]  /*10cc0*/  MOV R20, R187 ;  /* 0x000000bb00147202 */ /* 0x000fe20000000f00 */
[C---:B------:R-:W-:Y:S01]  /*10cd0*/  IMAD R3, R0.reuse, UR5, R3 ;  /* 0x0000000500037c24 */ /* 0x040fe2000f8e0203 */
[----:B------:R-:W5:Y:S03]  /*10ce0*/  LD.E.128 R28, desc[UR54][R28.64] ;  /* 0x000000361c1c7980 */ /* 0x000f66000c101d00 */
[----:B------:R-:W-:Y:S01]  /*10cf0*/  IMAD.WIDE.U32 R20, R0, UR4, R20 ;  /* 0x0000000400147c25 */ /* 0x000fe2000f8e0014 */
[----:B------:R-:W-:Y:S01]  /*10d00*/  ULDC.64 UR4, c[0x0][0xbe0] ;  /* 0x0002f80000047ab9 */ /* 0x000fe20000000a00 */
[----:B------:R-:W5:Y:S02]  /*10d10*/  LD.E.128 R32, desc[UR54][R32.64] ;  /* 0x0000003620207980 */ /* 0x000f64000c101d00 */
[----:B------:R-:W-:Y:S02]  /*10d20*/  IMAD.IADD R21, R21, 0x1, R3 ;  /* 0x0000000115157824 */ /* 0x000fe400078e0203 */
[----:B------:R-:W-:Y:S01]  /*10d30*/  VIADD R3, R187, 0x40 ;  /* 0x00000040bb037836 */ /* 0x000fe20000000000 */
[----:B------:R-:W5:Y:S01]  /*10d40*/  LD.E.128 R36, desc[UR54][R36.64] ;  /* 0x0000003624247980 */ /* 0x000f62000c101d00 */
[----:B------:R-:W-:-:S03]  /*10d50*/  IMAD R81, R80, UR4, RZ ;  /* 0x0000000450517c24 */ /* 0x000fc6000f8e02ff */
[-C--:B--2---:R-:W-:Y:S01]  /*10d60*/  ISETP.GE.AND P3, PT, R3, R90.reuse, PT ;  /* 0x0000005a0300720c */ /* 0x084fe20003f66270 */
[----:B------:R-:W-:Y:S01]  /*10d70*/  IMAD R85, R213, -0x40, R24 ;  /* 0xffffffc0d5557824 */ /* 0x000fe200078e0218 */
[----:B------:R-:W5:Y:S01]  /*10d80*/  LD.E.128 R40, desc[UR54][R40.64] ;  /* 0x0000003628287980 */ /* 0x000f62000c101d00 */
[----:B------:R-:W-:Y:S01]  /*10d90*/  VIADD R0, R192, 0x20 ;  /* 0x00000020c0007836 */ /* 0x000fe20000000000 */
[----:B------:R-:W-:Y:S01]  /*10da0*/  SEL R24, RZ, 0xffffffff, P3 ;  /* 0xffffffffff187807 */ /* 0x000fe20001800000 */
[C---:B------:R-:W-:Y:S01]  /*10db0*/  IMAD R81, R208.reuse, UR5, R81 ;  /* 0x00000005d0517c24 */ /* 0x040fe2000f8e0251 */
[----:B------:R-:W5:Y:S01]  /*10dc0*/  LD.E.128 R44, desc[UR54][R44.64] ;  /* 0x000000362c2c7980 */ /* 0x000f62000c101d00 */
[----:B------:R-:W-:Y:S01]  /*10dd0*/  IMAD.WIDE.U32 R20, R208, UR4, R20 ;  /* 0x00000004d0147c25 */ /* 0x000fe2000f8e0014 */
[C---:B------:R-:W-:Y:S01]  /*10de0*/  ISETP.GE.AND P2, PT, R187.reuse, R90, PT ;  /* 0x0000005abb00720c */ /* 0x040fe20003f46270 */
[----:B------:R-:W-:Y:S01]  /*10df0*/  ULDC.64 UR4, c[0x0][0xbe8] ;  /* 0x0002fa0000047ab9 */ /* 0x000fe20000000a00 */
[----:B------:R-:W5:Y:S01]  /*10e00*/  LD.E.128 R48, desc[UR54][R48.64] ;  /* 0x0000003630307980 */ /* 0x000f62000c101d00 */
[----:B------:R-:W-:-:S03]  /*10e10*/  VIADD R87, R187, 0xc0 ;  /* 0x000000c0bb577836 */ /* 0x000fc60000000000 */
[----:B------:R-:W5:Y:S01]  /*10e20*/  LD.E.128 R52, desc[UR54][R52.64] ;  /* 0x0000003634347980 */ /* 0x000f62000c101d00 */
[----:B------:R-:W-:-:S03]  /*10e30*/  IADD3 R86, R187, 0x80, RZ ;  /* 0x00000080bb567810 */ /* 0x000fc60007ffe0ff */
[----:B------:R-:W5:Y:S04]  /*10e40*/  LD.E.128 R56, desc[UR54][R56.64] ;  /* 0x0000003638387980 */ /* 0x000f68000c101d00 */
[----:B------:R-:W5:Y:S04]  /*10e50*/  LD.E.128 R60, desc[UR54][R60.64] ;  /* 0x000000363c3c7980 */ /* 0x000f68000c101d00 */
[----:B------:R-:W5:Y:S04]  /*10e60*/  LD.E.128 R64, desc[UR54][R64.64] ;  /* 0x0000003640407980 */ /* 0x000f68000c101d00 */
[----:B------:R-:W5:Y:S04]  /*10e70*/  LD.E.128 R68, desc[UR54][R68.64] ;  /* 0x0000003644447980 */ /* 0x000f68000c101d00 */
[----:B------:R-:W5:Y:S04]  /*10e80*/  LD.E.128 R72, desc[UR54][R72.64] ;  /* 0x0000003648487980 */ /* 0x000f68000c101d00 */
[----:B------:R-:W5:Y:S01]  /*10e90*/  LD.E.128 R76, desc[UR54][R76.64] ;  /* 0x000000364c4c7980 */ /* 0x000f62000c101d00 */
[----:B------:R-:W-:Y:S01]  /*10ea0*/  IMAD.IADD R21, R21, 0x1, R81 ;  /* 0x0000000115157824 */ /* 0x000fe200078e0251 */
[----:B------:R-:W-:Y:S01]  /*10eb0*/  ISETP.GE.AND P0, PT, R0, R85, PT ;  /* 0x000000550000720c */ /* 0x000fe20003f06270 */
[----:B------:R-:W-:Y:S01]  /*10ec0*/  IMAD.SHL.U32 R81, R24, 0x2, RZ ;  /* 0x0000000218517824 */ /* 0x000fe200078e00ff */
        /* <DEDUP_REMOVED lines=8> */
[-C--:B------:R-:W-:Y:S01]  /*10f50*/  ISETP.GE.AND P2, PT, R86, R90.reuse, PT ;  /* 0x0000005a5600720c */ /* 0x080fe20003f46270 */
[----:B------:R-:W-:Y:S01]  /*10f60*/  VIADD R80, R187, 0x180 ;  /* 0x00000180bb507836 */ /* 0x000fe20000000000 */
[----:B------:R-:W-:Y:S01]  /*10f70*/  ISETP.GE.AND P3, PT, R87, R90, PT ;  /* 0x0000005a5700720c */ /* 0x000fe20003f66270 */
[----:B------:R-:W-:Y:S01]  /*10f80*/  VIADD R82, R187, 0x1c0 ;  /* 0x000001c0bb527836 */ /* 0x000fe20000000000 */
[----:B------:R-:W-:Y:S01]  /*10f90*/  LOP3.LUT R0, R81, 0x2, R0, 0xe2, !PT ;  /* 0x0000000251007812 */ /* 0x000fe200078ee200 */
[----:B------:R-:W-:Y:S01]  /*10fa0*/  BSSY B1, `(.L_x_1067) ;  /* 0x0000035000017945 */ /* 0x000fe20003800000 */
[----:B------:R-:W-:-:S02]  /*10fb0*/  SEL R81, RZ, 0x4, P2 ;  /* 0x00000004ff517807 */ /* 0x000fc40001000000 */
[----:B------:R-:W-:Y:S02]  /*10fc0*/  SEL R24, RZ, 0x8, P3 ;  /* 0x00000008ff187807 */ /* 0x000fe40001800000 */
[----:B------:R-:W-:Y:S02]  /*10fd0*/  IADD3 R89, R187, 0x140, RZ ;  /* 0x00000140bb597810 */ /* 0x000fe40007ffe0ff */
[----:B------:R-:W-:Y:S01]  /*10fe0*/  LOP3.LUT R24, R24, R0, R81, 0xfe, !PT ;  /* 0x0000000018187212 */ /* 0x000fe200078efe51 */
[----:B------:R-:W-:Y:S01]  /*10ff0*/  VIADD R0, R2, 0x38820 ;  /* 0x0003882002007836 */ /* 0x000fe20000000000 */
[-C--:B------:R-:W-:Y:S02]  /*11000*/  ISETP.GE.AND P2, PT, R88, R90.reuse, PT ;  /* 0x0000005a5800720c */ /* 0x080fe40003f46270 */
[-C--:B------:R-:W-:Y:S02]  /*11010*/  ISETP.GE.AND P3, PT, R89, R90.reuse, PT ;  /* 0x0000005a5900720c */ /* 0x080fe40003f66270 */
[----:B------:R-:W-:-:S02]  /*11020*/  ISETP.GE.AND P4, PT, R80, R90, PT ;  /* 0x0000005a5000720c */ /* 0x000fc40003f86270 */
[----:B------:R-:W-:Y:S02]  /*11030*/  ISETP.GE.AND P1, PT, R192, R85, PT ;  /* 0x00000055c000720c */ /* 0x000fe40003f26270 */
[----:B------:R-:W-:Y:S02]  /*11040*/  SEL R81, RZ, 0x10, P2 ;  /* 0x00000010ff517807 */ /* 0x000fe40001000000 */
[----:B------:R-:W-:Y:S02]  /*11050*/  SEL R80, RZ, 0x20, P3 ;  /* 0x00000020ff507807 */ /* 0x000fe40001800000 */
[----:B------:R-:W-:Y:S02]  /*11060*/  PRMT R0, RZ, 0x654, R0 ;  /* 0x00000654ff007816 */ /* 0x000fe40000000000 */
[----:B------:R-:W-:Y:S01]  /*11070*/  LOP3.LUT R81, R80, R24, R81, 0xfe, !PT ;  /* 0x0000001850517212 */ /* 0x000fe200078efe51 */
[----:B------:R-:W-:Y:S01]  /*11080*/  IMAD R24, R215, UR4, RZ ;  /* 0x00000004d7187c24 */ /* 0x000fe2000f8e02ff */
[----:B-1----:R1:W-:Y:S01]  /*11090*/  SYNCS.ARRIVE.TRANS64.RED.A1T0 RZ, [R0+URZ], RZ ;  /* 0x000000ff00ff79a7 */ /* 0x0023e2000810043f */
[----:B------:R-:W-:-:S02]  /*110a0*/  ISETP.GE.AND P2, PT, R82, R90, PT ;  /* 0x0000005a5200720c */ /* 0x000fc40003f46270 */
[C---:B------:R-:W-:Y:S01]  /*110b0*/  IMAD R85, R83.reuse, UR5, R24 ;  /* 0x0000000553557c24 */ /* 0x040fe2000f8e0218 */
[----:B------:R-:W-:Y:S01]  /*110c0*/  SHF.R.S32.HI R193, RZ, 0x1f, R192 ;  /* 0x0000001fffc17819 */ /* 0x000fe200000114c0 */
[----:B------:R-:W-:Y:S01]  /*110d0*/  IMAD.WIDE.U32 R82, R83, UR4, R20 ;  /* 0x0000000453527c25 */ /* 0x000fe2000f8e0014 */
[----:B------:R-:W-:Y:S02]  /*110e0*/  SEL R21, RZ, 0x80, P2 ;  /* 0x00000080ff157807 */ /* 0x000fe40001000000 */
[----:B-1----:R-:W-:Y:S01]  /*110f0*/  SEL R0, RZ, 0x40, P4 ;  /* 0x00000040ff007807 */ /* 0x002fe20002000000 */
[----:B------:R-:W-:-:S03]  /*11100*/  IMAD.IADD R91, R83, 0x1, R85 ;  /* 0x00000001535b7824 */ /* 0x000fc600078e0255 */
[----:B------:R-:W-:Y:S01]  /*11110*/  LOP3.LUT R0, R81, R0, RZ, 0xfc, !PT ;  /* 0x0000000051007212 */ /* 0x000fe200078efcff */
[----:B------:R-:W-:-:S03]  /*11120*/  IMAD.WIDE R80, R213, 0x40, R192 ;  /* 0x00000040d5507825 */ /* 0x000fc600078e02c0 */
[----:B------:R-:W-:Y:S01]  /*11130*/  LOP3.LUT R24, R0, R21, RZ, 0xfc, !PT ;  /* 0x0000001500187212 */ /* 0x000fe200078efcff */
[----:B------:R-:W-:Y:S06]  /*11140*/  @P1 BRA `(.L_x_1068) ;  /* 0x0000000000681947 */ /* 0x000fec0003800000 */
[----:B------:R-:W-:Y:S01]  /*11150*/  ULDC.64 UR4, c[0x0][0xbd8] ;  /* 0x0002f60000047ab9 */ /* 0x000fe20000000a00 */
[----:B------:R-:W-:Y:S01]  /*11160*/  MOV R21, R91 ;  /* 0x0000005b00157202 */ /* 0x000fe20000000f00 */
[----:B------:R-:W-:Y:S01]  /*11170*/  IMAD R85, R81, UR4, RZ ;  /* 0x0000000451557c24 */ /* 0x000fe2000f8e02ff */
[-C--:B------:R-:W-:Y:S01]  /*11180*/  ISETP.GE.AND P2, PT, R187, R90.reuse, PT ;  /* 0x0000005abb00720c */ /* 0x080fe20003f46270 */
[----:B------:R-:W-:Y:S01]  /*11190*/  IMAD.MOV.U32 R20, RZ, RZ, R82 ;  /* 0x000000ffff147224 */ /* 0x000fe200078e0052 */
[-C--:B------:R-:W-:Y:S01]  /*111a0*/  ISETP.GE.AND P3, PT, R3, R90.reuse, PT ;  /* 0x0000005a0300720c */ /* 0x080fe20003f66270 */
[C---:B------:R-:W-:Y:S01]  /*111b0*/  IMAD R85, R80.reuse, UR5, R85 ;  /* 0x0000000550557c24 */ /* 0x040fe2000f8e0255 */
[----:B------:R-:W-:Y:S01]  /*111c0*/  ISETP.GE.AND P4, PT, R89, R90, PT ;  /* 0x0000005a5900720c */ /* 0x000fe20003f86270 */
[----:B------:R-:W-:Y:S01]  /*111d0*/  IMAD.WIDE.U32 R20, R80, UR4, R20 ;  /* 0x0000000450147c25 */ /* 0x000fe2000f8e0014 */
[----:B------:R-:W-:Y:S01]  /*111e0*/  ULDC.64 UR4, c[0x0][0xb80] ;  /* 0x0002e00000047ab9 */ /* 0x000fe20000000a00 */
[----:B------:R-:W-:-:S02]  /*111f0*/  LOP3.LUT P5, RZ, R0, 0x40, RZ, 0xc0, !PT ;  /* 0x0000004000ff7812 */ /* 0x000fc400078ac0ff */
[----:B------:R-:W-:Y:S01]  /*11200*/  IMAD.IADD R21, R21, 0x1, R85 ;  /* 0x0000000115157824 */ /* 0x000fe200078e0255 */
[----:B------:R-:W-:Y:S02]  /*11210*/  LEA R84, P1, R20, UR4, 0x1 ;  /* 0x0000000414547c11 */ /* 0x000fe4000f8208ff */
[----:B------:R-:W-:Y:S02]  /*11220*/  LOP3.LUT P6, RZ, R24, 0x80, RZ, 0xc0, !PT ;  /* 0x0000008018ff7812 */ /* 0x000fe400078cc0ff */
        /* <DEDUP_REMOVED lines=12> */
.L_x_1068:
[----:B------:R-:W-:Y:S05]  /*112f0*/  BSYNC B1 ;  /* 0x0000000000017941 */ /* 0x000fea0003800000 */
.L_x_1067:
[----:B------:R-:W-:Y:S05]  /*11300*/  @P0 BRA `(.L_x_1069) ;  /* 0x0000000c00040947 */ /* 0x000fea0003800000 */
[----:B-1---5:R-:W-:Y:S01]  /*11310*/  IADD3 R7, P0, R80, 0x20, RZ ;  /* 0x0000002050077810 */ /* 0x022fe20007f1e0ff */
[----:B------:R-:W-:Y:S01]  /*11320*/  ULDC.64 UR4, c[0x0][0xbd8] ;  /* 0x0002f60000047ab9 */ /* 0x000fe20000000a00 */
[----:B------:R-:W-:Y:S01]  /*11330*/  IMAD.MOV.U32 R4, RZ, RZ, R82 ;  /* 0x000000ffff047224 */ /* 0x000fe200078e0052 */
[-C--:B------:R-:W-:Y:S01]  /*11340*/  ISETP.GE.AND P4, PT, R3, R90.reuse, PT ;  /* 0x0000005a0300720c */ /* 0x080fe20003f86270 */
        /* <DEDUP_REMOVED lines=8> */
[----:B------:R-:W-:-:S03]  /*113d0*/  ISETP.GE.AND P0, PT, R89, R90, PT ;  /* 0x0000005a5900720c */ /* 0x000fc60003f06270 */
[----:B------:R-:W-:Y:S01]  /*113e0*/  IMAD R3, R7, UR5, R80 ;  /* 0x0000000507037c24 */ /* 0x000fe2000f8e0250 */
[----:B------:R-:W-:Y:S02]  /*113f0*/  ULDC.64 UR4, c[0x0][0xb80] ;  /* 0x0002e00000047ab9 */ /* 0x000fe40000000a00 */
[----:B------:R-:W-:Y:S02]  /*11400*/  LEA R6, P6, R4, UR4, 0x1 ;  /* 0x0000000404067c11 */ /* 0x000fe4000f8c08ff */
[----:B------:R-:W-:-:S04]  /*11410*/  IADD3 R3, R5, R3, RZ ;  /* 0x0000000305037210 */ /* 0x000fc80007ffe0ff */
        /* <DEDUP_REMOVED lines=13> */
.L_x_1064:
        /* <DEDUP_REMOVED lines=13> */
[----:B------:R-:W-:Y:S01]  /*115c0*/  IMAD.U32 R0, RZ, RZ, UR4 ;  /* 0x00000004ff007e24 */ /* 0x000fe2000f8e00ff */
        /* <DEDUP_REMOVED lines=8> */
.L_x_1070:
        /* <DEDUP_REMOVED lines=26> */
[----:B------:R-:W-:Y:S01]  /*117f0*/  LEA.HI.X R7, R4, UR5, R5, 0x2, P0 ;  /* 0x0000000504077c11 */ /* 0x000fe200080f1405 */
[----:B------:R-:W-:-:S05]  /*11800*/  IMAD.MOV.U32 R5, RZ, RZ, -0x800000 ;  /* 0xff800000ff057424 */ /* 0x000fca00078e00ff */
[----:B------:R4:W-:Y:S03]  /*11810*/  STG.E desc[UR54][R6.64], R5 ;  /* 0x0000000506007986 */ /* 0x0009e6000c101936 */
.L_x_1072:
[----:B------:R-:W-:Y:S05]  /*11820*/  BSYNC B1 ;  /* 0x0000000000017941 */ /* 0x000fea0003800000 */
.L_x_1071:
[----:B------:R-:W-:Y:S01]  /*11830*/  ULDC.64 UR4, c[0x0][0xba0] ;  /* 0x0002e80000047ab9 */ /* 0x000fe20000000a00 */
[----:B---34-:R-:W-:Y:S01]  /*11840*/  MOV R5, R10 ;  /* 0x0000000a00057202 */ /* 0x018fe20000000f00 */
[----:B------:R-:W-:Y:S01]  /*11850*/  IMAD.MOV.U32 R4, RZ, RZ, R187 ;  /* 0x000000ffff047224 */ /* 0x000fe200078e00bb */
[C---:B--2---:R-:W-:Y:S01]  /*11860*/  ISETP.GE.AND P2, PT, R187.reuse, R12, PT ;  /* 0x0000000cbb00720c */ /* 0x044fe20003f46270 */
[----:B------:R-:W-:Y:S01]  /*11870*/  IMAD R6, R8, UR4, RZ ;  /* 0x0000000408067c24 */ /* 0x000fe2000f8e02ff */
[----:B------:R-:W-:Y:S01]  /*11880*/  IADD3 R31, R187, 0x140, RZ ;  /* 0x00000140bb1f7810 */ /* 0x000fe20007ffe0ff */
[----:B------:R-:W-:Y:S01]  /*11890*/  IMAD.WIDE.U32 R4, R3, UR4, R4 ;  /* 0x0000000403047c25 */ /* 0x000fe2000f8e0004 */
[----:B------:R-:W-:Y:S03]  /*118a0*/  BSSY B1, `(.L_x_1073) ;  /* 0x000004a000017945 */ /* 0x000fe60003800000 */
[----:B------:R-:W-:-:S02]  /*118b0*/  VIADD R13, R187, 0x40 ;  /* 0x00000040bb0d7836 */ /* 0x000fc40000000000 */
[----:B------:R-:W-:Y:S01]  /*118c0*/  IMAD R3, R3, UR5, R6 ;  /* 0x0000000503037c24 */ /* 0x000fe2000f8e0206 */
[----:B------:R-:W-:Y:S01]  /*118d0*/  ULDC.64 UR4, c[0x0][0xbe0] ;  /* 0x0002f80000047ab9 */ /* 0x000fe20000000a00 */
[----:B------:R-:W-:Y:S01]  /*118e0*/  VIADD R15, R187, 0x80 ;  /* 0x00000080bb0f7836 */ /* 0x000fe20000000000 */
[-C--:B------:R-:W-:Y:S01]  /*118f0*/  ISETP.GE.AND P0, PT, R13, R12.reuse, PT ;  /* 0x0000000c0d00720c */ /* 0x080fe20003f06270 */
[----:B------:R-:W-:Y:S02]  /*11900*/  IMAD.IADD R5, R5, 0x1, R3 ;  /* 0x0000000105057824 */ /* 0x000fe400078e0203 */
[----:B------:R-:W-:Y:S01]  /*11910*/  IMAD R3, R213, -0x40, R0 ;  /* 0xffffffc0d5037824 */ /* 0x000fe200078e0200 */
[----:B------:R-:W-:Y:S01]  /*11920*/  SEL R6, RZ, 0xffffffff, P0 ;  /* 0xffffffffff067807 */ /* 0x000fe20000000000 */
[C---:B------:R-:W-:Y:S02]  /*11930*/  VIADD R0, R192.reuse, 0x20 ;  /* 0x00000020c0007836 */ /* 0x040fe40000000000 */
[----:B------:R-:W-:Y:S01]  /*11940*/  IMAD R7, R9, UR4, RZ ;  /* 0x0000000409077c24 */ /* 0x000fe2000f8e02ff */
[-C--:B------:R-:W-:Y:S01]  /*11950*/  ISETP.GE.AND P1, PT, R192, R3.reuse, PT ;  /* 0x00000003c000720c */ /* 0x080fe20003f26270 */
[----:B------:R-:W-:Y:S01]  /*11960*/  VIADD R21, R187, 0xc0 ;  /* 0x000000c0bb157836 */ /* 0x000fe20000000000 */
[----:B------:R-:W-:Y:S01]  /*11970*/  ISETP.GE.AND P0, PT, R0, R3, PT ;  /* 0x000000030000720c */ /* 0x000fe20003f06270 */
[C---:B------:R-:W-:Y:S01]  /*11980*/  IMAD R7, R208.reuse, UR5, R7 ;  /* 0x00000005d0077c24 */ /* 0x040fe2000f8e0207 */
[----:B------:R-:W-:Y:S01]  /*11990*/  SEL R0, RZ, 0x1, P2 ;  /* 0x00000001ff007807 */ /* 0x000fe20001000000 */
[----:B------:R-:W-:Y:S01]  /*119a0*/  IMAD.WIDE.U32 R4, R208, UR4, R4 ;  /* 0x00000004d0047c25 */ /* 0x000fe2000f8e0004 */
[----:B------:R-:W-:Y:S01]  /*119b0*/  SHF.L.U32 R3, R6, 0x1, RZ ;  /* 0x0000000106037819 */ /* 0x000fe200000006ff */
[----:B------:R-:W-:Y:S01]  /*119c0*/  ULDC.64 UR4, c[0x0][0xbe8] ;  /* 0x0002fa0000047ab9 */ /* 0x000fe20000000a00 */
[-C--:B------:R-:W-:Y:S01]  /*119d0*/  ISETP.GE.AND P2, PT, R15, R12.reuse, PT ;  /* 0x0000000c0f00720c */ /* 0x080fe20003f46270 */
[----:B------:R-:W-:Y:S01]  /*119e0*/  VIADD R29, R187, 0x100 ;  /* 0x00000100bb1d7836 */ /* 0x000fe20000000000 */
[----:B------:R-:W-:Y:S01]  /*119f0*/  ISETP.GE.AND P3, PT, R21, R12, PT ;  /* 0x0000000c1500720c */ /* 0x000fe20003f66270 */
[----:B------:R-:W-:Y:S01]  /*11a00*/  IMAD.IADD R5, R5, 0x1, R7 ;  /* 0x0000000105057824 */ /* 0x000fe200078e0207 */
[----:B------:R-:W-:Y:S01]  /*11a10*/  LOP3.LUT R0, R3, 0x2, R0, 0xe2, !PT ;  /* 0x0000000203007812 */ /* 0x000fe200078ee200 */
[C---:B------:R-:W-:Y:S01]  /*11a20*/  VIADD R7, R187.reuse, 0x180 ;  /* 0x00000180bb077836 */ /* 0x040fe20000000000 */
[----:B------:R-:W-:Y:S01]  /*11a30*/  SEL R3, RZ, 0x4, P2 ;  /* 0x00000004ff037807 */ /* 0x000fe20001000000 */
        /* <DEDUP_REMOVED lines=17> */
[----:B------:R-:W-:Y:S01]  /*11b50*/  SEL R0, RZ, 0x80, P2 ;  /* 0x00000080ff007807 */ /* 0x000fe20001000000 */
[----:B------:R-:W-:-:S02]  /*11b60*/  IMAD.IADD R11, R7, 0x1, R3 ;  /* 0x00000001070b7824 */ /* 0x000fc400078e0203 */
[----:B------:R-:W-:Y:S01]  /*11b70*/  IMAD.WIDE R8, R213, 0x40, R8 ;  /* 0x00000040d5087825 */ /* 0x000fe200078e0208 */
        /* <DEDUP_REMOVED lines=13> */
[----:B------:R-:W-:Y:S01]  /*11c50*/  IMAD.IADD R3, R5, 0x1, R3 ;  /* 0x0000000105037824 */ /* 0x000fe200078e0203 */
[C---:B------:R-:W-:Y:S02]  /*11c60*/  LEA R34, P1, R4.reuse, UR4, 0x1 ;  /* 0x0000000404227c11 */ /* 0x040fe4000f8208ff */
[-C--:B------:R-:W-:Y:S02]  /*11c70*/  ISETP.GE.AND P2, PT, R31, R12.reuse, PT ;  /* 0x0000000c1f00720c */ /* 0x080fe40003f46270 */
        /* <DEDUP_REMOVED lines=12> */
.L_x_1074:
[----:B------:R-:W-:Y:S05]  /*11d40*/  BSYNC B1 ;  /* 0x0000000000017941 */ /* 0x000fea0003800000 */
.L_x_1073:
[----:B------:R-:W-:Y:S05]  /*11d50*/  @P0 BRA `(.L_x_1069) ;  /* 0x0000000000700947 */ /* 0x000fea0003800000 */
[----:B------:R-:W-:Y:S01]  /*11d60*/  IADD3 R3, P0, R8, 0x20, RZ ;  /* 0x0000002008037810 */ /* 0x000fe20007f1e0ff */
        /* <DEDUP_REMOVED lines=27> */
.L_x_1069:
[----:B------:R-:W-:Y:S05]  /*11f20*/  BSYNC B0 ;  /* 0x0000000000007941 */ /* 0x000fea0003800000 */
.L_x_1063:
[----:B------:R-:W-:Y:S02]  /*11f30*/  ULDC UR4, c[0x0][0xd14] ;  /* 0x0003450000047ab9 */ /* 0x000fe40000000800 */
[----:B-1----:R-:W-:-:S13]  /*11f40*/  ISETP.GE.AND P0, PT, R27, UR4, PT ;  /* 0x000000041b007c0c */ /* 0x002fda000bf06270 */
[----:B------:R-:W-:Y:S05]  /*11f50*/  @!P0 BRA `(.L_x_1075) ;  /* 0xfffffef0007c8947 */ /* 0x000fea000383ffff */
[----:B------:R-:W-:Y:S05]  /*11f60*/  BRA `(.L_x_958) ;  /* 0x00000060007c7947 */ /* 0x000fea0003800000 */
.L_x_956:
        /* <DEDUP_REMOVED lines=56> */
[----:B------:R-:W-:Y:S01]  /*122f0*/  MOV R5, R6 ;  /* 0x0000000600057202 */ /* 0x000fe20000000f00 */
[----:B------:R-:W-:Y:S01]  /*12300*/  IMAD.MOV.U32 R19, RZ, RZ, RZ ;  /* 0x000000ffff137224 */ /* 0x000fe200078e00ff */
[----:B------:R-:W-:Y:S01]  /*12310*/  ULDC UR5, c[0x0][0xd14] ;  /* 0x0003450000057ab9 */ /* 0x000fe20000000800 */
[----:B------:R-:W-:Y:S01]  /*12320*/  ULDC UR7, c[0x0][0xd14] ;  /* 0x0003450000077ab9 */ /* 0x000fe20000000800 */
[----:B------:R-:W-:-:S05]  /*12330*/  ULDC UR4, c[0x0][0xd10] ;  /* 0x0003440000047ab9 */ /* 0x000fca0000000800 */
.L_x_1080:
[----:B------:R-:W-:Y:S02]  /*12340*/  VIADD R0, R19, 0x1f ;  /* 0x0000001f13007836 */ /* 0x000fe40000000000 */
[----:B------:R-:W-:-:S03]  /*12350*/  IMAD.U32 R19, RZ, RZ, UR7 ;  /* 0x00000007ff137e24 */ /* 0x000fc6000f8e00ff */
[----:B------:R-:W-:-:S13]  /*12360*/  ISETP.GE.AND P0, PT, R0, UR5, PT ;  /* 0x0000000500007c0c */ /* 0x000fda000bf06270 */
[----:B------:R-:W-:Y:S05]  /*12370*/  @P0 BRA `(.L_x_1077) ;  /* 0x0000000400400947 */ /* 0x000fea0003800000 */
[----:B------:R-:W0:Y:S01]  /*12380*/  S2R R2, SR_TID.X ;  /* 0x0000000000027919 */ /* 0x000e220000002100 */
[----:B------:R-:W-:Y:S01]  /*12390*/  IMAD.MOV.U32 R19, RZ, RZ, R0 ;  /* 0x000000ffff137224 */ /* 0x000fe200078e0000 */
[----:B------:R-:W-:Y:S01]  /*123a0*/  BSSY B0, `(.L_x_1078) ;  /* 0x000000a000007945 */ /* 0x000fe20003800000 */
[----:B------:R-:W-:Y:S01]  /*123b0*/  IMAD.MOV.U32 R0, RZ, RZ, RZ ;  /* 0x000000ffff007224 */ /* 0x000fe200078e00ff */
[----:B0-----:R-:W-:-:S04]  /*123c0*/  LOP3.LUT R8, R2, 0x1f, RZ, 0xc0, !PT ;  /* 0x0000001f02087812 */ /* 0x001fc800078ec0ff */
[C---:B------:R-:W-:Y:S02]  /*123d0*/  ISETP.NE.AND P1, PT, R8.reuse, 0x1f, PT ;  /* 0x0000001f0800780c */ /* 0x040fe40003f25270 */
[----:B------:R-:W-:-:S04]  /*123e0*/  IADD3 R7, R8, R19, RZ ;  /* 0x0000001308077210 */ /* 0x000fc80007ffe0ff */
[----:B------:R-:W-:-:S13]  /*123f0*/  ISETP.GE.OR P0, PT, R7, UR5, !P1 ;  /* 0x0000000507007c0c */ /* 0x000fda000cf06670 */
[----:B------:R-:W-:Y:S05]  /*12400*/  @P0 BRA `(.L_x_1079) ;  /* 0x00000000000c0947 */ /* 0x000fea0003800000 */
[----:B------:R-:W0:Y:S02]  /*12410*/  LDC.64 R2, c[0x0][0xd58] ;  /* 0x00035600ff027b82 */ /* 0x000e240000000a00 */
[----:B0-----:R-:W-:-:S05]  /*12420*/  IMAD.WIDE R2, R7, 0x4, R2 ;  /* 0x0000000407027825 */ /* 0x001fca00078e0202 */
[----:B------:R0:W5:Y:S02]  /*12430*/  LDG.E R0, desc[UR54][R2.64] ;  /* 0x0000003602007981 */ /* 0x000164000c1e1900 */
.L_x_1079:
[----:B------:R-:W-:Y:S05]  /*12440*/  BSYNC B0 ;  /* 0x0000000000007941 */ /* 0x000fea0003800000 */
.L_x_1078:
        /* <DEDUP_REMOVED lines=26> */
.L_x_1076:
        /* <DEDUP_REMOVED lines=16> */
.L_x_1081:
[----:B-1----:R-:W-:Y:S01]  /*126f0*/  IMAD R16, R16, UR4, R7 ;  /* 0x0000000410107c24 */ /* 0x002fe2000f8e0207 */
[----:B------:R-:W-:Y:S01]  /*12700*/  IADD3 R19, R5, R19, RZ ;  /* 0x0000001305137210 */ /* 0x000fe20007ffe0ff */
[----:B------:R-:W-:Y:S02]  /*12710*/  IMAD R7, R11, R6, RZ ;  /* 0x000000060b077224 */ /* 0x000fe400078e02ff */
[----:B0-----:R-:W-:Y:S01]  /*12720*/  IMAD.MOV.U32 R2, RZ, RZ, RZ ;  /* 0x000000ffff027224 */ /* 0x001fe200078e00ff */
[----:B------:R-:W-:-:S03]  /*12730*/  IADD3 R17, -R16, UR6, RZ ;  /* 0x0000000610117c10 */ /* 0x000fc6000fffe1ff */
[----:B------:R-:W-:Y:S01]  /*12740*/  IMAD.HI.U32 R2, R3, R7, R2 ;  /* 0x0000000703027227 */ /* 0x000fe200078e0002 */
[----:B------:R-:W-:Y:S02]  /*12750*/  IABS R7, R0 ;  /* 0x0000000000077213 */ /* 0x000fe40000000000 */
[----:B------:R-:W-:-:S03]  /*12760*/  IABS R3, R17 ;  /* 0x0000001100037213 */ /* 0x000fc60000000000 */
[----:B------:R-:W-:Y:S02]  /*12770*/  IMAD.MOV R7, RZ, RZ, -R7 ;  /* 0x000000ffff077224 */ /* 0x000fe400078e0a07 */
[----:B------:R-:W-:-:S04]  /*12780*/  IMAD.HI.U32 R2, R2, R3, RZ ;  /* 0x0000000302027227 */ /* 0x000fc800078e00ff */
[----:B------:R-:W-:-:S05]  /*12790*/  IMAD R3, R2, R7, R3 ;  /* 0x0000000702037224 */ /* 0x000fca00078e0203 */
[----:B------:R-:W-:-:S13]  /*127a0*/  ISETP.GT.U32.AND P0, PT, R6, R3, PT ;  /* 0x000000030600720c */ /* 0x000fda0003f04070 */
[----:B------:R-:W-:Y:S01]  /*127b0*/  @!P0 IMAD.IADD R3, R3, 0x1, -R6 ;  /* 0x0000000103038824 */ /* 0x000fe200078e0a06 */
[----:B------:R-:W-:-:S04]  /*127c0*/  @!P0 IADD3 R2, R2, 0x1, RZ ;  /* 0x0000000102028810 */ /* 0x000fc80007ffe0ff */
[----:B------:R-:W-:Y:S02]  /*127d0*/  ISETP.GE.U32.AND P0, PT, R3, R6, PT ;  /* 0x000000060300720c */ /* 0x000fe40003f06070 */
[----:B------:R-:W-:-:S11]  /*127e0*/  LOP3.LUT R3, R17, R0, RZ, 0x3c, !PT ;  /* 0x0000000011037212 */ /* 0x000fd600078e3cff */
[----:B------:R-:W-:Y:S01]  /*127f0*/  @P0 VIADD R2, R2, 0x1 ;  /* 0x0000000102020836 */ /* 0x000fe20000000000 */
        /* <DEDUP_REMOVED lines=8> */
.L_x_1077:
[----:B------:R-:W-:Y:S02]  /*12880*/  IMAD.MOV.U32 R17, RZ, RZ, RZ ;  /* 0x000000ffff117224 */ /* 0x000fe400078e00ff */
[----:B------:R-:W-:Y:S02]  /*12890*/  IMAD.U32 R16, RZ, RZ, UR6 ;  /* 0x00000006ff107e24 */ /* 0x000fe4000f8e00ff */
[----:B------:R-:W-:-:S07]  /*128a0*/  IMAD.MOV.U32 R18, RZ, RZ, RZ ;  /* 0x000000ffff127224 */ /* 0x000fce00078e00ff */
.L_x_1082:
[----:B------:R-:W0:Y:S01]  /*128b0*/  S2R R0, SR_TID.X ;  /* 0x0000000000007919 */ /* 0x000e220000002100 */
        /* <DEDUP_REMOVED lines=10> */
[----:B------:R0:W-:Y:S04]  /*12960*/  STL [R1+0x8], R0 ;  /* 0x0000080001007387 */ /* 0x0001e80000100800 */
[----:B------:R0:W-:Y:S02]  /*12970*/  STL [R1+0x28], RZ ;  /* 0x000028ff01007387 */ /* 0x0001e40000100800 */
[----:B------:R-:W-:Y:S05]  /*12980*/  @P0 BRA `(.L_x_1083) ;  /* 0x0000005400140947 */ /* 0x000fea0003800000 */
[----:B0-----:R-:W-:Y:S01]  /*12990*/  IMAD.MOV.U32 R0, RZ, RZ, 0x1 ;  /* 0x00000001ff007424 */ /* 0x001fe200078e00ff */
[----:B------:R-:W-:Y:S01]  /*129a0*/  STL [R1+0x28], RZ ;  /* 0x000028ff01007387 */ /* 0x000fe20000100800 */
[----:B------:R-:W-:Y:S01]  /*129b0*/  ULDC UR4, c[0x0][0xc] ;  /* 0x0000030000047ab9 */ /* 0x000fe20000000800 */
[----:B------:R-:W-:Y:S02]  /*129c0*/  IMAD.MOV.U32 R2, RZ, RZ, 0x1 ;  /* 0x00000001ff027424 */ /* 0x000fe400078e00ff */
[----:B------:R0:W-:Y:S04]  /*129d0*/  STL [R1+0xc], R0 ;  /* 0x00000c0001007387 */ /* 0x0001e80000100800 */
[----:B------:R1:W-:Y:S04]  /*129e0*/  STL [R1+0x4], RZ ;  /* 0x000004ff01007387 */ /* 0x0003e80000100800 */
[----:B------:R1:W-:Y:S01]  /*129f0*/  STL [R1], RZ ;  /* 0x000000ff01007387 */ /* 0x0003e20000100800 */
[----:B0-----:R-:W-:-:S03]  /*12a00*/  IMAD.U32 R0, RZ, RZ, UR4 ;  /* 0x00000004ff007e24 */ /* 0x001fc6000f8e00ff */
[----:B------:R1:W-:Y:S04]  /*12a10*/  STL [R1+0x8], R2 ;  /* 0x0000080201007387 */ /* 0x0003e80000100800 */
[----:B------:R1:W-:Y:S02]  /*12a20*/  STL [R1+0x38], R0 ;  /* 0x0000380001007387 */ /* 0x0003e40000100800 */
.L_x_1165:
[----:B-1-3--:R-:W0:Y:S02]  /*12a30*/  LDC.64 R2, c[0x0][0xd60] ;  /* 0x00035800ff027b82 */ /* 0x00ae240000000a00 */
[----:B0-----:R-:W-:-:S05]  /*12a40*/  IMAD.WIDE R2, R19, 0x4, R2 ;  /* 0x0000000413027825 */ /* 0x001fca00078e0202 */
[----:B--2---:R-:W2:Y:S01]  /*12a50*/  LDG.E R11, desc[UR54][R2.64] ;  /* 0x00000036020b7981 */ /* 0x004ea2000c1e1900 */
[----:B------:R-:W-:Y:S05]  /*12a60*/  YIELD ;  /* 0x0000000000007946 */ /* 0x000fea0003800000 */
[----:B------:R-:W-:Y:S01]  /*12a70*/  ULDC.64 UR4, c[0x0][0xb20] ;  /* 0x0002c80000047ab9 */ /* 0x000fe20000000a00 */
[----:B------:R-:W-:Y:S01]  /*12a80*/  IMAD.MOV.U32 R6, RZ, RZ, RZ ;  /* 0x000000ffff067224 */ /* 0x000fe200078e00ff */
[----:B------:R-:W-:Y:S01]  /*12a90*/  ISETP.NE.U32.AND P0, PT, RZ, UR4, PT ;  /* 0x00000004ff007c0c */ /* 0x000fe2000bf05070 */
[----:B------:R-:W-:-:S03]  /*12aa0*/  ULDC.64 UR6, c[0x0][0xb08] ;  /* 0x0002c20000067ab9 */ /* 0x000fc60000000a00 */
[----:B------:R-:W-:Y:S02]  /*12ab0*/  ISETP.NE.AND.EX P0, PT, RZ, UR5, PT, P0 ;  /* 0x00000005ff007c0c */ /* 0x000fe4000bf05300 */
[----:B------:R-:W-:Y:S02]  /*12ac0*/  MOV R4, RZ ;  /* 0x000000ff00047202 */ /* 0x000fe40000000f00 */
[----:B--2---:R-:W-:Y:S01]  /*12ad0*/  SHF.R.S32.HI R0, RZ, 0x1f, R11 ;  /* 0x0000001fff007819 */ /* 0x004fe2000001140b */
[----:B------:R-:W-:-:S08]  /*12ae0*/  IMAD.SHL.U32 R7, R11, 0x4, RZ ;  /* 0x000000040b077824 */ /* 0x000fd000078e00ff */
        /* <DEDUP_REMOVED lines=13> */
[----:B------:R-:W-:Y:S01]  /*12bc0*/  SHF.L.U64.HI R0, R11, 0x2, R0 ;  /* 0x000000020b007819 */ /* 0x000fe20000010200 */
[----:B------:R-:W-:Y:S01]  /*12bd0*/  STL [R1+0x20], R7 ;  /* 0x0000200701007387 */ /* 0x000fe20000100800 */
[----:B------:R-:W-:-:S03]  /*12be0*/  ISETP.NE.AND.EX P1, PT, RZ, UR5, PT, P1 ;  /* 0x00000005ff007c0c */ /* 0x000fc6000bf25310 */
[----:B------:R-:W-:Y:S10]  /*12bf0*/  STL [R1+0x24], R0 ;  /* 0x0000240001007387 */ /* 0x000ff40000100800 */
        /* <DEDUP_REMOVED lines=22> */
[----:B------:R-:W-:Y:S01]  /*12d60*/  IMAD.U32 R7, RZ, RZ, UR4 ;  /* 0x00000004ff077e24 */ /* 0x000fe2000f8e00ff */
[----:B------:R-:W-:Y:S01]  /*12d70*/  ISETP.NE.AND.EX P0, PT, RZ, UR7, PT, P0 ;  /* 0x00000007ff007c0c */ /* 0x000fe2000bf05300 */
[----:B------:R-:W-:-:S12]  /*12d80*/  @P1 BRA `(.L_x_1084) ;  /* 0x0000000000101947 */ /* 0x000fd80003800000 */
[----:B------:R-:W-:Y:S05]  /*12d90*/  @!P2 BRA `(.L_x_1084) ;  /* 0x00000000000ca947 */ /* 0x000fea0003800000 */
[----:B0-----:R-:W2:Y:S04]  /*12da0*/  LDG.E R8, desc[UR54][R4.64] ;  /* 0x0000003604087981 */ /* 0x001ea8000c1e1900 */
[----:B-----5:R-:W2:Y:S02]  /*12db0*/  LDG.E R0, desc[UR54][R4.64+0x4] ;  /* 0x0000043604007981 */ /* 0x020ea4000c1e1900 */
[----:B--2---:R-:W-:-:S07]  /*12dc0*/  IADD3 R0, -R8, R0, RZ ;  /* 0x0000000008007210 */ /* 0x004fce0007ffe1ff */
.L_x_1084:
[----:B0-----:R-:W2:Y:S04]  /*12dd0*/  @P0 LDG.E R4, desc[UR54][R2.64] ;  /* 0x0000003602040981 */ /* 0x001ea8000c1e1900 */
[----:B------:R-:W2:Y:S01]  /*12de0*/  @P0 LDG.E R5, desc[UR54][R2.64+0x4] ;  /* 0x0000043602050981 */ /* 0x000ea2000c1e1900 */
[----:B-----5:R-:W-:Y:S01]  /*12df0*/  IMAD.IADD R0, R0, 0x1, -R6 ;  /* 0x0000000100007824 */ /* 0x020fe200078e0a06 */
        /* <DEDUP_REMOVED lines=18> */
[----:B------:R-:W-:Y:S01]  /*12f20*/  @P1 SHF.R.S32.HI R0, RZ, 0x6, R7 ;  /* 0x00000006ff001819 */ /* 0x000fe20000011407 */
[----:B------:R-:W-:-:S06]  /*12f30*/  IMAD.MOV.U32 R7, RZ, RZ, RZ ;  /* 0x000000ffff077224 */ /* 0x000fcc00078e00ff */
        /* <DEDUP_REMOVED lines=9> */
[----:B------:R-:W-:Y:S02]  /*12fd0*/  MOV R3, R18 ;  /* 0x0000001200037202 */ /* 0x000fe40000000f00 */
[----:B0-----:R-:W-:-:S13]  /*12fe0*/  ISETP.NE.AND P1, PT, R2, 0x1, PT ;  /* 0x000000010200780c */ /* 0x001fda0003f25270 */
[----:B------:R-:W0:Y:S08]  /*12ff0*/  @P1 LDC R2, c[0x0][0x42c] ;  /* 0x00010b00ff021b82 */ /* 0x000e300000000800 */
[----:B------:R-:W1:Y:S01]  /*13000*/  @P1 LDC R5, c[0x0][0x430] ;  /* 0x00010c00ff051b82 */ /* 0x000e620000000800 */
[----:B0-----:R-:W-:-:S05]  /*13010*/  @P1 IMAD.HI.U32 R2, R18, R2, RZ ;  /* 0x0000000212021227 */ /* 0x001fca00078e00ff */
[----:B-1----:R-:W-:Y:S02]  /*13020*/  @P1 SHF.R.U32.HI R3, RZ, R5, R2 ;  /* 0x00000005ff031219 */ /* 0x002fe40000011602 */
[----:B------:R-:W-:Y:S01]  /*13030*/  SEL R2, R11, RZ, !P0 ;  /* 0x000000ff0b027207 */ /* 0x000fe20004000000 */
[----:B------:R-:W-:Y:S06]  /*13040*/  BRA.DIV UR4, `(.L_x_1087) ;  /* 0x0000005a04687947 */ /* 0x000fec000b800000 */
.L_x_1208:
[----:B------:R-:W-:-:S03]  /*13050*/  UMOV UR4, 0xffffffff ;  /* 0xffffffff00047882 */ /* 0x000fc60000000000 */
[----:B------:R-:W-:Y:S05]  /*13060*/  BRA.DIV UR4, `(.L_x_1088) ;  /* 0x0000005a04947947 */ /* 0x000fea000b800000 */
[----:B------:R-:W-:-:S13]  /*13070*/  ELECT P6, URZ, PT ;  /* 0x00000000003f782f */ /* 0x000fda00038c0000 */
.L_x_1211:
[----:B------:R-:W2:Y:S01]  /*13080*/  LDL R5, [R1+0x28] ;  /* 0x0000280001057983 */ /* 0x000ea20000100800 */
[----:B------:R-:W-:Y:S01]  /*13090*/  MOV R8, 0x400 ;  /* 0x0000040000087802 */ /* 0x000fe20000000f00 */
[----:B--2---:R-:W-:-:S05]  /*130a0*/  VIADD R5, R5, 0x1 ;  /* 0x0000000105057836 */ /* 0x004fca0000000000 */
        /* <DEDUP_REMOVED lines=8> */
.L_x_1212:
        /* <DEDUP_REMOVED lines=8> */
.L_x_1213:
[----:B------:R-:W1:Y:S02]  /*131b0*/  S2R R8, SR_TID.X ;  /* 0x0000000000087919 */ /* 0x000e640000002100 */
[----:B-1----:R-:W-:-:S04]  /*131c0*/  LOP3.LUT R8, R8, 0x7f, RZ, 0xc0, !PT ;  /* 0x0000007f08087812 */ /* 0x002fc800078ec0ff */
[----:B------:R-:W-:-:S13]  /*131d0*/  ISETP.NE.AND P1, PT, R8, RZ, PT ;  /* 0x000000ff0800720c */ /* 0x000fda0003f25270 */
[----:B------:R-:W-:Y:S05]  /*131e0*/  @P1 BRA `(.L_x_1093) ;  /* 0x00000000001c1947 */ /* 0x000fea0003800000 */
[----:B------:R-:W1:Y:S02]  /*131f0*/  S2R R8, SR_TID.X ;  /* 0x0000000000087919 */ /* 0x000e640000002100 */
[----:B-1----:R-:W-:-:S04]  /*13200*/  LOP3.LUT R8, R8, 0x1f, RZ, 0xc0, !PT ;  /* 0x0000001f08087812 */ /* 0x002fc800078ec0ff */
[----:B------:R-:W-:Y:S01]  /*13210*/  ISETP.NE.AND P0, PT, R8, RZ, PT ;  /* 0x000000ff0800720c */ /* 0x000fe20003f05270 */
[----:B------:R-:W-:-:S04]  /*13220*/  IMAD.MOV.U32 R8, RZ, RZ, 0x2000 ;  /* 0x00002000ff087424 */ /* 0x000fc800078e00ff */
[----:B------:R1:W-:Y:S08]  /*13230*/  SYNCS.ARRIVE.TRANS64 RZ, [R6+URZ+0x38890], R8 ;  /* 0x0388900806ff79a7 */ /* 0x0003f0000800003f */
[----:B------:R-:W-:Y:S05]  /*13240*/  @!P0 BRA `(.L_x_1093) ;  /* 0x0000000000048947 */ /* 0x000fea0003800000 */
[----:B------:R-:W-:Y:S01]  /*13250*/  BPT.TRAP 0x1 ;  /* 0x000000040000795c */ /* 0x000fe20000300000 */
.L_x_1093:
[----:B-1----:R-:W2:Y:S01]  /*13260*/  LDL R8, [R1+0x4] ;  /* 0x0000040001087983 */ /* 0x002ea20000100800 */
[----:B------:R-:W-:Y:S01]  /*13270*/  R2UR UR9, R6 ;  /* 0x00000000060972ca */ /* 0x000fe200000e0000 */
[----:B------:R-:W-:Y:S01]  /*13280*/  ULDC.64 UR6, c[0x0][0x198] ;  /* 0x0000660000067ab9 */ /* 0x000fe20000000a00 */
[----:B------:R-:W-:Y:S01]  /*13290*/  R2UR UR12, R3 ;  /* 0x00000000030c72ca */ /* 0x000fe200000e0000 */
[----:B------:R-:W-:Y:S01]  /*132a0*/  UIADD3 UR4, UP0, UR6, 0x570, URZ ;  /* 0x0000057006047890 */ /* 0x000fe2000ff1e03f */
[----:B------:R-:W-:Y:S01]  /*132b0*/  R2UR UR13, R2 ;  /* 0x00000000020d72ca */ /* 0x000fe200000e0000 */
[----:B------:R-:W-:Y:S01]  /*132c0*/  UMOV UR10, URZ ;  /* 0x0000003f000a7c82 */ /* 0x000fe20008000000 */
[----:B------:R-:W-:Y:S01]  /*132d0*/  UMOV UR6, 0x0 ;  /* 0x0000000000067882 */ /* 0x000fe20000000000 */
[----:B------:R-:W-:-:S03]  /*132e0*/  UIADD3.X UR5, URZ, UR7, URZ, UP0, !UPT ;  /* 0x000000073f057290 */ /* 0x000fc600087fe43f */
[----:B------:R-:W-:-:S03]  /*132f0*/  UMOV UR7, 0x12f00000 ;  /* 0x12f0000000077882 */ /* 0x000fc60000000000 */
[----:B------:R-:W-:Y:S01]  /*13300*/  UIADD3 UR9, UR9, 0x38890, URZ ;  /* 0x0003889009097890 */ /* 0x000fe2000fffe03f */
[----:B--2---:R-:W-:-:S04]  /*13310*/  LEA R8, R8, R5, 0xd ;  /* 0x0000000508087211 */ /* 0x004fc800078e68ff */
[----:B------:R-:W-:Y:S01]  /*13320*/  R2UR UR8, R8 ;  /* 0x00000000080872ca */ /* 0x000fe200000e0000 */
[----:B-----5:R-:W-:-:S04]  /*13330*/  IMAD R8, R0, 0x40, R7 ;  /* 0x0000004000087824 */ /* 0x020fc800078e0207 */
[----:B------:R-:W-:-:S05]  /*13340*/  VIADD R8, R8, 0xffffffc0 ;  /* 0xffffffc008087836 */ /* 0x000fca0000000000 */
[----:B------:R-:W-:-:S03]  /*13350*/  R2UR UR11, R8 ;  /* 0x00000000080b72ca */ /* 0x000fc600000e0000 */
[----:B------:R-:W-:-:S10]  /*13360*/  UIADD3 UR8, UR8, 0x22400, URZ ;  /* 0x0002240008087890 */ /* 0x000fd4000fffe03f */
[----:B------:R1:W-:Y:S01]  /*13370*/  UTMALDG.4D [UR8], [UR4], desc[UR6] ;  /* 0x00000608040075b4 */ /* 0x0003e20008019000 */
[----:B------:R-:W2:Y:S02]  /*13380*/  SYNCS.PHASECHK.TRANS64.TRYWAIT P0, [R6+URZ+0x388c0], R9 ;  /* 0x0388c009060075a7 */ /* 0x000ea4000800017f */
[----:B-12---:R-:W-:Y:S05]  /*13390*/  @!P0 BRA `(.L_x_1094) ;  /* 0x0000005800108947 */ /* 0x006fea0003800000 */
.L_x_1214:
        /* <DEDUP_REMOVED lines=8> */
.L_x_1095:
[----:B01----:R-:W2:Y:S01]  /*13420*/  LDL R9, [R1+0x4] ;  /* 0x0000040001097983 */ /* 0x003ea20000100800 */
[----:B------:R-:W-:Y:S01]  /*13430*/  R2UR UR9, R6 ;  /* 0x00000000060972ca */ /* 0x000fe200000e0000 */
[----:B------:R-:W-:Y:S01]  /*13440*/  ULDC.64 UR24, c[0x0][0x198] ;  /* 0x0000660000187ab9 */ /* 0x000fe20000000a00 */
[----:B------:R-:W-:Y:S01]  /*13450*/  R2UR UR11, R8 ;  /* 0x00000000080b72ca */ /* 0x000fe200000e0000 */
[----:B------:R-:W-:Y:S01]  /*13460*/  UIADD3 UR4, UP0, UR24, 0x670, URZ ;  /* 0x0000067018047890 */ /* 0x000fe2000ff1e03f */
[----:B------:R-:W-:Y:S01]  /*13470*/  R2UR UR12, R3 ;  /* 0x00000000030c72ca */ /* 0x000fe200000e0000 */
[----:B------:R-:W-:Y:S01]  /*13480*/  UMOV UR10, URZ ;  /* 0x0000003f000a7c82 */ /* 0x000fe20008000000 */
[----:B------:R-:W-:Y:S01]  /*13490*/  R2UR UR13, R2 ;  /* 0x00000000020d72ca */ /* 0x000fe200000e0000 */
[----:B------:R-:W-:Y:S01]  /*134a0*/  UIADD3.X UR5, URZ, UR25, URZ, UP0, !UPT ;  /* 0x000000193f057290 */ /* 0x000fe200087fe43f */
[----:B------:R-:W-:Y:S01]  /*134b0*/  UMOV UR6, 0x0 ;  /* 0x0000000000067882 */ /* 0x000fe20000000000 */
[----:B------:R-:W-:Y:S01]  /*134c0*/  UMOV UR7, 0x12f00000 ;  /* 0x12f0000000077882 */ /* 0x000fe20000000000 */
[----:B------:R-:W-:Y:S01]  /*134d0*/  UMOV UR16, 0x40 ;  /* 0x0000004000107882 */ /* 0x000fe20000000000 */
[----:B------:R-:W-:-:S02]  /*134e0*/  UMOV UR18, 0x80 ;  /* 0x0000008000127882 */ /* 0x000fc40000000000 */
[----:B------:R-:W-:Y:S01]  /*134f0*/  UIADD3 UR9, UR9, 0x388b0, URZ ;  /* 0x000388b009097890 */ /* 0x000fe2000fffe03f */
        /* <DEDUP_REMOVED lines=38> */
.L_x_1091:
[----:B------:R-:W-:Y:S05]  /*13760*/  BSYNC B1 ;  /* 0x0000000000017941 */ /* 0x000fea0003800000 */
.L_x_1090:
[----:B0-----:R-:W2:Y:S04]  /*13770*/  LDL.LU R6, [R1+0x4] ;  /* 0x0000040001067983 */ /* 0x001ea80000300800 */
[----:B------:R-:W3:Y:S01]  /*13780*/  LDL.LU R9, [R1+0xc] ;  /* 0x00000c0001097983 */ /* 0x000ee20000300800 */
[----:B------:R-:W-:Y:S02]  /*13790*/  PLOP3.LUT P2, PT, PT, PT, PT, 0x8, 0x0 ;  /* 0x000000000000781c */ /* 0x000fe40003f4e170 */
[----:B--2---:R-:W-:-:S04]  /*137a0*/  IADD3 R6, R6, 0x1, RZ ;  /* 0x0000000106067810 */ /* 0x004fc80007ffe0ff */
[----:B------:R-:W-:-:S04]  /*137b0*/  ISETP.NE.AND P0, PT, R6, 0x2, PT ;  /* 0x000000020600780c */ /* 0x000fc80003f05270 */
[----:B------:R-:W-:-:S04]  /*137c0*/  SEL R8, RZ, 0x1, P0 ;  /* 0x00000001ff087807 */ /* 0x000fc80000000000 */
[----:B---3--:R-:W-:Y:S02]  /*137d0*/  LOP3.LUT R9, R9, R8, RZ, 0x3c, !PT ;  /* 0x0000000809097212 */ /* 0x008fe400078e3cff */
[----:B------:R-:W-:Y:S01]  /*137e0*/  SEL R8, R6, RZ, P0 ;  /* 0x000000ff06087207 */ /* 0x000fe20000000000 */
[----:B------:R-:W-:Y:S02]  /*137f0*/  VIADD R6, R0, 0xfffffffe ;  /* 0xfffffffe00067836 */ /* 0x000fe40000000000 */
[----:B------:R1:W-:Y:S03]  /*13800*/  STL [R1+0xc], R9 ;  /* 0x00000c0901007387 */ /* 0x0003e60000100800 */
[----:B------:R-:W-:Y:S01]  /*13810*/  ISETP.GE.AND P0, PT, R6, R4, PT ;  /* 0x000000040600720c */ /* 0x000fe20003f06270 */
[----:B------:R1:W-:-:S12]  /*13820*/  STL [R1+0x4], R8 ;  /* 0x0000040801007387 */ /* 0x0003d80000100800 */
[----:B-1----:R-:W-:Y:S05]  /*13830*/  @!P0 BRA `(.L_x_1086) ;  /* 0x0000000400cc8947 */ /* 0x002fea0003800000 */
[C---:B-----5:R-:W-:Y:S02]  /*13840*/  IMAD R6, R0.reuse, 0x40, R7 ;  /* 0x0000004000067824 */ /* 0x060fe400078e0207 */
[----:B------:R-:W-:Y:S02]  /*13850*/  VIADD R0, R0, 0xffffffff ;  /* 0xffffffff00007836 */ /* 0x000fe40000000000 */
[----:B------:R-:W-:-:S07]  /*13860*/  VIADD R6, R6, 0xffffff80 ;  /* 0xffffff8006067836 */ /* 0x000fce0000000000 */
.L_x_1102:
[----:B------:R-:W-:Y:S05]  /*13870*/  YIELD ;  /* 0x0000000000007946 */ /* 0x000fea0003800000 */
[----:B------:R-:W-:Y:S04]  /*13880*/  BSSY B1, `(.L_x_1096) ;  /* 0x0000061000017945 */ /* 0x000fe80003800000 */
[----:B-1----:R-:W-:Y:S05]  /*13890*/  @!P6 BRA `(.L_x_1097) ;  /* 0x00000004007ce947 */ /* 0x002fea0003800000 */
[----:B------:R-:W2:Y:S04]  /*138a0*/  LDL R7, [R1+0x4] ;  /* 0x0000040001077983 */ /* 0x000ea80000100800 */
[----:B------:R-:W3:Y:S01]  /*138b0*/  LDL R8, [R1+0xc] ;  /* 0x00000c0001087983 */ /* 0x000ee20000100800 */
[----:B--2---:R-:W-:Y:S02]  /*138c0*/  LEA R7, R7, R5, 0x3 ;  /* 0x0000000507077211 */ /* 0x004fe400078e18ff */
[----:B---3--:R-:W-:-:S04]  /*138d0*/  SHF.L.U32 R8, R8, 0x1f, RZ ;  /* 0x0000001f08087819 */ /* 0x008fc800000006ff */
[----:B------:R-:W0:Y:S02]  /*138e0*/  SYNCS.PHASECHK.TRANS64.TRYWAIT P0, [R7+URZ+0x388a0], R8 ;  /* 0x0388a008070075a7 */ /* 0x000e24000800017f */
[----:B0-----:R-:W-:Y:S05]  /*138f0*/  @!P0 BRA `(.L_x_1098) ;  /* 0x0000005000cc8947 */ /* 0x001fea0003800000 */
.L_x_1215:
        /* <DEDUP_REMOVED lines=11> */
.L_x_1099:
[----:B-1----:R-:W2:Y:S01]  /*139b0*/  LDL R9, [R1+0x4] ;  /* 0x0000040001097983 */ /* 0x002ea20000100800 */
        /* <DEDUP_REMOVED lines=8> */
[----:B------:R-:W-:Y:S02]  /*13a40*/  UMOV UR6, 0x0 ;  /* 0x0000000000067882 */ /* 0x000fe40000000000 */
[----:B------:R-:W-:-:S03]  /*13a50*/  UMOV UR7, 0x12f00000 ;  /* 0x12f0000000077882 */ /* 0x000fc60000000000 */
[----:B------:R-:W-:Y:S01]  /*13a60*/  UIADD3 UR9, UR9, 0x38890, URZ ;  /* 0x0003889009097890 */ /* 0x000fe2000fffe03f */
[----:B--2---:R-:W-:-:S05]  /*13a70*/  IMAD R9, R9, 0x2000, R5 ;  /* 0x0000200009097824 */ /* 0x004fca00078e0205 */
[----:B------:R-:W-:-:S13]  /*13a80*/  R2UR UR8, R9 ;  /* 0x00000000090872ca */ /* 0x000fda00000e0000 */
[----:B------:R-:W-:-:S09]  /*13a90*/  UIADD3 UR8, UR8, 0x22400, URZ ;  /* 0x0002240008087890 */ /* 0x000fd2000fffe03f */
[----:B------:R1:W-:Y:S01]  /*13aa0*/  UTMALDG.4D [UR8], [UR4], desc[UR6] ;  /* 0x00000608040075b4 */ /* 0x0003e20008019000 */
[----:B------:R-:W2:Y:S02]  /*13ab0*/  SYNCS.PHASECHK.TRANS64.TRYWAIT P1, [R7+URZ+0x388c0], R8 ;  /* 0x0388c008070075a7 */ /* 0x000ea4000802017f */
[----:B-12---:R-:W-:Y:S05]  /*13ac0*/  @!P1 BRA `(.L_x_1100) ;  /* 0x00000050006c9947 */ /* 0x006fea0003800000 */
.L_x_1216:
        /* <DEDUP_REMOVED lines=8> */
.L_x_1101:
        /* <DEDUP_REMOVED lines=52> */
.L_x_1097:
[----:B------:R-:W-:Y:S05]  /*13e90*/  BSYNC B1 ;  /* 0x0000000000017941 */ /* 0x000fea0003800000 */
.L_x_1096:
[----:B------:R-:W2:Y:S04]  /*13ea0*/  LDL.LU R7, [R1+0x4] ;  /* 0x0000040001077983 */ /* 0x000ea80000300800 */
[----:B------:R-:W3:Y:S01]  /*13eb0*/  LDL.LU R9, [R1+0xc] ;  /* 0x00000c0001097983 */ /* 0x000ee20000300800 */
[----:B------:R-:W-:Y:S02]  /*13ec0*/  VIADD R0, R0, 0xffffffff ;  /* 0xffffffff00007836 */ /* 0x000fe40000000000 */
[----:B------:R-:W-:Y:S01]  /*13ed0*/  VIADD R6, R6, 0xffffffc0 ;  /* 0xffffffc006067836 */ /* 0x000fe20000000000 */
[----:B--2---:R-:W-:-:S04]  /*13ee0*/  IADD3 R7, R7, 0x1, RZ ;  /* 0x0000000107077810 */ /* 0x004fc80007ffe0ff */
[----:B------:R-:W-:-:S04]  /*13ef0*/  ISETP.NE.AND P0, PT, R7, 0x2, PT ;  /* 0x000000020700780c */ /* 0x000fc80003f05270 */
[----:B------:R-:W-:Y:S02]  /*13f00*/  SEL R8, RZ, 0x1, P0 ;  /* 0x00000001ff087807 */ /* 0x000fe40000000000 */
[----:B------:R-:W-:Y:S02]  /*13f10*/  SEL R7, R7, RZ, P0 ;  /* 0x000000ff07077207 */ /* 0x000fe40000000000 */
[----:B---3--:R-:W-:Y:S02]  /*13f20*/  LOP3.LUT R9, R9, R8, RZ, 0x3c, !PT ;  /* 0x0000000809097212 */ /* 0x008fe400078e3cff */
[----:B------:R-:W-:-:S03]  /*13f30*/  ISETP.GT.AND P0, PT, R0, R4, PT ;  /* 0x000000040000720c */ /* 0x000fc60003f04270 */
[----:B------:R1:W-:Y:S04]  /*13f40*/  STL [R1+0xc], R9 ;  /* 0x00000c0901007387 */ /* 0x0003e80000100800 */
[----:B------:R1:W-:Y:S06]  /*13f50*/  STL [R1+0x4], R7 ;  /* 0x0000040701007387 */ /* 0x0003ec0000100800 */
[----:B------:R-:W-:Y:S05]  /*13f60*/  @P0 BRA `(.L_x_1102) ;  /* 0xfffffff800400947 */ /* 0x000fea000383ffff */
.L_x_1086:
[----:B------:R-:W-:Y:S05]  /*13f70*/  BSYNC B0 ;  /* 0x0000000000007941 */ /* 0x000fea0003800000 */
.L_x_1085:
[----:B-1---5:R-:W2:Y:S01]  /*13f80*/  LDL R7, [R1+0x2c] ;  /* 0x00002c0001077983 */ /* 0x022ea20000100800 */
[----:B------:R-:W-:Y:S05]  /*13f90*/  @!P2 WARPSYNC.ALL ;  /* 0x000000000000a948 */ /* 0x000fea0003800000 */
[----:B------:R-:W-:Y:S01]  /*13fa0*/  BSSY B6, `(.L_x_1103) ;  /* 0x0000346000067945 */ /* 0x000fe20003800000 */
[----:B------:R-:W-:Y:S01]  /*13fb0*/  @!P2 BAR.SYNC.DEFER_BLOCKING 0xc, 0x120 ;  /* 0x030480000000ab1d */ /* 0x000fe20000010000 */
[----:B--2---:R-:W-:-:S13]  /*13fc0*/  ISETP.GT.AND P0, PT, R7, RZ, PT ;  /* 0x000000ff0700720c */ /* 0x004fda0003f04270 */
[----:B------:R-:W-:Y:S05]  /*13fd0*/  @P0 BRA `(.L_x_1104) ;  /* 0x00000000004c0947 */ /* 0x000fea0003800000 */
[----:B------:R-:W1:Y:S02]  /*13fe0*/  S2R R7, SR_TID.X ;  /* 0x0000000000077919 */ /* 0x000e640000002100 */
[----:B-1----:R-:W-:-:S04]  /*13ff0*/  LOP3.LUT R7, R7, 0x1f, RZ, 0xc0, !PT ;  /* 0x0000001f07077812 */ /* 0x002fc800078ec0ff */
[----:B------:R-:W-:-:S13]  /*14000*/  ISETP.NE.AND P1, PT, R7, RZ, PT ;  /* 0x000000ff0700720c */ /* 0x000fda0003f25270 */
[----:B------:R-:W-:Y:S05]  /*14010*/  @P1 BRA `(.L_x_1105) ;  /* 0x0000003000f81947 */ /* 0x000fea0003800000 */
[----:B------:R-:W2:Y:S01]  /*14020*/  LDL R7, [R1+0x38] ;  /* 0x0000380001077983 */ /* 0x000ea20000100800 */
[----:B------:R-:W-:Y:S01]  /*14030*/  VOTEU.ANY UR4, UPT, PT ;  /* 0x0000000000047886 */ /* 0x000fe200038e0100 */
[----:B0-----:R-:W0:Y:S01]  /*14040*/  LDC.64 R2, c[0x0][0xd38] ;  /* 0x00034e00ff027b82 */ /* 0x001e220000000a00 */
[----:B------:R-:W1:Y:S08]  /*14050*/  FLO.U32 R0, UR4 ;  /* 0x0000000400007d00 */ /* 0x000e7000080e0000 */
[----:B------:R-:W0:Y:S01]  /*14060*/  POPC R5, UR4 ;  /* 0x0000000400057d09 */ /* 0x000e220008000000 */
[----:B--2---:R-:W-:-:S02]  /*14070*/  R2UR UR5, R7 ;  /* 0x00000000070572ca */ /* 0x004fc400000e0000 */
[----:B------:R-:W1:Y:S02]  /*14080*/  S2R R7, SR_LANEID ;  /* 0x0000000000077919 */ /* 0x000e640000000000 */
[----:B-1----:R-:W-:-:S13]  /*14090*/  ISETP.EQ.U32.AND P0, PT, R0, R7, PT ;  /* 0x000000070000720c */ /* 0x002fda0003f02070 */
[----:B0-----:R-:W2:Y:S01]  /*140a0*/  @P0 ATOMG.E.ADD.STRONG.GPU PT, R3, desc[UR54][R2.64], R5 ;  /* 0x00000005020309a8 */ /* 0x001ea200081ee1f6 */
[----:B------:R-:W0:Y:S02]  /*140b0*/  S2R R4, SR_LTMASK ;  /* 0x0000000000047919 */ /* 0x000e240000003900 */
[----:B0-----:R-:W-:-:S04]  /*140c0*/  LOP3.LUT R4, R4, UR4, RZ, 0xc0, !PT ;  /* 0x0000000404047c12 */ /* 0x001fc8000f8ec0ff */
[----:B------:R-:W0:Y:S01]  /*140d0*/  POPC R7, R4 ;  /* 0x0000000400077309 */ /* 0x000e220000000000 */
[----:B--2---:R-:W0:Y:S02]  /*140e0*/  SHFL.IDX PT, R0, R3, R0, 0x1f ;  /* 0x00001f0003007589 */ /* 0x004e2400000e0000 */
[----:B0-----:R-:W-:Y:S01]  /*140f0*/  IADD3 R16, R0, UR5, R7 ;  /* 0x0000000500107c10 */ /* 0x001fe2000fffe007 */
[----:B------:R-:W-:Y:S06]  /*14100*/  BRA `(.L_x_1105) ;  /* 0x0000003000bc7947 */ /* 0x000fec0003800000 */
.L_x_1104:
        /* <DEDUP_REMOVED lines=23> */
.L_x_1106:
        /* <DEDUP_REMOVED lines=20> */
.L_x_1108:
        /* <DEDUP_REMOVED lines=16> */
.L_x_1107:
[----:B------:R-:W2:Y:S01]  /*144c0*/  LDL.LU R2, [R1+0x20] ;  /* 0x0000200001027983 */ /* 0x000ea20000300800 */
[----:B------:R-:W-:-:S03]  /*144d0*/  ULDC.64 UR4, c[0x0][0xaf0] ;  /* 0x0002bc0000047ab9 */ /* 0x000fc60000000a00 */
[----:B------:R-:W3:Y:S04]  /*144e0*/  LDL.LU R0, [R1+0x24] ;  /* 0x0000240001007983 */ /* 0x000ee80000300800 */
[----:B------:R-:W4:Y:S04]  /*144f0*/  LDL.LU R4, [R1+0x34] ;  /* 0x0000340001047983 */ /* 0x000f280000300800 */
[----:B------:R-:W4:Y:S01]  /*14500*/  LDL.LU R5, [R1+0x18] ;  /* 0x0000180001057983 */ /* 0x000f220000300800 */
[----:B------:R-:W-:-:S04]  /*14510*/  ISETP.NE.U32.AND P0, PT, RZ, UR4, PT ;  /* 0x00000004ff007c0c */ /* 0x000fc8000bf05070 */
[----:B------:R-:W-:Y:S01]  /*14520*/  ISETP.NE.AND.EX P0, PT, RZ, UR5, PT, P0 ;  /* 0x00000005ff007c0c */ /* 0x000fe2000bf05300 */
[----:B------:R-:W0:Y:S01]  /*14530*/  S2R R6, SR_TID.X ;  /* 0x0000000000067919 */ /* 0x000e220000002100 */
[----:B------:R-:W-:Y:S01]  /*14540*/  ULDC.64 UR6, c[0x0][0x198] ;  /* 0x0000660000067ab9 */ /* 0x000fe20000000a00 */
        /* <DEDUP_REMOVED lines=11> */
[----:B------:R-:W-:Y:S01]  /*14600*/  IMAD R17, R17, 0x40, R4 ;  /* 0x0000004011117824 */ /* 0x000fe200078e0204 */
[----:B------:R-:W-:Y:S01]  /*14610*/  PLOP3.LUT P1, PT, P6, PT, PT, 0x8, 0x0 ;  /* 0x000000000000781c */ /* 0x000fe2000372e170 */
[----:B------:R-:W-:Y:S01]  /*14620*/  IMAD.MOV.U32 R4, RZ, RZ, R18 ;  /* 0x000000ffff047224 */ /* 0x000fe200078e0012 */
[----:B0-----:R-:W0:Y:S02]  /*14630*/  LDC R2, c[0x0][0x428] ;  /* 0x00010a00ff027b82 */ /* 0x001e240000000800 */
[----:B0-----:R-:W-:-:S13]  /*14640*/  ISETP.NE.AND P0, PT, R2, 0x1, PT ;  /* 0x000000010200780c */ /* 0x001fda0003f05270 */
[----:B------:R-:W0:Y:S08]  /*14650*/  @P0 LDC R3, c[0x0][0x42c] ;  /* 0x00010b00ff030b82 */ /* 0x000e300000000800 */
[----:B------:R-:W1:Y:S01]  /*14660*/  @P0 LDC R2, c[0x0][0x430] ;  /* 0x00010c00ff020b82 */ /* 0x000e620000000800 */
[----:B0-----:R-:W-:-:S05]  /*14670*/  @P0 IMAD.HI.U32 R3, R18, R3, RZ ;  /* 0x0000000312030227 */ /* 0x001fca00078e00ff */
[----:B-1----:R-:W-:Y:S02]  /*14680*/  @P0 SHF.R.U32.HI R4, RZ, R2, R3 ;  /* 0x00000002ff040219 */ /* 0x002fe40000011603 */
[----:B------:R-:W-:-:S04]  /*14690*/  ISETP.NE.U32.AND P0, PT, RZ, UR4, PT ;  /* 0x00000004ff007c0c */ /* 0x000fc8000bf05070 */
[----:B------:R-:W-:-:S04]  /*146a0*/  ISETP.NE.AND.EX P0, PT, RZ, UR5, PT, P0 ;  /* 0x00000005ff007c0c */ /* 0x000fc8000bf05300 */
[----:B------:R-:W-:-:S09]  /*146b0*/  SEL R5, R5, RZ, !P0 ;  /* 0x000000ff05057207 */ /* 0x000fd20004000000 */
.L_x_1109:
        /* <DEDUP_REMOVED lines=17> */
.L_x_1219:
[----:B------:R-:W2:Y:S01]  /*147d0*/  LDL R7, [R1+0x1c] ;  /* 0x00001c0001077983 */ /* 0x000ea20000100800 */
[----:B------:R-:W-:Y:S01]  /*147e0*/  UMOV UR4, 0xffffffff ;  /* 0xffffffff00047882 */ /* 0x000fe20000000000 */
[----:B------:R-:W-:Y:S02]  /*147f0*/  SHF.R.S32.HI R8, RZ, 0x1f, R0 ;  /* 0x0000001fff087819 */ /* 0x000fe40000011400 */
[----:B--2---:R-:W-:Y:S01]  /*14800*/  IADD3 R7, R7, -0x1, RZ ;  /* 0xffffffff07077810 */ /* 0x004fe20007ffe0ff */
[----:B------:R-:W-:Y:S06]  /*14810*/  BRA.DIV UR4, `(.L_x_1111) ;  /* 0x0000004604607947 */ /* 0x000fec000b800000 */
[----:B------:R-:W-:-:S13]  /*14820*/  ELECT P6, URZ, PT ;  /* 0x00000000003f782f */ /* 0x000fda00038c0000 */
.L_x_1222:
        /* <DEDUP_REMOVED lines=12> */
[--C-:B------:R-:W-:Y:S02]  /*148f0*/  IMAD.MOV R9, RZ, RZ, -R6.reuse ;  /* 0x000000ffff097224 */ /* 0x100fe400078e0a06 */
[----:B------:R-:W-:Y:S02]  /*14900*/  IMAD.MOV.U32 R10, RZ, RZ, R6 ;  /* 0x000000ffff0a7224 */ /* 0x000fe400078e0006 */
        /* <DEDUP_REMOVED lines=10> */
.L_x_1113:
[----:B------:R-:W2:Y:S01]  /*149b0*/  LDL R9, [R1] ;  /* 0x0000000001097983 */ /* 0x000ea20000100800 */
[----:B------:R-:W-:-:S03]  /*149c0*/  MOV R11, 0x400 ;  /* 0x00000400000b7802 */ /* 0x000fc60000000f00 */
[----:B------:R-:W3:Y:S01]  /*149d0*/  LDL R10, [R1+0x8] ;  /* 0x00000800010a7983 */ /* 0x000ee20000100800 */
[----:B0-----:R-:W0:Y:S02]  /*149e0*/  S2R R12, SR_CgaCtaId ;  /* 0x00000000000c7919 */ /* 0x001e240000008800 */
[----:B0-----:R-:W-:-:S04]  /*149f0*/  LEA R11, R12, R11, 0x18 ;  /* 0x0000000b0c0b7211 */ /* 0x001fc800078ec0ff */
[----:B--2---:R-:W-:Y:S02]  /*14a00*/  LEA R9, R9, R11, 0x3 ;  /* 0x0000000b09097211 */ /* 0x004fe400078e18ff */
[----:B---3--:R-:W-:-:S04]  /*14a10*/  SHF.L.U32 R10, R10, 0x1f, RZ ;  /* 0x0000001f0a0a7819 */ /* 0x008fc800000006ff */
[----:B------:R-:W0:Y:S02]  /*14a20*/  SYNCS.PHASECHK.TRANS64.TRYWAIT P0, [R9+URZ+0x38840], R10 ;  /* 0x0388400a090075a7 */ /* 0x000e24000800017f */
[----:B0-----:R-:W-:Y:S05]  /*14a30*/  @!P0 BRA `(.L_x_1114) ;  /* 0x0000004000f88947 */ /* 0x001fea0003800000 */
.L_x_1223:
        /* <DEDUP_REMOVED lines=11> */
.L_x_1115:
[----:B------:R-:W2:Y:S04]  /*14af0*/  LDL R11, [R1] ;  /* 0x00000000010b7983 */ /* 0x000ea80000100800 */
[----:B------:R-:W3:Y:S04]  /*14b00*/  LDL R14, [R1+0x30] ;  /* 0x00003000010e7983 */ /* 0x000ee80000100800 */
[----:B0-----:R-:W4:Y:S01]  /*14b10*/  LDL R10, [R1+0x10] ;  /* 0x00001000010a7983 */ /* 0x001f220000100800 */
[----:B------:R-:W0:Y:S01]  /*14b20*/  S2R R13, SR_CgaCtaId ;  /* 0x00000000000d7919 */ /* 0x000e220000008800 */
[----:B------:R-:W-:-:S02]  /*14b30*/  MOV R12, 0x400 ;  /* 0x00000400000c7802 */ /* 0x000fc40000000f00 */
[----:B------:R-:W-:Y:S01]  /*14b40*/  R2UR UR9, R9 ;  /* 0x00000000090972ca */ /* 0x000fe200000e0000 */
[----:B------:R-:W-:Y:S01]  /*14b50*/  ULDC.64 UR14, c[0x0][0x198] ;  /* 0x00006600000e7ab9 */ /* 0x000fe20000000a00 */
[----:B------:R-:W-:Y:S01]  /*14b60*/  R2UR UR12, R4 ;  /* 0x00000000040c72ca */ /* 0x000fe200000e0000 */
[----:B------:R-:W-:Y:S01]  /*14b70*/  UIADD3 UR6, UP0, UR14, 0x370, URZ ;  /* 0x000003700e067890 */ /* 0x000fe2000ff1e03f */
[----:B-----5:R-:W-:Y:S02]  /*14b80*/  R2UR UR13, R6 ;  /* 0x00000000060d72ca */ /* 0x020fe400000e0000 */
[----:B0-----:R-:W-:-:S07]  /*14b90*/  LEA R12, R13, R12, 0x18 ;  /* 0x0000000c0d0c7211 */ /* 0x001fce00078ec0ff */
[----:B------:R-:W-:Y:S02]  /*14ba0*/  UIADD3 UR9, UR9, 0x38830, URZ ;  /* 0x0003883009097890 */ /* 0x000fe4000fffe03f */
[----:B------:R-:W-:Y:S01]  /*14bb0*/  UIADD3.X UR7, URZ, UR15, URZ, UP0, !UPT ;  /* 0x0000000f3f077290 */ /* 0x000fe200087fe43f */
        /* <DEDUP_REMOVED lines=11> */
.L_x_1112:
        /* <DEDUP_REMOVED lines=9> */
[----:B------:R-:W-:Y:S01]  /*14d00*/  ULDC.64 UR20, c[0x0][0x198] ;  /* 0x0000660000147ab9 */ /* 0x000fe20000000a00 */
[----:B------:R-:W-:Y:S01]  /*14d10*/  R2UR UR11, R17 ;  /* 0x00000000110b72ca */ /* 0x000fe200000e0000 */
[----:B------:R-:W-:Y:S01]  /*14d20*/  UIADD3 UR14, UP0, UR20, 0x270, URZ ;  /* 0x00000270140e7890 */ /* 0x000fe2000ff1e03f */
[----:B------:R-:W-:Y:S01]  /*14d30*/  R2UR UR12, R18 ;  /* 0x00000000120c72ca */ /* 0x000fe200000e0000 */
[----:B------:R-:W-:Y:S01]  /*14d40*/  UMOV UR6, 0x0 ;  /* 0x0000000000067882 */ /* 0x000fe20000000000 */
[----:B------:R-:W-:Y:S01]  /*14d50*/  R2UR UR13, R5 ;  /* 0x00000000050d72ca */ /* 0x000fe200000e0000 */
[----:B------:R-:W-:Y:S01]  /*14d60*/  UIADD3.X UR15, URZ, UR21, URZ, UP0, !UPT ;  /* 0x000000153f0f7290 */ /* 0x000fe200087fe43f */
[----:B------:R-:W-:Y:S01]  /*14d70*/  IMAD.MOV.U32 R5, RZ, RZ, 0x2000 ;  /* 0x00002000ff057424 */ /* 0x000fe200078e00ff */
[----:B------:R-:W-:Y:S01]  /*14d80*/  UIADD3 UR4, UP0, UR20, 0x770, URZ ;  /* 0x0000077014047890 */ /* 0x000fe2000ff1e03f */
[----:B------:R-:W-:Y:S01]  /*14d90*/  MOV R10, UR55 ;  /* 0x00000037000a7c02 */ /* 0x000fe20008000f00 */
[----:B------:R-:W-:Y:S01]  /*14da0*/  UMOV UR7, 0x12f00000 ;  /* 0x12f0000000077882 */ /* 0x000fe20000000000 */
[----:B------:R-:W-:Y:S01]  /*14db0*/  UMOV UR10, URZ ;  /* 0x0000003f000a7c82 */ /* 0x000fe20008000000 */
[----:B------:R-:W-:Y:S01]  /*14dc0*/  UIADD3 UR8, UR16, 0x20400, URZ ;  /* 0x0002040010087890 */ /* 0x000fe2000fffe03f */
[----:B------:R0:W-:Y:S01]  /*14dd0*/  SYNCS.ARRIVE.TRANS64 RZ, [R11+URZ+0x38800], R5 ;  /* 0x038800050bff79a7 */ /* 0x0001e2000800003f */
[----:B------:R-:W-:Y:S01]  /*14de0*/  UIADD3 UR9, UR16, 0x38800, URZ ;  /* 0x0003880010097890 */ /* 0x000fe2000fffe03f */
[----:B------:R-:W-:Y:S01]  /*14df0*/  MOV R9, UR54 ;  /* 0x0000003600097c02 */ /* 0x000fe20008000f00 */
[----:B------:R-:W-:Y:S01]  /*14e00*/  UIADD3.X UR5, URZ, UR21, URZ, UP0, !UPT ;  /* 0x000000153f057290 */ /* 0x000fe200087fe43f */
[----:B------:R-:W-:Y:S01]  /*14e10*/  R2UR UR55, R10 ;  /* 0x000000000a3772ca */ /* 0x000fe200000e0000 */
[----:B------:R-:W-:Y:S01]  /*14e20*/  UIADD3 UR48, UR16, 0x28400, URZ ;  /* 0x0002840010307890 */ /* 0x000fe2000fffe03f */
[----:B------:R-:W-:Y:S01]  /*14e30*/  R2UR UR54, R9 ;  /* 0x00000000093672ca */ /* 0x000fe200000e0000 */
[----:B------:R-:W-:Y:S01]  /*14e40*/  UMOV UR50, 0xc0 ;  /* 0x000000c000327882 */ /* 0x000fe20000000000 */
[----:B------:R-:W-:Y:S01]  /*14e50*/  UMOV UR51, UR11 ;  /* 0x0000000b00337c82 */ /* 0x000fe20008000000 */
[----:B------:R-:W-:Y:S01]  /*14e60*/  UMOV UR52, UR12 ;  /* 0x0000000c00347c82 */ /* 0x000fe20008000000 */
[----:B------:R1:W-:Y:S01]  /*14e70*/  UTMALDG.4D [UR8], [UR14], desc[UR6] ;  /* 0x000006080e0075b4 */ /* 0x0003e20008019000 */
[----:B0-----:R-:W-:Y:S01]  /*14e80*/  IMAD.MOV.U32 R5, RZ, RZ, 0x10000 ;  /* 0x00010000ff057424 */ /* 0x001fe200078e00ff */
[----:B------:R-:W-:Y:S01]  /*14e90*/  UMOV UR53, UR13 ;  /* 0x0000000d00357c82 */ /* 0x000fe20008000000 */
[----:B------:R-:W-:-:S02]  /*14ea0*/  UIADD3 UR56, UR16, 0x2a400, URZ ;  /* 0x0002a40010387890 */ /* 0x000fc4000fffe03f */
[----:B------:R-:W-:Y:S01]  /*14eb0*/  UIADD3 UR40, UR16, 0x2e400, URZ ;  /* 0x0002e40010287890 */ /* 0x000fe2000fffe03f */
[----:B------:R0:W-:Y:S01]  /*14ec0*/  SYNCS.ARRIVE.TRANS64 RZ, [R11+URZ+0x38810], R5 ;  /* 0x038810050bff79a7 */ /* 0x0001e2000800003f */
[----:B------:R-:W-:Y:S02]  /*14ed0*/  UIADD3 UR32, UR16, 0x30400, URZ ;  /* 0x0003040010207890 */ /* 0x000fe4000fffe03f */
[----:B------:R-:W-:Y:S01]  /*14ee0*/  UIADD3 UR24, UR16, 0x32400, URZ ;  /* 0x0003240010187890 */ /* 0x000fe2000fffe03f */
[----:B------:R-:W-:Y:S01]  /*14ef0*/  UMOV UR58, 0x80 ;  /* 0x00000080003a7882 */ /* 0x000fe20000000000 */
[----:B------:R-:W-:Y:S01]  /*14f00*/  UMOV UR59, UR11 ;  /* 0x0000000b003b7c82 */ /* 0x000fe20008000000 */
[----:B------:R-:W-:Y:S01]  /*14f10*/  UMOV UR60, UR12 ;  /* 0x0000000c003c7c82 */ /* 0x000fe20008000000 */
[----:B------:R-:W-:Y:S01]  /*14f20*/  UMOV UR61, UR13 ;  /* 0x0000000d003d7c82 */ /* 0x000fe20008000000 */
[----:B------:R-:W-:Y:S01]  /*14f30*/  UMOV UR42, 0x100 ;  /* 0x00000100002a7882 */ /* 0x000fe20000000000 */
[----:B0-----:R-:W-:Y:S01]  /*14f40*/  MOV R5, UR50 ;  /* 0x0000003200057c02 */ /* 0x001fe20008000f00 */
        /* <DEDUP_REMOVED lines=9> */
[----:B-1----:R-:W-:-:S02]  /*14fe0*/  UIADD3 UR8, UR16, 0x26400, URZ ;  /* 0x0002640010087890 */ /* 0x002fc4000fffe03f */
[----:B------:R-:W-:Y:S01]  /*14ff0*/  UIADD3 UR9, UR16, 0x38810, URZ ;  /* 0x0003881010097890 */ /* 0x000fe2000fffe03f */
[----:B------:R-:W-:Y:S01]  /*15000*/  UMOV UR27, UR11 ;  /* 0x0000000b001b7c82 */ /* 0x000fe20008000000 */
[----:B------:R-:W-:Y:S01]  /*15010*/  UMOV UR28, UR12 ;  /* 0x0000000c001c7c82 */ /* 0x000fe20008000000 */
[----:B------:R-:W-:Y:S01]  /*15020*/  UMOV UR29, UR13 ;  /* 0x0000000d001d7c82 */ /* 0x000fe20008000000 */
[----:B------:R-:W-:Y:S01]  /*15030*/  UMOV UR18, 0x1c0 ;  /* 0x000001c000127882 */ /* 0x000fe20000000000 */
[----:B------:R-:W-:Y:S02]  /*15040*/  UMOV UR19, UR11 ;  /* 0x0000000b00137c82 */ /* 0x000fe40008000000 */
        /* <DEDUP_REMOVED lines=17> */
[----:B------:R1:W-:Y:S01]  /*15160*/  UTMALDG.4D [UR24], [UR4], desc[UR6] ;  /* 0x00000618040075b4 */ /* 0x0003e20008019000 */
[----:B------:R1:W-:Y:S02]  /*15170*/  UTMALDG.4D [UR16], [UR4], desc[UR6] ;  /* 0x00000610040075b4 */ /* 0x0003e40008019000 */
[----:B-1----:R-:W-:Y:S01]  /*15180*/  NOP ;  /* 0x0000000000007918 */ /* 0x002fe20000000000 */
.L_x_1117:
[----:B------:R-:W-:Y:S05]  /*15190*/  BSYNC B0 ;  /* 0x0000000000007941 */ /* 0x000fea0003800000 */
.L_x_1116:
[----:B------:R-:W2:Y:S02]  /*151a0*/  LDL.LU R9, [R1+0x28] ;  /* 0x0000280001097983 */ /* 0x000ea40000300800 */
        /* <DEDUP_REMOVED lines=8> */
.L_x_1224:
        /* <DEDUP_REMOVED lines=13> */
.L_x_1225:
        /* <DEDUP_REMOVED lines=11> */
.L_x_1122:
        /* <DEDUP_REMOVED lines=59> */
.L_x_1120:
[----:B------:R-:W-:Y:S05]  /*15760*/  BSYNC B0 ;  /* 0x0000000000007941 */ /* 0x000fea0003800000 */
.L_x_1119:
        /* <DEDUP_REMOVED lines=9> */
[----:B------:R-:W-:-:S05]  /*15800*/  IMAD.IADD R5, R10, 0x1, R9 ;  /* 0x000000010a057824 */ /* 0x000fca00078e0209 */
[----:B------:R-:W-:-:S04]  /*15810*/  LOP3.LUT R5, R5, 0x1, RZ, 0xc0, !PT ;  /* 0x0000000105057812 */ /* 0x000fc800078ec0ff */
[----:B------:R-:W-:Y:S01]  /*15820*/  ISETP.NE.U32.AND P0, PT, R5, 0x1, PT ;  /* 0x000000010500780c */ /* 0x000fe20003f05070 */
[----:B------:R-:W-:-:S12]  /*15830*/  VIADD R5, R10, 0xfffffffe ;  /* 0xfffffffe0a057836 */ /* 0x000fd80000000000 */
        /* <DEDUP_REMOVED lines=16> */
[----:B------:R-:W-:Y:S01]  /*15940*/  MOV R6, R5 ;  /* 0x0000000500067202 */ /* 0x000fe20000000f00 */
        /* <DEDUP_REMOVED lines=11> */
[----:B------:R-:W-:Y:S01]  /*15a00*/  IMAD.IADD R12, R12, 0x1, R11 ;  /* 0x000000010c0c7824 */ /* 0x000fe200078e020b */
[----:B------:R-:W-:Y:S01]  /*15a10*/  LEA R2, P0, R10, R2, 0x2 ;  /* 0x000000020a027211 */ /* 0x000fe200078010ff */
[----:B------:R-:W-:-:S03]  /*15a20*/  IMAD R5, R13, R6, R5 ;  /* 0x000000060d057224 */ /* 0x000fc600078e0205 */
[----:B------:R-:W-:-:S05]  /*15a30*/  LEA.HI.X R3, R10, R3, R12, 0x2, P0 ;  /* 0x000000030a037211 */ /* 0x000fca00000f140c */
[----:B------:R1:W5:Y:S04]  /*15a40*/  LDG.E R6, desc[UR54][R2.64] ;  /* 0x0000003602067981 */ /* 0x000368000c1e1900 */
.L_x_1129:
[----:B-1----:R-:W1:Y:S01]  /*15a50*/  S2R R3, SR_CgaCtaId ;  /* 0x0000000000037919 */ /* 0x002e620000008800 */
[----:B------:R-:W-:-:S04]  /*15a60*/  MOV R2, 0x400 ;  /* 0x0000040000027802 */ /* 0x000fc80000000f00 */
[----:B-1----:R-:W-:Y:S02]  /*15a70*/  LEA R2, R3, R2, 0x18 ;  /* 0x0000000203027211 */ /* 0x002fe400078ec0ff */
[----:B------:R-:W-:-:S03]  /*15a80*/  SHF.L.U32 R3, R14, 0x1f, RZ ;  /* 0x0000001f0e037819 */ /* 0x000fc600000006ff */
[----:B------:R-:W-:-:S04]  /*15a90*/  IMAD R2, R15, 0x8, R2 ;  /* 0x000000080f027824 */ /* 0x000fc800078e0202 */
[----:B------:R-:W1:Y:S02]  /*15aa0*/  SYNCS.PHASECHK.TRANS64.TRYWAIT P0, [R2+URZ+0x38840], R3 ;  /* 0x03884003020075a7 */ /* 0x000e64000800017f */
[----:B-1----:R-:W-:Y:S05]  /*15ab0*/  @!P0 BRA `(.L_x_1130) ;  /* 0x0000003400208947 */ /* 0x002fea0003800000 */
.L_x_1226:
[----:B------:R-:W2:Y:S02]  /*15ac0*/  S2R R10, SR_TID.X ;  /* 0x00000000000a7919 */ /* 0x000ea40000002100 */
[----:B--2---:R-:W-:-:S04]  /*15ad0*/  LOP3.LUT R10, R10, 0x7f, RZ, 0xc0, !PT ;  /* 0x0000007f0a0a7812 */ /* 0x004fc800078ec0ff */
[----:B------:R-:W-:-:S13]  /*15ae0*/  ISETP.NE.AND P1, PT, R10, RZ, PT ;  /* 0x000000ff0a00720c */ /* 0x000fda0003f25270 */
[----:B------:R-:W-:Y:S05]  /*15af0*/  @P1 BRA `(.L_x_1131) ;  /* 0x00000000001c1947 */ /* 0x000fea0003800000 */
[----:B------:R-:W2:Y:S02]  /*15b00*/  S2R R10, SR_TID.X ;  /* 0x00000000000a7919 */ /* 0x000ea40000002100 */
[----:B--2---:R-:W-:-:S04]  /*15b10*/  LOP3.LUT R10, R10, 0x1f, RZ, 0xc0, !PT ;  /* 0x0000001f0a0a7812 */ /* 0x004fc800078ec0ff */
[----:B------:R-:W-:Y:S02]  /*15b20*/  ISETP.NE.AND P0, PT, R10, RZ, PT ;  /* 0x000000ff0a00720c */ /* 0x000fe40003f05270 */
[----:B------:R-:W-:-:S04]  /*15b30*/  MOV R10, 0x2000 ;  /* 0x00002000000a7802 */ /* 0x000fc80000000f00 */
[----:B------:R2:W-:Y:S07]  /*15b40*/  SYNCS.ARRIVE.TRANS64 RZ, [R2+URZ+0x38830], R10 ;  /* 0x0388300a02ff79a7 */ /* 0x0005ee000800003f */
[----:B------:R-:W-:Y:S05]  /*15b50*/  @!P0 BRA `(.L_x_1131) ;  /* 0x0000000000048947 */ /* 0x000fea0003800000 */
[----:B------:R-:W-:Y:S01]  /*15b60*/  BPT.TRAP 0x1 ;  /* 0x000000040000795c */ /* 0x000fe20000300000 */
.L_x_1131:
[----:B--2---:R-:W2:Y:S01]  /*15b70*/  LDL R10, [R1] ;  /* 0x00000000010a7983 */ /* 0x004ea20000100800 */
[----:B------:R-:W-:-:S03]  /*15b80*/  MOV R12, 0x400 ;  /* 0x00000400000c7802 */ /* 0x000fc60000000f00 */
[----:B------:R-:W3:Y:S01]  /*15b90*/  LDL R11, [R1+0x10] ;  /* 0x00001000010b7983 */ /* 0x000ee20000100800 */
[----:B------:R-:W4:Y:S01]  /*15ba0*/  S2R R13, SR_CgaCtaId ;  /* 0x00000000000d7919 */ /* 0x000f220000008800 */
[----:B------:R-:W-:Y:S01]  /*15bb0*/  R2UR UR9, R2 ;  /* 0x00000000020972ca */ /* 0x000fe200000e0000 */
[----:B------:R-:W-:Y:S01]  /*15bc0*/  ULDC.64 UR6, c[0x0][0x198] ;  /* 0x0000660000067ab9 */ /* 0x000fe20000000a00 */
[----:B------:R-:W-:Y:S01]  /*15bd0*/  R2UR UR12, R4 ;  /* 0x00000000040c72ca */ /* 0x000fe200000e0000 */
[----:B------:R-:W-:Y:S01]  /*15be0*/  UIADD3 UR4, UP0, UR6, 0x370, URZ ;  /* 0x0000037006047890 */ /* 0x000fe2000ff1e03f */
[----:B-----5:R-:W-:-:S03]  /*15bf0*/  R2UR UR13, R6 ;  /* 0x00000000060d72ca */ /* 0x020fc600000e0000 */
[----:B------:R-:W-:Y:S01]  /*15c00*/  UIADD3.X UR5, URZ, UR7, URZ, UP0, !UPT ;  /* 0x000000073f057290 */ /* 0x000fe200087fe43f */
[----:B----4-:R-:W-:-:S05]  /*15c10*/  LEA R12, R13, R12, 0x18 ;  /* 0x0000000c0d0c7211 */ /* 0x010fca00078ec0ff */
[----:B------:R-:W-:Y:S01]  /*15c20*/  UIADD3 UR9, UR9, 0x38830, URZ ;  /* 0x0003883009097890 */ /* 0x000fe2000fffe03f */
[----:B------:R-:W-:Y:S01]  /*15c30*/  UMOV UR6, 0x0 ;  /* 0x0000000000067882 */ /* 0x000fe20000000000 */
[----:B------:R-:W-:Y:S01]  /*15c40*/  UMOV UR7, 0x14f00000 ;  /* 0x14f0000000077882 */ /* 0x000fe20000000000 */
[----:B------:R-:W-:Y:S01]  /*15c50*/  UMOV UR10, URZ ;  /* 0x0000003f000a7c82 */ /* 0x000fe20008000000 */
[----:B--2---:R-:W-:-:S05]  /*15c60*/  IMAD R10, R10, 0x2000, R12 ;  /* 0x000020000a0a7824 */ /* 0x004fca00078e020c */
[----:B------:R-:W-:Y:S01]  /*15c70*/  R2UR UR8, R10 ;  /* 0x000000000a0872ca */ /* 0x000fe200000e0000 */
[----:B---3--:R-:W-:-:S05]  /*15c80*/  IMAD R5, R5, 0x40, R11 ;  /* 0x0000004005057824 */ /* 0x008fca00078e020b */
[----:B------:R-:W-:-:S07]  /*15c90*/  R2UR UR11, R5 ;  /* 0x00000000050b72ca */ /* 0x000fce00000e0000 */
[----:B------:R-:W-:-:S09]  /*15ca0*/  UIADD3 UR8, UR8, 0x22400, URZ ;  /* 0x0002240008087890 */ /* 0x000fd2000fffe03f */
[----:B------:R2:W-:Y:S01]  /*15cb0*/  UTMALDG.4D [UR8], [UR4], desc[UR6] ;  /* 0x00000608040075b4 */ /* 0x0005e20008019000 */
[----:B------:R-:W3:Y:S02]  /*15cc0*/  SYNCS.PHASECHK.TRANS64.TRYWAIT P0, [R2+URZ+0x38860], R3 ;  /* 0x03886003020075a7 */ /* 0x000ee4000800017f */
[----:B--23--:R-:W-:Y:S05]  /*15cd0*/  @!P0 BRA `(.L_x_1132) ;  /* 0x0000003000ac8947 */ /* 0x00cfea0003800000 */
.L_x_1227:
        /* <DEDUP_REMOVED lines=8> */
.L_x_1133:
[----:B-12---:R-:W2:Y:S01]  /*15d60*/  LDL R3, [R1] ;  /* 0x0000000001037983 */ /* 0x006ea20000100800 */
[----:B------:R-:W-:Y:S01]  /*15d70*/  MOV R10, 0x400 ;  /* 0x00000400000a7802 */ /* 0x000fe20000000f00 */
[----:B------:R-:W-:Y:S01]  /*15d80*/  ULDC.64 UR24, c[0x0][0x198] ;  /* 0x0000660000187ab9 */ /* 0x000fe20000000a00 */
[----:B------:R-:W-:Y:S01]  /*15d90*/  R2UR UR9, R2 ;  /* 0x00000000020972ca */ /* 0x000fe200000e0000 */
[----:B------:R-:W1:Y:S01]  /*15da0*/  S2R R11, SR_CgaCtaId ;  /* 0x00000000000b7919 */ /* 0x000e620000008800 */
        /* <DEDUP_REMOVED lines=14> */
[----:B-1----:R-:W-:-:S05]  /*15e90*/  LEA R10, R11, R10, 0x18 ;  /* 0x0000000a0b0a7211 */ /* 0x002fca00078ec0ff */
        /* <DEDUP_REMOVED lines=14> */
[----:B------:R-:W-:Y:S01]  /*15f80*/  UIADD3 UR17, UR14, 0xc400, URZ ;  /* 0x0000c4000e117890 */ /* 0x000fe2000fffe03f */
[----:B------:R1:W-:Y:S02]  /*15f90*/  UTMALDG.4D [UR8], [UR4], desc[UR6] ;  /* 0x00000608040075b4 */ /* 0x0003e40008019000 */
        /* <DEDUP_REMOVED lines=19> */
.L_x_1128:
[----:B------:R-:W-:Y:S05]  /*160d0*/  BSYNC B2 ;  /* 0x0000000000027941 */ /* 0x000fea0003800000 */
.L_x_1127:
[----:B------:R-:W2:Y:S02]  /*160e0*/  LDL.LU R2, [R1+0x1c] ;  /* 0x00001c0001027983 */ /* 0x000ea40000300800 */
[----:B--2---:R-:W-:-:S07]  /*160f0*/  IADD3 R5, R2, -0x3, RZ ;  /* 0xfffffffd02057810 */ /* 0x004fce0007ffe0ff */
.L_x_1126:
[----:B------:R-:W-:Y:S05]  /*16100*/  BSYNC B1 ;  /* 0x0000000000017941 */ /* 0x000fea0003800000 */
.L_x_1125:
[----:B------:R-:W-:-:S05]  /*16110*/  IMAD.MOV R9, RZ, RZ, -R9 ;  /* 0x000000ffff097224 */ /* 0x000fca00078e0a09 */
[----:B------:R-:W-:-:S13]  /*16120*/  ISETP.NE.AND P0, PT, R7, R9, PT ;  /* 0x000000090700720c */ /* 0x000fda0003f05270 */
[----:B------:R-:W-:Y:S05]  /*16130*/  @!P0 BRA `(.L_x_1124) ;  /* 0x0000001000388947 */ /* 0x000fea0003800000 */
.L_x_1148:
        /* <DEDUP_REMOVED lines=14> */
[----:B------:R-:W1:Y:S02]  /*16220*/  LDC R11, c[0x0][0x41c] ;  /* 0x00010700ff0b7b82 */ /* 0x000e640000000800 */
[----:B-1----:R-:W-:-:S13]  /*16230*/  ISETP.NE.AND P0, PT, R11, 0x1, PT ;  /* 0x000000010b00780c */ /* 0x002fda0003f05270 */
[----:B------:R-:W1:Y:S02]  /*16240*/  @P0 LDC.64 R2, c[0x0][0x420] ;  /* 0x00010800ff020b82 */ /* 0x000e640000000a00 */
[----:B-1----:R-:W-:-:S04]  /*16250*/  @P0 IMAD.HI.U32 R6, R5, R2, RZ ;  /* 0x0000000205060227 */ /* 0x002fc800078e00ff */
        /* <DEDUP_REMOVED lines=9> */
[----:B------:R-:W-:-:S04]  /*162f0*/  LEA R6, P0, R2, UR38, 0x2 ;  /* 0x0000002602067c11 */ /* 0x000fc8000f8010ff */
[----:B------:R-:W-:-:S05]  /*16300*/  LEA.HI.X R7, R2, UR39, R3, 0x2, P0 ;  /* 0x0000002702077c11 */ /* 0x000fca00080f1403 */
[----:B------:R1:W5:Y:S04]  /*16310*/  LDG.E R6, desc[UR54][R6.64] ;  /* 0x0000003606067981 */ /* 0x000368000c1e1900 */
.L_x_1136:
[----:B------:R-:W2:Y:S01]  /*16320*/  S2R R3, SR_CgaCtaId ;  /* 0x0000000000037919 */ /* 0x000ea20000008800 */
[----:B------:R-:W-:-:S04]  /*16330*/  MOV R2, 0x400 ;  /* 0x0000040000027802 */ /* 0x000fc80000000f00 */
[----:B--2---:R-:W-:Y:S02]  /*16340*/  LEA R2, R3, R2, 0x18 ;  /* 0x0000000203027211 */ /* 0x004fe400078ec0ff */
[----:B------:R-:W-:-:S03]  /*16350*/  SHF.L.U32 R3, R9, 0x1f, RZ ;  /* 0x0000001f09037819 */ /* 0x000fc600000006ff */
[----:B------:R-:W-:-:S04]  /*16360*/  IMAD R2, R10, 0x8, R2 ;  /* 0x000000080a027824 */ /* 0x000fc800078e0202 */
[----:B------:R-:W2:Y:S02]  /*16370*/  SYNCS.PHASECHK.TRANS64.TRYWAIT P0, [R2+URZ+0x38840], R3 ;  /* 0x03884003020075a7 */ /* 0x000ea4000800017f */
[----:B--2---:R-:W-:Y:S05]  /*16380*/  @!P0 BRA `(.L_x_1137) ;  /* 0x0000002c00148947 */ /* 0x004fea0003800000 */
.L_x_1228:
[----:B-1----:R-:W1:Y:S02]  /*16390*/  S2R R7, SR_TID.X ;  /* 0x0000000000077919 */ /* 0x002e640000002100 */
        /* <DEDUP_REMOVED lines=10> */
.L_x_1138:
[----:B------:R-:W3:Y:S01]  /*16440*/  LDL R12, [R1+0x10] ;  /* 0x00001000010c7983 */ /* 0x000ee20000100800 */
[----:B-1----:R-:W-:Y:S01]  /*16450*/  MOV R7, 0x400 ;  /* 0x0000040000077802 */ /* 0x002fe20000000f00 */
[----:B------:R-:W1:Y:S01]  /*16460*/  S2R R13, SR_CgaCtaId ;  /* 0x00000000000d7919 */ /* 0x000e620000008800 */
[----:B------:R-:W-:Y:S01]  /*16470*/  R2UR UR9, R2 ;  /* 0x00000000020972ca */ /* 0x000fe200000e0000 */
[----:B------:R-:W-:Y:S01]  /*16480*/  ULDC.64 UR6, c[0x0][0x198] ;  /* 0x0000660000067ab9 */ /* 0x000fe20000000a00 */
[----:B------:R-:W-:Y:S01]  /*16490*/  R2UR UR12, R4 ;  /* 0x00000000040c72ca */ /* 0x000fe200000e0000 */
[----:B------:R-:W-:Y:S01]  /*164a0*/  UIADD3 UR4, UP0, UR6, 0x370, URZ ;  /* 0x0000037006047890 */ /* 0x000fe2000ff1e03f */
[----:B-----5:R-:W-:-:S03]  /*164b0*/  R2UR UR13, R6 ;  /* 0x00000000060d72ca */ /* 0x020fc600000e0000 */
        /* <DEDUP_REMOVED lines=9> */
[----:B---3--:R-:W-:-:S04]  /*16550*/  LEA R7, R11, R12, 0x6 ;  /* 0x0000000c0b077211 */ /* 0x008fc800078e30ff */
[----:B------:R-:W-:-:S13]  /*16560*/  R2UR UR11, R7 ;  /* 0x00000000070b72ca */ /* 0x000fda00000e0000 */
[----:B------:R1:W-:Y:S01]  /*16570*/  UTMALDG.4D [UR8], [UR4], desc[UR6] ;  /* 0x00000608040075b4 */ /* 0x0003e20008019000 */
[----:B------:R-:W3:Y:S02]  /*16580*/  SYNCS.PHASECHK.TRANS64.TRYWAIT P1, [R2+URZ+0x38860], R3 ;  /* 0x03886003020075a7 */ /* 0x000ee4000802017f */
[----:B-1-3--:R-:W-:Y:S05]  /*16590*/  @!P1 BRA `(.L_x_1139) ;  /* 0x0000002800a49947 */ /* 0x00afea0003800000 */
.L_x_1229:
        /* <DEDUP_REMOVED lines=8> */
.L_x_1140:
[----:B------:R-:W3:Y:S01]  /*16620*/  S2R R11, SR_CgaCtaId ;  /* 0x00000000000b7919 */ /* 0x000ee20000008800 */
[----:B-12---:R-:W-:Y:S01]  /*16630*/  MOV R3, 0x400 ;  /* 0x0000040000037802 */ /* 0x006fe20000000f00 */
[----:B------:R-:W-:Y:S01]  /*16640*/  ULDC.64 UR16, c[0x0][0x198] ;  /* 0x0000660000107ab9 */ /* 0x000fe20000000a00 */
        /* <DEDUP_REMOVED lines=51> */
.L_x_1135:
[----:B------:R-:W-:Y:S05]  /*16980*/  BSYNC B1 ;  /* 0x0000000000017941 */ /* 0x000fea0003800000 */
.L_x_1134:
        /* <DEDUP_REMOVED lines=13> */
[----:B------:R-:W2:Y:S02]  /*16a60*/  LDC R6, c[0x0][0x41c] ;  /* 0x00010700ff067b82 */ /* 0x000ea40000000800 */
[----:B--2---:R-:W-:-:S13]  /*16a70*/  ISETP.NE.AND P0, PT, R6, 0x1, PT ;  /* 0x000000010600780c */ /* 0x004fda0003f05270 */
[----:B------:R-:W2:Y:S02]  /*16a80*/  @P0 LDC.64 R2, c[0x0][0x420] ;  /* 0x00010800ff020b82 */ /* 0x000ea40000000a00 */
[----:B--2---:R-:W-:Y:S01]  /*16a90*/  @P0 IMAD.HI.U32 R7, R9, R2, RZ ;  /* 0x0000000209070227 */ /* 0x004fe200078e00ff */
[----:B------:R-:W-:-:S04]  /*16aa0*/  MOV R2, R9 ;  /* 0x0000000900027202 */ /* 0x000fc80000000f00 */
[----:B------:R-:W-:-:S05]  /*16ab0*/  @P0 SHF.R.U32.HI R2, RZ, R3, R7 ;  /* 0x00000003ff020219 */ /* 0x000fca0000011607 */
[----:B------:R-:W-:-:S04]  /*16ac0*/  IMAD.MOV R3, RZ, RZ, -R2 ;  /* 0x000000ffff037224 */ /* 0x000fc800078e0a02 */
        /* <DEDUP_REMOVED lines=9> */
.L_x_1143:
[----:B------:R-:W3:Y:S01]  /*16b60*/  S2R R3, SR_CgaCtaId ;  /* 0x0000000000037919 */ /* 0x000ee20000008800 */
[----:B------:R-:W-:-:S04]  /*16b70*/  MOV R2, 0x400 ;  /* 0x0000040000027802 */ /* 0x000fc80000000f00 */
[----:B---3--:R-:W-:Y:S02]  /*16b80*/  LEA R2, R3, R2, 0x18 ;  /* 0x0000000203027211 */ /* 0x008fe400078ec0ff */
[----:B------:R-:W-:-:S03]  /*16b90*/  SHF.L.U32 R3, R11, 0x1f, RZ ;  /* 0x0000001f0b037819 */ /* 0x000fc600000006ff */
[----:B------:R-:W-:-:S04]  /*16ba0*/  IMAD R2, R12, 0x8, R2 ;  /* 0x000000080c027824 */ /* 0x000fc800078e0202 */
[----:B------:R-:W3:Y:S02]  /*16bb0*/  SYNCS.PHASECHK.TRANS64.TRYWAIT P0, [R2+URZ+0x38840], R3 ;  /* 0x03884003020075a7 */ /* 0x000ee4000800017f */
[----:B---3--:R-:W-:Y:S05]  /*16bc0*/  @!P0 BRA `(.L_x_1144) ;  /* 0x00000024002c8947 */ /* 0x008fea0003800000 */
.L_x_1230:
        /* <DEDUP_REMOVED lines=11> */
.L_x_1145:
[----:B--2---:R-:W2:Y:S01]  /*16c80*/  LDL R7, [R1] ;  /* 0x0000000001077983 */ /* 0x004ea20000100800 */
[----:B-1----:R-:W-:-:S03]  /*16c90*/  MOV R11, 0x400 ;  /* 0x00000400000b7802 */ /* 0x002fc60000000f00 */
[----:B------:R-:W4:Y:S01]  /*16ca0*/  LDL R10, [R1+0x10] ;  /* 0x00001000010a7983 */ /* 0x000f220000100800 */
        /* <DEDUP_REMOVED lines=8> */
[----:B------:R-:W-:Y:S01]  /*16d30*/  UIADD3 UR9, UR9, 0x38830, URZ ;  /* 0x0003883009097890 */ /* 0x000fe2000fffe03f */
[----:B------:R-:W-:Y:S01]  /*16d40*/  UMOV UR6, 0x0 ;  /* 0x0000000000067882 */ /* 0x000fe20000000000 */
[----:B------:R-:W-:Y:S01]  /*16d50*/  UMOV UR7, 0x14f00000 ;  /* 0x14f0000000077882 */ /* 0x000fe20000000000 */
[----:B------:R-:W-:Y:S01]  /*16d60*/  UMOV UR10, URZ ;  /* 0x0000003f000a7c82 */ /* 0x000fe20008000000 */
[----:B--2---:R-:W-:-:S04]  /*16d70*/  LEA R7, R7, R11, 0xd ;  /* 0x0000000b07077211 */ /* 0x004fc800078e68ff */
[----:B------:R-:W-:Y:S01]  /*16d80*/  R2UR UR8, R7 ;  /* 0x00000000070872ca */ /* 0x000fe200000e0000 */
[----:B----4-:R-:W-:-:S05]  /*16d90*/  IMAD R9, R9, 0x40, R10 ;  /* 0x0000004009097824 */ /* 0x010fca00078e020a */
[----:B------:R-:W-:-:S07]  /*16da0*/  R2UR UR11, R9 ;  /* 0x00000000090b72ca */ /* 0x000fce00000e0000 */
[----:B------:R-:W-:-:S09]  /*16db0*/  UIADD3 UR8, UR8, 0x22400, URZ ;  /* 0x0002240008087890 */ /* 0x000fd2000fffe03f */
[----:B------:R1:W-:Y:S01]  /*16dc0*/  UTMALDG.4D [UR8], [UR4], desc[UR6] ;  /* 0x00000608040075b4 */ /* 0x0003e20008019000 */
[----:B------:R-:W2:Y:S02]  /*16dd0*/  SYNCS.PHASECHK.TRANS64.TRYWAIT P1, [R2+URZ+0x38860], R3 ;  /* 0x03886003020075a7 */ /* 0x000ea4000802017f */
[----:B-12---:R-:W-:Y:S05]  /*16de0*/  @!P1 BRA `(.L_x_1146) ;  /* 0x0000002000b89947 */ /* 0x006fea0003800000 */
.L_x_1231:
        /* <DEDUP_REMOVED lines=8> */
.L_x_1147:
[----:B-1-3--:R-:W2:Y:S01]  /*16e70*/  LDL R3, [R1] ;  /* 0x0000000001037983 */ /* 0x00aea20000100800 */
        /* <DEDUP_REMOVED lines=54> */
.L_x_1142:
[----:B------:R-:W-:Y:S05]  /*171e0*/  BSYNC B1 ;  /* 0x0000000000017941 */ /* 0x000fea0003800000 */
.L_x_1141:
[C---:B------:R-:W-:Y:S01]  /*171f0*/  ISETP.GT.AND P0, PT, R5.reuse, 0x1, PT ;  /* 0x000000010500780c */ /* 0x040fe20003f04270 */
[----:B------:R-:W-:-:S12]  /*17200*/  VIADD R5, R5, 0xfffffffe ;  /* 0xfffffffe05057836 */ /* 0x000fd80000000000 */
[----:B------:R-:W-:Y:S05]  /*17210*/  @P0 BRA `(.L_x_1148) ;  /* 0xffffffec00c80947 */ /* 0x000fea000383ffff */
.L_x_1124:
[----:B------:R-:W-:Y:S05]  /*17220*/  BSYNC B0 ;  /* 0x0000000000007941 */ /* 0x000fea0003800000 */
.L_x_1123:
[----:B------:R-:W2:Y:S01]  /*17230*/  LDL.LU R3, [R1] ;  /* 0x0000000001037983 */ /* 0x000ea20000300800 */
[----:B------:R-:W-:Y:S01]  /*17240*/  BSSY B0, `(.L_x_1149) ;  /* 0x0000018000007945 */ /* 0x000fe20003800000 */
[----:B------:R-:W3:Y:S02]  /*17250*/  S2R R2, SR_TID.X ;  /* 0x0000000000027919 */ /* 0x000ee40000002100 */
[----:B---3--:R-:W-:-:S04]  /*17260*/  LOP3.LUT R2, R2, 0x1f, RZ, 0xc0, !PT ;  /* 0x0000001f02027812 */ /* 0x008fc800078ec0ff */
[----:B------:R-:W-:Y:S02]  /*17270*/  ISETP.NE.AND P1, PT, R2, RZ, PT ;  /* 0x000000ff0200720c */ /* 0x000fe40003f25270 */
[----:B--2---:R-:W-:-:S04]  /*17280*/  IADD3 R0, R3, 0x1, RZ ;  /* 0x0000000103007810 */ /* 0x004fc80007ffe0ff */
[----:B------:R-:W-:-:S04]  /*17290*/  ISETP.NE.AND P0, PT, R0, 0x2, PT ;  /* 0x000000020000780c */ /* 0x000fc80003f05270 */
[----:B------:R-:W-:Y:S02]  /*172a0*/  SEL R2, R0, RZ, P0 ;  /* 0x000000ff00027207 */ /* 0x000fe40000000000 */
[----:B------:R-:W-:-:S03]  /*172b0*/  SEL R0, RZ, 0x1, P0 ;  /* 0x00000001ff007807 */ /* 0x000fc60000000000 */
[----:B------:R2:W-:Y:S01]  /*172c0*/  STL [R1], R2 ;  /* 0x0000000201007387 */ /* 0x0005e20000100800 */
[----:B------:R-:W-:Y:S05]  /*172d0*/  @P1 BRA `(.L_x_1150) ;  /* 0x0000000000381947 */ /* 0x000fea0003800000 */
[----:B--2---:R-:W2:Y:S01]  /*172e0*/  LDL R2, [R1+0x38] ;  /* 0x0000380001027983 */ /* 0x004ea20000100800 */
[----:B------:R-:W-:Y:S02]  /*172f0*/  VOTEU.ANY UR4, UPT, PT ;  /* 0x0000000000047886 */ /* 0x000fe400038e0100 */
        /* <DEDUP_REMOVED lines=12> */
.L_x_1150:
[----:B------:R-:W-:Y:S05]  /*173c0*/  BSYNC B0 ;  /* 0x0000000000007941 */ /* 0x000fea0003800000 */
.L_x_1149:
[----:B--2---:R-:W2:Y:S02]  /*173d0*/  LDL.LU R2, [R1+0x8] ;  /* 0x0000080001027983 */ /* 0x004ea40000300800 */
[----:B--2---:R-:W-:-:S05]  /*173e0*/  LOP3.LUT R2, R2, R0, RZ, 0x3c, !PT ;  /* 0x0000000002027212 */ /* 0x004fca00078e3cff */
[----:B------:R2:W-:Y:S02]  /*173f0*/  STL [R1+0x8], R2 ;  /* 0x0000080201007387 */ /* 0x0005e40000100800 */
.L_x_1105:
[----:B------:R-:W-:Y:S05]  /*17400*/  BSYNC B6 ;  /* 0x0000000000067941 */ /* 0x000fea0003800000 */
.L_x_1103:
[----:B------:R-:W-:-:S03]  /*17410*/  UMOV UR4, 0xffffffff ;  /* 0xffffffff00047882 */ /* 0x000fc60000000000 */
[----:B------:R-:W-:Y:S05]  /*17420*/  BRA.DIV UR4, `(.L_x_1151) ;  /* 0x0000001e043c7947 */ /* 0x000fea000b800000 */
[----:B------:R3:W4:Y:S04]  /*17430*/  SHFL.IDX PT, R4, R16, RZ, 0x1f ;  /* 0x00001fff10047589 */ /* 0x00072800000e0000 */
[----:B------:R3:W0:Y:S02]  /*17440*/  SHFL.IDX PT, R6, R16, 0x1, 0x1f ;  /* 0x00201f0010067f89 */ /* 0x00062400000e0000 */
.L_x_1235:
[----:B------:R-:W0:Y:S01]  /*17450*/  S2R R0, SR_TID.X ;  /* 0x0000000000007919 */ /* 0x000e220000002100 */
[----:B------:R-:W-:Y:S01]  /*17460*/  ULDC UR4, c[0x0][0xd14] ;  /* 0x0003450000047ab9 */ /* 0x000fe20000000800 */
[----:B------:R-:W-:Y:S01]  /*17470*/  BSSY B0, `(.L_x_1152) ;  /* 0x000000b000007945 */ /* 0x000fe20003800000 */
[----:B------:R-:W-:Y:S01]  /*17480*/  IMAD.MOV.U32 R17, RZ, RZ, RZ ;  /* 0x000000ffff117224 */ /* 0x000fe200078e00ff */
[----:B0-----:R-:W-:Y:S01]  /*17490*/  LOP3.LUT R8, R0, 0x1f, RZ, 0xc0, !PT ;  /* 0x0000001f00087812 */ /* 0x001fe200078ec0ff */
[----:B------:R-:W-:-:S03]  /*174a0*/  IMAD.U32 R0, RZ, RZ, UR4 ;  /* 0x00000004ff007e24 */ /* 0x000fc6000f8e00ff */
[C---:B------:R-:W-:Y:S01]  /*174b0*/  ISETP.NE.AND P0, PT, R8.reuse, 0x1f, PT ;  /* 0x0000001f0800780c */ /* 0x040fe20003f05270 */
[----:B------:R-:W-:-:S05]  /*174c0*/  IMAD.IADD R5, R8, 0x1, R19 ;  /* 0x0000000108057824 */ /* 0x000fca00078e0213 */
[----:B------:R-:W-:-:S13]  /*174d0*/  ISETP.GE.OR P0, PT, R5, R0, !P0 ;  /* 0x000000000500720c */ /* 0x000fda0004706670 */
[----:B------:R-:W-:Y:S05]  /*174e0*/  @P0 BRA `(.L_x_1153) ;  /* 0x00000000000c0947 */ /* 0x000fea0003800000 */
[----:B--2---:R-:W0:Y:S02]  /*174f0*/  LDC.64 R2, c[0x0][0xd58] ;  /* 0x00035600ff027b82 */ /* 0x004e240000000a00 */
[----:B0-----:R-:W-:-:S05]  /*17500*/  IMAD.WIDE R2, R5, 0x4, R2 ;  /* 0x0000000405027825 */ /* 0x001fca00078e0202 */
[----:B------:R0:W5:Y:S02]  /*17510*/  LDG.E R17, desc[UR54][R2.64] ;  /* 0x0000003602117981 */ /* 0x000164000c1e1900 */
.L_x_1153:
[----:B------:R-:W-:Y:S05]  /*17520*/  BSYNC B0 ;  /* 0x0000000000007941 */ /* 0x000fea0003800000 */
.L_x_1152:
        /* <DEDUP_REMOVED lines=19> */
[----:B------:R-:W2:Y:S02]  /*17660*/  SHFL.UP PT, R14, R7, 0x10, RZ ;  /* 0x06000000070e7989 */ /* 0x000ea400000e00ff */
[----:B--2---:R-:W-:-:S05]  /*17670*/  SEL R2, R14, RZ, P0 ;  /* 0x000000ff0e027207 */ /* 0x004fca0000000000 */
[----:B------:R-:W-:-:S05]  /*17680*/  IMAD.IADD R2, R7, 0x1, R2 ;  /* 0x0000000107027824 */ /* 0x000fca00078e0202 */
[----:B------:R0:W2:Y:S02]  /*17690*/  SHFL.IDX PT, R14, R2, 0x1f, 0x1f ;  /* 0x03e01f00020e7f89 */ /* 0x0000a400000e0000 */
.L_x_1243:
[----:B------:R-:W-:Y:S02]  /*176a0*/  ULDC UR4, c[0x0][0xd10] ;  /* 0x0003440000047ab9 */ /* 0x000fe40000000800 */
[----:B---3--:R-:W-:-:S04]  /*176b0*/  IMAD.U32 R16, RZ, RZ, UR4 ;  /* 0x00000004ff107e24 */ /* 0x008fc8000f8e00ff */
[----:B--2---:R-:W-:-:S05]  /*176c0*/  IMAD R3, R14, R16, RZ ;  /* 0x000000100e037224 */ /* 0x004fca00078e02ff */
[----:B------:R-:W-:-:S04]  /*176d0*/  IADD3 R6, R6, R3, RZ ;  /* 0x0000000306067210 */ /* 0x000fc80007ffe0ff */
[----:B----4-:R-:W-:-:S13]  /*176e0*/  ISETP.GT.AND P0, PT, R6, R4, PT ;  /* 0x000000040600720c */ /* 0x010fda0003f04270 */
[----:B------:R-:W-:Y:S05]  /*176f0*/  @P0 BRA `(.L_x_1155) ;  /* 0x0000000000b40947 */ /* 0x000fea0003800000 */
[----:B------:R-:W2:Y:S02]  /*17700*/  LDC R0, c[0x0][0xd14] ;  /* 0x00034500ff007b82 */ /* 0x000ea40000000800 */
.L_x_1160:
[----:B------:R-:W-:-:S05]  /*17710*/  VIADD R19, R19, 0x1f ;  /* 0x0000001f13137836 */ /* 0x000fca0000000000 */
        /* <DEDUP_REMOVED lines=11> */
[----:B0-----:R-:W-:-:S05]  /*177d0*/  IMAD.WIDE R2, R5, 0x4, R2 ;  /* 0x0000000405027825 */ /* 0x001fca00078e0202 */
[----:B------:R0:W5:Y:S02]  /*177e0*/  LDG.E R17, desc[UR54][R2.64] ;  /* 0x0000003602117981 */ /* 0x000164000c1e1900 */
.L_x_1158:
[----:B------:R-:W-:Y:S05]  /*177f0*/  BSYNC B0 ;  /* 0x0000000000007941 */ /* 0x000fea0003800000 */
.L_x_1157:
[----:B------:R-:W-:-:S03]  /*17800*/  UMOV UR4, 0xffffffff ;  /* 0xffffffff00047882 */ /* 0x000fc60000000000 */
[----:B------:R-:W-:Y:S05]  /*17810*/  BRA.DIV UR4, `(.L_x_1159) ;  /* 0x0000001e045c7947 */ /* 0x000fea000b800000 */
[----:B-----5:R-:W0:Y:S01]  /*17820*/  SHFL.UP PT, R14, R17, 0x1, RZ ;  /* 0x04200000110e7989 */ /* 0x020e2200000e00ff */
[C---:B------:R-:W-:Y:S02]  /*17830*/  ISETP.NE.AND P0, PT, R7.reuse, RZ, PT ;  /* 0x000000ff0700720c */ /* 0x040fe40003f05270 */
[C---:B------:R-:W-:Y:S02]  /*17840*/  ISETP.GE.U32.AND P1, PT, R7.reuse, 0x2, PT ;  /* 0x000000020700780c */ /* 0x040fe40003f26070 */
        /* <DEDUP_REMOVED lines=18> */
.L_x_1251:
[----:B------:R-:W-:Y:S02]  /*17970*/  ULDC UR4, c[0x0][0xd10] ;  /* 0x0003440000047ab9 */ /* 0x000fe40000000800 */
[----:B------:R-:W-:-:S04]  /*17980*/  IMAD.U32 R16, RZ, RZ, UR4 ;  /* 0x00000004ff107e24 */ /* 0x000fc8000f8e00ff */
[----:B--2---:R-:W-:-:S05]  /*17990*/  IMAD R3, R14, R16, RZ ;  /* 0x000000100e037224 */ /* 0x004fca00078e02ff */
[----:B------:R-:W-:-:S04]  /*179a0*/  IADD3 R6, R3, R6, RZ ;  /* 0x0000000603067210 */ /* 0x000fc80007ffe0ff */
[----:B------:R-:W-:-:S13]  /*179b0*/  ISETP.GT.AND P0, PT, R6, R4, PT ;  /* 0x000000040600720c */ /* 0x000fda0003f04270 */
[----:B------:R-:W-:Y:S05]  /*179c0*/  @!P0 BRA `(.L_x_1160) ;  /* 0xfffffffc00508947 */ /* 0x000fea000383ffff */
.L_x_1155:
        /* <DEDUP_REMOVED lines=8> */
.L_x_1255:
[----:B------:R-:W-:Y:S01]  /*17a50*/  ISETP.NE.AND P0, PT, R3, RZ, PT ;  /* 0x000000ff0300720c */ /* 0x000fe20003f05270 */
[----:B------:R-:W-:-:S12]  /*17a60*/  IMAD.MOV.U32 R14, RZ, RZ, RZ ;  /* 0x000000ffff0e7224 */ /* 0x000fd800078e00ff */
[----:B------:R-:W-:Y:S05]  /*17a70*/  @!P0 BRA `(.L_x_1162) ;  /* 0x0000000000108947 */ /* 0x000fea0003800000 */
[----:B------:R-:W-:Y:S01]  /*17a80*/  UMOV UR4, 0xffffffff ;  /* 0xffffffff00047882 */ /* 0x000fe20000000000 */
[----:B-1----:R-:W-:Y:S02]  /*17a90*/  VIADD R12, R5, 0xffffffff ;  /* 0xffffffff050c7836 */ /* 0x002fe40000000000 */
[----:B------:R-:W-:Y:S05]  /*17aa0*/  BRA.DIV UR4, `(.L_x_1163) ;  /* 0x0000001e04d47947 */ /* 0x000fea000b800000 */
[----:B------:R4:W1:Y:S02]  /*17ab0*/  SHFL.IDX PT, R14, R2, R12, 0x1f ;  /* 0x00001f0c020e7589 */ /* 0x00086400000e0000 */
.L_x_1162:
[----:B-1----:R-:W-:Y:S01]  /*17ac0*/  IMAD R16, R14, R16, R6 ;  /* 0x000000100e107224 */ /* 0x002fe200078e0206 */
[-C--:B---3--:R-:W-:Y:S01]  /*17ad0*/  IABS R6, R17.reuse ;  /* 0x0000001100067213 */ /* 0x088fe20000000000 */
[----:B0---4-:R-:W-:Y:S01]  /*17ae0*/  IMAD.MOV.U32 R2, RZ, RZ, RZ ;  /* 0x000000ffff027224 */ /* 0x011fe200078e00ff */
[----:B------:R-:W-:Y:S01]  /*17af0*/  IABS R8, R17 ;  /* 0x0000001100087213 */ /* 0x000fe20000000000 */
[----:B------:R-:W-:Y:S01]  /*17b00*/  IMAD.IADD R4, R4, 0x1, -R16 ;  /* 0x0000000104047824 */ /* 0x000fe200078e0a10 */
[----:B------:R-:W0:Y:S01]  /*17b10*/  I2F.RP R7, R6 ;  /* 0x0000000600077306 */ /* 0x000e220000209400 */
[----:B------:R-:W-:Y:S02]  /*17b20*/  IMAD.IADD R19, R5, 0x1, R19 ;  /* 0x0000000105137824 */ /* 0x000fe400078e0213 */
[----:B------:R-:W-:-:S05]  /*17b30*/  IMAD.MOV R8, RZ, RZ, -R8 ;  /* 0x000000ffff087224 */ /* 0x000fca00078e0a08 */
[----:B0-----:R-:W0:Y:S02]  /*17b40*/  MUFU.RCP R7, R7 ;  /* 0x0000000700077308 */ /* 0x001e240000001000 */
[----:B0-----:R-:W-:-:S06]  /*17b50*/  VIADD R9, R7, 0xffffffe ;  /* 0x0ffffffe07097836 */ /* 0x001fcc0000000000 */
[----:B------:R-:W0:Y:S02]  /*17b60*/  F2I.FTZ.U32.TRUNC.NTZ R3, R9 ;  /* 0x0000000900037305 */ /* 0x000e24000021f000 */
[----:B0-----:R-:W-:-:S05]  /*17b70*/  IADD3 R11, RZ, -R3, RZ ;  /* 0x80000003ff0b7210 */ /* 0x001fca0007ffe0ff */
[----:B------:R-:W-:-:S04]  /*17b80*/  IMAD R11, R11, R6, RZ ;  /* 0x000000060b0b7224 */ /* 0x000fc800078e02ff */
[----:B------:R-:W-:Y:S01]  /*17b90*/  IMAD.HI.U32 R2, R3, R11, R2 ;  /* 0x0000000b03027227 */ /* 0x000fe200078e0002 */
[----:B------:R-:W-:-:S05]  /*17ba0*/  IABS R3, R4 ;  /* 0x0000000400037213 */ /* 0x000fca0000000000 */
        /* <DEDUP_REMOVED lines=16> */
.L_x_1156:
[----:B------:R-:W-:Y:S01]  /*17cb0*/  UMOV UR4, URZ ;  /* 0x0000003f00047c82 */ /* 0x000fe20008000000 */
[----:B------:R-:W-:Y:S01]  /*17cc0*/  UMOV UR5, URZ ;  /* 0x0000003f00057c82 */ /* 0x000fe20008000000 */
[----:B------:R-:W-:Y:S01]  /*17cd0*/  ULDC UR6, c[0x0][0xd14] ;  /* 0x0003450000067ab9 */ /* 0x000fe20000000800 */
[----:B------:R-:W-:Y:S02]  /*17ce0*/  IMAD.MOV.U32 R16, RZ, RZ, R4 ;  /* 0x000000ffff107224 */ /* 0x000fe400078e0004 */
[----:B------:R-:W-:Y:S02]  /*17cf0*/  IMAD.U32 R17, RZ, RZ, UR4 ;  /* 0x00000004ff117e24 */ /* 0x000fe4000f8e00ff */
[----:B------:R-:W-:Y:S02]  /*17d00*/  IMAD.U32 R18, RZ, RZ, UR5 ;  /* 0x00000005ff127e24 */ /* 0x000fe4000f8e00ff */
[----:B------:R-:W-:-:S07]  /*17d10*/  IMAD.U32 R19, RZ, RZ, UR6 ;  /* 0x00000006ff137e24 */ /* 0x000fce000f8e00ff */
.L_x_1164:
        /* <DEDUP_REMOVED lines=12> */
.L_x_1083:
[----:B0-----:R-:W4:Y:S01]  /*17de0*/  LDL.LU R0, [R1+0x28] ;  /* 0x0000280001007983 */ /* 0x001f220000300800 */
[----:B--2---:R-:W0:Y:S01]  /*17df0*/  S2R R5, SR_CgaCtaId ;  /* 0x0000000000057919 */ /* 0x004e220000008800 */
[----:B----4-:R-:W-:-:S04]  /*17e00*/  IADD3 R0, R0, 0x1, RZ ;  /* 0x0000000100007810 */ /* 0x010fc80007ffe0ff */
        /* <DEDUP_REMOVED lines=8> */
.L_x_1258:
[----:B------:R-:W-:-:S03]  /*17e90*/  UMOV UR4, 0xffffffff ;  /* 0xffffffff00047882 */ /* 0x000fc60000000000 */
[----:B------:R-:W-:Y:S05]  /*17ea0*/  BRA.DIV UR4, `(.L_x_1167) ;  /* 0x0000001e040c7947 */ /* 0x000fea000b800000 */
[----:B------:R-:W2:Y:S02]  /*17eb0*/  S2R R2, SR_TID.X ;  /* 0x0000000000027919 */ /* 0x000ea40000002100 */
[----:B--2---:R-:W-:-:S04]  /*17ec0*/  SHF.R.U32.HI R2, RZ, 0x5, R2 ;  /* 0x00000005ff027819 */ /* 0x004fc80000011602 */
[----:B------:R-:W-:-:S05]  /*17ed0*/  LOP3.LUT R2, R2, 0x3, RZ, 0xc0, !PT ;  /* 0x0000000302027812 */ /* 0x000fca00078ec0ff */
[----:B------:R2:W3:Y:S02]  /*17ee0*/  SHFL.IDX PT, R14, R2, RZ, 0x1f ;  /* 0x00001fff020e7589 */ /* 0x0004e400000e0000 */
.L_x_1261:
[----:B---3--:R-:W-:-:S13]  /*17ef0*/  ISETP.NE.AND P0, PT, R14, RZ, PT ;  /* 0x000000ff0e00720c */ /* 0x008fda0003f05270 */
[----:B------:R-:W-:Y:S05]  /*17f00*/  @P0 BRA `(.L_x_958) ;  /* 0x0000000000940947 */ /* 0x000fea0003800000 */
[----:B------:R-:W-:-:S03]  /*17f10*/  UMOV UR4, 0xffffffff ;  /* 0xffffffff00047882 */ /* 0x000fc60000000000 */
[----:B------:R-:W-:Y:S05]  /*17f20*/  BRA.DIV UR4, `(.L_x_1168) ;  /* 0x0000001e04207947 */ /* 0x000fea000b800000 */
[----:B------:R-:W-:-:S13]  /*17f30*/  ELECT P6, URZ, PT ;  /* 0x00000000003f782f */ /* 0x000fda00038c0000 */
.L_x_1264:
[----:B------:R-:W-:Y:S05]  /*17f40*/  @!P6 BRA `(.L_x_958) ;  /* 0x000000000084e947 */ /* 0x000fea0003800000 */
[----:B--2---:R-:W2:Y:S02]  /*17f50*/  LDL.LU R2, [R1+0x3c] ;  /* 0x00003c0001027983 */ /* 0x004ea40000300800 */
[----:B--2---:R-:W-:-:S04]  /*17f60*/  LOP3.LUT R2, R2, 0x2, RZ, 0xfc, !PT ;  /* 0x0000000202027812 */ /* 0x004fc800078efcff */
[----:B------:R-:W-:-:S13]  /*17f70*/  ISETP.NE.AND P2, PT, R2, 0x3, PT ;  /* 0x000000030200780c */ /* 0x000fda0003f45270 */
[----:B------:R-:W-:Y:S05]  /*17f80*/  @!P2 BRA `(.L_x_1169) ;  /* 0x000000000004a947 */ /* 0x000fea0003800000 */
[----:B------:R-:W-:Y:S01]  /*17f90*/  BPT.TRAP 0x1 ;  /* 0x000000040000795c */ /* 0x000fe20000300000 */
.L_x_1169:
[----:B0-----:R-:W2:Y:S04]  /*17fa0*/  LDL R3, [R1] ;  /* 0x0000000001037983 */ /* 0x001ea80000100800 */
[----:B------:R-:W3:Y:S01]  /*17fb0*/  LDL.LU R7, [R1+0x8] ;  /* 0x0000080001077983 */ /* 0x000ee20000300800 */
[----:B------:R-:W-:-:S04]  /*17fc0*/  VIADD R2, R0, 0x38840 ;  /* 0x0003884000027836 */ /* 0x000fc80000000000 */
[C---:B--2---:R-:W-:Y:S02]  /*17fd0*/  IMAD R6, R3.reuse, 0x8, R2 ;  /* 0x0000000803067824 */ /* 0x044fe400078e0202 */
[----:B------:R-:W-:Y:S01]  /*17fe0*/  VIADD R3, R3, 0x1 ;  /* 0x0000000103037836 */ /* 0x000fe20000000000 */
[----:B---3--:R-:W-:-:S04]  /*17ff0*/  SHF.L.U32 R5, R7, 0x1f, RZ ;  /* 0x0000001f07057819 */ /* 0x008fc800000006ff */
        /* <DEDUP_REMOVED lines=8> */
.L_x_1265:
[----:B------:R-:W2:Y:S02]  /*18080*/  SYNCS.PHASECHK.TRANS64.TRYWAIT P0, [R7+URZ], R2 ;  /* 0x00000002070075a7 */ /* 0x000ea4000800017f */
[----:B--2---:R-:W-:Y:S05]  /*18090*/  @!P0 BRA `(.L_x_1171) ;  /* 0x0000001800f88947 */ /* 0x004fea0003800000 */
.L_x_1266:
[----:B------:R-:W-:Y:S05]  /*180a0*/  @!P2 BRA `(.L_x_1172) ;  /* 0x000000000004a947 */ /* 0x000fea0003800000 */
[----:B------:R-:W-:Y:S01]  /*180b0*/  BPT.TRAP 0x1 ;  /* 0x000000040000795c */ /* 0x000fe20000300000 */
.L_x_1172:
[----:B------:R-:W3:Y:S01]  /*180c0*/  LDL.LU R4, [R1] ;  /* 0x0000000001047983 */ /* 0x000ee20000300800 */
[----:B------:R-:W-:-:S04]  /*180d0*/  VIADD R0, R0, 0x38860 ;  /* 0x0003886000007836 */ /* 0x000fc80000000000 */
[----:B---3--:R-:W-:-:S04]  /*180e0*/  IMAD R4, R4, 0x8, R0 ;  /* 0x0000000804047824 */ /* 0x008fc800078e0200 */
[----:B------:R-:W3:Y:S02]  /*180f0*/  SYNCS.PHASECHK.TRANS64.TRYWAIT P0, [R4+URZ], R5 ;  /* 0x00000005040075a7 */ /* 0x000ee4000800017f */
[----:B---3--:R-:W-:Y:S05]  /*18100*/  @!P0 BRA `(.L_x_1173) ;  /* 0x0000001800f08947 */ /* 0x008fea0003800000 */
.L_x_1267:
[----:B------:R-:W-:-:S07]  /*18110*/  IMAD R3, R3, 0x8, R0 ;  /* 0x0000000803037824 */ /* 0x000fce00078e0200 */
.L_x_1174:
[----:B----4-:R4:W0:Y:S02]  /*18120*/  SYNCS.PHASECHK.TRANS64.TRYWAIT P0, [R3+URZ], R2 ;  /* 0x00000002030075a7 */ /* 0x010824000800017f */
[----:B0-----:R-:W-:Y:S05]  /*18130*/  @!P0 NANOSLEEP.SYNCS 0x989680 ;  /* 0x009896800000895d */ /* 0x001fea0003900000 */
[----:B------:R-:W0:Y:S02]  /*18140*/  @!P0 SYNCS.PHASECHK.TRANS64 P0, [R3+URZ], R2 ;  /* 0x00000002030085a7 */ /* 0x000e24000800007f */
[----:B0-----:R-:W-:Y:S05]  /*18150*/  @!P0 BRA `(.L_x_1174) ;  /* 0xfffffffc00f08947 */ /* 0x001fea000383ffff */
.L_x_958:
[----:B------:R-:W-:Y:S05]  /*18160*/  BSYNC B8 ;  /* 0x0000000000087941 */ /* 0x000fea0003800000 */
.L_x_955:
[----:B------:R-:W-:Y:S05]  /*18170*/  EXIT ;  /* 0x000000000000794d */ /* 0x000fea0003800000 */
.L_x_974:
[----:B0-----:R0:W1:Y:S02]  /*18180*/  SYNCS.PHASECHK.TRANS64.TRYWAIT P5, [R72+URZ+0x38890], R59 ;  /* 0x0388903b480075a7 */ /* 0x00106400080a017f */
[----:B-1----:R-:W-:Y:S05]  /*18190*/  @!P5 NANOSLEEP.SYNCS 0x989680 ;  /* 0x009896800000d95d */ /* 0x002fea0003900000 */
[----:B------:R-:W1:Y:S02]  /*181a0*/  @!P5 SYNCS.PHASECHK.TRANS64 P5, [R72+URZ+0x38890], R59 ;  /* 0x0388903b4800d5a7 */ /* 0x000e6400080a007f */
[----:B-1----:R-:W-:Y:S05]  /*181b0*/  @!P5 BRA `(.L_x_974) ;  /* 0xfffffffc00f0d947 */ /* 0x002fea000383ffff */
[----:B------:R-:W-:Y:S05]  /*181c0*/  BRA `(.L_x_1175) ;  /* 0xfffffea4001c7947 */ /* 0x000fea000383ffff */
.L_x_984:
[----:B0-----:R0:W1:Y:S02]  /*181d0*/  SYNCS.PHASECHK.TRANS64.TRYWAIT P5, [R72+URZ+0x38890], R59 ;  /* 0x0388903b480075a7 */ /* 0x00106400080a017f */
[----:B-1----:R-:W-:Y:S05]  /*181e0*/  @!P5 NANOSLEEP.SYNCS 0x989680 ;  /* 0x009896800000d95d */ /* 0x002fea0003900000 */
[----:B------:R-:W1:Y:S02]  /*181f0*/  @!P5 SYNCS.PHASECHK.TRANS64 P5, [R72+URZ+0x38890], R59 ;  /* 0x0388903b4800d5a7 */ /* 0x000e6400080a007f */
[----:B-1----:R-:W-:Y:S05]  /*18200*/  @!P5 BRA `(.L_x_984) ;  /* 0xfffffffc00f0d947 */ /* 0x002fea000383ffff */
[----:B------:R-:W-:Y:S05]  /*18210*/  BRA `(.L_x_1176) ;  /* 0xfffffeac006c7947 */ /* 0x000fea000383ffff */
.L_x_989:
[----:B0-----:R0:W1:Y:S02]  /*18220*/  SYNCS.PHASECHK.TRANS64.TRYWAIT P5, [R72+URZ+0x38890], R59 ;  /* 0x0388903b480075a7 */ /* 0x00106400080a017f */
[----:B-1----:R-:W-:Y:S05]  /*18230*/  @!P5 NANOSLEEP.SYNCS 0x989680 ;  /* 0x009896800000d95d */ /* 0x002fea0003900000 */
[----:B------:R-:W1:Y:S02]  /*18240*/  @!P5 SYNCS.PHASECHK.TRANS64 P5, [R72+URZ+0x38890], R59 ;  /* 0x0388903b4800d5a7 */ /* 0x000e6400080a007f */
[----:B-1----:R-:W-:Y:S05]  /*18250*/  @!P5 BRA `(.L_x_989) ;  /* 0xfffffffc00f0d947 */ /* 0x002fea000383ffff */
[----:B------:R-:W-:Y:S05]  /*18260*/  BRA `(.L_x_1177) ;  /* 0xfffffeb400787947 */ /* 0x000fea000383ffff */
.L_x_993:
[----:B----4-:R4:W0:Y:S02]  /*18270*/  SYNCS.PHASECHK.TRANS64.TRYWAIT P5, [R72+URZ+0x388b0], R59 ;  /* 0x0388b03b480075a7 */ /* 0x01082400080a017f */
[----:B0-----:R-:W-:Y:S05]  /*18280*/  @!P5 NANOSLEEP.SYNCS 0x989680 ;  /* 0x009896800000d95d */ /* 0x001fea0003900000 */
[----:B------:R-:W0:Y:S02]  /*18290*/  @!P5 SYNCS.PHASECHK.TRANS64 P5, [R72+URZ+0x388b0], R59 ;  /* 0x0388b03b4800d5a7 */ /* 0x000e2400080a007f */
[----:B0-----:R-:W-:Y:S05]  /*182a0*/  @!P5 BRA `(.L_x_993) ;  /* 0xfffffffc00f0d947 */ /* 0x001fea000383ffff */
[----:B------:R-:W-:Y:S05]  /*182b0*/  BRA `(.L_x_1178) ;  /* 0xfffffeb400f47947 */ /* 0x000fea000383ffff */
.L_x_1018:
        /* <DEDUP_REMOVED lines=8> */
.L_x_1180:
[----:B------:R-:W-:Y:S05]  /*18340*/  BSYNC B1 ;  /* 0x0000000000017941 */ /* 0x000fea0003800000 */
.L_x_1179:
[----:B------:R-:W-:Y:S05]  /*18350*/  BRA `(.L_x_1181) ;  /* 0xfffffee400207947 */ /* 0x000fea000383ffff */
.L_x_1019:
        /* <DEDUP_REMOVED lines=8> */
.L_x_1183:
[----:B------:R-:W-:Y:S05]  /*183e0*/  BSYNC B1 ;  /* 0x0000000000017941 */ /* 0x000fea0003800000 */
.L_x_1182:
[----:B------:R-:W-:Y:S05]  /*183f0*/  BRA `(.L_x_1184) ;  /* 0xfffffee400007947 */ /* 0x000fea000383ffff */
.L_x_1020:
[----:B------:R-:W-:Y:S01]  /*18400*/  BSSY B1, `(.L_x_1185) ;  /* 0x0000008000017945 */ /* 0x000fe20003800000 */
[----:B------:R-:W-:Y:S01]  /*18410*/  IMAD.MOV.U32 R13, RZ, RZ, R28 ;  /* 0x000000ffff0d7224 */ /* 0x000fe200078e001c */
[----:B------:R-:W-:Y:S01]  /*18420*/  MOV R15, 0xffffffff ;  /* 0xffffffff000f7802 */ /* 0x000fe20000000f00 */
[----:B------:R-:W-:Y:S02]  /*18430*/  IMAD.MOV.U32 R12, RZ, RZ, RZ ;  /* 0x000000ffff0c7224 */ /* 0x000fe400078e00ff */
[----:B------:R-:W-:-:S07]  /*18440*/  IMAD.MOV.U32 R11, RZ, RZ, 0x1c1f ;  /* 0x00001c1fff0b7424 */ /* 0x000fce00078e00ff */
[----:B0----5:R-:W-:Y:S05]  /*18450*/  WARPSYNC.COLLECTIVE R15, `(.L_x_1186) ;  /* 0x000000000f087348 */ /* 0x021fea0003c00000 */
[----:B------:R1:W2:Y:S02]  /*18460*/  SHFL.IDX P6, R14, R13, R12, R11 ;  /* 0x0000000c0d0e7389 */ /* 0x0002a400000c000b */
[----:B012--5:R-:W-:Y:S01]  /*18470*/  ENDCOLLECTIVE ;  /* 0x000000000000791b */ /* 0x027fe20003800000 */
.L_x_1186:
[----:B------:R-:W-:Y:S05]  /*18480*/  BSYNC B1 ;  /* 0x0000000000017941 */ /* 0x000fea0003800000 */
.L_x_1185:
[----:B------:R-:W-:Y:S05]  /*18490*/  BRA `(.L_x_1187) ;  /* 0xfffffee000e07947 */ /* 0x000fea000383ffff */
.L_x_1021:
[----:B------:R-:W-:Y:S01]  /*184a0*/  BSSY B1, `(.L_x_1188) ;  /* 0x0000008000017945 */ /* 0x000fe20003800000 */
[----:B------:R-:W-:Y:S02]  /*184b0*/  IMAD.MOV.U32 R13, RZ, RZ, R27 ;  /* 0x000000ffff0d7224 */ /* 0x000fe400078e001b */
[----:B------:R-:W-:Y:S02]  /*184c0*/  IMAD.MOV.U32 R12, RZ, RZ, RZ ;  /* 0x000000ffff0c7224 */ /* 0x000fe400078e00ff */
[----:B------:R-:W-:Y:S02]  /*184d0*/  IMAD.MOV.U32 R11, RZ, RZ, 0x1c1f ;  /* 0x00001c1fff0b7424 */ /* 0x000fe400078e00ff */
[----:B------:R-:W-:-:S07]  /*184e0*/  IMAD.MOV.U32 R15, RZ, RZ, -0x1 ;  /* 0xffffffffff0f7424 */ /* 0x000fce00078e00ff */
[----:B0----5:R-:W-:Y:S05]  /*184f0*/  WARPSYNC.COLLECTIVE R15, `(.L_x_1189) ;  /* 0x000000000f087348 */ /* 0x021fea0003c00000 */
[----:B------:R1:W2:Y:S02]  /*18500*/  SHFL.IDX P6, R14, R13, R12, R11 ;  /* 0x0000000c0d0e7389 */ /* 0x0002a400000c000b */
[----:B012--5:R-:W-:Y:S01]  /*18510*/  ENDCOLLECTIVE ;  /* 0x000000000000791b */ /* 0x027fe20003800000 */
.L_x_1189:
[----:B------:R-:W-:Y:S05]  /*18520*/  BSYNC B1 ;  /* 0x0000000000017941 */ /* 0x000fea0003800000 */
.L_x_1188:
[----:B------:R-:W-:Y:S05]  /*18530*/  BRA `(.L_x_1190) ;  /* 0xfffffee000c07947 */ /* 0x000fea000383ffff */
.L_x_1023:
[----:B0-----:R0:W1:Y:S02]  /*18540*/  SYNCS.PHASECHK.TRANS64.TRYWAIT P0, [R2+URZ+0x38800], R25 ;  /* 0x03880019020075a7 */ /* 0x001064000800017f */
[----:B-1----:R-:W-:Y:S05]  /*18550*/  @!P0 NANOSLEEP.SYNCS 0x989680 ;  /* 0x009896800000895d */ /* 0x002fea0003900000 */
[----:B------:R-:W1:Y:S02]  /*18560*/  @!P0 SYNCS.PHASECHK.TRANS64 P0, [R2+URZ+0x38800], R25 ;  /* 0x03880019020085a7 */ /* 0x000e64000800007f */
[----:B-1----:R-:W-:Y:S05]  /*18570*/  @!P0 BRA `(.L_x_1023) ;  /* 0xfffffffc00f08947 */ /* 0x002fea000383ffff */
[----:B------:R-:W-:Y:S05]  /*18580*/  BRA `(.L_x_1191) ;  /* 0xfffffee4002c7947 */ /* 0x000fea000383ffff */
.L_x_1031:
[----:B------:R-:W-:Y:S01]  /*18590*/  BSSY B1, `(.L_x_1192) ;  /* 0x0000008000017945 */ /* 0x000fe20003800000 */
[----:B------:R-:W-:Y:S01]  /*185a0*/  MOV R13, R26 ;  /* 0x0000001a000d7202 */ /* 0x000fe20000000f00 */
[----:B------:R-:W-:Y:S02]  /*185b0*/  IMAD.MOV.U32 R12, RZ, RZ, RZ ;  /* 0x000000ffff0c7224 */ /* 0x000fe400078e00ff */
[----:B------:R-:W-:Y:S02]  /*185c0*/  IMAD.MOV.U32 R11, RZ, RZ, 0x1c1f ;  /* 0x00001c1fff0b7424 */ /* 0x000fe400078e00ff */
[----:B------:R-:W-:-:S07]  /*185d0*/  IMAD.MOV.U32 R15, RZ, RZ, -0x1 ;  /* 0xffffffffff0f7424 */ /* 0x000fce00078e00ff */
[----:B0----5:R-:W-:Y:S05]  /*185e0*/  WARPSYNC.COLLECTIVE R15, `(.L_x_1193) ;  /* 0x000000000f087348 */ /* 0x021fea0003c00000 */
[----:B------:R1:W2:Y:S02]  /*185f0*/  SHFL.IDX P6, R14, R13, R12, R11 ;  /* 0x0000000c0d0e7389 */ /* 0x0002a400000c000b */
[----:B012--5:R-:W-:Y:S01]  /*18600*/  ENDCOLLECTIVE ;  /* 0x000000000000791b */ /* 0x027fe20003800000 */
.L_x_1193:
[----:B------:R-:W-:Y:S05]  /*18610*/  BSYNC B1 ;  /* 0x0000000000017941 */ /* 0x000fea0003800000 */
.L_x_1192:
[----:B------:R-:W-:Y:S05]  /*18620*/  BRA `(.L_x_1194) ;  /* 0xfffffeec00fc7947 */ /* 0x000fea000383ffff */
.L_x_1032:
        /* <DEDUP_REMOVED lines=8> */
.L_x_1196:
[----:B------:R-:W-:Y:S05]  /*186b0*/  BSYNC B1 ;  /* 0x0000000000017941 */ /* 0x000fea0003800000 */
.L_x_1195:
[----:B------:R-:W-:Y:S05]  /*186c0*/  BRA `(.L_x_1197) ;  /* 0xfffffeec00e07947 */ /* 0x000fea000383ffff */
.L_x_1033:
        /* <DEDUP_REMOVED lines=8> */
.L_x_1199:
[----:B------:R-:W-:Y:S05]  /*18750*/  BSYNC B1 ;  /* 0x0000000000017941 */ /* 0x000fea0003800000 */
.L_x_1198:
[----:B------:R-:W-:Y:S05]  /*18760*/  BRA `(.L_x_1200) ;  /* 0xfffffeec00c47947 */ /* 0x000fea000383ffff */
.L_x_1034:
        /* <DEDUP_REMOVED lines=8> */
.L_x_1202:
[----:B------:R-:W-:Y:S05]  /*187f0*/  BSYNC B1 ;  /* 0x0000000000017941 */ /* 0x000fea0003800000 */
.L_x_1201:
[----:B------:R-:W-:Y:S05]  /*18800*/  BRA `(.L_x_1203) ;  /* 0xfffffeec00a87947 */ /* 0x000fea000383ffff */
.L_x_1036:
[----:B0-----:R0:W1:Y:S02]  /*18810*/  SYNCS.PHASECHK.TRANS64.TRYWAIT P1, [R2+URZ+0x38800], R9 ;  /* 0x03880009020075a7 */ /* 0x001064000802017f */
[----:B-1----:R-:W-:Y:S05]  /*18820*/  @!P1 NANOSLEEP.SYNCS 0x989680 ;  /* 0x009896800000995d */ /* 0x002fea0003900000 */
[----:B------:R-:W1:Y:S02]  /*18830*/  @!P1 SYNCS.PHASECHK.TRANS64 P1, [R2+URZ+0x38800], R9 ;  /* 0x03880009020095a7 */ /* 0x000e64000802007f */
[----:B-1----:R-:W-:Y:S05]  /*18840*/  @!P1 BRA `(.L_x_1036) ;  /* 0xfffffffc00f09947 */ /* 0x002fea000383ffff */
[----:B------:R-:W-:Y:S05]  /*18850*/  BRA `(.L_x_1204) ;  /* 0xfffffef0000c7947 */ /* 0x000fea000383ffff */
.L_x_1042:
[----:B0-----:R0:W1:Y:S02]  /*18860*/  SYNCS.PHASECHK.TRANS64.TRYWAIT P1, [R20+URZ+0x38830], R13 ;  /* 0x0388300d140075a7 */ /* 0x001064000802017f */
[----:B-1----:R-:W-:Y:S05]  /*18870*/  @!P1 NANOSLEEP.SYNCS 0x989680 ;  /* 0x009896800000995d */ /* 0x002fea0003900000 */
[----:B------:R-:W1:Y:S02]  /*18880*/  @!P1 SYNCS.PHASECHK.TRANS64 P1, [R20+URZ+0x38830], R13 ;  /* 0x0388300d140095a7 */ /* 0x000e64000802007f */
[----:B-1----:R-:W-:Y:S05]  /*18890*/  @!P1 BRA `(.L_x_1042) ;  /* 0xfffffffc00f09947 */ /* 0x002fea000383ffff */
[----:B------:R-:W-:Y:S05]  /*188a0*/  BRA `(.L_x_1041) ;  /* 0xfffffefc00107947 */ /* 0x000fea000383ffff */
.L_x_1044:
[----:B-1----:R1:W2:Y:S02]  /*188b0*/  SYNCS.PHASECHK.TRANS64.TRYWAIT P1, [R2+URZ+0x38810], R3 ;  /* 0x03881003020075a7 */ /* 0x0022a4000802017f */
[----:B--2---:R-:W-:Y:S05]  /*188c0*/  @!P1 NANOSLEEP.SYNCS 0x989680 ;  /* 0x009896800000995d */ /* 0x004fea0003900000 */
[----:B------:R-:W2:Y:S02]  /*188d0*/  @!P1 SYNCS.PHASECHK.TRANS64 P1, [R2+URZ+0x38810], R3 ;  /* 0x03881003020095a7 */ /* 0x000ea4000802007f */
[----:B--2---:R-:W-:Y:S05]  /*188e0*/  @!P1 BRA `(.L_x_1044) ;  /* 0xfffffffc00f09947 */ /* 0x004fea000383ffff */
[----:B------:R-:W-:Y:S05]  /*188f0*/  BRA `(.L_x_1205) ;  /* 0xfffffefc00c07947 */ /* 0x000fea000383ffff */
.L_x_1049:
[----:B-1----:R1:W3:Y:S02]  /*18900*/  SYNCS.PHASECHK.TRANS64.TRYWAIT P1, [R20+URZ+0x38850], R13 ;  /* 0x0388500d140075a7 */ /* 0x0022e4000802017f */
[----:B---3--:R-:W-:Y:S05]  /*18910*/  @!P1 NANOSLEEP.SYNCS 0x989680 ;  /* 0x009896800000995d */ /* 0x008fea0003900000 */
[----:B------:R-:W3:Y:S02]  /*18920*/  @!P1 SYNCS.PHASECHK.TRANS64 P1, [R20+URZ+0x38850], R13 ;  /* 0x0388500d140095a7 */ /* 0x000ee4000802007f */
[----:B---3--:R-:W-:Y:S05]  /*18930*/  @!P1 BRA `(.L_x_1049) ;  /* 0xfffffffc00f09947 */ /* 0x008fea000383ffff */
[----:B------:R-:W-:Y:S05]  /*18940*/  BRA `(.L_x_1048) ;  /* 0xfffffefc00f07947 */ /* 0x000fea000383ffff */
.L_x_1056:
[----:B-1----:R1:W2:Y:S02]  /*18950*/  SYNCS.PHASECHK.TRANS64.TRYWAIT P3, [R12+URZ+0x38830], R205 ;  /* 0x038830cd0c0075a7 */ /* 0x0022a4000806017f */
[----:B--2---:R-:W-:Y:S05]  /*18960*/  @!P3 NANOSLEEP.SYNCS 0x989680 ;  /* 0x009896800000b95d */ /* 0x004fea0003900000 */
[----:B------:R-:W2:Y:S02]  /*18970*/  @!P3 SYNCS.PHASECHK.TRANS64 P3, [R12+URZ+0x38830], R205 ;  /* 0x038830cd0c00b5a7 */ /* 0x000ea4000806007f */
[----:B--2---:R-:W-:Y:S05]  /*18980*/  @!P3 BRA `(.L_x_1056) ;  /* 0xfffffffc00f0b947 */ /* 0x004fea000383ffff */
[----:B------:R-:W-:Y:S05]  /*18990*/  BRA `(.L_x_1055) ;  /* 0xffffff2c00987947 */ /* 0x000fea000383ffff */
.L_x_1061:
[----:B---3--:R3:W4:Y:S02]  /*189a0*/  SYNCS.PHASECHK.TRANS64.TRYWAIT P3, [R12+URZ+0x38850], R205 ;  /* 0x038850cd0c0075a7 */ /* 0x008724000806017f */
[----:B----4-:R-:W-:Y:S05]  /*189b0*/  @!P3 NANOSLEEP.SYNCS 0x989680 ;  /* 0x009896800000b95d */ /* 0x010fea0003900000 */
[----:B------:R-:W4:Y:S02]  /*189c0*/  @!P3 SYNCS.PHASECHK.TRANS64 P3, [R12+URZ+0x38850], R205 ;  /* 0x038850cd0c00b5a7 */ /* 0x000f24000806007f */
[----:B----4-:R-:W-:Y:S05]  /*189d0*/  @!P3 BRA `(.L_x_1061) ;  /* 0xfffffffc00f0b947 */ /* 0x010fea000383ffff */
[----:B------:R-:W-:Y:S05]  /*189e0*/  BRA `(.L_x_1060) ;  /* 0xffffff3000387947 */ /* 0x000fea000383ffff */
.L_x_1087:
[----:B------:R-:W0:Y:S01]  /*189f0*/  S2R R8, SR_TID.X ;  /* 0x0000000000087919 */ /* 0x000e220000002100 */
[----:B------:R-:W-:Y:S01]  /*18a00*/  BSSY B1, `(.L_x_1206) ;  /* 0x000000a000017945 */ /* 0x000fe20003800000 */
[----:B------:R-:W-:Y:S02]  /*18a10*/  IMAD.MOV.U32 R12, RZ, RZ, RZ ;  /* 0x000000ffff0c7224 */ /* 0x000fe400078e00ff */
[----:B------:R-:W-:Y:S02]  /*18a20*/  IMAD.MOV.U32 R11, RZ, RZ, 0x1f ;  /* 0x0000001fff0b7424 */ /* 0x000fe400078e00ff */
[----:B------:R-:W-:Y:S01]  /*18a30*/  IMAD.MOV.U32 R15, RZ, RZ, -0x1 ;  /* 0xffffffffff0f7424 */ /* 0x000fe200078e00ff */
[----:B0-----:R-:W-:-:S04]  /*18a40*/  SHF.R.U32.HI R8, RZ, 0x5, R8 ;  /* 0x00000005ff087819 */ /* 0x001fc80000011608 */
[----:B------:R-:W-:-:S05]  /*18a50*/  LOP3.LUT R8, R8, 0x3, RZ, 0xc0, !PT ;  /* 0x0000000308087812 */ /* 0x000fca00078ec0ff */
[----:B------:R-:W-:-:S07]  /*18a60*/  IMAD.MOV.U32 R13, RZ, RZ, R8 ;  /* 0x000000ffff0d7224 */ /* 0x000fce00078e0008 */
[----:B-----5:R-:W-:Y:S05]  /*18a70*/  WARPSYNC.COLLECTIVE R15, `(.L_x_1207) ;  /* 0x000000000f087348 */ /* 0x020fea0003c00000 */
[----:B------:R0:W1:Y:S02]  /*18a80*/  SHFL.IDX P6, R14, R13, R12, R11 ;  /* 0x0000000c0d0e7389 */ /* 0x00006400000c000b */
[----:B01---5:R-:W-:Y:S01]  /*18a90*/  ENDCOLLECTIVE ;  /* 0x000000000000791b */ /* 0x023fe20003800000 */
.L_x_1207:
[----:B------:R-:W-:Y:S05]  /*18aa0*/  BSYNC B1 ;  /* 0x0000000000017941 */ /* 0x000fea0003800000 */
.L_x_1206:
[----:B------:R-:W-:Y:S05]  /*18ab0*/  BRA `(.L_x_1208) ;  /* 0xffffffa400647947 */ /* 0x000fea000383ffff */
.L_x_1088:
[----:B------:R-:W-:Y:S01]  /*18ac0*/  BSSY B1, `(.L_x_1209) ;  /* 0x0000006000017945 */ /* 0x000fe20003800000 */
[----:B------:R-:W-:-:S07]  /*18ad0*/  MOV R15, 0xffffffff ;  /* 0xffffffff000f7802 */ /* 0x000fce0000000f00 */
[----:B-----5:R-:W-:Y:S05]  /*18ae0*/  WARPSYNC.COLLECTIVE R15, `(.L_x_1210) ;  /* 0x000000000f0c7348 */ /* 0x020fea0003c00000 */
[----:B------:R-:W-:Y:S02]  /*18af0*/  ELECT P6, UR62, PT ;  /* 0x00000000003e782f */ /* 0x000fe400038c0000 */
[----:B------:R-:W-:Y:S01]  /*18b00*/  MOV R14, UR62 ;  /* 0x0000003e000e7c02 */ /* 0x000fe20008000f00 */
[----:B-----5:R-:W-:Y:S10]  /*18b10*/  ENDCOLLECTIVE ;  /* 0x000000000000791b */ /* 0x020ff40003800000 */
.L_x_1210:
[----:B------:R-:W-:Y:S05]  /*18b20*/  BSYNC B1 ;  /* 0x0000000000017941 */ /* 0x000fea0003800000 */
.L_x_1209:
[----:B------:R-:W-:Y:S05]  /*18b30*/  BRA `(.L_x_1211) ;  /* 0xffffffa400507947 */ /* 0x000fea000383ffff */
.L_x_1089:
[----:B0-----:R0:W1:Y:S02]  /*18b40*/  SYNCS.PHASECHK.TRANS64.TRYWAIT P0, [R5+URZ+0x38820], R6 ;  /* 0x03882006050075a7 */ /* 0x001064000800017f */
[----:B-1----:R-:W-:Y:S05]  /*18b50*/  @!P0 NANOSLEEP.SYNCS 0x989680 ;  /* 0x009896800000895d */ /* 0x002fea0003900000 */
[----:B------:R-:W1:Y:S02]  /*18b60*/  @!P0 SYNCS.PHASECHK.TRANS64 P0, [R5+URZ+0x38820], R6 ;  /* 0x03882006050085a7 */ /* 0x000e64000800007f */
[----:B-1----:R-:W-:Y:S05]  /*18b70*/  @!P0 BRA `(.L_x_1089) ;  /* 0xfffffffc00f08947 */ /* 0x002fea000383ffff */
[----:B------:R-:W-:Y:S05]  /*18b80*/  BRA `(.L_x_1212) ;  /* 0xffffffa400687947 */ /* 0x000fea000383ffff */
.L_x_1092:
[----:B0-----:R0:W1:Y:S02]  /*18b90*/  SYNCS.PHASECHK.TRANS64.TRYWAIT P0, [R6+URZ+0x388a0], R9 ;  /* 0x0388a009060075a7 */ /* 0x001064000800017f */
[----:B-1----:R-:W-:Y:S05]  /*18ba0*/  @!P0 NANOSLEEP.SYNCS 0x989680 ;  /* 0x009896800000895d */ /* 0x002fea0003900000 */
[----:B------:R-:W1:Y:S02]  /*18bb0*/  @!P0 SYNCS.PHASECHK.TRANS64 P0, [R6+URZ+0x388a0], R9 ;  /* 0x0388a009060085a7 */ /* 0x000e64000800007f */
[----:B-1----:R-:W-:Y:S05]  /*18bc0*/  @!P0 BRA `(.L_x_1092) ;  /* 0xfffffffc00f08947 */ /* 0x002fea000383ffff */
[----:B------:R-:W-:Y:S05]  /*18bd0*/  BRA `(.L_x_1213) ;  /* 0xffffffa400747947 */ /* 0x000fea000383ffff */
.L_x_1094:
[----:B-1----:R1:W2:Y:S02]  /*18be0*/  SYNCS.PHASECHK.TRANS64.TRYWAIT P0, [R6+URZ+0x388c0], R9 ;  /* 0x0388c009060075a7 */ /* 0x0022a4000800017f */
[----:B--2---:R-:W-:Y:S05]  /*18bf0*/  @!P0 NANOSLEEP.SYNCS 0x989680 ;  /* 0x009896800000895d */ /* 0x004fea0003900000 */
[----:B------:R-:W2:Y:S02]  /*18c00*/  @!P0 SYNCS.PHASECHK.TRANS64 P0, [R6+URZ+0x388c0], R9 ;  /* 0x0388c009060085a7 */ /* 0x000ea4000800007f */
[----:B--2---:R-:W-:Y:S05]  /*18c10*/  @!P0 BRA `(.L_x_1094) ;  /* 0xfffffffc00f08947 */ /* 0x004fea000383ffff */
[----:B------:R-:W-:Y:S05]  /*18c20*/  BRA `(.L_x_1214) ;  /* 0xffffffa400dc7947 */ /* 0x000fea000383ffff */
.L_x_1098:
[----:B0-----:R0:W1:Y:S02]  /*18c30*/  SYNCS.PHASECHK.TRANS64.TRYWAIT P0, [R7+URZ+0x388a0], R8 ;  /* 0x0388a008070075a7 */ /* 0x001064000800017f */
[----:B-1----:R-:W-:Y:S05]  /*18c40*/  @!P0 NANOSLEEP.SYNCS 0x989680 ;  /* 0x009896800000895d */ /* 0x002fea0003900000 */
[----:B------:R-:W1:Y:S02]  /*18c50*/  @!P0 SYNCS.PHASECHK.TRANS64 P0, [R7+URZ+0x388a0], R8 ;  /* 0x0388a008070085a7 */ /* 0x000e64000800007f */
[----:B-1----:R-:W-:Y:S05]  /*18c60*/  @!P0 BRA `(.L_x_1098) ;  /* 0xfffffffc00f08947 */ /* 0x002fea000383ffff */
[----:B------:R-:W-:Y:S05]  /*18c70*/  BRA `(.L_x_1215) ;  /* 0xffffffac00207947 */ /* 0x000fea000383ffff */
.L_x_1100:
[----:B-1----:R1:W2:Y:S02]  /*18c80*/  SYNCS.PHASECHK.TRANS64.TRYWAIT P1, [R7+URZ+0x388c0], R8 ;  /* 0x0388c008070075a7 */ /* 0x0022a4000802017f */
[----:B--2---:R-:W-:Y:S05]  /*18c90*/  @!P1 NANOSLEEP.SYNCS 0x989680 ;  /* 0x009896800000995d */ /* 0x004fea0003900000 */
[----:B------:R-:W2:Y:S02]  /*18ca0*/  @!P1 SYNCS.PHASECHK.TRANS64 P1, [R7+URZ+0x388c0], R8 ;  /* 0x0388c008070095a7 */ /* 0x000ea4000802007f */
[----:B--2---:R-:W-:Y:S05]  /*18cb0*/  @!P1 BRA `(.L_x_1100) ;  /* 0xfffffffc00f09947 */ /* 0x004fea000383ffff */
[----:B------:R-:W-:Y:S05]  /*18cc0*/  BRA `(.L_x_1216) ;  /* 0xffffffac00807947 */ /* 0x000fea000383ffff */
.L_x_1110:
        /* <DEDUP_REMOVED lines=11> */
.L_x_1218:
[----:B------:R-:W-:Y:S05]  /*18d80*/  BSYNC B0 ;  /* 0x0000000000007941 */ /* 0x000fea0003800000 */
.L_x_1217:
[----:B------:R-:W-:Y:S05]  /*18d90*/  BRA `(.L_x_1219) ;  /* 0xffffffb8008c7947 */ /* 0x000fea000383ffff */
.L_x_1111:
[----:B------:R-:W-:Y:S01]  /*18da0*/  BSSY B0, `(.L_x_1220) ;  /* 0x0000006000007945 */ /* 0x000fe20003800000 */
[----:B------:R-:W-:-:S07]  /*18db0*/  MOV R15, 0xffffffff ;  /* 0xffffffff000f7802 */ /* 0x000fce0000000f00 */
[----:B------:R-:W-:Y:S05]  /*18dc0*/  WARPSYNC.COLLECTIVE R15, `(.L_x_1221) ;  /* 0x000000000f0c7348 */ /* 0x000fea0003c00000 */
[----:B------:R-:W-:Y:S02]  /*18dd0*/  ELECT P6, UR62, PT ;  /* 0x00000000003e782f */ /* 0x000fe400038c0000 */
[----:B------:R-:W-:Y:S01]  /*18de0*/  MOV R14, UR62 ;  /* 0x0000003e000e7c02 */ /* 0x000fe20008000f00 */
[----:B------:R-:W-:Y:S10]  /*18df0*/  ENDCOLLECTIVE ;  /* 0x000000000000791b */ /* 0x000ff40003800000 */
.L_x_1221:
[----:B------:R-:W-:Y:S05]  /*18e00*/  BSYNC B0 ;  /* 0x0000000000007941 */ /* 0x000fea0003800000 */
.L_x_1220:
[----:B------:R-:W-:Y:S05]  /*18e10*/  BRA `(.L_x_1222) ;  /* 0xffffffb800847947 */ /* 0x000fea000383ffff */
.L_x_1114:
[----:B0-----:R0:W1:Y:S02]  /*18e20*/  SYNCS.PHASECHK.TRANS64.TRYWAIT P0, [R9+URZ+0x38840], R10 ;  /* 0x0388400a090075a7 */ /* 0x001064000800017f */
[----:B-1----:R-:W-:Y:S05]  /*18e30*/  @!P0 NANOSLEEP.SYNCS 0x989680 ;  /* 0x009896800000895d */ /* 0x002fea0003900000 */
[----:B------:R-:W1:Y:S02]  /*18e40*/  @!P0 SYNCS.PHASECHK.TRANS64 P0, [R9+URZ+0x38840], R10 ;  /* 0x0388400a090085a7 */ /* 0x000e64000800007f */
[----:B-1----:R-:W-:Y:S05]  /*18e50*/  @!P0 BRA `(.L_x_1114) ;  /* 0xfffffffc00f08947 */ /* 0x002fea000383ffff */
[----:B------:R-:W-:Y:S05]  /*18e60*/  BRA `(.L_x_1223) ;  /* 0xffffffb800f47947 */ /* 0x000fea000383ffff */
.L_x_1118:
        /* <DEDUP_REMOVED lines=8> */
.L_x_1121:
[----:B0-----:R0:W1:Y:S02]  /*18ef0*/  SYNCS.PHASECHK.TRANS64.TRYWAIT P0, [R5+URZ+0x38860], R9 ;  /* 0x03886009050075a7 */ /* 0x001064000800017f */
[----:B-1----:R-:W-:Y:S05]  /*18f00*/  @!P0 NANOSLEEP.SYNCS 0x989680 ;  /* 0x009896800000895d */ /* 0x002fea0003900000 */
[----:B------:R-:W1:Y:S02]  /*18f10*/  @!P0 SYNCS.PHASECHK.TRANS64 P0, [R5+URZ+0x38860], R9 ;  /* 0x03886009050085a7 */ /* 0x000e64000800007f */
[----:B-1----:R-:W-:Y:S05]  /*18f20*/  @!P0 BRA `(.L_x_1121) ;  /* 0xfffffffc00f08947 */ /* 0x002fea000383ffff */
[----:B------:R-:W-:Y:S05]  /*18f30*/  BRA `(.L_x_1225) ;  /* 0xffffffc000f07947 */ /* 0x000fea000383ffff */
.L_x_1130:
[----:B-1----:R1:W2:Y:S02]  /*18f40*/  SYNCS.PHASECHK.TRANS64.TRYWAIT P0, [R2+URZ+0x38840], R3 ;  /* 0x03884003020075a7 */ /* 0x0022a4000800017f */
[----:B--2---:R-:W-:Y:S05]  /*18f50*/  @!P0 NANOSLEEP.SYNCS 0x989680 ;  /* 0x009896800000895d */ /* 0x004fea0003900000 */
[----:B------:R-:W2:Y:S02]  /*18f60*/  @!P0 SYNCS.PHASECHK.TRANS64 P0, [R2+URZ+0x38840], R3 ;  /* 0x03884003020085a7 */ /* 0x000ea4000800007f */
[----:B--2---:R-:W-:Y:S05]  /*18f70*/  @!P0 BRA `(.L_x_1130) ;  /* 0xfffffffc00f08947 */ /* 0x004fea000383ffff */
[----:B------:R-:W-:Y:S05]  /*18f80*/  BRA `(.L_x_1226) ;  /* 0xffffffc800cc7947 */ /* 0x000fea000383ffff */
.L_x_1132:
[----:B--2---:R2:W3:Y:S02]  /*18f90*/  SYNCS.PHASECHK.TRANS64.TRYWAIT P0, [R2+URZ+0x38860], R3 ;  /* 0x03886003020075a7 */ /* 0x0044e4000800017f */
[----:B---3--:R-:W-:Y:S05]  /*18fa0*/  @!P0 NANOSLEEP.SYNCS 0x989680 ;  /* 0x009896800000895d */ /* 0x008fea0003900000 */
[----:B------:R-:W3:Y:S02]  /*18fb0*/  @!P0 SYNCS.PHASECHK.TRANS64 P0, [R2+URZ+0x38860], R3 ;  /* 0x03886003020085a7 */ /* 0x000ee4000800007f */
[----:B---3--:R-:W-:Y:S05]  /*18fc0*/  @!P0 BRA `(.L_x_1132) ;  /* 0xfffffffc00f08947 */ /* 0x008fea000383ffff */
[----:B------:R-:W-:Y:S05]  /*18fd0*/  BRA `(.L_x_1227) ;  /* 0xffffffcc00407947 */ /* 0x000fea000383ffff */
.L_x_1137:
[----:B--2---:R2:W3:Y:S02]  /*18fe0*/  SYNCS.PHASECHK.TRANS64.TRYWAIT P0, [R2+URZ+0x38840], R3 ;  /* 0x03884003020075a7 */ /* 0x0044e4000800017f */
[----:B---3--:R-:W-:Y:S05]  /*18ff0*/  @!P0 NANOSLEEP.SYNCS 0x989680 ;  /* 0x009896800000895d */ /* 0x008fea0003900000 */
[----:B------:R-:W3:Y:S02]  /*19000*/  @!P0 SYNCS.PHASECHK.TRANS64 P0, [R2+URZ+0x38840], R3 ;  /* 0x03884003020085a7 */ /* 0x000ee4000800007f */
[----:B---3--:R-:W-:Y:S05]  /*19010*/  @!P0 BRA `(.L_x_1137) ;  /* 0xfffffffc00f08947 */ /* 0x008fea000383ffff */
[----:B------:R-:W-:Y:S05]  /*19020*/  BRA `(.L_x_1228) ;  /* 0xffffffd000d87947 */ /* 0x000fea000383ffff */
.L_x_1139:
[----:B-1----:R1:W3:Y:S02]  /*19030*/  SYNCS.PHASECHK.TRANS64.TRYWAIT P1, [R2+URZ+0x38860], R3 ;  /* 0x03886003020075a7 */ /* 0x0022e4000802017f */
[----:B---3--:R-:W-:Y:S05]  /*19040*/  @!P1 NANOSLEEP.SYNCS 0x989680 ;  /* 0x009896800000995d */ /* 0x008fea0003900000 */
[----:B------:R-:W3:Y:S02]  /*19050*/  @!P1 SYNCS.PHASECHK.TRANS64 P1, [R2+URZ+0x38860], R3 ;  /* 0x03886003020095a7 */ /* 0x000ee4000802007f */
[----:B---3--:R-:W-:Y:S05]  /*19060*/  @!P1 BRA `(.L_x_1139) ;  /* 0xfffffffc00f09947 */ /* 0x008fea000383ffff */
[----:B------:R-:W-:Y:S05]  /*19070*/  BRA `(.L_x_1229) ;  /* 0xffffffd400487947 */ /* 0x000fea000383ffff */
.L_x_1144:
[----:B---3--:R3:W4:Y:S02]  /*19080*/  SYNCS.PHASECHK.TRANS64.TRYWAIT P0, [R2+URZ+0x38840], R3 ;  /* 0x03884003020075a7 */ /* 0x008724000800017f */
[----:B----4-:R-:W-:Y:S05]  /*19090*/  @!P0 NANOSLEEP.SYNCS 0x989680 ;  /* 0x009896800000895d */ /* 0x010fea0003900000 */
[----:B------:R-:W4:Y:S02]  /*190a0*/  @!P0 SYNCS.PHASECHK.TRANS64 P0, [R2+URZ+0x38840], R3 ;  /* 0x03884003020085a7 */ /* 0x000f24000800007f */
[----:B----4-:R-:W-:Y:S05]  /*190b0*/  @!P0 BRA `(.L_x_1144) ;  /* 0xfffffffc00f08947 */ /* 0x010fea000383ffff */
[----:B------:R-:W-:Y:S05]  /*190c0*/  BRA `(.L_x_1230) ;  /* 0xffffffd800c07947 */ /* 0x000fea000383ffff */
.L_x_1146:
[----:B-1----:R1:W2:Y:S02]  /*190d0*/  SYNCS.PHASECHK.TRANS64.TRYWAIT P1, [R2+URZ+0x38860], R3 ;  /* 0x03886003020075a7 */ /* 0x0022a4000802017f */
[----:B--2---:R-:W-:Y:S05]  /*190e0*/  @!P1 NANOSLEEP.SYNCS 0x989680 ;  /* 0x009896800000995d */ /* 0x004fea0003900000 */
[----:B------:R-:W2:Y:S02]  /*190f0*/  @!P1 SYNCS.PHASECHK.TRANS64 P1, [R2+URZ+0x38860], R3 ;  /* 0x03886003020095a7 */ /* 0x000ea4000802007f */
[----:B--2---:R-:W-:Y:S05]  /*19100*/  @!P1 BRA `(.L_x_1146) ;  /* 0xfffffffc00f09947 */ /* 0x004fea000383ffff */
[----:B------:R-:W-:Y:S05]  /*19110*/  BRA `(.L_x_1231) ;  /* 0xffffffdc00347947 */ /* 0x000fea000383ffff */
.L_x_1151:
[----:B------:R-:W-:Y:S01]  /*19120*/  BSSY B0, `(.L_x_1232) ;  /* 0x0000008000007945 */ /* 0x000fe20003800000 */
[----:B------:R-:W-:Y:S02]  /*19130*/  IMAD.MOV.U32 R13, RZ, RZ, R16 ;  /* 0x000000ffff0d7224 */ /* 0x000fe400078e0010 */
[----:B-1----:R-:W-:Y:S02]  /*19140*/  IMAD.MOV.U32 R12, RZ, RZ, RZ ;  /* 0x000000ffff0c7224 */ /* 0x002fe400078e00ff */
[----:B------:R-:W-:Y:S02]  /*19150*/  IMAD.MOV.U32 R11, RZ, RZ, 0x1f ;  /* 0x0000001fff0b7424 */ /* 0x000fe400078e00ff */
[----:B0-----:R-:W-:-:S07]  /*19160*/  IMAD.MOV.U32 R15, RZ, RZ, -0x1 ;  /* 0xffffffffff0f7424 */ /* 0x001fce00078e00ff */
[----:B--2---:R-:W-:Y:S05]  /*19170*/  WARPSYNC.COLLECTIVE R15, `(.L_x_1233) ;  /* 0x000000000f087348 */ /* 0x004fea0003c00000 */
[----:B------:R0:W1:Y:S02]  /*19180*/  SHFL.IDX P6, R14, R13, R12, R11 ;  /* 0x0000000c0d0e7389 */ /* 0x00006400000c000b */
[----:B012---:R-:W-:Y:S01]  /*19190*/  ENDCOLLECTIVE ;  /* 0x000000000000791b */ /* 0x007fe20003800000 */
.L_x_1233:
[----:B------:R-:W-:Y:S05]  /*191a0*/  BSYNC B0 ;  /* 0x0000000000007941 */ /* 0x000fea0003800000 */
.L_x_1232:
[----:B------:R-:W-:Y:S01]  /*191b0*/  IMAD.MOV.U32 R13, RZ, RZ, R16 ;  /* 0x000000ffff0d7224 */ /* 0x000fe200078e0010 */
[----:B------:R-:W-:Y:S01]  /*191c0*/  MOV R4, R14 ;  /* 0x0000000e00047202 */ /* 0x000fe20000000f00 */
[----:B------:R-:W-:Y:S02]  /*191d0*/  IMAD.MOV.U32 R12, RZ, RZ, 0x1 ;  /* 0x00000001ff0c7424 */ /* 0x000fe400078e00ff */
[----:B------:R-:W-:Y:S02]  /*191e0*/  IMAD.MOV.U32 R11, RZ, RZ, 0x1f ;  /* 0x0000001fff0b7424 */ /* 0x000fe400078e00ff */
[----:B------:R-:W-:-:S07]  /*191f0*/  IMAD.MOV.U32 R15, RZ, RZ, -0x1 ;  /* 0xffffffffff0f7424 */ /* 0x000fce00078e00ff */
[----:B------:R-:W-:Y:S05]  /*19200*/  WARPSYNC.COLLECTIVE R15, `(.L_x_1234) ;  /* 0x000000000f087348 */ /* 0x000fea0003c00000 */
[----:B------:R0:W1:Y:S02]  /*19210*/  SHFL.IDX P6, R14, R13, R12, R11 ;  /* 0x0000000c0d0e7389 */ /* 0x00006400000c000b */
[----:B01----:R-:W-:Y:S01]  /*19220*/  ENDCOLLECTIVE ;  /* 0x000000000000791b */ /* 0x003fe20003800000 */
.L_x_1234:
[----:B------:R-:W-:Y:S01]  /*19230*/  MOV R6, R14 ;  /* 0x0000000e00067202 */ /* 0x000fe20000000f00 */
[----:B------:R-:W-:Y:S06]  /*19240*/  BRA `(.L_x_1235) ;  /* 0xffffffe000807947 */ /* 0x000fec000383ffff */
.L_x_1154:
[----:B------:R-:W-:Y:S01]  /*19250*/  BSSY B0, `(.L_x_1236) ;  /* 0x0000008000007945 */ /* 0x000fe20003800000 */
[----:B-----5:R-:W-:Y:S02]  /*19260*/  IMAD.MOV.U32 R13, RZ, RZ, R17 ;  /* 0x000000ffff0d7224 */ /* 0x020fe400078e0011 */
[----:B-1----:R-:W-:Y:S02]  /*19270*/  IMAD.MOV.U32 R12, RZ, RZ, 0x1 ;  /* 0x00000001ff0c7424 */ /* 0x002fe400078e00ff */
[----:B------:R-:W-:Y:S02]  /*19280*/  IMAD.MOV.U32 R11, RZ, RZ, RZ ;  /* 0x000000ffff0b7224 */ /* 0x000fe400078e00ff */
[----:B------:R-:W-:-:S07]  /*19290*/  IMAD.MOV.U32 R15, RZ, RZ, -0x1 ;  /* 0xffffffffff0f7424 */ /* 0x000fce00078e00ff */
[----:B0-234-:R-:W-:Y:S05]  /*192a0*/  WARPSYNC.COLLECTIVE R15, `(.L_x_1237) ;  /* 0x000000000f087348 */ /* 0x01dfea0003c00000 */
[----:B------:R1:W0:Y:S02]  /*192b0*/  SHFL.UP P6, R14, R13, R12, R11 ;  /* 0x0400000c0d0e7389 */ /* 0x00022400000c000b */
[----:B01234-:R-:W-:Y:S01]  /*192c0*/  ENDCOLLECTIVE ;  /* 0x000000000000791b */ /* 0x01ffe20003800000 */
.L_x_1237:
[----:B------:R-:W-:Y:S05]  /*192d0*/  BSYNC B0 ;  /* 0x0000000000007941 */ /* 0x000fea0003800000 */
.L_x_1236:
[----:B------:R-:W-:Y:S01]  /*192e0*/  ISETP.NE.AND P0, PT, R8, RZ, PT ;  /* 0x000000ff0800720c */ /* 0x000fe20003f05270 */
[----:B------:R-:W-:Y:S02]  /*192f0*/  IMAD.MOV.U32 R12, RZ, RZ, 0x2 ;  /* 0x00000002ff0c7424 */ /* 0x000fe400078e00ff */
[----:B------:R-:W-:Y:S01]  /*19300*/  IMAD.MOV.U32 R11, RZ, RZ, RZ ;  /* 0x000000ffff0b7224 */ /* 0x000fe200078e00ff */
[----:B------:R-:W-:Y:S01]  /*19310*/  SEL R14, R14, RZ, P0 ;  /* 0x000000ff0e0e7207 */ /* 0x000fe20000000000 */
[----:B------:R-:W-:Y:S01]  /*19320*/  IMAD.MOV.U32 R15, RZ, RZ, -0x1 ;  /* 0xffffffffff0f7424 */ /* 0x000fe200078e00ff */
[----:B------:R-:W-:Y:S02]  /*19330*/  ISETP.GE.U32.AND P0, PT, R8, 0x2, PT ;  /* 0x000000020800780c */ /* 0x000fe40003f06070 */
[----:B------:R-:W-:-:S11]  /*19340*/  IADD3 R13, R17, R14, RZ ;  /* 0x0000000e110d7210 */ /* 0x000fd60007ffe0ff */
[----:B------:R-:W-:Y:S05]  /*19350*/  WARPSYNC.COLLECTIVE R15, `(.L_x_1238) ;  /* 0x000000000f087348 */ /* 0x000fea0003c00000 */
[----:B------:R0:W1:Y:S02]  /*19360*/  SHFL.UP P6, R14, R13, R12, R11 ;  /* 0x0400000c0d0e7389 */ /* 0x00006400000c000b */
[----:B01----:R-:W-:Y:S01]  /*19370*/  ENDCOLLECTIVE ;  /* 0x000000000000791b */ /* 0x003fe20003800000 */
.L_x_1238:
        /* <DEDUP_REMOVED lines=8> */
.L_x_1239:
        /* <DEDUP_REMOVED lines=8> */
.L_x_1240:
        /* <DEDUP_REMOVED lines=8> */
.L_x_1241:
        /* <DEDUP_REMOVED lines=8> */
.L_x_1242:
[----:B------:R-:W-:Y:S05]  /*19580*/  BRA `(.L_x_1243) ;  /* 0xffffffe000447947 */ /* 0x000fea000383ffff */
.L_x_1159:
[----:B------:R-:W-:Y:S01]  /*19590*/  BSSY B0, `(.L_x_1244) ;  /* 0x0000008000007945 */ /* 0x000fe20003800000 */
[----:B-----5:R-:W-:Y:S01]  /*195a0*/  IMAD.MOV.U32 R13, RZ, RZ, R17 ;  /* 0x000000ffff0d7224 */ /* 0x020fe200078e0011 */
[----:B------:R-:W-:Y:S01]  /*195b0*/  MOV R15, 0xffffffff ;  /* 0xffffffff000f7802 */ /* 0x000fe20000000f00 */
[----:B-1----:R-:W-:Y:S02]  /*195c0*/  IMAD.MOV.U32 R12, RZ, RZ, 0x1 ;  /* 0x00000001ff0c7424 */ /* 0x002fe400078e00ff */
[----:B------:R-:W-:-:S07]  /*195d0*/  IMAD.MOV.U32 R11, RZ, RZ, RZ ;  /* 0x000000ffff0b7224 */ /* 0x000fce00078e00ff */
[----:B0-----:R-:W-:Y:S05]  /*195e0*/  WARPSYNC.COLLECTIVE R15, `(.L_x_1245) ;  /* 0x000000000f087348 */ /* 0x001fea0003c00000 */
[----:B------:R1:W2:Y:S02]  /*195f0*/  SHFL.UP P6, R14, R13, R12, R11 ;  /* 0x0400000c0d0e7389 */ /* 0x0002a400000c000b */
[----:B012---:R-:W-:Y:S01]  /*19600*/  ENDCOLLECTIVE ;  /* 0x000000000000791b */ /* 0x007fe20003800000 */
.L_x_1245:
[----:B------:R-:W-:Y:S05]  /*19610*/  BSYNC B0 ;  /* 0x0000000000007941 */ /* 0x000fea0003800000 */
.L_x_1244:
[C---:B------:R-:W-:Y:S01]  /*19620*/  ISETP.NE.AND P0, PT, R7.reuse, RZ, PT ;  /* 0x000000ff0700720c */ /* 0x040fe20003f05270 */
[----:B------:R-:W-:Y:S01]  /*19630*/  IMAD.MOV.U32 R12, RZ, RZ, 0x2 ;  /* 0x00000002ff0c7424 */ /* 0x000fe200078e00ff */
[----:B------:R-:W-:Y:S01]  /*19640*/  MOV R15, 0xffffffff ;  /* 0xffffffff000f7802 */ /* 0x000fe20000000f00 */
[----:B------:R-:W-:Y:S01]  /*19650*/  IMAD.MOV.U32 R11, RZ, RZ, RZ ;  /* 0x000000ffff0b7224 */ /* 0x000fe200078e00ff */
[----:B------:R-:W-:Y:S02]  /*19660*/  SEL R2, R14, RZ, P0 ;  /* 0x000000ff0e027207 */ /* 0x000fe40000000000 */
[----:B------:R-:W-:-:S03]  /*19670*/  ISETP.GE.U32.AND P0, PT, R7, 0x2, PT ;  /* 0x000000020700780c */ /* 0x000fc60003f06070 */
[----:B------:R-:W-:-:S04]  /*19680*/  IMAD.IADD R2, R17, 0x1, R2 ;  /* 0x0000000111027824 */ /* 0x000fc800078e0202 */
[----:B------:R-:W-:-:S07]  /*19690*/  IMAD.MOV.U32 R13, RZ, RZ, R2 ;  /* 0x000000ffff0d7224 */ /* 0x000fce00078e0002 */
[----:B------:R-:W-:Y:S05]  /*196a0*/  WARPSYNC.COLLECTIVE R15, `(.L_x_1246) ;  /* 0x000000000f087348 */ /* 0x000fea0003c00000 */
[----:B------:R0:W1:Y:S02]  /*196b0*/  SHFL.UP P6, R14, R13, R12, R11 ;  /* 0x0400000c0d0e7389 */ /* 0x00006400000c000b */
[----:B01----:R-:W-:Y:S01]  /*196c0*/  ENDCOLLECTIVE ;  /* 0x000000000000791b */ /* 0x003fe20003800000 */
.L_x_1246:
        /* <DEDUP_REMOVED lines=8> */
.L_x_1247:
        /* <DEDUP_REMOVED lines=8> */
.L_x_1248:
        /* <DEDUP_REMOVED lines=8> */
.L_x_1249:
        /* <DEDUP_REMOVED lines=8> */
.L_x_1250:
[----:B------:R-:W-:Y:S05]  /*198d0*/  BRA `(.L_x_1251) ;  /* 0xffffffe000247947 */ /* 0x000fea000383ffff */
.L_x_1161:
[----:B------:R-:W-:Y:S01]  /*198e0*/  BSSY B0, `(.L_x_1252) ;  /* 0x0000006000007945 */ /* 0x000fe20003800000 */
[----:B------:R-:W-:Y:S01]  /*198f0*/  PLOP3.LUT P6, PT, P6, PT, PT, 0x8, 0x0 ;  /* 0x000000000000781c */ /* 0x000fe200037ce170 */
[----:B------:R-:W-:-:S12]  /*19900*/  IMAD.MOV.U32 R15, RZ, RZ, -0x1 ;  /* 0xffffffffff0f7424 */ /* 0x000fd800078e00ff */
[----:B01----:R-:W-:Y:S05]  /*19910*/  WARPSYNC.COLLECTIVE R15, `(.L_x_1253) ;  /* 0x000000000f087348 */ /* 0x003fea0003c00000 */
[----:B------:R-:W-:Y:S01]  /*19920*/  VOTE.ANY R14, PT, P6 ;  /* 0x00000000000e7806 */ /* 0x000fe200030e0100 */
[----:B01----:R-:W-:Y:S06]  /*19930*/  ENDCOLLECTIVE ;  /* 0x000000000000791b */ /* 0x003fec0003800000 */
.L_x_1253:
[----:B------:R-:W-:Y:S05]  /*19940*/  BSYNC B0 ;  /* 0x0000000000007941 */ /* 0x000fea0003800000 */
.L_x_1252:
[----:B------:R-:W-:Y:S01]  /*19950*/  MOV R3, R14 ;  /* 0x0000000e00037202 */ /* 0x000fe20000000f00 */
[----:B------:R-:W-:Y:S02]  /*19960*/  IMAD.MOV.U32 R13, RZ, RZ, R17 ;  /* 0x000000ffff0d7224 */ /* 0x000fe400078e0011 */
[----:B------:R-:W-:Y:S01]  /*19970*/  IMAD.MOV.U32 R11, RZ, RZ, 0x1f ;  /* 0x0000001fff0b7424 */ /* 0x000fe200078e00ff */
[----:B------:R-:W0:Y:S01]  /*19980*/  POPC R5, R3 ;  /* 0x0000000300057309 */ /* 0x000e220000000000 */
[----:B------:R-:W-:Y:S02]  /*19990*/  IMAD.MOV.U32 R15, RZ, RZ, -0x1 ;  /* 0xffffffffff0f7424 */ /* 0x000fe400078e00ff */
[----:B0-----:R-:W-:-:S07]  /*199a0*/  IMAD.MOV.U32 R12, RZ, RZ, R5 ;  /* 0x000000ffff0c7224 */ /* 0x001fce00078e0005 */
[----:B------:R-:W-:Y:S05]  /*199b0*/  WARPSYNC.COLLECTIVE R15, `(.L_x_1254) ;  /* 0x000000000f087348 */ /* 0x000fea0003c00000 */
[----:B------:R0:W1:Y:S02]  /*199c0*/  SHFL.IDX P6, R14, R13, R12, R11 ;  /* 0x0000000c0d0e7389 */ /* 0x00006400000c000b */
[----:B01----:R-:W-:Y:S01]  /*199d0*/  ENDCOLLECTIVE ;  /* 0x000000000000791b */ /* 0x003fe20003800000 */
.L_x_1254:
[----:B------:R-:W-:Y:S01]  /*199e0*/  MOV R17, R14 ;  /* 0x0000000e00117202 */ /* 0x000fe20000000f00 */
[----:B------:R-:W-:Y:S06]  /*199f0*/  BRA `(.L_x_1255) ;  /* 0xffffffe000147947 */ /* 0x000fec000383ffff */
.L_x_1163:
[----:B------:R-:W-:Y:S01]  /*19a00*/  BSSY B0, `(.L_x_1256) ;  /* 0x0000007000007945 */ /* 0x000fe20003800000 */
[----:B------:R-:W-:Y:S02]  /*19a10*/  IMAD.MOV.U32 R13, RZ, RZ, R2 ;  /* 0x000000ffff0d7224 */ /* 0x000fe400078e0002 */
[----:B------:R-:W-:Y:S02]  /*19a20*/  IMAD.MOV.U32 R11, RZ, RZ, 0x1f ;  /* 0x0000001fff0b7424 */ /* 0x000fe400078e00ff */
[----:B------:R-:W-:-:S07]  /*19a30*/  IMAD.MOV.U32 R15, RZ, RZ, -0x1 ;  /* 0xffffffffff0f7424 */ /* 0x000fce00078e00ff */
[----:B0-23--:R-:W-:Y:S05]  /*19a40*/  WARPSYNC.COLLECTIVE R15, `(.L_x_1257) ;  /* 0x000000000f087348 */ /* 0x00dfea0003c00000 */
[----:B------:R1:W4:Y:S02]  /*19a50*/  SHFL.IDX P6, R14, R13, R12, R11 ;  /* 0x0000000c0d0e7389 */ /* 0x00032400000c000b */
[----:B01234-:R-:W-:Y:S01]  /*19a60*/  ENDCOLLECTIVE ;  /* 0x000000000000791b */ /* 0x01ffe20003800000 */
.L_x_1257:
[----:B------:R-:W-:Y:S05]  /*19a70*/  BSYNC B0 ;  /* 0x0000000000007941 */ /* 0x000fea0003800000 */
.L_x_1256:
[----:B------:R-:W-:Y:S05]  /*19a80*/  BRA `(.L_x_1162) ;  /* 0xffffffe0000c7947 */ /* 0x000fea000383ffff */
.L_x_1166:
[----:B0-----:R0:W2:Y:S02]  /*19a90*/  SYNCS.PHASECHK.TRANS64.TRYWAIT P0, [R0+URZ+0x38820], R3 ;  /* 0x03882003000075a7 */ /* 0x0010a4000800017f */
[----:B--2---:R-:W-:Y:S05]  /*19aa0*/  @!P0 NANOSLEEP.SYNCS 0x989680 ;  /* 0x009896800000895d */ /* 0x004fea0003900000 */
[----:B------:R-:W2:Y:S02]  /*19ab0*/  @!P0 SYNCS.PHASECHK.TRANS64 P0, [R0+URZ+0x38820], R3 ;  /* 0x03882003000085a7 */ /* 0x000ea4000800007f */
[----:B--2---:R-:W-:Y:S05]  /*19ac0*/  @!P0 BRA `(.L_x_1166) ;  /* 0xfffffffc00f08947 */ /* 0x004fea000383ffff */
[----:B------:R-:W-:Y:S05]  /*19ad0*/  BRA `(.L_x_1258) ;  /* 0xffffffe000ec7947 */ /* 0x000fea000383ffff */
.L_x_1167:
[----:B------:R-:W2:Y:S01]  /*19ae0*/  S2R R2, SR_TID.X ;  /* 0x0000000000027919 */ /* 0x000ea20000002100 */
[----:B------:R-:W-:Y:S01]  /*19af0*/  BSSY B0, `(.L_x_1259) ;  /* 0x000000a000007945 */ /* 0x000fe20003800000 */
[----:B-1----:R-:W-:Y:S01]  /*19b00*/  MOV R12, RZ ;  /* 0x000000ff000c7202 */ /* 0x002fe20000000f00 */
[----:B------:R-:W-:Y:S02]  /*19b10*/  IMAD.MOV.U32 R11, RZ, RZ, 0x1f ;  /* 0x0000001fff0b7424 */ /* 0x000fe400078e00ff */
[----:B------:R-:W-:Y:S01]  /*19b20*/  IMAD.MOV.U32 R15, RZ, RZ, -0x1 ;  /* 0xffffffffff0f7424 */ /* 0x000fe200078e00ff */
[----:B--2---:R-:W-:-:S04]  /*19b30*/  SHF.R.U32.HI R2, RZ, 0x5, R2 ;  /* 0x00000005ff027819 */ /* 0x004fc80000011602 */
[----:B------:R-:W-:-:S05]  /*19b40*/  LOP3.LUT R2, R2, 0x3, RZ, 0xc0, !PT ;  /* 0x0000000302027812 */ /* 0x000fca00078ec0ff */
[----:B------:R-:W-:-:S07]  /*19b50*/  IMAD.MOV.U32 R13, RZ, RZ, R2 ;  /* 0x000000ffff0d7224 */ /* 0x000fce00078e0002 */
[----:B0-----:R-:W-:Y:S05]  /*19b60*/  WARPSYNC.COLLECTIVE R15, `(.L_x_1260) ;  /* 0x000000000f087348 */ /* 0x001fea0003c00000 */
[----:B------:R1:W2:Y:S02]  /*19b70*/  SHFL.IDX P6, R14, R13, R12, R11 ;  /* 0x0000000c0d0e7389 */ /* 0x0002a400000c000b */
[----:B012---:R-:W-:Y:S01]  /*19b80*/  ENDCOLLECTIVE ;  /* 0x000000000000791b */ /* 0x007fe20003800000 */
.L_x_1260:
[----:B------:R-:W-:Y:S05]  /*19b90*/  BSYNC B0 ;  /* 0x0000000000007941 */ /* 0x000fea0003800000 */
.L_x_1259:
[----:B------:R-:W-:Y:S05]  /*19ba0*/  BRA `(.L_x_1261) ;  /* 0xffffffe000d07947 */ /* 0x000fea000383ffff */
.L_x_1168:
[----:B------:R-:W-:Y:S01]  /*19bb0*/  BSSY B0, `(.L_x_1262) ;  /* 0x0000006000007945 */ /* 0x000fe20003800000 */
[----:B------:R-:W-:-:S07]  /*19bc0*/  IMAD.MOV.U32 R15, RZ, RZ, -0x1 ;  /* 0xffffffffff0f7424 */ /* 0x000fce00078e00ff */
[----:B012---:R-:W-:Y:S05]  /*19bd0*/  WARPSYNC.COLLECTIVE R15, `(.L_x_1263) ;  /* 0x000000000f0c7348 */ /* 0x007fea0003c00000 */
[----:B------:R-:W-:Y:S02]  /*19be0*/  ELECT P6, UR62, PT ;  /* 0x00000000003e782f */ /* 0x000fe400038c0000 */
[----:B------:R-:W-:Y:S01]  /*19bf0*/  MOV R14, UR62 ;  /* 0x0000003e000e7c02 */ /* 0x000fe20008000f00 */
[----:B012---:R-:W-:Y:S10]  /*19c00*/  ENDCOLLECTIVE ;  /* 0x000000000000791b */ /* 0x007ff40003800000 */
.L_x_1263:
[----:B------:R-:W-:Y:S05]  /*19c10*/  BSYNC B0 ;  /* 0x0000000000007941 */ /* 0x000fea0003800000 */
.L_x_1262:
[----:B------:R-:W-:Y:S05]  /*19c20*/  BRA `(.L_x_1264) ;  /* 0xffffffe000c47947 */ /* 0x000fea000383ffff */
.L_x_1170:
[----:B0-----:R0:W2:Y:S02]  /*19c30*/  SYNCS.PHASECHK.TRANS64.TRYWAIT P0, [R6+URZ], R5 ;  /* 0x00000005060075a7 */ /* 0x0010a4000800017f */
[----:B--2---:R-:W-:Y:S05]  /*19c40*/  @!P0 NANOSLEEP.SYNCS 0x989680 ;  /* 0x009896800000895d */ /* 0x004fea0003900000 */
[----:B------:R-:W2:Y:S02]  /*19c50*/  @!P0 SYNCS.PHASECHK.TRANS64 P0, [R6+URZ], R5 ;  /* 0x00000005060085a7 */ /* 0x000ea4000800007f */
[----:B--2---:R-:W-:Y:S05]  /*19c60*/  @!P0 BRA `(.L_x_1170) ;  /* 0xfffffffc00f08947 */ /* 0x004fea000383ffff */
[----:B------:R-:W-:Y:S05]  /*19c70*/  BRA `(.L_x_1265) ;  /* 0xffffffe400007947 */ /* 0x000fea000383ffff */
.L_x_1171:
[----:B--2---:R2:W3:Y:S02]  /*19c80*/  SYNCS.PHASECHK.TRANS64.TRYWAIT P0, [R7+URZ], R2 ;  /* 0x00000002070075a7 */ /* 0x0044e4000800017f */
[----:B---3--:R-:W-:Y:S05]  /*19c90*/  @!P0 NANOSLEEP.SYNCS 0x989680 ;  /* 0x009896800000895d */ /* 0x008fea0003900000 */
[----:B------:R-:W3:Y:S02]  /*19ca0*/  @!P0 SYNCS.PHASECHK.TRANS64 P0, [R7+URZ], R2 ;  /* 0x00000002070085a7 */ /* 0x000ee4000800007f */
[----:B---3--:R-:W-:Y:S05]  /*19cb0*/  @!P0 BRA `(.L_x_1171) ;  /* 0xfffffffc00f08947 */ /* 0x008fea000383ffff */
[----:B------:R-:W-:Y:S05]  /*19cc0*/  BRA `(.L_x_1266) ;  /* 0xffffffe000f47947 */ /* 0x000fea000383ffff */
.L_x_1173:
[----:B---3--:R3:W4:Y:S02]  /*19cd0*/  SYNCS.PHASECHK.TRANS64.TRYWAIT P0, [R4+URZ], R5 ;  /* 0x00000005040075a7 */ /* 0x008724000800017f */
[----:B----4-:R-:W-:Y:S05]  /*19ce0*/  @!P0 NANOSLEEP.SYNCS 0x989680 ;  /* 0x009896800000895d */ /* 0x010fea0003900000 */
[----:B------:R-:W4:Y:S02]  /*19cf0*/  @!P0 SYNCS.PHASECHK.TRANS64 P0, [R4+URZ], R5 ;  /* 0x00000005040085a7 */ /* 0x000f24000800007f */
[----:B----4-:R-:W-:Y:S05]  /*19d00*/  @!P0 BRA `(.L_x_1173) ;  /* 0xfffffffc00f08947 */ /* 0x010fea000383ffff */
[----:B------:R-:W-:Y:S05]  /*19d10*/  BRA `(.L_x_1267) ;  /* 0xffffffe000fc7947 */ /* 0x000fea000383ffff */
.L_x_1268:
        /* <DEDUP_REMOVED lines=14> */
.L_x_4554:


//--------------------- .text._ZN7cutlass13device_kernelIN5flash11enable_sm90INS1_16FlashAttnFwdSm90INS1_25CollectiveMainloopFwdSm90ILi2EN4cute5tupleIJNS5_1CILi1EEES8_S8_EEENS6_IJNS7_ILi64EEESA_SA_EEELi512ENS_6half_tEfNS_4arch4Sm90ELb0ELb1ELb1ELb0ELb0ELb0ELb0ELb0ELb0ELb0ELb0ELb0EEENS1_21CollectiveEpilogueFwdINS6_IJSA_NS7_ILi512EEESA_EEES9_SC_SE_Li256ELb0ELb0ELb0ELb0EEENS1_30DynamicPersistentTileSchedulerILi256ELi32ELb0ELb0ELb1EEEEEEEEEvNT_6ParamsE --------------------------
	.section	.text._ZN7cutlass13device_kernelIN5flash11enable_sm90INS1_16FlashAttnFwdSm90INS1_25CollectiveMainloopFwdSm90ILi2EN4cute5tupleIJNS5_1CILi1EEES8_S8_EEENS6_IJNS7_ILi64EEESA_SA_EEELi512ENS_6half_tEfNS_4arch4Sm90ELb0ELb1ELb1ELb0ELb0ELb0ELb0ELb0ELb0ELb0ELb0ELb0EEENS1_21CollectiveEpilogueFwdINS6_IJSA_NS7_ILi512EEESA_EEES9_SC_SE_Li256ELb0ELb0ELb0ELb0EEENS1_30DynamicPersistentTileSchedulerILi256ELi32ELb0ELb0ELb1EEEEEEEEEvNT_6ParamsE,"ax",@progbits
	.align	128
.text._ZN7cutlass13device_kernelIN5flash11enable_sm90INS1_16FlashAttnFwdSm90INS1_25CollectiveMainloopFwdSm90ILi2EN4cute5tupleIJNS5_1CILi1EEES8_S8_EEENS6_IJNS7_ILi64EEESA_SA_EEELi512ENS_6half_tEfNS_4arch4Sm90ELb0ELb1ELb1ELb0ELb0ELb0ELb0ELb0ELb0ELb0ELb0ELb0EEENS1_21CollectiveEpilogueFwdINS6_IJSA_NS7_ILi512EEESA_EEES9_SC_SE_Li256ELb0ELb0ELb0ELb0EEENS1_30DynamicPersistentTileSchedulerILi256ELi32ELb0ELb0ELb1EEEEEEEEEvNT_6ParamsE:
        .type           _ZN7cutlass13device_kernelIN5flash11enable_sm90INS1_16FlashAttnFwdSm90INS1_25CollectiveMainloopFwdSm90ILi2EN4cute5tupleIJNS5_1CILi1EEES8_S8_EEENS6_IJNS7_ILi64EEESA_SA_EEELi512ENS_6half_tEfNS_4arch4Sm90ELb0ELb1ELb1ELb0ELb0ELb0ELb0ELb0ELb0ELb0ELb0ELb0EEENS1_21CollectiveEpilogueFwdINS6_IJSA_NS7_ILi512EEESA_EEES9_SC_SE_Li256ELb0ELb0ELb0ELb0EEENS1_30DynamicPersistentTileSchedulerILi256ELi32ELb0ELb0ELb1EEEEEEEEEvNT_6ParamsE,@function
        .size           _ZN7cutlass13device_kernelIN5flash11enable_sm90INS1_16FlashAttnFwdSm90INS1_25CollectiveMainloopFwdSm90ILi2EN4cute5tupleIJNS5_1CILi1EEES8_S8_EEENS6_IJNS7_ILi64EEESA_SA_EEELi512ENS_6half_tEfNS_4arch4Sm90ELb0ELb1ELb1ELb0ELb0ELb0ELb0ELb0ELb0ELb0ELb0ELb0EEENS1_21CollectiveEpilogueFwdINS6_IJSA_NS7_ILi512EEESA_EEES9_SC_SE_Li256ELb0ELb0ELb0ELb0EEENS1_30DynamicPersistentTileSchedulerILi256ELi32ELb0ELb0ELb1EEEEEEEEEvNT_6ParamsE,(.L_x_4555 - _ZN7cutlass13device_kernelIN5flash11enable_sm90INS1_16FlashAttnFwdSm90INS1_25CollectiveMainloopFwdSm90ILi2EN4cute5tupleIJNS5_1CILi1EEES8_S8_EEENS6_IJNS7_ILi64EEESA_SA_EEELi512ENS_6half_tEfNS_4arch4Sm90ELb0ELb1ELb1ELb0ELb0ELb0ELb0ELb0ELb0ELb0ELb0ELb0EEENS1_21CollectiveEpilogueFwdINS6_IJSA_NS7_ILi512EEESA_EEES9_SC_SE_Li256ELb0ELb0ELb0ELb0EEENS1_30DynamicPersistentTileSchedulerILi256ELi32ELb0ELb0ELb1EEEEEEEEEvNT_6ParamsE)
        .other          _ZN7cutlass13device_kernelIN5flash11enable_sm90INS1_16FlashAttnFwdSm90INS1_25CollectiveMainloopFwdSm90ILi2EN4cute5tupleIJNS5_1CILi1EEES8_S8_EEENS6_IJNS7_ILi64EEESA_SA_EEELi512ENS_6half_tEfNS_4arch4Sm90ELb0ELb1ELb1ELb0ELb0ELb0ELb0ELb0ELb0ELb0ELb0ELb0EEENS1_21CollectiveEpilogueFwdINS6_IJSA_NS7_ILi512EEESA_EEES9_SC_SE_Li256ELb0ELb0ELb0ELb0EEENS1_30DynamicPersistentTileSchedulerILi256ELi32ELb0ELb0ELb1EEEEEEEEEvNT_6ParamsE,@"STO_CUDA_ENTRY STV_DEFAULT"
_ZN7cutlass13device_kernelIN5flash11enable_sm90INS1_16FlashAttnFwdSm90INS1_25CollectiveMainloopFwdSm90ILi2EN4cute5tupleIJNS5_1CILi1EEES8_S8_EEENS6_IJNS7_ILi64EEESA_SA_EEELi512ENS_6half_tEfNS_4arch4Sm90ELb0ELb1ELb1ELb0ELb0ELb0ELb0ELb0ELb0ELb0ELb0ELb0EEENS1_21CollectiveEpilogueFwdINS6_IJSA_NS7_ILi512EEESA_EEES9_SC_SE_Li256ELb0ELb0ELb0ELb0EEENS1_30DynamicPersistentTileSchedulerILi256ELi32ELb0ELb0ELb1EEEEEEEEEvNT_6ParamsE:
[----:B------:R-:W1:Y:S01]  /*0000*/  LDC R1, c[0x0][0x28] ;  /* 0x00000a00ff017b82 */ /* 0x000e620000000800 */
[----:B------:R-:W2:Y:S01]  /*0010*/  S2R R19, SR_TID.X ;  /* 0x0000000000137919 */ /* 0x000ea20000002100 */
[----:B------:R-:W-:Y:S01]  /*0020*/  ELECT P0, URZ, PT ;  /* 0x00000000003f782f */ /* 0x000fe20003800000 */
[----:B------:R-:W-:Y:S01]  /*0030*/  BSSY B0, `(.L_x_1269) ;  /* 0x0000014000007945 */ /* 0x000fe20003800000 */
[----:B--2---:R-:W-:-:S05]  /*0040*/  SHF.R.U32.HI R0, RZ, 0x5, R19 ;  /* 0x00000005ff007819 */ /* 0x004fca0000011613 */
[----:B------:R-:W2:Y:S02]  /*0050*/  SHFL.IDX PT, R2, R0, RZ, 0x1f ;  /* 0x00001fff00027589 */ /* 0x000ea400000e0000 */
[----:B--2---:R-:W-:Y:S02]  /*0060*/  ISETP.EQ.AND P0, PT, R2, RZ, P0 ;  /* 0x000000ff0200720c */ /* 0x004fe40000702270 */
[----:B------:R-:W-:-:S11]  /*0070*/  SHF.R.U32.HI R2, RZ, 0x7, R19 ;  /* 0x00000007ff027819 */ /* 0x000fd60000011613 */
[----:B-1----:R-:W-:Y:S05]  /*0080*/  @!P0 BRA `(.L_x_1270) ;  /* 0x0000000000388947 */ /* 0x002fea0003800000 */
        /* <DEDUP_REMOVED lines=14> */
.L_x_1270:
[----:B------:R-:W-:Y:S05]  /*0170*/  BSYNC B0 ;  /* 0x0000000000007941 */ /* 0x000fea0003800000 */
.L_x_1269:
        /* <DEDUP_REMOVED lines=33> */
.L_x_1271:
        /* <DEDUP_REMOVED lines=22> */
.L_x_1272:
        /* <DEDUP_REMOVED lines=18> */
.L_x_1273:
        /* <DEDUP_REMOVED lines=22> */
.L_x_1274:
        /* <DEDUP_REMOVED lines=22> */
.L_x_1275:
[----:B------:R-:W-:Y:S01]  /*08d0*/  PLOP3.LUT P0, PT, PT, PT, UP0, 0x80, 0x0 ;  /* 0x000000000000781c */ /* 0x000fe20003f0f008 */
[----:B------:R-:W-:Y:S01]  /*08e0*/  UMOV UR36, 0x1 ;  /* 0x0000000100247882 */ /* 0x000fe20000000000 */
[----:B------:R-:W-:Y:S01]  /*08f0*/  NOP ;  /* 0x0000000000007918 */ /* 0x000fe20000000000 */
[----:B------:R-:W-:Y:S01]  /*0900*/  USEL UR36, UR36, 0x2, !UP0 ;  /* 0x0000000224247887 */ /* 0x000fe2000c000000 */
[----:B------:R-:W-:Y:S01]  /*0910*/  ULDC.64 UR50, c[0x0][0x208] ;  /* 0x0000820000327ab9 */ /* 0x000fe20000000a00 */
[----:B-123--:R-:W-:Y:S08]  /*0920*/  BAR.SYNC.DEFER_BLOCKING 0x0 ;  /* 0x0000000000007b1d */ /* 0x00eff00000010000 */
[----:B------:R-:W-:Y:S05]  /*0930*/  @!P0 BRA `(.L_x_1276) ;  /* 0x000000e8000c8947 */ /* 0x000fea0003800000 */
.L_x_1277:
[----:B------:R-:W-:-:S08]  /*0940*/  NOP ;  /* 0x0000000000007918 */ /* 0x000fd00000000000 */
[----:B------:R-:W1:Y:S02]  /*0950*/  USETMAXREG.TRY_ALLOC.CTAPOOL UP0, 0xf0 ;  /* 0x000000f0000079c8 */ /* 0x000e640008000600 */
[----:B-1----:R-:W-:-:S13]  /*0960*/  PLOP3.LUT P0, PT, PT, PT, UP0, 0x80, 0x0 ;  /* 0x000000000000781c */ /* 0x002fda0003f0f008 */
[----:B------:R-:W-:Y:S05]  /*0970*/  @!P0 BRA `(.L_x_1277) ;  /* 0xfffffffc00f08947 */ /* 0x000fea000383ffff */
[----:B------:R-:W-:Y:S01]  /*0980*/  LOP3.LUT R0, R19, 0xffffff80, RZ, 0xc0, !PT ;  /* 0xffffff8013007812 */ /* 0x000fe200078ec0ff */
[----:B------:R-:W1:Y:S08]  /*0990*/  S2UR UR4, SR_CTAID.X ;  /* 0x00000000000479c3 */ /* 0x000e700000002500 */
[----:B------:R-:W-:Y:S06]  /*09a0*/  BAR.ARV 0x4, 0x120 ;  /* 0x0104800000007b1d */ /* 0x000fec0000002000 */
[----:B------:R-:W-:-:S02]  /*09b0*/  ISETP.NE.AND P0, PT, R0, 0x80, PT ;  /* 0x000000800000780c */ /* 0x000fc40003f05270 */
[----:B------:R-:W1:Y:S11]  /*09c0*/  LDC R0, c[0x0][0xda8] ;  /* 0x00036a00ff007b82 */ /* 0x000e760000000800 */
        /* <DEDUP_REMOVED lines=17> */
[--C-:B------:R-:W-:Y:S02]  /*0ae0*/  SHF.R.S32.HI R189, RZ, 0x5, R4.reuse ;  /* 0x00000005ffbd7819 */ /* 0x100fe40000011404 */
[----:B------:R-:W-:Y:S02]  /*0af0*/  SHF.R.S32.HI R6, RZ, 0x1f, R4 ;  /* 0x0000001fff067819 */ /* 0x000fe40000011404 */
[----:B------:R-:W-:Y:S02]  /*0b00*/  LOP3.LUT R4, R2, 0xfffffff0, RZ, 0xc0, !PT ;  /* 0xfffffff002047812 */ /* 0x000fe400078ec0ff */
[----:B------:R-:W-:Y:S02]  /*0b10*/  LEA.HI R3, R0, R191, RZ, 0x7 ;  /* 0x000000bf00037211 */ /* 0x000fe400078f38ff */
[----:B------:R-:W-:Y:S02]  /*0b20*/  IADD3 R5, R191, -R4, RZ ;  /* 0x80000004bf057210 */ /* 0x000fe40007ffe0ff */
[----:B------:R-:W-:-:S02]  /*0b30*/  LOP3.LUT R8, R3, 0xffffff80, RZ, 0xc0, !PT ;  /* 0xffffff8003087812 */ /* 0x000fc400078ec0ff */
[----:B------:R-:W-:Y:S01]  /*0b40*/  SHF.R.S32.HI R10, RZ, 0x1f, R5 ;  /* 0x0000001fff0a7819 */ /* 0x000fe20000011405 */
[----:B-1----:R-:W-:Y:S01]  /*0b50*/  ULEA UR48, UR5, UR48, 0x18 ;  /* 0x0000003005307291 */ /* 0x002fe2000f8ec03f */
[----:B------:R-:W-:Y:S01]  /*0b60*/  SHF.R.S32.HI R7, RZ, 0x4, R2 ;  /* 0x00000004ff077819 */ /* 0x000fe20000011402 */
[----:B------:R-:W-:Y:S01]  /*0b70*/  IMAD.IADD R8, R191, 0x1, -R8 ;  /* 0x00000001bf087824 */ /* 0x000fe200078e0a08 */
[----:B------:R-:W-:Y:S02]  /*0b80*/  LEA.HI R12, R10, R5, RZ, 0x3 ;  /* 0x000000050a0c7211 */ /* 0x000fe400078f18ff */
[----:B------:R-:W-:Y:S02]  /*0b90*/  LEA.HI R2, R2, R7, RZ, 0x1 ;  /* 0x0000000702027211 */ /* 0x000fe400078f08ff */
[----:B------:R-:W-:Y:S02]  /*0ba0*/  LEA.HI R6, R6, R189, RZ, 0x2 ;  /* 0x000000bd06067211 */ /* 0x000fe400078f10ff */
[----:B------:R-:W-:-:S02]  /*0bb0*/  SHF.R.S32.HI R9, RZ, 0x1f, R8 ;  /* 0x0000001fff097819 */ /* 0x000fc40000011408 */
[C---:B------:R-:W-:Y:S01]  /*0bc0*/  LOP3.LUT R14, R12.reuse, 0xfffffff8, RZ, 0xc0, !PT ;  /* 0xfffffff80c0e7812 */ /* 0x040fe200078ec0ff */
[----:B------:R-:W-:Y:S01]  /*0bd0*/  IMAD.SHL.U32 R12, R12, 0x40, RZ ;  /* 0x000000400c0c7824 */ /* 0x000fe200078e00ff */
[----:B------:R-:W-:Y:S02]  /*0be0*/  SHF.R.S32.HI R188, RZ, 0x7, R3 ;  /* 0x00000007ffbc7819 */ /* 0x000fe40000011403 */
[----:B------:R-:W-:Y:S01]  /*0bf0*/  LOP3.LUT R2, R2, 0x1ffffffe, RZ, 0xc0, !PT ;  /* 0x1ffffffe02027812 */ /* 0x000fe200078ec0ff */
[----:B------:R-:W-:Y:S01]  /*0c00*/  IMAD.IADD R14, R5, 0x1, -R14 ;  /* 0x00000001050e7824 */ /* 0x000fe200078e0a0e */
[----:B------:R-:W-:Y:S01]  /*0c10*/  LOP3.LUT R6, R6, 0x3ffffc, RZ, 0xc0, !PT ;  /* 0x003ffffc06067812 */ /* 0x000fe200078ec0ff */
[----:B------:R-:W-:Y:S01]  /*0c20*/  IMAD R13, R188, 0x100, R5 ;  /* 0x00000100bc0d7824 */ /* 0x000fe200078e0205 */
[----:B------:R-:W-:Y:S02]  /*0c30*/  LEA.HI R4, R9, R8, RZ, 0x2 ;  /* 0x0000000809047211 */ /* 0x000fe400078f10ff */
[----:B------:R-:W-:Y:S01]  /*0c40*/  IADD3 R2, R7, -R2, RZ ;  /* 0x8000000207027210 */ /* 0x000fe20007ffe0ff */
[----:B------:R-:W-:Y:S01]  /*0c50*/  IMAD.IADD R6, R189, 0x1, -R6 ;  /* 0x00000001bd067824 */ /* 0x000fe200078e0a06 */
[----:B------:R-:W-:-:S02]  /*0c60*/  LOP3.LUT R5, R4, 0x7ffffffc, RZ, 0xc0, !PT ;  /* 0x7ffffffc04057812 */ /* 0x000fc400078ec0ff */
[--C-:B------:R-:W-:Y:S01]  /*0c70*/  SHF.R.S32.HI R10, RZ, 0x2, R4.reuse ;  /* 0x00000002ff0a7819 */ /* 0x100fe20000011404 */
[----:B------:R-:W-:Y:S01]  /*0c80*/  IMAD R13, R6, 0x10, R13 ;  /* 0x00000010060d7824 */ /* 0x000fe200078e020d */
[----:B------:R-:W-:Y:S02]  /*0c90*/  SHF.R.S32.HI R11, RZ, 0x1f, R4 ;  /* 0x0000001fff0b7819 */ /* 0x000fe40000011404 */
[----:B------:R-:W-:Y:S02]  /*0ca0*/  SHF.L.U32 R4, R14, 0x6, RZ ;  /* 0x000000060e047819 */ /* 0x000fe400000006ff */
[----:B------:R-:W-:Y:S01]  /*0cb0*/  LEA.HI R9, R9, R8, RZ, 0x5 ;  /* 0x0000000809097211 */ /* 0x000fe200078f28ff */
[----:B------:R-:W-:Y:S01]  /*0cc0*/  IMAD.IADD R8, R8, 0x1, -R5 ;  /* 0x0000000108087824 */ /* 0x000fe200078e0a05 */
[----:B------:R-:W-:Y:S02]  /*0cd0*/  SHF.L.U32 R2, R2, 0x3, RZ ;  /* 0x0000000302027819 */ /* 0x000fe400000006ff */
[----:B------:R-:W-:-:S02]  /*0ce0*/  LOP3.LUT R5, R4, 0x1c0, RZ, 0xc0, !PT ;  /* 0x000001c004057812 */ /* 0x000fc400078ec0ff */
[----:B------:R-:W-:Y:S01]  /*0cf0*/  LOP3.LUT R12, R12, 0x7ffffe00, RZ, 0xc0, !PT ;  /* 0x7ffffe000c0c7812 */ /* 0x000fe200078ec0ff */
[--C-:B------:R-:W-:Y:S01]  /*0d00*/  IMAD.U32 R190, R13, 0x40, R2.reuse ;  /* 0x000000400dbe7824 */ /* 0x100fe200078e0002 */
[----:B------:R-:W-:Y:S02]  /*0d10*/  LOP3.LUT R2, R5, 0x8, R2, 0xf8, !PT ;  /* 0x0000000805027812 */ /* 0x000fe400078ef802 */
[----:B------:R-:W-:Y:S01]  /*0d20*/  SHF.R.U32.HI R5, RZ, 0x3, R5 ;  /* 0x00000003ff057819 */ /* 0x000fe20000011605 */
[----:B------:R-:W-:Y:S01]  /*0d30*/  IMAD R12, R189, 0x400, R12 ;  /* 0x00000400bd0c7824 */ /* 0x000fe200078e020c */
[----:B------:R-:W-:Y:S02]  /*0d40*/  R2P PR, R14, 0x6 ;  /* 0x000000060e007804 */ /* 0x000fe40000000000 */
[----:B------:R-:W-:Y:S02]  /*0d50*/  LOP3.LUT R5, R2, R5, RZ, 0x3c, !PT ;  /* 0x0000000502057212 */ /* 0x000fe400078e3cff */
[----:B------:R-:W-:-:S02]  /*0d60*/  LEA.HI R11, R11, R10, RZ, 0x3 ;  /* 0x0000000a0b0b7211 */ /* 0x000fc400078f18ff */
[----:B------:R-:W-:Y:S01]  /*0d70*/  LEA.HI R0, R0, R191, RZ, 0x3 ;  /* 0x000000bf00007211 */ /* 0x000fe200078f18ff */
[----:B------:R-:W-:Y:S01]  /*0d80*/  IMAD.IADD R5, R12, 0x1, R5 ;  /* 0x000000010c057824 */ /* 0x000fe200078e0205 */
[----:B------:R-:W-:Y:S02]  /*0d90*/  LEA.HI R3, R3, R188, RZ, 0x1 ;  /* 0x000000bc03037211 */ /* 0x000fe400078f08ff */
[----:B------:R-:W-:Y:S02]  /*0da0*/  LOP3.LUT R11, R11, 0xfffffff8, RZ, 0xc0, !PT ;  /* 0xfffffff80b0b7812 */ /* 0x000fe400078ec0ff */
[----:B------:R-:W-:Y:S02]  /*0db0*/  LEA R18, R5, UR48, 0x1 ;  /* 0x0000003005127c11 */ /* 0x000fe4000f8e08ff */
[----:B------:R-:W-:Y:S01]  /*0dc0*/  LOP3.LUT R2, R0, 0x1ffffff8, RZ, 0xc0, !PT ;  /* 0x1ffffff800027812 */ /* 0x000fe200078ec0ff */
[----:B------:R-:W-:Y:S01]  /*0dd0*/  IMAD.IADD R16, R10, 0x1, -R11 ;  /* 0x000000010a107824 */ /* 0x000fe200078e0a0b */
[----:B------:R-:W-:Y:S01]  /*0de0*/  LOP3.LUT R3, R3, 0xfffffe, RZ, 0xc0, !PT ;  /* 0x00fffffe03037812 */ /* 0x000fe200078ec0ff */
[C---:B------:R-:W-:Y:S01]  /*0df0*/  VIADD R23, R18.reuse, 0x26800 ;  /* 0x0002680012177836 */ /* 0x040fe20000000000 */
[----:B------:R-:W-:Y:S01]  /*0e00*/  IADD3 R19, R18, 0x26820, RZ ;  /* 0x0002682012137810 */ /* 0x000fe20007ffe0ff */
[----:B------:R-:W-:Y:S01]  /*0e10*/  IMAD.IADD R2, R191, 0x1, -R2 ;  /* 0x00000001bf027824 */ /* 0x000fe200078e0a02 */
[----:B------:R-:W-:Y:S01]  /*0e20*/  SEL R22, R22, 0xffffffc0, !P2 ;  /* 0xffffffc016167807 */ /* 0x000fe20005000000 */
[----:B------:R-:W-:Y:S01]  /*0e30*/  IMAD.IADD R3, R188, 0x1, -R3 ;  /* 0x00000001bc037824 */ /* 0x000fe200078e0a03 */
[----:B------:R-:W-:Y:S01]  /*0e40*/  @P1 IADD3 R19, R23, -0x20, RZ ;  /* 0xffffffe017131810 */ /* 0x000fe20007ffe0ff */
[----:B------:R-:W-:Y:S01]  /*0e50*/  IMAD.SHL.U32 R184, R2, 0x8, RZ ;  /* 0x0000000802b87824 */ /* 0x000fe200078e00ff */
[----:B------:R-:W-:Y:S01]  /*0e60*/  SHF.R.S32.HI R9, RZ, 0x5, R9 ;  /* 0x00000005ff097819 */ /* 0x000fe20000011409 */
[----:B------:R-:W-:Y:S01]  /*0e70*/  IMAD.SHL.U32 R17, R3, 0x100, RZ ;  /* 0x0000010003117824 */ /* 0x000fe200078e00ff */
[----:B------:R-:W-:Y:S01]  /*0e80*/  IADD3 R23, R23, R22, RZ ;  /* 0x0000001617177210 */ /* 0x000fe20007ffe0ff */
[----:B------:R-:W-:Y:S01]  /*0e90*/  IMAD.SHL.U32 R2, R8, 0x2, RZ ;  /* 0x0000000208027824 */ /* 0x000fe200078e00ff */
[----:B------:R-:W-:Y:S01]  /*0ea0*/  LEA R16, R9, R16, 0x4 ;  /* 0x0000001009107211 */ /* 0x000fe200078e20ff */
[----:B------:R-:W-:Y:S01]  /*0eb0*/  IMAD.IADD R22, R22, 0x1, R19 ;  /* 0x0000000116167824 */ /* 0x000fe200078e0213 */
[----:B------:R-:W-:-:S07]  /*0ec0*/  SHF.R.S32.HI R186, RZ, 0x3, R0 ;  /* 0x00000003ffba7819 */ /* 0x000fce0000011400 */
.L_x_1382:
[----:B------:R-:W-:Y:S01]  /*0ed0*/  ULDC UR5, c[0x0][0xdd0] ;  /* 0x0003740000057ab9 */ /* 0x000fe20000000800 */
[----:B-1----:R-:W1:Y:S01]  /*0ee0*/  LDC R0, c[0x0][0xde8] ;  /* 0x00037a00ff007b82 */ /* 0x002e620000000800 */
[----:B------:R-:W-:Y:S01]  /*0ef0*/  UISETP.NE.AND UP0, UPT, UR5, 0x1, UPT ;  /* 0x000000010500788c */ /* 0x000fe2000bf05270 */
[----:B------:R-:W-:-:S10]  /*0f00*/  UMOV UR8, UR4 ;  /* 0x0000000400087c82 */ /* 0x000fd40008000000 */
[----:B------:R-:W-:Y:S01]  /*0f10*/  @UP0 ULDC UR6, c[0x0][0xdd4] ;  /* 0x0003750000060ab9 */ /* 0x000fe20000000800 */
[----:B------:R-:W-:Y:S01]  /*0f20*/  @UP0 ULDC UR9, c[0x0][0xdd8] ;  /* 0x0003760000090ab9 */ /* 0x000fe20000000800 */
[----:B------:R-:W-:-:S04]  /*0f30*/  UIMAD.WIDE.U32 UR6, UR4, UR6, URZ ;  /* 0x00000006040672a5 */ /* 0x000fc8000f8e003f */
[----:B------:R-:W-:-:S04]  /*0f40*/  @UP0 USHF.R.U32.HI UR8, URZ, UR9, UR7 ;  /* 0x000000093f080299 */ /* 0x000fc80008011607 */
[----:B------:R-:W-:Y:S02]  /*0f50*/  UIADD3 UR6, -UR8, URZ, URZ ;  /* 0x0000003f08067290 */ /* 0x000fe4000fffe13f */
[----:B-1----:R-:W-:Y:S02]  /*0f60*/  ISETP.LE.AND P0, PT, R0, UR8, PT ;  /* 0x0000000800007c0c */ /* 0x002fe4000bf03270 */
[----:B------:R-:W-:-:S11]  /*0f70*/  UIMAD UR7, UR5, UR6, UR4 ;  /* 0x00000006050772a4 */ /* 0x000fd6000f8e0204 */
[----:B--2---:R-:W-:Y:S05]  /*0f80*/  @!P0 BRA `(.L_x_1278) ;  /* 0x0000000000208947 */ /* 0x004fea0003800000 */
[----:B------:R-:W-:Y:S01]  /*0f90*/  ULDC UR6, c[0x0][0xddc] ;  /* 0x0003770000067ab9 */ /* 0x000fe20000000800 */
[----:B------:R-:W-:Y:S01]  /*0fa0*/  UMOV UR40, UR7 ;  /* 0x0000000700287c82 */ /* 0x000fe20008000000 */
[----:B------:R-:W-:-:S11]  /*0fb0*/  UISETP.NE.AND UP0, UPT, UR6, 0x1, UPT ;  /* 0x000000010600788c */ /* 0x000fd6000bf05270 */
[----:B------:R-:W-:Y:S02]  /*0fc0*/  @UP0 ULDC.64 UR10, c[0x0][0xde0] ;  /* 0x00037800000a0ab9 */ /* 0x000fe40000000a00 */
[----:B------:R-:W-:-:S04]  /*0fd0*/  UIMAD.WIDE.U32 UR4, UR7, UR10, URZ ;  /* 0x0000000a070472a5 */ /* 0x000fc8000f8e003f */
[----:B------:R-:W-:-:S04]  /*0fe0*/  @UP0 USHF.R.U32.HI UR40, URZ, UR11, UR5 ;  /* 0x0000000b3f280299 */ /* 0x000fc80008011605 */
[----:B------:R-:W-:Y:S01]  /*0ff0*/  UIMAD UR4, UR40, UR6, URZ ;  /* 0x00000006280472a4 */ /* 0x000fe2000f8e023f */
[----:B------:R-:W-:Y:S11]  /*1000*/  BRA `(.L_x_1279) ;  /* 0x00000000001c7947 */ /* 0x000ff60003800000 */
.L_x_1278:
[----:B------:R-:W-:Y:S01]  /*1010*/  ULDC UR6, c[0x0][0xdc4] ;  /* 0x0003710000067ab9 */ /* 0x000fe20000000800 */
[----:B------:R-:W-:Y:S01]  /*1020*/  UMOV UR40, UR7 ;  /* 0x0000000700287c82 */ /* 0x000fe20008000000 */
[----:B------:R-:W-:-:S11]  /*1030*/  UISETP.NE.AND UP0, UPT, UR6, 0x1, UPT ;  /* 0x000000010600788c */ /* 0x000fd6000bf05270 */
[----:B------:R-:W-:Y:S02]  /*1040*/  @UP0 ULDC.64 UR10, c[0x0][0xdc8] ;  /* 0x00037200000a0ab9 */ /* 0x000fe40000000a00 */
[----:B------:R-:W-:-:S04]  /*1050*/  UIMAD.WIDE.U32 UR4, UR7, UR10, URZ ;  /* 0x0000000a070472a5 */ /* 0x000fc8000f8e003f */
[----:B------:R-:W-:-:S04]  /*1060*/  @UP0 USHF.R.U32.HI UR40, URZ, UR11, UR5 ;  /* 0x0000000b3f280299 */ /* 0x000fc80008011605 */
[----:B------:R-:W-:-:S12]  /*1070*/  UIMAD UR4, UR40, UR6, URZ ;  /* 0x00000006280472a4 */ /* 0x000fd8000f8e023f */
.L_x_1279:
[----:B------:R-:W-:Y:S01]  /*1080*/  ULDC UR43, c[0x0][0xdb8] ;  /* 0x00036e00002b7ab9 */ /* 0x000fe20000000800 */
[----:B------:R-:W-:Y:S01]  /*1090*/  ULDC.64 UR10, c[0x0][0x3f8] ;  /* 0x0000fe00000a7ab9 */ /* 0x000fe20000000a00 */
[----:B------:R-:W-:Y:S02]  /*10a0*/  ULOP3.LUT UR5, URZ, UR40, URZ, 0x33, !UPT ;  /* 0x000000283f057292 */ /* 0x000fe4000f8e333f */
[----:B------:R-:W-:Y:S02]  /*10b0*/  UISETP.NE.AND UP1, UPT, UR43, 0x1, UPT ;  /* 0x000000012b00788c */ /* 0x000fe4000bf25270 */
[----:B------:R-:W-:Y:S01]  /*10c0*/  UISETP.NE.U32.AND UP0, UPT, UR10, URZ, UPT ;  /* 0x0000003f0a00728c */ /* 0x000fe2000bf05070 */
[----:B------:R-:W-:Y:S01]  /*10d0*/  ULDC UR6, c[0x0][0xdac] ;  /* 0x00036b0000067ab9 */ /* 0x000fe20000000800 */
[----:B------:R-:W-:Y:S02]  /*10e0*/  UIADD3 UR4, UR7, -UR4, URZ ;  /* 0x8000000407047290 */ /* 0x000fe4000fffe03f */
[----:B------:R-:W-:-:S02]  /*10f0*/  UIADD3 UR5, UR5, UR6, URZ ;  /* 0x0000000605057290 */ /* 0x000fc4000fffe03f */
[----:B------:R-:W-:Y:S01]  /*1100*/  UISETP.NE.AND.EX UP0, UPT, UR11, URZ, UPT, UP0 ;  /* 0x0000003f0b00728c */ /* 0x000fe2000bf05300 */
[----:B------:R-:W-:Y:S01]  /*1110*/  ULDC UR12, c[0x0][0xdc4] ;  /* 0x00037100000c7ab9 */ /* 0x000fe20000000800 */
[----:B------:R-:W-:Y:S01]  /*1120*/  ULDC UR49, c[0x0][0x404] ;  /* 0x0001010000317ab9 */ /* 0x000fe20000000800 */
[----:B------:R-:W-:Y:S02]  /*1130*/  UISETP.NE.AND UP2, UPT, UR46, 0x1, UPT ;  /* 0x000000012e00788c */ /* 0x000fe4000bf45270 */
[----:B------:R-:W-:Y:S01]  /*1140*/  USHF.L.U32 UR42, UR5, 0x6, URZ ;  /* 0x00000006052a7899 */ /* 0x000fe2000800063f */
[----:B------:R-:W-:Y:S01]  /*1150*/  ULDC UR10, c[0x0][0x288] ;  /* 0x0000a200000a7ab9 */ /* 0x000fe20000000800 */
[----:B------:R-:W-:Y:S02]  /*1160*/  UIMAD UR12, UR8, UR12, UR4 ;  /* 0x0000000c080c72a4 */ /* 0x000fe4000f8e0204 */
[----:B------:R-:W-:Y:S01]  /*1170*/  PLOP3.LUT P0, PT, PT, PT, UP2, 0x80, 0x0 ;  /* 0x000000000000781c */ /* 0x000fe20003f0f028 */
[----:B------:R-:W-:Y:S01]  /*1180*/  USEL UR49, UR49, 0x1, UP0 ;  /* 0x0000000131317887 */ /* 0x000fe20008000000 */
[----:B------:R-:W-:Y:S01]  /*1190*/  ULDC UR9, c[0x0][0x2e0] ;  /* 0x0000b80000097ab9 */ /* 0x000fe20000000800 */
[----:B------:R-:W-:Y:S01]  /*11a0*/  @UP1 ULDC UR4, c[0x0][0xdbc] ;  /* 0x00036f0000041ab9 */ /* 0x000fe20000000800 */
[----:B------:R-:W-:-:S02]  /*11b0*/  UIADD3 UR54, UR42, 0x40, -UR10 ;  /* 0x000000402a367890 */ /* 0x000fc4000fffe80a */
[----:B------:R-:W-:Y:S02]  /*11c0*/  UIMAD.WIDE.U32 UR4, UR12, UR4, URZ ;  /* 0x000000040c0472a5 */ /* 0x000fe4000f8e003f */
[----:B------:R-:W-:Y:S02]  /*11d0*/  UIMAD UR6, UR49, UR9, 0x3f ;  /* 0x0000003f310674a4 */ /* 0x000fe4000f8e0209 */
[----:B------:R-:W-:Y:S01]  /*11e0*/  UIMAD UR54, UR49, UR9, UR54 ;  /* 0x00000009313672a4 */ /* 0x000fe2000f8e0236 */
[----:B------:R-:W-:Y:S01]  /*11f0*/  @UP1 ULDC UR13, c[0x0][0xdc0] ;  /* 0x00037000000d1ab9 */ /* 0x000fe20000000800 */
[----:B------:R-:W-:Y:S01]  /*1200*/  UMOV UR44, UR12 ;  /* 0x0000000c002c7c82 */ /* 0x000fe20008000000 */
[----:B------:R-:W-:Y:S01]  /*1210*/  ULDC UR11, c[0x0][0x9e0] ;  /* 0x00027800000b7ab9 */ /* 0x000fe20000000800 */
[----:B------:R-:W-:Y:S02]  /*1220*/  USHF.R.S32.HI UR7, URZ, 0x1f, UR6 ;  /* 0x0000001f3f077899 */ /* 0x000fe40008011406 */
[----:B------:R-:W-:-:S02]  /*1230*/  @UP1 USHF.R.U32.HI UR44, URZ, UR13, UR5 ;  /* 0x0000000d3f2c1299 */ /* 0x000fc40008011605 */
[----:B------:R-:W-:Y:S02]  /*1240*/  UIADD3 UR8, UR54, UR11, URZ ;  /* 0x0000000b36087290 */ /* 0x000fe4000fffe03f */
[----:B------:R-:W-:Y:S02]  /*1250*/  ULEA.HI UR7, UR7, UR6, URZ, 0x6 ;  /* 0x0000000607077291 */ /* 0x000fe4000f8f303f */
[----:B------:R-:W-:Y:S02]  /*1260*/  UIADD3 UR4, -UR44, URZ, URZ ;  /* 0x0000003f2c047290 */ /* 0x000fe4000fffe13f */
[----:B------:R-:W-:Y:S01]  /*1270*/  USHF.R.S32.HI UR7, URZ, 0x6, UR7 ;  /* 0x000000063f077899 */ /* 0x000fe20008011407 */
[----:B------:R-:W-:Y:S01]  /*1280*/  IMAD.U32 R0, RZ, RZ, UR8 ;  /* 0x00000008ff007e24 */ /* 0x000fe2000f8e00ff */
[----:B------:R-:W-:Y:S01]  /*1290*/  UIMAD UR43, UR43, UR4, UR12 ;  /* 0x000000042b2b72a4 */ /* 0x000fe2000f8e020c */
[----:B------:R-:W-:Y:S11]  /*12a0*/  @!P0 BRA `(.L_x_1280) ;  /* 0x0000001c00f88947 */ /* 0x000ff60003800000 */
[----:B------:R-:W1:Y:S02]  /*12b0*/  LDC R8, c[0x0][0x9e4] ;  /* 0x00027900ff087b82 */ /* 0x000e640000000800 */
[----:B-1----:R-:W-:-:S13]  /*12c0*/  ISETP.GE.AND P1, PT, R8, 0x1, PT ;  /* 0x000000010800780c */ /* 0x002fda0003f26270 */
[----:B------:R-:W-:Y:S05]  /*12d0*/  @!P1 BRA `(.L_x_1281) ;  /* 0x0000000000449947 */ /* 0x000fea0003800000 */
[----:B------:R-:W-:Y:S01]  /*12e0*/  ISETP.LT.AND P0, PT, RZ, UR54, PT ;  /* 0x00000036ff007c0c */ /* 0x000fe2000bf01270 */
[----:B------:R-:W-:-:S06]  /*12f0*/  UIADD3 UR4, UR54, -0x1, URZ ;  /* 0xffffffff36047890 */ /* 0x000fcc000fffe03f */
[----:B------:R-:W-:-:S06]  /*1300*/  MOV R3, UR4 ;  /* 0x0000000400037c02 */ /* 0x000fcc0008000f00 */
[----:B------:R-:W-:Y:S05]  /*1310*/  @P0 BRA `(.L_x_1282) ;  /* 0x00000000001c0947 */ /* 0x000fea0003800000 */
[----:B------:R-:W-:Y:S01]  /*1320*/  ISETP.NE.AND P0, PT, R8, 0x1, PT ;  /* 0x000000010800780c */ /* 0x000fe20003f05270 */
[----:B------:R-:W-:-:S12]  /*1330*/  IMAD R3, RZ, RZ, -UR54 ;  /* 0x80000036ff037e24 */ /* 0x000fd8000f8e02ff */
[----:B------:R-:W1:Y:S02]  /*1340*/  @P0 LDC.64 R4, c[0x0][0x9e8] ;  /* 0x00027a00ff040b82 */ /* 0x000e640000000a00 */
[----:B-1----:R-:W-:-:S05]  /*1350*/  @P0 IMAD.HI.U32 R4, R3, R4, RZ ;  /* 0x0000000403040227 */ /* 0x002fca00078e00ff */
[----:B------:R-:W-:-:S04]  /*1360*/  @P0 SHF.R.U32.HI R3, RZ, R5, R4 ;  /* 0x00000005ff030219 */ /* 0x000fc80000011604 */
[----:B------:R-:W-:Y:S01]  /*1370*/  LOP3.LUT R3, RZ, R3, RZ, 0x33, !PT ;  /* 0x00000003ff037212 */ /* 0x000fe200078e33ff */
[----:B------:R-:W-:Y:S06]  /*1380*/  BRA `(.L_x_1283) ;  /* 0x0000000000107947 */ /* 0x000fec0003800000 */
.L_x_1282:
[----:B------:R-:W-:-:S13]  /*1390*/  ISETP.NE.AND P0, PT, R8, 0x1, PT ;  /* 0x000000010800780c */ /* 0x000fda0003f05270 */
[----:B------:R-:W1:Y:S02]  /*13a0*/  @P0 LDC.64 R4, c[0x0][0x9e8] ;  /* 0x00027a00ff040b82 */ /* 0x000e640000000a00 */
[----:B-1----:R-:W-:-:S05]  /*13b0*/  @P0 IMAD.HI.U32 R4, R3, R4, RZ ;  /* 0x0000000403040227 */ /* 0x002fca00078e00ff */
[----:B------:R-:W-:-:S07]  /*13c0*/  @P0 SHF.R.U32.HI R3, RZ, R5, R4 ;  /* 0x00000005ff030219 */ /* 0x000fce0000011604 */
.L_x_1283:
[----:B------:R-:W-:-:S05]  /*13d0*/  IMAD R3, R3, R8, R8 ;  /* 0x0000000803037224 */ /* 0x000fca00078e0208 */
[----:B------:R-:W-:-:S07]  /*13e0*/  VIMNMX R0, R0, R3, PT ;  /* 0x0000000300007248 */ /* 0x000fce0003fe0100 */
.L_x_1281:
[----:B------:R-:W-:Y:S01]  /*13f0*/  VIADD R0, R0, 0x3f ;  /* 0x0000003f00007836 */ /* 0x000fe20000000000 */
[----:B------:R-:W-:Y:S01]  /*1400*/  UIADD3 UR4, UR42, -UR10, URZ ;  /* 0x8000000a2a047290 */ /* 0x000fe2000fffe03f */
[----:B------:R-:W-:-:S03]  /*1410*/  ULDC UR5, c[0x0][0x9dc] ;  /* 0x0002770000057ab9 */ /* 0x000fc60000000800 */
[----:B------:R-:W-:Y:S01]  /*1420*/  SHF.R.S32.HI R3, RZ, 0x1f, R0 ;  /* 0x0000001fff037819 */ /* 0x000fe20000011400 */
[----:B------:R-:W-:-:S03]  /*1430*/  UIMAD UR4, UR49, UR9, UR4 ;  /* 0x00000009310472a4 */ /* 0x000fc6000f8e0204 */
[----:B------:R-:W-:Y:S01]  /*1440*/  LEA.HI R3, R3, R0, RZ, 0x6 ;  /* 0x0000000003037211 */ /* 0x000fe200078f30ff */
[----:B------:R-:W-:-:S03]  /*1450*/  UIADD3 UR5, UR4, -UR5, URZ ;  /* 0x8000000504057290 */ /* 0x000fc6000fffe03f */
[----:B------:R-:W-:-:S03]  /*1460*/  SHF.R.S32.HI R3, RZ, 0x6, R3 ;  /* 0x00000006ff037819 */ /* 0x000fc60000011403 */
[----:B------:R-:W-:Y:S02]  /*1470*/  MOV R0, UR5 ;  /* 0x0000000500007c02 */ /* 0x000fe40008000f00 */
[----:B------:R-:W-:Y:S01]  /*1480*/  VIMNMX R4, R3, UR7, PT ;  /* 0x0000000703047c48 */ /* 0x000fe2000bfe0100 */
[----:B------:R-:W-:Y:S06]  /*1490*/  @!P1 BRA `(.L_x_1284) ;  /* 0x0000000000409947 */ /* 0x000fec0003800000 */
[----:B------:R-:W-:-:S05]  /*14a0*/  IMAD.U32 R3, RZ, RZ, UR4 ;  /* 0x00000004ff037e24 */ /* 0x000fca000f8e00ff */
[----:B------:R-:W-:-:S13]  /*14b0*/  ISETP.GT.AND P0, PT, R3, -0x1, PT ;  /* 0xffffffff0300780c */ /* 0x000fda0003f04270 */
[----:B------:R-:W-:Y:S05]  /*14c0*/  @P0 BRA `(.L_x_1285) ;  /* 0x00000000001c0947 */ /* 0x000fea0003800000 */
[----:B------:R-:W-:Y:S02]  /*14d0*/  ISETP.NE.AND P0, PT, R8, 0x1, PT ;  /* 0x000000010800780c */ /* 0x000fe40003f05270 */
[----:B------:R-:W-:-:S11]  /*14e0*/  LOP3.LUT R3, RZ, R3, RZ, 0x33, !PT ;  /* 0x00000003ff037212 */ /* 0x000fd600078e33ff */
[----:B------:R-:W1:Y:S02]  /*14f0*/  @P0 LDC.64 R6, c[0x0][0x9e8] ;  /* 0x00027a00ff060b82 */ /* 0x000e640000000a00 */
[----:B-1----:R-:W-:-:S05]  /*1500*/  @P0 IMAD.HI.U32 R6, R3, R6, RZ ;  /* 0x0000000603060227 */ /* 0x002fca00078e00ff */
[----:B------:R-:W-:-:S04]  /*1510*/  @P0 SHF.R.U32.HI R3, RZ, R7, R6 ;  /* 0x00000007ff030219 */ /* 0x000fc80000011606 */
[----:B------:R-:W-:Y:S01]  /*1520*/  LOP3.LUT R3, RZ, R3, RZ, 0x33, !PT ;  /* 0x00000003ff037212 */ /* 0x000fe200078e33ff */
[----:B------:R-:W-:Y:S06]  /*1530*/  BRA `(.L_x_1286) ;  /* 0x0000000000107947 */ /* 0x000fec0003800000 */
.L_x_1285:
[----:B------:R-:W-:-:S13]  /*1540*/  ISETP.NE.AND P0, PT, R8, 0x1, PT ;  /* 0x000000010800780c */ /* 0x000fda0003f05270 */
[----:B------:R-:W1:Y:S02]  /*1550*/  @P0 LDC.64 R6, c[0x0][0x9e8] ;  /* 0x00027a00ff060b82 */ /* 0x000e640000000a00 */
[----:B-1----:R-:W-:-:S05]  /*1560*/  @P0 IMAD.HI.U32 R6, R3, R6, RZ ;  /* 0x0000000603060227 */ /* 0x002fca00078e00ff */
[----:B------:R-:W-:-:S07]  /*1570*/  @P0 SHF.R.U32.HI R3, RZ, R7, R6 ;  /* 0x00000007ff030219 */ /* 0x000fce0000011606 */
.L_x_1286:
[----:B------:R-:W-:-:S05]  /*1580*/  IMAD R3, R3, R8, RZ ;  /* 0x0000000803037224 */ /* 0x000fca00078e02ff */
[----:B------:R-:W-:-:S07]  /*1590*/  VIMNMX R0, R0, R3, !PT ;  /* 0x0000000300007248 */ /* 0x000fce0007fe0100 */
.L_x_1284:
[----:B------:R-:W-:Y:S02]  /*15a0*/  SHF.R.S32.HI R3, RZ, 0x1f, R0 ;  /* 0x0000001fff037819 */ /* 0x000fe40000011400 */
[----:B------:R-:W-:Y:S02]  /*15b0*/  CS2R R28, SRZ ;  /* 0x00000000001c7805 */ /* 0x000fe4000001ff00 */
[----:B------:R-:W-:Y:S02]  /*15c0*/  PLOP3.LUT P0, PT, PT, PT, PT, 0x80, 0x0 ;  /* 0x000000000000781c */ /* 0x000fe40003f0f070 */
[----:B------:R-:W-:Y:S02]  /*15d0*/  CS2R R150, SRZ ;  /* 0x0000000000967805 */ /* 0x000fe4000001ff00 */
[----:B------:R-:W-:Y:S01]  /*15e0*/  LEA.HI R0, R3, R0, RZ, 0x6 ;  /* 0x0000000003007211 */ /* 0x000fe200078f30ff */
[----:B------:R-:W-:Y:S01]  /*15f0*/  IMAD.MOV.U32 R3, RZ, RZ, RZ ;  /* 0x000000ffff037224 */ /* 0x000fe200078e00ff */
[----:B------:R-:W-:-:S02]  /*1600*/  CS2R R148, SRZ ;  /* 0x0000000000947805 */ /* 0x000fc4000001ff00 */
[----:B------:R-:W-:Y:S02]  /*1610*/  CS2R R146, SRZ ;  /* 0x0000000000927805 */ /* 0x000fe4000001ff00 */
[----:B------:R-:W-:Y:S02]  /*1620*/  SHF.R.S32.HI R0, RZ, 0x6, R0 ;  /* 0x00000006ff007819 */ /* 0x000fe40000011400 */
[----:B------:R-:W-:Y:S02]  /*1630*/  CS2R R144, SRZ ;  /* 0x0000000000907805 */ /* 0x000fe4000001ff00 */
[----:B------:R-:W-:Y:S02]  /*1640*/  CS2R R142, SRZ ;  /* 0x00000000008e7805 */ /* 0x000fe4000001ff00 */
[----:B------:R-:W-:Y:S02]  /*1650*/  CS2R R140, SRZ ;  /* 0x00000000008c7805 */ /* 0x000fe4000001ff00 */
[----:B------:R-:W-:-:S02]  /*1660*/  VIMNMX R0, RZ, R0, !PT ;  /* 0x00000000ff007248 */ /* 0x000fc40007fe0100 */
[----:B------:R-:W-:Y:S02]  /*1670*/  CS2R R138, SRZ ;  /* 0x00000000008a7805 */ /* 0x000fe4000001ff00 */
[----:B------:R-:W-:Y:S02]  /*1680*/  CS2R R136, SRZ ;  /* 0x0000000000887805 */ /* 0x000fe4000001ff00 */
[----:B------:R-:W-:Y:S02]  /*1690*/  CS2R R134, SRZ ;  /* 0x0000000000867805 */ /* 0x000fe4000001ff00 */
[----:B------:R-:W-:Y:S02]  /*16a0*/  ISETP.GT.AND P1, PT, R4, R0, PT ;  /* 0x000000000400720c */ /* 0x000fe40003f24270 */
        /* <DEDUP_REMOVED lines=53> */
[----:B------:R-:W-:Y:S01]  /*1a00*/  CS2R R30, SRZ ;  /* 0x00000000001e7805 */ /* 0x000fe2000001ff00 */
[----:B------:R-:W-:Y:S02]  /*1a10*/  IMAD.MOV.U32 R5, RZ, RZ, RZ ;  /* 0x000000ffff057224 */ /* 0x000fe400078e00ff */
[----:B------:R-:W-:Y:S01]  /*1a20*/  IMAD.MOV.U32 R153, RZ, RZ, RZ ;  /* 0x000000ffff997224 */ /* 0x000fe200078e00ff */
[----:B------:R-:W-:Y:S06]  /*1a30*/  @!P1 BRA `(.L_x_1287) ;  /* 0x000000bc00289947 */ /* 0x000fec0003800000 */
        /* <DEDUP_REMOVED lines=14> */
.L_x_1288:
[----:B------:R-:W-:Y:S01]  /*1b20*/  ULEA UR21, UR39, UR48, 0x3 ;  /* 0x0000003027157291 */ /* 0x000fe2000f8e183f */
[----:B------:R-:W-:-:S04]  /*1b30*/  MOV R3, UR38 ;  /* 0x0000002600037c02 */ /* 0x000fc80008000f00 */
[----:B------:R-:W-:-:S04]  /*1b40*/  SHF.L.U32 R3, R3, 0x1f, RZ ;  /* 0x0000001f03037819 */ /* 0x000fc800000006ff */
[----:B------:R-:W1:Y:S02]  /*1b50*/  SYNCS.PHASECHK.TRANS64.TRYWAIT P1, [UR21+0x28c50], R3 ;  /* 0x028c5003ff0075a7 */ /* 0x000e640008020155 */
[----:B-1----:R-:W-:Y:S05]  /*1b60*/  @!P1 BRA `(.L_x_1289) ;  /* 0x0000010800a09947 */ /* 0x002fea0003800000 */
.L_x_1447:
[----:B------:R-:W-:Y:S01]  /*1b70*/  BAR.SYNC.DEFER_BLOCKING 0xe, 0x100 ;  /* 0x0384000000007b1d */ /* 0x000fe20000010000 */
[----:B------:R-:W-:Y:S01]  /*1b80*/  UIADD3 UR4, UR48, 0x26800, URZ ;  /* 0x0002680030047890 */ /* 0x000fe2000fffe03f */
[----:B-1----:R-:W-:Y:S01]  /*1b90*/  IMAD.U32 R3, RZ, RZ, UR21 ;  /* 0x00000015ff037e24 */ /* 0x002fe2000f8e00ff */
[----:B------:R-:W-:Y:S02]  /*1ba0*/  ULEA UR18, UR39, UR20, 0xc ;  /* 0x0000001427127291 */ /* 0x000fe4000f8e603f */
[----:B------:R-:W-:Y:S01]  /*1bb0*/  USHF.R.U32.HI UR4, URZ, 0x4, UR4 ;  /* 0x000000043f047899 */ /* 0x000fe20008011604 */
[----:B------:R-:W-:Y:S01]  /*1bc0*/  UMOV UR19, 0x40000040 ;  /* 0x4000004000137882 */ /* 0x000fe20000000000 */
[----:B------:R-:W-:Y:S02]  /*1bd0*/  UMOV UR17, 0x40000040 ;  /* 0x4000004000117882 */ /* 0x000fe40000000000 */
[----:B------:R-:W-:Y:S01]  /*1be0*/  ULOP3.LUT UR4, UR4, 0x3fff, URZ, 0xc0, !UPT ;  /* 0x00003fff04047892 */ /* 0x000fe2000f8ec03f */
[----:B------:R-:W1:Y:S01]  /*1bf0*/  S2R R5, SR_TID.X ;  /* 0x0000000000057919 */ /* 0x000e620000002100 */
[----:B------:R-:W-:-:S02]  /*1c00*/  UIADD3 UR6, UR18, 0x80, URZ ;  /* 0x0000008012067890 */ /* 0x000fc4000fffe03f */
[----:B------:R-:W-:Y:S01]  /*1c10*/  ULOP3.LUT UR16, UR4, 0x10000, URZ, 0xfc, !UPT ;  /* 0x0001000004107892 */ /* 0x000fe2000f8efc3f */
[----:B------:R-:W-:Y:S01]  /*1c20*/  UMOV UR7, 0x40000040 ;  /* 0x4000004000077882 */ /* 0x000fe20000000000 */
[----:B------:R-:W-:Y:S02]  /*1c30*/  UMOV UR5, 0x40000040 ;  /* 0x4000004000057882 */ /* 0x000fe40000000000 */
[----:B------:R-:W-:Y:S02]  /*1c40*/  UIADD3 UR4, UR16, 0x2, URZ ;  /* 0x0000000210047890 */ /* 0x000fe4000fffe03f */
[----:B------:R-:W-:Y:S02]  /*1c50*/  UIADD3 UR10, UR18, 0x100, URZ ;  /* 0x00000100120a7890 */ /* 0x000fe4000fffe03f */
[----:B------:R-:W-:Y:S01]  /*1c60*/  UIADD3 UR8, UR16, 0x4, URZ ;  /* 0x0000000410087890 */ /* 0x000fe2000fffe03f */
[----:B------:R-:W-:Y:S01]  /*1c70*/  UMOV UR11, 0x40000040 ;  /* 0x40000040000b7882 */ /* 0x000fe20000000000 */
[----:B------:R-:W-:Y:S01]  /*1c80*/  WARPGROUP.ARRIVE ;  /* 0x00000000000079c5 */ /* 0x000fe20000000000 */
[----:B------:R-:W-:Y:S01]  /*1c90*/  UMOV UR9, 0x40000040 ;  /* 0x4000004000097882 */ /* 0x000fe20000000000 */
[----:B------:R-:W-:-:S02]  /*1ca0*/  UIADD3 UR14, UR18, 0x180, URZ ;  /* 0x00000180120e7890 */ /* 0x000fc4000fffe03f */
[----:B------:R-:W-:Y:S02]  /*1cb0*/  UIADD3 UR12, UR16, 0x6, URZ ;  /* 0x00000006100c7890 */ /* 0x000fe4000fffe03f */
[----:B------:R-:W-:Y:S01]  /*1cc0*/  HGMMA.64x256x16.F32 R24, gdesc[UR16].tnspB, RZ, !UPT, gsb0 ;  /* 0x43e00000101879f0 */ /* 0x000fe2000c0008ff */
[----:B------:R-:W-:Y:S01]  /*1cd0*/  UMOV UR15, 0x40000040 ;  /* 0x40000040000f7882 */ /* 0x000fe20000000000 */
[----:B------:R-:W-:Y:S01]  /*1ce0*/  UMOV UR13, 0x40000040 ;  /* 0x40000040000d7882 */ /* 0x000fe20000000000 */
[----:B-1----:R-:W-:-:S04]  /*1cf0*/  LOP3.LUT R5, R5, 0x7f, RZ, 0xc0, !PT ;  /* 0x0000007f05057812 */ /* 0x002fc800078ec0ff */
        /* <DEDUP_REMOVED lines=17> */
[----:B-1----:R-:W-:-:S04]  /*1e10*/  IADD3 R3, R4, -0x2, RZ ;  /* 0xfffffffe04037810 */ /* 0x002fc80007ffe0ff */
[----:B------:R-:W-:-:S13]  /*1e20*/  ISETP.GE.AND P1, PT, R3, R0, PT ;  /* 0x000000000300720c */ /* 0x000fda0003f26270 */
[----:B------:R-:W-:Y:S05]  /*1e30*/  @!P1 BRA `(.L_x_1290) ;  /* 0x0000000800d49947 */ /* 0x000fea0003800000 */
.L_x_1295:
[----:B------:R-:W-:Y:S01]  /*1e40*/  BAR.SYNC.DEFER_BLOCKING 0xe, 0x100 ;  /* 0x0384000000007b1d */ /* 0x000fe20000010000 */
[----:B------:R-:W-:Y:S01]  /*1e50*/  IMAD.U32 R5, RZ, RZ, UR39 ;  /* 0x00000027ff057e24 */ /* 0x000fe2000f8e00ff */
[----:B------:R-:W-:Y:S01]  /*1e60*/  UIADD3 UR39, UR39, 0x1, URZ ;  /* 0x0000000127277890 */ /* 0x000fe2000fffe03f */
[----:B------:R-:W-:Y:S02]  /*1e70*/  ISETP.GT.AND P3, PT, R3, R0, PT ;  /* 0x000000000300720c */ /* 0x000fe40003f64270 */
[----:B-1----:R-:W-:Y:S01]  /*1e80*/  IMAD R4, R5, 0x40, R16 ;  /* 0x0000004005047824 */ /* 0x002fe200078e0210 */
[----:B------:R-:W-:Y:S01]  /*1e90*/  UISETP.NE.AND UP0, UPT, UR39, 0x2, UPT ;  /* 0x000000022700788c */ /* 0x000fe2000bf05270 */
[----:B------:R-:W-:-:S03]  /*1ea0*/  IADD3 R3, R3, -0x1, RZ ;  /* 0xffffffff03037810 */ /* 0x000fc60007ffe0ff */
[----:B------:R-:W-:Y:S01]  /*1eb0*/  LEA R4, R4, UR48, 0x2 ;  /* 0x0000003004047c11 */ /* 0x000fe2000f8e10ff */
[----:B------:R-:W-:Y:S02]  /*1ec0*/  USEL UR6, URZ, 0x1, UP0 ;  /* 0x000000013f067887 */ /* 0x000fe40008000000 */
        /* <DEDUP_REMOVED lines=134> */
.L_x_1291:
[----:B------:R-:W-:Y:S01]  /*2730*/  ULEA UR21, UR39, UR48, 0x3 ;  /* 0x0000003027157291 */ /* 0x000fe2000f8e183f */
[----:B------:R-:W-:-:S05]  /*2740*/  IMAD.U32 R4, RZ, RZ, UR38 ;  /* 0x00000026ff047e24 */ /* 0x000fca000f8e00ff */
[----:B------:R-:W-:-:S04]  /*2750*/  SHF.L.U32 R4, R4, 0x1f, RZ ;  /* 0x0000001f04047819 */ /* 0x000fc800000006ff */
[----:B------:R1:W2:Y:S01]  /*2760*/  SYNCS.PHASECHK.TRANS64.TRYWAIT P1, [UR21+0x28c50], R4 ;  /* 0x028c5004ff0075a7 */ /* 0x0002a20008020155 */
[----:B------:R-:W-:Y:S05]  /*2770*/  @!P0 BRA `(.L_x_1292) ;  /* 0x0000000000048947 */ /* 0x000fea0003800000 */
[----:B------:R-:W-:Y:S01]  /*2780*/  BPT.TRAP 0x1 ;  /* 0x000000040000795c */ /* 0x000fe20000300000 */
.L_x_1292:
[----:B--2---:R-:W-:Y:S05]  /*2790*/  @P1 BRA `(.L_x_1293) ;  /* 0x0000000000081947 */ /* 0x004fea0003800000 */
[----:B------:R-:W2:Y:S02]  /*27a0*/  SYNCS.PHASECHK.TRANS64.TRYWAIT P1, [UR21+0x28c50], R4 ;  /* 0x028c5004ff0075a7 */ /* 0x000ea40008020155 */
[----:B--2---:R-:W-:Y:S05]  /*27b0*/  @!P1 BRA `(.L_x_1294) ;  /* 0x000000fc00a49947 */ /* 0x004fea0003800000 */
.L_x_1293:
[----:B------:R-:W-:Y:S01]  /*27c0*/  ULEA UR18, UR39, UR20, 0xc ;  /* 0x0000001427127291 */ /* 0x000fe2000f8e603f */
[----:B------:R-:W-:Y:S01]  /*27d0*/  WARPGROUP.ARRIVE ;  /* 0x00000000000079c5 */ /* 0x000fe20000000000 */
[----:B------:R-:W-:Y:S01]  /*27e0*/  UMOV UR19, 0x40000040 ;  /* 0x4000004000137882 */ /* 0x000fe20000000000 */
[----:B------:R-:W-:Y:S01]  /*27f0*/  UMOV UR7, 0x40000040 ;  /* 0x4000004000077882 */ /* 0x000fe20000000000 */
[----:B------:R-:W-:Y:S01]  /*2800*/  UIADD3 UR6, UR18, 0x80, URZ ;  /* 0x0000008012067890 */ /* 0x000fe2000fffe03f */
[----:B-12---:R-:W-:Y:S01]  /*2810*/  IMAD.U32 R4, RZ, RZ, UR21 ;  /* 0x00000015ff047e24 */ /* 0x006fe2000f8e00ff */
[----:B------:R-:W-:Y:S01]  /*2820*/  UIADD3 UR10, UR18, 0x100, URZ ;  /* 0x00000100120a7890 */ /* 0x000fe2000fffe03f */
[----:B------:R-:W-:Y:S02]  /*2830*/  UMOV UR11, 0x40000040 ;  /* 0x40000040000b7882 */ /* 0x000fe40000000000 */
[----:B------:R-:W-:Y:S01]  /*2840*/  HGMMA.64x256x16.F32 R24, gdesc[UR16].tnspB, R24, gsb0 ;  /* 0x43e00000101879f0 */ /* 0x000fe20008000818 */
[----:B------:R-:W-:Y:S01]  /*2850*/  UIADD3 UR14, UR18, 0x180, URZ ;  /* 0x00000180120e7890 */ /* 0x000fe2000fffe03f */
[----:B------:R-:W-:Y:S01]  /*2860*/  @!P2 IADD3 R4, R4, 0x28c60, RZ ;  /* 0x00028c600404a810 */ /* 0x000fe20007ffe0ff */
[----:B------:R-:W-:-:S03]  /*2870*/  UMOV UR15, 0x40000040 ;  /* 0x40000040000f7882 */ /* 0x000fc60000000000 */
[----:B------:R-:W-:Y:S01]  /*2880*/  @!P2 PRMT R4, RZ, 0x654, R4 ;  /* 0x00000654ff04a816 */ /* 0x000fe20000000004 */
[----:B------:R-:W-:Y:S02]  /*2890*/  WARPGROUP.DEPBAR.LE gsb0, 0x0 ;  /* 0x00008000000079c5 */ /* 0x000fe40000010000 */
[----:B------:R-:W-:-:S15]  /*28a0*/  WARPGROUP.ARRIVE ;  /* 0x00000000000079c5 */ /* 0x000fde0000000000 */
[----:B------:R-:W-:-:S04]  /*28b0*/  NOP ;  /* 0x0000000000007918 */ /* 0x000fc80000000000 */
        /* <DEDUP_REMOVED lines=13> */
.L_x_1290:
[----:B------:R-:W-:Y:S01]  /*2990*/  BAR.SYNC.DEFER_BLOCKING 0xe, 0x100 ;  /* 0x0384000000007b1d */ /* 0x000fe20000010000 */
[----:B------:R-:W-:Y:S01]  /*29a0*/  IMAD.U32 R3, RZ, RZ, UR39 ;  /* 0x00000027ff037e24 */ /* 0x000fe2000f8e00ff */
[----:B------:R-:W-:Y:S01]  /*29b0*/  UIADD3 UR39, UR39, 0x1, URZ ;  /* 0x0000000127277890 */ /* 0x000fe2000fffe03f */
[----:B------:R-:W-:Y:S02]  /*29c0*/  PLOP3.LUT P0, PT, PT, PT, PT, 0x8, 0x0 ;  /* 0x000000000000781c */ /* 0x000fe40003f0e170 */
[----:B------:R-:W-:Y:S01]  /*29d0*/  IMAD R0, R3, 0x40, R16 ;  /* 0x0000004003007824 */ /* 0x000fe200078e0210 */
[----:B------:R-:W-:-:S04]  /*29e0*/  UISETP.NE.AND UP0, UPT, UR39, 0x2, UPT ;  /* 0x000000022700788c */ /* 0x000fc8000bf05270 */
[----:B-1----:R-:W-:Y:S01]  /*29f0*/  LEA R4, R0, UR48, 0x2 ;  /* 0x0000003000047c11 */ /* 0x002fe2000f8e10ff */
        /* <DEDUP_REMOVED lines=133> */
[----:B------:R-:W-:Y:S01]  /*3250*/  MOV R28, RZ ;  /* 0x000000ff001c7202 */ /* 0x000fe20000000f00 */
[----:B------:R-:W-:Y:S01]  /*3260*/  IMAD.MOV.U32 R3, RZ, RZ, RZ ;  /* 0x000000ffff037224 */ /* 0x000fe200078e00ff */
[----:B------:R-:W-:Y:S06]  /*3270*/  BAR.ARV 0xf, 0x100 ;  /* 0x03c4000000007b1d */ /* 0x000fec0000002000 */
[----:B------:R-:W-:Y:S05]  /*3280*/  BRA `(.L_x_1287) ;  /* 0x000000a400147947 */ /* 0x000fea0003800000 */
.L_x_1280:
[----:B------:R-:W-:Y:S02]  /*3290*/  ULDC UR11, c[0x0][0x9e4] ;  /* 0x00027900000b7ab9 */ /* 0x000fe40000000800 */
[----:B------:R-:W-:-:S06]  /*32a0*/  UISETP.GE.AND UP0, UPT, UR11, 0x1, UPT ;  /* 0x000000010b00788c */ /* 0x000fcc000bf06270 */
[----:B------:R-:W-:-:S13]  /*32b0*/  PLOP3.LUT P1, PT, PT, PT, UP0, 0x80, 0x0 ;  /* 0x000000000000781c */ /* 0x000fda0003f2f008 */
[----:B------:R-:W-:Y:S05]  /*32c0*/  @!P1 BRA `(.L_x_1296) ;  /* 0x0000000000409947 */ /* 0x000fea0003800000 */
[----:B------:R-:W-:Y:S01]  /*32d0*/  ISETP.LT.AND P0, PT, RZ, UR54, PT ;  /* 0x00000036ff007c0c */ /* 0x000fe2000bf01270 */
[----:B------:R-:W-:-:S12]  /*32e0*/  UIADD3 UR6, UR54, -0x1, URZ ;  /* 0xffffffff36067890 */ /* 0x000fd8000fffe03f */
[----:B------:R-:W-:Y:S05]  /*32f0*/  @P0 BRA `(.L_x_1297) ;  /* 0x00000000001c0947 */ /* 0x000fea0003800000 */
[----:B------:R-:W-:Y:S02]  /*3300*/  UISETP.NE.AND UP0, UPT, UR11, 0x1, UPT ;  /* 0x000000010b00788c */ /* 0x000fe4000bf05270 */
[----:B------:R-:W-:-:S09]  /*3310*/  UIADD3 UR6, -UR54, URZ, URZ ;  /* 0x0000003f36067290 */ /* 0x000fd2000fffe13f */
[----:B------:R-:W-:Y:S02]  /*3320*/  @UP0 ULDC.64 UR12, c[0x0][0x9e8] ;  /* 0x00027a00000c0ab9 */ /* 0x000fe40000000a00 */
[----:B------:R-:W-:-:S04]  /*3330*/  UIMAD.WIDE.U32 UR4, UR6, UR12, URZ ;  /* 0x0000000c060472a5 */ /* 0x000fc8000f8e003f */
[----:B------:R-:W-:-:S04]  /*3340*/  @UP0 USHF.R.U32.HI UR6, URZ, UR13, UR5 ;  /* 0x0000000d3f060299 */ /* 0x000fc80008011605 */
[----:B------:R-:W-:Y:S01]  /*3350*/  ULOP3.LUT UR6, URZ, UR6, URZ, 0x33, !UPT ;  /* 0x000000063f067292 */ /* 0x000fe2000f8e333f */
[----:B------:R-:W-:Y:S11]  /*3360*/  BRA `(.L_x_1298) ;  /* 0x0000000000107947 */ /* 0x000ff60003800000 */
.L_x_1297:
[----:B------:R-:W-:-:S11]  /*3370*/  UISETP.NE.AND UP0, UPT, UR11, 0x1, UPT ;  /* 0x000000010b00788c */ /* 0x000fd6000bf05270 */
[----:B------:R-:W-:Y:S02]  /*3380*/  @UP0 ULDC.64 UR12, c[0x0][0x9e8] ;  /* 0x00027a00000c0ab9 */ /* 0x000fe40000000a00 */
[----:B------:R-:W-:-:S04]  /*3390*/  UIMAD.WIDE.U32 UR4, UR6, UR12, URZ ;  /* 0x0000000c060472a5 */ /* 0x000fc8000f8e003f */
[----:B------:R-:W-:-:S12]  /*33a0*/  @UP0 USHF.R.U32.HI UR6, URZ, UR13, UR5 ;  /* 0x0000000d3f060299 */ /* 0x000fd80008011605 */
.L_x_1298:
[----:B------:R-:W-:-:S06]  /*33b0*/  UIMAD UR6, UR6, UR11, UR11 ;  /* 0x0000000b060672a4 */ /* 0x000fcc000f8e020b */
[----:B------:R-:W-:-:S07]  /*33c0*/  VIMNMX R0, R0, UR6, PT ;  /* 0x0000000600007c48 */ /* 0x000fce000bfe0100 */
.L_x_1296:
[----:B------:R-:W-:Y:S01]  /*33d0*/  VIADD R0, R0, 0x3f ;  /* 0x0000003f00007836 */ /* 0x000fe20000000000 */
[----:B------:R-:W-:Y:S01]  /*33e0*/  UIADD3 UR10, UR42, -UR10, URZ ;  /* 0x8000000a2a0a7290 */ /* 0x000fe2000fffe03f */
[----:B------:R-:W-:-:S03]  /*33f0*/  ULDC UR8, c[0x0][0x9dc] ;  /* 0x0002770000087ab9 */ /* 0x000fc60000000800 */
[----:B------:R-:W-:Y:S01]  /*3400*/  SHF.R.S32.HI R3, RZ, 0x1f, R0 ;  /* 0x0000001fff037819 */ /* 0x000fe20000011400 */
[----:B------:R-:W-:-:S03]  /*3410*/  UIMAD UR6, UR49, UR9, UR10 ;  /* 0x00000009310672a4 */ /* 0x000fc6000f8e020a */
[----:B------:R-:W-:Y:S01]  /*3420*/  LEA.HI R3, R3, R0, RZ, 0x6 ;  /* 0x0000000003037211 */ /* 0x000fe200078f30ff */
[----:B------:R-:W-:-:S03]  /*3430*/  UIADD3 UR8, UR6, -UR8, URZ ;  /* 0x8000000806087290 */ /* 0x000fc6000fffe03f */
[----:B------:R-:W-:-:S04]  /*3440*/  SHF.R.S32.HI R3, RZ, 0x6, R3 ;  /* 0x00000006ff037819 */ /* 0x000fc80000011403 */
[----:B------:R-:W-:Y:S01]  /*3450*/  VIMNMX R152, R3, UR7, PT ;  /* 0x0000000703987c48 */ /* 0x000fe2000bfe0100 */
[----:B------:R-:W-:Y:S06]  /*3460*/  @!P1 BRA `(.L_x_1299) ;  /* 0x0000000000449947 */ /* 0x000fec0003800000 */
[----:B------:R-:W-:-:S06]  /*3470*/  UISETP.GT.AND UP0, UPT, UR6, -0x1, UPT ;  /* 0xffffffff0600788c */ /* 0x000fcc000bf04270 */
[----:B------:R-:W-:-:S13]  /*3480*/  PLOP3.LUT P0, PT, PT, PT, UP0, 0x80, 0x0 ;  /* 0x000000000000781c */ /* 0x000fda0003f0f008 */
[----:B------:R-:W-:Y:S05]  /*3490*/  @P0 BRA `(.L_x_1300) ;  /* 0x00000000001c0947 */ /* 0x000fea0003800000 */
[----:B------:R-:W-:Y:S02]  /*34a0*/  UISETP.NE.AND UP0, UPT, UR11, 0x1, UPT ;  /* 0x000000010b00788c */ /* 0x000fe4000bf05270 */
[----:B------:R-:W-:-:S09]  /*34b0*/  ULOP3.LUT UR6, URZ, UR6, URZ, 0x33, !UPT ;  /* 0x000000063f067292 */ /* 0x000fd2000f8e333f */
[----:B------:R-:W-:Y:S02]  /*34c0*/  @UP0 ULDC.64 UR12, c[0x0][0x9e8] ;  /* 0x00027a00000c0ab9 */ /* 0x000fe40000000a00 */
[----:B------:R-:W-:-:S04]  /*34d0*/  UIMAD.WIDE.U32 UR4, UR6, UR12, URZ ;  /* 0x0000000c060472a5 */ /* 0x000fc8000f8e003f */
[----:B------:R-:W-:-:S04]  /*34e0*/  @UP0 USHF.R.U32.HI UR6, URZ, UR13, UR5 ;  /* 0x0000000d3f060299 */ /* 0x000fc80008011605 */
[----:B------:R-:W-:Y:S01]  /*34f0*/  ULOP3.LUT UR6, URZ, UR6, URZ, 0x33, !UPT ;  /* 0x000000063f067292 */ /* 0x000fe2000f8e333f */
[----:B------:R-:W-:Y:S11]  /*3500*/  BRA `(.L_x_1301) ;  /* 0x0000000000107947 */ /* 0x000ff60003800000 */
.L_x_1300:
[----:B------:R-:W-:-:S11]  /*3510*/  UISETP.NE.AND UP0, UPT, UR11, 0x1, UPT ;  /* 0x000000010b00788c */ /* 0x000fd6000bf05270 */
[----:B------:R-:W-:Y:S02]  /*3520*/  @UP0 ULDC.64 UR12, c[0x0][0x9e8] ;  /* 0x00027a00000c0ab9 */ /* 0x000fe40000000a00 */
[----:B------:R-:W-:-:S04]  /*3530*/  UIMAD.WIDE.U32 UR4, UR6, UR12, URZ ;  /* 0x0000000c060472a5 */ /* 0x000fc8000f8e003f */
[----:B------:R-:W-:-:S12]  /*3540*/  @UP0 USHF.R.U32.HI UR6, URZ, UR13, UR5 ;  /* 0x0000000d3f060299 */ /* 0x000fd80008011605 */
.L_x_1301:
[----:B------:R-:W-:-:S04]  /*3550*/  UIMAD UR6, UR6, UR11, URZ ;  /* 0x0000000b060672a4 */ /* 0x000fc8000f8e023f */
[----:B------:R-:W-:-:S04]  /*3560*/  UISETP.LT.AND UP0, UPT, UR8, UR6, UPT ;  /* 0x000000060800728c */ /* 0x000fc8000bf01270 */
[----:B------:R-:W-:-:S12]  /*3570*/  USEL UR8, UR8, UR6, !UP0 ;  /* 0x0000000608087287 */ /* 0x000fd8000c000000 */
.L_x_1299:
[----:B------:R-:W-:Y:S01]  /*3580*/  USHF.R.S32.HI UR4, URZ, 0x1f, UR8 ;  /* 0x0000001f3f047899 */ /* 0x000fe20008011408 */
[----:B------:R-:W-:Y:S02]  /*3590*/  PLOP3.LUT P0, PT, PT, PT, PT, 0x80, 0x0 ;  /* 0x000000000000781c */ /* 0x000fe40003f0f070 */
[----:B------:R-:W-:Y:S02]  /*35a0*/  CS2R R28, SRZ ;  /* 0x00000000001c7805 */ /* 0x000fe4000001ff00 */
[----:B------:R-:W-:Y:S01]  /*35b0*/  MOV R3, RZ ;  /* 0x000000ff00037202 */ /* 0x000fe20000000f00 */
[----:B------:R-:W-:Y:S01]  /*35c0*/  ULEA.HI UR4, UR4, UR8, URZ, 0x6 ;  /* 0x0000000804047291 */ /* 0x000fe2000f8f303f */
[----:B------:R-:W-:Y:S02]  /*35d0*/  CS2R R150, SRZ ;  /* 0x0000000000967805 */ /* 0x000fe4000001ff00 */
[----:B------:R-:W-:Y:S02]  /*35e0*/  CS2R R148, SRZ ;  /* 0x0000000000947805 */ /* 0x000fe4000001ff00 */
[----:B------:R-:W-:Y:S01]  /*35f0*/  CS2R R146, SRZ ;  /* 0x0000000000927805 */ /* 0x000fe2000001ff00 */
[----:B------:R-:W-:Y:S01]  /*3600*/  USHF.R.S32.HI UR4, URZ, 0x6, UR4 ;  /* 0x000000063f047899 */ /* 0x000fe20008011404 */
[----:B------:R-:W-:-:S02]  /*3610*/  CS2R R144, SRZ ;  /* 0x0000000000907805 */ /* 0x000fc4000001ff00 */
[----:B------:R-:W-:Y:S02]  /*3620*/  CS2R R142, SRZ ;  /* 0x00000000008e7805 */ /* 0x000fe4000001ff00 */
[----:B------:R-:W-:Y:S01]  /*3630*/  CS2R R140, SRZ ;  /* 0x00000000008c7805 */ /* 0x000fe2000001ff00 */
[----:B------:R-:W-:Y:S01]  /*3640*/  UISETP.LT.AND UP0, UPT, URZ, UR4, UPT ;  /* 0x000000043f00728c */ /* 0x000fe2000bf01270 */
[----:B------:R-:W-:Y:S02]  /*3650*/  CS2R R138, SRZ ;  /* 0x00000000008a7805 */ /* 0x000fe4000001ff00 */
[----:B------:R-:W-:Y:S02]  /*3660*/  CS2R R136, SRZ ;  /* 0x0000000000887805 */ /* 0x000fe4000001ff00 */
[----:B------:R-:W-:Y:S01]  /*3670*/  CS2R R134, SRZ ;  /* 0x0000000000867805 */ /* 0x000fe2000001ff00 */
[----:B------:R-:W-:Y:S01]  /*3680*/  USEL UR41, URZ, UR4, !UP0 ;  /* 0x000000043f297287 */ /* 0x000fe2000c000000 */
[----:B------:R-:W-:-:S02]  /*3690*/  CS2R R132, SRZ ;  /* 0x0000000000847805 */ /* 0x000fc4000001ff00 */
[----:B------:R-:W-:Y:S02]  /*36a0*/  CS2R R130, SRZ ;  /* 0x0000000000827805 */ /* 0x000fe4000001ff00 */
[----:B------:R-:W-:Y:S02]  /*36b0*/  CS2R R128, SRZ ;  /* 0x0000000000807805 */ /* 0x000fe4000001ff00 */
[----:B------:R-:W-:Y:S02]  /*36c0*/  CS2R R126, SRZ ;  /* 0x00000000007e7805 */ /* 0x000fe4000001ff00 */
[----:B------:R-:W-:Y:S02]  /*36d0*/  CS2R R124, SRZ ;  /* 0x00000000007c7805 */ /* 0x000fe4000001ff00 */
[----:B------:R-:W-:Y:S01]  /*36e0*/  ISETP.GT.AND P1, PT, R152, UR41, PT ;  /* 0x0000002998007c0c */ /* 0x000fe2000bf24270 */
[----:B------:R-:W-:Y:S01]  /*36f0*/  IMAD.MOV.U32 R172, RZ, RZ, RZ ;  /* 0x000000ffffac7224 */ /* 0x000fe200078e00ff */
        /* <DEDUP_REMOVED lines=49> */
[----:B------:R-:W-:Y:S01]  /*3a10*/  MOV R153, RZ ;  /* 0x000000ff00997202 */ /* 0x000fe20000000f00 */
[----:B------:R-:W-:Y:S06]  /*3a20*/  @!P1 BRA `(.L_x_1287) ;  /* 0x0000009c002c9947 */ /* 0x000fec0003800000 */
        /* <DEDUP_REMOVED lines=11> */
[----:B------:R-:W-:-:S04]  /*3ae0*/  ULOP3.LUT UR5, UR5, 0x3fff, URZ, 0xc0, !UPT ;  /* 0x00003fff05057892 */ /* 0x000fc8000f8ec03f */
[----:B------:R-:W-:-:S04]  /*3af0*/  ULOP3.LUT UR45, UR5, 0x2000000, URZ, 0xfc, !UPT ;  /* 0x02000000052d7892 */ /* 0x000fc8000f8efc3f */
[----:B------:R-:W-:Y:S08]  /*3b00*/  @!P0 BRA `(.L_x_1302) ;  /* 0x0000000000408947 */ /* 0x000ff00003800000 */
[----:B------:R-:W-:Y:S01]  /*3b10*/  MOV R0, 0x0 ;  /* 0x0000000000007802 */ /* 0x000fe20000000f00 */
[----:B------:R-:W-:Y:S01]  /*3b20*/  ULDC.64 UR4, c[0x4][0x88] ;  /* 0x0100220000047ab9 */ /* 0x000fe20000000a00 */
[----:B------:R-:W-:Y:S01]  /*3b30*/  ULDC.64 UR6, c[0x4][0x28] ;  /* 0x01000a0000067ab9 */ /* 0x000fe20000000a00 */
[----:B------:R-:W-:Y:S01]  /*3b40*/  IMAD.U32 R4, RZ, RZ, UR4 ;  /* 0x00000004ff047e24 */ /* 0x000fe2000f8e00ff */
[----:B------:R1:W2:Y:S01]  /*3b50*/  LDC.64 R14, c[0x4][R0] ;  /* 0x01000000000e7b82 */ /* 0x0002a20000000a00 */
[----:B------:R-:W-:Y:S01]  /*3b60*/  IMAD.U32 R5, RZ, RZ, UR5 ;  /* 0x00000005ff057e24 */ /* 0x000fe2000f8e00ff */
[----:B------:R-:W-:Y:S01]  /*3b70*/  ULDC.64 UR4, c[0x4][0x90] ;  /* 0x0100240000047ab9 */ /* 0x000fe20000000a00 */
[----:B------:R-:W-:Y:S01]  /*3b80*/  IMAD.U32 R10, RZ, RZ, UR6 ;  /* 0x00000006ff0a7e24 */ /* 0x000fe2000f8e00ff */
[----:B------:R-:W-:Y:S01]  /*3b90*/  MOV R6, UR4 ;  /* 0x0000000400067c02 */ /* 0x000fe20008000f00 */
[----:B------:R-:W-:Y:S01]  /*3ba0*/  IMAD.U32 R7, RZ, RZ, UR5 ;  /* 0x00000005ff077e24 */ /* 0x000fe2000f8e00ff */
[----:B------:R-:W-:Y:S01]  /*3bb0*/  MOV R11, UR7 ;  /* 0x00000007000b7c02 */ /* 0x000fe20008000f00 */
[----:B------:R-:W-:Y:S01]  /*3bc0*/  IMAD.MOV.U32 R8, RZ, RZ, 0x70 ;  /* 0x00000070ff087424 */ /* 0x000fe200078e00ff */
[----:B------:R-:W-:Y:S01]  /*3bd0*/  MOV R13, RZ ;  /* 0x000000ff000d7202 */ /* 0x000fe20000000f00 */
[----:B-1----:R-:W-:-:S07]  /*3be0*/  IMAD.MOV.U32 R12, RZ, RZ, 0x1 ;  /* 0x00000001ff0c7424 */ /* 0x002fce00078e00ff */
[----:B------:R-:W-:-:S07]  /*3bf0*/  LEPC R20, `(.L_x_1302) ;  /* 0x000000001014794e */ /* 0x000fce0000000000 */
[----:B--2---:R-:W-:Y:S05]  /*3c00*/  CALL.ABS.NOINC R14 ;  /* 0x000000000e007343 */ /* 0x004fea0003c00000 */
.L_x_1302:
[----:B------:R-:W-:Y:S01]  /*3c10*/  ULEA.HI UR4, UR37, UR37, URZ, 0x1 ;  /* 0x0000002525047291 */ /* 0x000fe2000f8f083f */
[----:B------:R-:W-:-:S03]  /*3c20*/  IMAD.U32 R3, RZ, RZ, UR47 ;  /* 0x0000002fff037e24 */ /* 0x000fc6000f8e00ff */
[----:B------:R-:W-:Y:S02]  /*3c30*/  ULOP3.LUT UR4, UR4, 0xfffffffe, URZ, 0xc0, !UPT ;  /* 0xfffffffe04047892 */ /* 0x000fe4000f8ec03f */
[----:B------:R-:W-:Y:S02]  /*3c40*/  ISETP.NE.AND P0, PT, R3, 0x3, PT ;  /* 0x000000030300780c */ /* 0x000fe40003f05270 */
[----:B------:R-:W-:-:S06]  /*3c50*/  UIADD3 UR4, UR37, -UR4, URZ ;  /* 0x8000000425047290 */ /* 0x000fcc000fffe03f */
[----:B------:R-:W-:-:S05]  /*3c60*/  IMAD.U32 R0, RZ, RZ, UR4 ;  /* 0x00000004ff007e24 */ /* 0x000fca000f8e00ff */
[----:B------:R-:W-:-:S04]  /*3c70*/  SHF.L.U32 R0, R0, 0x1f, RZ ;  /* 0x0000001f00007819 */ /* 0x000fc800000006ff */
[----:B------:R-:W1:Y:S02]  /*3c80*/  SYNCS.PHASECHK.TRANS64.TRYWAIT P1, [UR48+0x28c00], R0 ;  /* 0x028c0000ff0075a7 */ /* 0x000e640008020170 */
[----:B-1----:R-:W-:Y:S05]  /*3c90*/  @!P1 BRA `(.L_x_1303) ;  /* 0x000000e800849947 */ /* 0x002fea0003800000 */
.L_x_1448:
[----:B------:R-:W-:Y:S05]  /*3ca0*/  @!P0 BRA `(.L_x_1304) ;  /* 0x0000000000048947 */ /* 0x000fea0003800000 */
[----:B------:R-:W-:Y:S01]  /*3cb0*/  BPT.TRAP 0x1 ;  /* 0x000000040000795c */ /* 0x000fe20000300000 */
.L_x_1304:
[----:B------:R-:W-:Y:S01]  /*3cc0*/  IMAD.U32 R13, RZ, RZ, UR38 ;  /* 0x00000026ff0d7e24 */ /* 0x000fe2000f8e00ff */
[----:B------:R-:W-:-:S04]  /*3cd0*/  MOV R6, UR39 ;  /* 0x0000002700067c02 */ /* 0x000fc80008000f00 */
[----:B------:R-:W-:Y:S02]  /*3ce0*/  LEA R6, R6, UR48, 0x3 ;  /* 0x0000003006067c11 */ /* 0x000fe4000f8e18ff */
[----:B------:R-:W-:-:S04]  /*3cf0*/  SHF.L.U32 R13, R13, 0x1f, RZ ;  /* 0x0000001f0d0d7819 */ /* 0x000fc800000006ff */
[----:B------:R2:W3:Y:S01]  /*3d00*/  SYNCS.PHASECHK.TRANS64.TRYWAIT P1, [R6+URZ+0x28c30], R13 ;  /* 0x028c300d060075a7 */ /* 0x0004e2000802017f */
[----:B------:R-:W-:Y:S05]  /*3d10*/  @!P0 BRA `(.L_x_1305) ;  /* 0x0000000000048947 */ /* 0x000fea0003800000 */
[----:B------:R-:W-:Y:S01]  /*3d20*/  BPT.TRAP 0x1 ;  /* 0x000000040000795c */ /* 0x000fe20000300000 */
.L_x_1305:
[----:B---3--:R-:W-:Y:S05]  /*3d30*/  @P1 BRA `(.L_x_1306) ;  /* 0x0000000000081947 */ /* 0x008fea0003800000 */
[----:B------:R-:W3:Y:S02]  /*3d40*/  SYNCS.PHASECHK.TRANS64.TRYWAIT P1, [R6+URZ+0x28c30], R13 ;  /* 0x028c300d060075a7 */ /* 0x000ee4000802017f */
[----:B---3--:R-:W-:Y:S05]  /*3d50*/  @!P1 BRA `(.L_x_1307) ;  /* 0x000000e8006c9947 */ /* 0x008fea0003800000 */
.L_x_1306:
[----:B-1----:R-:W1:Y:S01]  /*3d60*/  S2R R3, SR_TID.X ;  /* 0x0000000000037919 */ /* 0x002e620000002100 */
[----:B------:R-:W-:-:S04]  /*3d70*/  UIADD3 UR4, UR48, 0x22400, URZ ;  /* 0x0002240030047890 */ /* 0x000fc8000fffe03f */
[----:B------:R-:W-:-:S04]  /*3d80*/  USHF.R.U32.HI UR4, URZ, 0x4, UR4 ;  /* 0x000000043f047899 */ /* 0x000fc80008011604 */
[----:B------:R-:W-:-:S06]  /*3d90*/  ULOP3.LUT UR4, UR4, 0x3fff, URZ, 0xc0, !UPT ;  /* 0x00003fff04047892 */ /* 0x000fcc000f8ec03f */
[----:B------:R-:W-:Y:S01]  /*3da0*/  IMAD.U32 R0, RZ, RZ, UR4 ;  /* 0x00000004ff007e24 */ /* 0x000fe2000f8e00ff */
        /* <DEDUP_REMOVED lines=10> */
[----:B------:R-:W1:Y:S01]  /*3e50*/  LDC R9, c[0x0][0x2e0] ;  /* 0x0000b800ff097b82 */ /* 0x000e620000000800 */
[----:B------:R-:W-:Y:S01]  /*3e60*/  UMOV UR7, 0x40000040 ;  /* 0x4000004000077882 */ /* 0x000fe20000000000 */
[----:B------:R-:W-:Y:S01]  /*3e70*/  UMOV UR5, 0x40000040 ;  /* 0x4000004000057882 */ /* 0x000fe20000000000 */
[----:B------:R-:W-:Y:S01]  /*3e80*/  ULOP3.LUT UR4, UR4, 0x3fff, URZ, 0xc0, !UPT ;  /* 0x00003fff04047892 */ /* 0x000fe2000f8ec03f */
[----:B------:R-:W-:Y:S01]  /*3e90*/  IMAD.MOV.U32 R5, RZ, RZ, -0x40 ;  /* 0xffffffc0ff057424 */ /* 0x000fe200078e00ff */
[----:B------:R-:W-:Y:S01]  /*3ea0*/  UMOV UR11, 0x40000040 ;  /* 0x40000040000b7882 */ /* 0x000fe20000000000 */
[----:B------:R-:W-:Y:S01]  /*3eb0*/  UMOV UR9, 0x40000040 ;  /* 0x4000004000097882 */ /* 0x000fe20000000000 */
[----:B------:R-:W-:Y:S01]  /*3ec0*/  ULEA UR18, UR39, UR18, 0x9 ;  /* 0x0000001227127291 */ /* 0x000fe2000f8e483f */
[----:B------:R-:W4:Y:S01]  /*3ed0*/  LDC.64 R10, c[0x0][0x9e0] ;  /* 0x00027800ff0a7b82 */ /* 0x000f220000000a00 */
[----:B------:R-:W-:Y:S01]  /*3ee0*/  ULOP3.LUT UR16, UR4, 0x10000, URZ, 0xfc, !UPT ;  /* 0x0001000004107892 */ /* 0x000fe2000f8efc3f */
[----:B------:R-:W-:Y:S01]  /*3ef0*/  IMAD R4, R152, R5, 0x41 ;  /* 0x0000004198047424 */ /* 0x000fe200078e0205 */
[----:B------:R-:W-:Y:S01]  /*3f00*/  UIADD3 UR6, UR18, 0x2, URZ ;  /* 0x0000000212067890 */ /* 0x000fe2000fffe03f */
[----:B------:R-:W-:Y:S01]  /*3f10*/  @!P1 IADD3 R3, R6, 0x28c40, RZ ;  /* 0x00028c4006039810 */ /* 0x000fe20007ffe0ff */
[----:B------:R-:W-:-:S02]  /*3f20*/  UIADD3 UR4, UR16, 0x2, URZ ;  /* 0x0000000210047890 */ /* 0x000fc4000fffe03f */
[----:B------:R-:W-:Y:S01]  /*3f30*/  UIADD3 UR10, UR18, 0x4, URZ ;  /* 0x00000004120a7890 */ /* 0x000fe2000fffe03f */
[----:B------:R-:W5:Y:S01]  /*3f40*/  LDC R12, c[0x0][0x288] ;  /* 0x0000a200ff0c7b82 */ /* 0x000f620000000800 */
[----:B------:R-:W-:Y:S02]  /*3f50*/  UIADD3 UR8, UR16, 0x4, URZ ;  /* 0x0000000410087890 */ /* 0x000fe4000fffe03f */
[----:B------:R-:W-:Y:S01]  /*3f60*/  HGMMA.64x64x16.F32 R24, gdesc[UR16], RZ, !UPT, gsb0 ;  /* 0x00e00000101879f0 */ /* 0x000fe2000c0008ff */
[----:B------:R-:W-:Y:S01]  /*3f70*/  UIADD3 UR14, UR18, 0x6, URZ ;  /* 0x00000006120e7890 */ /* 0x000fe2000fffe03f */
[----:B------:R-:W-:Y:S01]  /*3f80*/  @!P1 PRMT R3, RZ, 0x654, R3 ;  /* 0x00000654ff039816 */ /* 0x000fe20000000003 */
[----:B------:R-:W-:Y:S01]  /*3f90*/  UIADD3 UR12, UR16, 0x6, URZ ;  /* 0x00000006100c7890 */ /* 0x000fe2000fffe03f */
[----:B------:R-:W-:Y:S01]  /*3fa0*/  UMOV UR15, 0x40000040 ;  /* 0x40000040000f7882 */ /* 0x000fe20000000000 */
[----:B------:R-:W-:Y:S01]  /*3fb0*/  UMOV UR13, 0x40000040 ;  /* 0x40000040000d7882 */ /* 0x000fe20000000000 */
[----:B-1----:R-:W-:Y:S01]  /*3fc0*/  IMAD R5, R9, UR49, R4 ;  /* 0x0000003109057c24 */ /* 0x002fe2000f8e0204 */
[----:B----4-:R-:W-:-:S04]  /*3fd0*/  ISETP.GE.AND P2, PT, R11, 0x1, PT ;  /* 0x000000010b00780c */ /* 0x010fc80003f46270 */
[----:B-----5:R-:W-:Y:S01]  /*3fe0*/  IADD3 R7, R5, -R12, -R2 ;  /* 0x8000000c05077210 */ /* 0x020fe20007ffe802 */
[----:B------:R-:W-:Y:S01]  /*3ff0*/  VIADD R5, R16, UR42 ;  /* 0x0000002a10057c36 */ /* 0x000fe20008000000 */
[----:B------:R-:W-:Y:S02]  /*4000*/  WARPGROUP.DEPBAR.LE gsb0, 0x0 ;  /* 0x00008000000079c5 */ /* 0x000fe40000010000 */
[----:B------:R-:W-:-:S06]  /*4010*/  WARPGROUP.ARRIVE ;  /* 0x00000000000079c5 */ /* 0x000fcc0000000000 */
[----:B------:R-:W-:Y:S01]  /*4020*/  HGMMA.64x64x16.F32 R24, gdesc[UR4], R24, gsb0 ;  /* 0x00e00000041879f0 */ /* 0x000fe20008000818 */
[----:B------:R-:W-:Y:S02]  /*4030*/  ULDC.64 UR6, c[0x0][0x9d8] ;  /* 0x0002760000067ab9 */ /* 0x000fe40000000a00 */
[----:B------:R-:W-:-:S06]  /*4040*/  ULOP3.LUT UR20, URZ, UR7, URZ, 0x33, !UPT ;  /* 0x000000073f147292 */ /* 0x000fcc000f8e333f */
[----:B------:R-:W-:Y:S01]  /*4050*/  VIADD R58, R7, UR20 ;  /* 0x00000014073a7c36 */ /* 0x000fe20008000000 */
        /* <DEDUP_REMOVED lines=37> */
[----:B------:R4:W-:Y:S01]  /*42b0*/  @!P1 SYNCS.ARRIVE.TRANS64.RED.A1T0 RZ, [R3+URZ], RZ ;  /* 0x000000ff03ff99a7 */ /* 0x0009e2000810043f */
[----:B------:R-:W-:Y:S01]  /*42c0*/  FMUL.FTZ R46, R46, UR6 ;  /* 0x000000062e2e7c20 */ /* 0x000fe20008410000 */
[----:B------:R-:W-:Y:S01]  /*42d0*/  FMUL.FTZ R31, R31, UR6 ;  /* 0x000000061f1f7c20 */ /* 0x000fe20008410000 */
[----:B------:R-:W-:Y:S01]  /*42e0*/  FMUL.FTZ R47, R47, UR6 ;  /* 0x000000062f2f7c20 */ /* 0x000fe20008410000 */
[----:B------:R5:W1:Y:S08]  /*42f0*/  MUFU.TANH R26, R38 ;  /* 0x00000026001a7308 */ /* 0x000a700000002400 */
[----:B------:R-:W1:Y:S01]  /*4300*/  MUFU.TANH R24, R24 ;  /* 0x0000001800187308 */ /* 0x000e620000002400 */
[----:B-----5:R-:W-:-:S05]  /*4310*/  LEA R38, R152, 0xffffffc0, 0x6 ;  /* 0xffffffc098267811 */ /* 0x020fca00078e30ff */
[----:B----4-:R-:W-:Y:S02]  /*4320*/  IMAD R3, R9, UR49, -R38 ;  /* 0x0000003109037c24 */ /* 0x010fe4000f8e0a26 */
[----:B------:R-:W4:Y:S08]  /*4330*/  MUFU.TANH R25, R25 ;  /* 0x0000001900197308 */ /* 0x000f300000002400 */
[----:B------:R-:W1:Y:S08]  /*4340*/  MUFU.TANH R28, R28 ;  /* 0x0000001c001c7308 */ /* 0x000e700000002400 */
        /* <DEDUP_REMOVED lines=23> */
[----:B------:R5:W1:Y:S08]  /*44c0*/  MUFU.TANH R27, R39 ;  /* 0x00000027001b7308 */ /* 0x000a700000002400 */
[----:B------:R2:W1:Y:S01]  /*44d0*/  MUFU.TANH R30, R46 ;  /* 0x0000002e001e7308 */ /* 0x0004620000002400 */
[----:B-----5:R-:W-:-:S07]  /*44e0*/  IMAD.IADD R39, R7, 0x1, R10 ;  /* 0x0000000107277824 */ /* 0x020fce00078e020a */
[----:B------:R-:W1:Y:S01]  /*44f0*/  MUFU.TANH R21, R31 ;  /* 0x0000001f00157308 */ /* 0x000e620000002400 */
[----:B--2---:R-:W-:Y:S01]  /*4500*/  IADD3 R46, -R2, R3, RZ ;  /* 0x00000003022e7210 */ /* 0x004fe20007ffe1ff */
[----:B------:R-:W-:-:S06]  /*4510*/  IMAD.IADD R3, R58, 0x1, R5 ;  /* 0x000000013a037824 */ /* 0x000fcc00078e0205 */
[----:B------:R2:W1:Y:S02]  /*4520*/  MUFU.TANH R31, R47 ;  /* 0x0000002f001f7308 */ /* 0x0004640000002400 */
[----:B--2---:R-:W-:Y:S02]  /*4530*/  IADD3 R47, R4, -0x1, RZ ;  /* 0xffffffff042f7810 */ /* 0x004fe40007ffe0ff */
[----:B------:R-:W-:Y:S01]  /*4540*/  VIADDMNMX R4, R5, R39, R46, PT ;  /* 0x0000002705047246 */ /* 0x000fe2000380012e */
[----:B----4-:R-:W-:Y:S06]  /*4550*/  @!P2 BRA `(.L_x_1308) ;  /* 0x000000000054a947 */ /* 0x010fec0003800000 */
[----:B------:R-:W-:Y:S01]  /*4560*/  IMAD R8, R9, UR49, -R12 ;  /* 0x0000003109087c24 */ /* 0x000fe2000f8e0a0c */
[----:B------:R-:W-:Y:S03]  /*4570*/  BSSY B0, `(.L_x_1309) ;  /* 0x000000f000007945 */ /* 0x000fe60003800000 */
[----:B------:R-:W-:-:S05]  /*4580*/  IMAD.IADD R8, R5, 0x1, R8 ;  /* 0x0000000105087824 */ /* 0x000fca00078e0208 */
[----:B------:R-:W-:-:S13]  /*4590*/  ISETP.GT.AND P3, PT, R8, -0x1, PT ;  /* 0xffffffff0800780c */ /* 0x000fda0003f64270 */
[----:B------:R-:W-:Y:S05]  /*45a0*/  @P3 BRA `(.L_x_1310) ;  /* 0x00000000001c3947 */ /* 0x000fea0003800000 */
[----:B------:R-:W-:Y:S02]  /*45b0*/  ISETP.NE.AND P3, PT, R11, 0x1, PT ;  /* 0x000000010b00780c */ /* 0x000fe40003f65270 */
[----:B------:R-:W-:-:S11]  /*45c0*/  LOP3.LUT R7, RZ, R8, RZ, 0x33, !PT ;  /* 0x00000008ff077212 */ /* 0x000fd600078e33ff */
[----:B------:R-:W2:Y:S02]  /*45d0*/  @P3 LDC.64 R60, c[0x0][0x9e8] ;  /* 0x00027a00ff3c3b82 */ /* 0x000ea40000000a00 */
[----:B--2---:R-:W-:-:S05]  /*45e0*/  @P3 IMAD.HI.U32 R8, R7, R60, RZ ;  /* 0x0000003c07083227 */ /* 0x004fca00078e00ff */
[----:B------:R-:W-:-:S04]  /*45f0*/  @P3 SHF.R.U32.HI R7, RZ, R61, R8 ;  /* 0x0000003dff073219 */ /* 0x000fc80000011608 */
[----:B------:R-:W-:Y:S01]  /*4600*/  LOP3.LUT R8, RZ, R7, RZ, 0x33, !PT ;  /* 0x00000007ff087212 */ /* 0x000fe200078e33ff */
[----:B------:R-:W-:Y:S06]  /*4610*/  BRA `(.L_x_1311) ;  /* 0x0000000000107947 */ /* 0x000fec0003800000 */
.L_x_1310:
[----:B------:R-:W-:-:S13]  /*4620*/  ISETP.NE.AND P3, PT, R11, 0x1, PT ;  /* 0x000000010b00780c */ /* 0x000fda0003f65270 */
[----:B------:R-:W2:Y:S02]  /*4630*/  @P3 LDC.64 R60, c[0x0][0x9e8] ;  /* 0x00027a00ff3c3b82 */ /* 0x000ea40000000a00 */
[----:B--2---:R-:W-:-:S05]  /*4640*/  @P3 IMAD.HI.U32 R14, R8, R60, RZ ;  /* 0x0000003c080e3227 */ /* 0x004fca00078e00ff */
[----:B------:R-:W-:-:S07]  /*4650*/  @P3 SHF.R.U32.HI R8, RZ, R61, R14 ;  /* 0x0000003dff083219 */ /* 0x000fce000001160e */
.L_x_1311:
[----:B------:R-:W-:Y:S05]  /*4660*/  BSYNC B0 ;  /* 0x0000000000007941 */ /* 0x000fea0003800000 */
.L_x_1309:
[----:B------:R-:W-:-:S05]  /*4670*/  IMAD R7, R8, R11, -R38 ;  /* 0x0000000b08077224 */ /* 0x000fca00078e0a26 */
[----:B------:R-:W-:-:S04]  /*4680*/  IADD3 R8, -R2, R7, RZ ;  /* 0x0000000702087210 */ /* 0x000fc80007ffe1ff */
[----:B------:R-:W-:Y:S02]  /*4690*/  VIMNMX R3, R3, R8, !PT ;  /* 0x0000000803037248 */ /* 0x000fe40007fe0100 */
[----:B------:R-:W-:-:S07]  /*46a0*/  VIADDMNMX R4, R8, R11, R4, PT ;  /* 0x0000000b08047246 */ /* 0x000fce0003800104 */
.L_x_1308:
[C---:B------:R-:W-:Y:S02]  /*46b0*/  ISETP.GE.AND P3, PT, R47.reuse, 0x2, PT ;  /* 0x000000022f00780c */ /* 0x040fe40003f66270 */
[----:B------:R-:W-:Y:S02]  /*46c0*/  ISETP.GE.AND P4, PT, R47, 0x9, PT ;  /* 0x000000092f00780c */ /* 0x000fe40003f86270 */
[C---:B------:R-:W-:Y:S02]  /*46d0*/  ISETP.GT.AND P6, PT, R3.reuse, 0x1, !P3 ;  /* 0x000000010300780c */ /* 0x040fe40005fc4270 */
[----:B------:R-:W-:Y:S02]  /*46e0*/  ISETP.GT.AND P5, PT, R3, 0x8, !P4 ;  /* 0x000000080300780c */ /* 0x000fe400067a4270 */
[C---:B------:R-:W-:Y:S02]  /*46f0*/  ISETP.LT.OR P6, PT, R4.reuse, 0x2, P6 ;  /* 0x000000020400780c */ /* 0x040fe400037c1670 */
[----:B------:R-:W-:-:S02]  /*4700*/  ISETP.LT.OR P5, PT, R4, 0x9, P5 ;  /* 0x000000090400780c */ /* 0x000fc40002fa1670 */
[----:B------:R-:W-:Y:S02]  /*4710*/  FSEL R57, R25, -INF , !P6 ;  /* 0xff80000019397808 */ /* 0x000fe40007000000 */
[----:B------:R-:W-:Y:S02]  /*4720*/  ISETP.GE.AND P6, PT, R47, 0xa, PT ;  /* 0x0000000a2f00780c */ /* 0x000fe40003fc6270 */
[----:B-1----:R-:W-:Y:S02]  /*4730*/  FSEL R59, R28, -INF , !P5 ;  /* 0xff8000001c3b7808 */ /* 0x002fe40006800000 */
[----:B------:R-:W-:Y:S02]  /*4740*/  ISETP.GT.AND P5, PT, R3, 0x9, !P6 ;  /* 0x000000090300780c */ /* 0x000fe400077a4270 */
[----:B------:R-:W-:Y:S02]  /*4750*/  P2R R28, PR, RZ, 0x40 ;  /* 0x00000040ff1c7803 */ /* 0x000fe40000000000 */
[----:B------:R-:W-:-:S02]  /*4760*/  ISETP.LT.OR P5, PT, R4, 0xa, P5 ;  /* 0x0000000a0400780c */ /* 0x000fc40002fa1670 */
[----:B------:R-:W-:Y:S02]  /*4770*/  ISETP.GE.AND P6, PT, R47, 0x11, PT ;  /* 0x000000112f00780c */ /* 0x000fe40003fc6270 */
[----:B------:R-:W-:Y:S02]  /*4780*/  FSEL R61, R29, -INF , !P5 ;  /* 0xff8000001d3d7808 */ /* 0x000fe40006800000 */
[----:B------:R-:W-:Y:S02]  /*4790*/  ISETP.GT.AND P5, PT, R3, 0x10, !P6 ;  /* 0x000000100300780c */ /* 0x000fe400077a4270 */
[----:B------:R-:W-:Y:S02]  /*47a0*/  P2R R29, PR, RZ, 0x40 ;  /* 0x00000040ff1d7803 */ /* 0x000fe40000000000 */
[----:B------:R-:W-:Y:S02]  /*47b0*/  ISETP.LT.OR P5, PT, R4, 0x11, P5 ;  /* 0x000000110400780c */ /* 0x000fe40002fa1670 */
[----:B------:R-:W-:-:S02]  /*47c0*/  ISETP.GE.AND P6, PT, R47, 0x12, PT ;  /* 0x000000122f00780c */ /* 0x000fc40003fc6270 */
[----:B------:R-:W-:Y:S02]  /*47d0*/  FSEL R63, R32, -INF , !P5 ;  /* 0xff800000203f7808 */ /* 0x000fe40006800000 */
[----:B------:R-:W-:Y:S02]  /*47e0*/  ISETP.GT.AND P5, PT, R3, 0x11, !P6 ;  /* 0x000000110300780c */ /* 0x000fe400077a4270 */
[----:B------:R-:W-:Y:S02]  /*47f0*/  P2R R32, PR, RZ, 0x40 ;  /* 0x00000040ff207803 */ /* 0x000fe40000000000 */
[----:B------:R-:W-:Y:S02]  /*4800*/  ISETP.LT.OR P5, PT, R4, 0x12, P5 ;  /* 0x000000120400780c */ /* 0x000fe40002fa1670 */
[----:B------:R-:W-:Y:S02]  /*4810*/  ISETP.GE.AND P6, PT, R47, 0x19, PT ;  /* 0x000000192f00780c */ /* 0x000fe40003fc6270 */
[----:B------:R-:W-:-:S02]  /*4820*/  FSEL R65, R33, -INF , !P5 ;  /* 0xff80000021417808 */ /* 0x000fc40006800000 */
[----:B------:R-:W-:Y:S02]  /*4830*/  ISETP.GT.AND P5, PT, R3, 0x18, !P6 ;  /* 0x000000180300780c */ /* 0x000fe400077a4270 */
[----:B------:R-:W-:Y:S02]  /*4840*/  P2R R33, PR, RZ, 0x40 ;  /* 0x00000040ff217803 */ /* 0x000fe40000000000 */
[----:B------:R-:W-:Y:S02]  /*4850*/  ISETP.LT.OR P5, PT, R4, 0x19, P5 ;  /* 0x000000190400780c */ /* 0x000fe40002fa1670 */
[----:B------:R-:W-:Y:S02]  /*4860*/  ISETP.GE.AND P6, PT, R47, 0x1a, PT ;  /* 0x0000001a2f00780c */ /* 0x000fe40003fc6270 */
[----:B------:R-:W-:Y:S02]  /*4870*/  FSEL R67, R36, -INF , !P5 ;  /* 0xff80000024437808 */ /* 0x000fe40006800000 */
[----:B------:R-:W-:-:S02]  /*4880*/  ISETP.GT.AND P5, PT, R3, 0x19, !P6 ;  /* 0x000000190300780c */ /* 0x000fc400077a4270 */
[----:B------:R-:W-:Y:S02]  /*4890*/  P2R R36, PR, RZ, 0x40 ;  /* 0x00000040ff247803 */ /* 0x000fe40000000000 */
[----:B------:R-:W-:Y:S02]  /*48a0*/  ISETP.LT.OR P5, PT, R4, 0x1a, P5 ;  /* 0x0000001a0400780c */ /* 0x000fe40002fa1670 */
[----:B------:R-:W-:Y:S02]  /*48b0*/  ISETP.GE.AND P6, PT, R47, 0x21, PT ;  /* 0x000000212f00780c */ /* 0x000fe40003fc6270 */
[----:B------:R-:W-:Y:S02]  /*48c0*/  FSEL R69, R37, -INF , !P5 ;  /* 0xff80000025457808 */ /* 0x000fe40006800000 */
[----:B------:R-:W-:Y:S02]  /*48d0*/  ISETP.GT.AND P5, PT, R3, 0x20, !P6 ;  /* 0x000000200300780c */ /* 0x000fe400077a4270 */
[----:B------:R-:W-:-:S02]  /*48e0*/  P2R R60, PR, RZ, 0x40 ;  /* 0x00000040ff3c7803 */ /* 0x000fc40000000000 */
[----:B------:R-:W-:Y:S02]  /*48f0*/  ISETP.LT.OR P5, PT, R4, 0x21, P5 ;  /* 0x000000210400780c */ /* 0x000fe40002fa1670 */
[----:B------:R-:W-:Y:S02]  /*4900*/  ISETP.GE.AND P6, PT, R47, 0x22, PT ;  /* 0x000000222f00780c */ /* 0x000fe40003fc6270 */
[----:B------:R-:W-:Y:S02]  /*4910*/  FSEL R71, R40, -INF , !P5 ;  /* 0xff80000028477808 */ /* 0x000fe40006800000 */
        /* <DEDUP_REMOVED lines=22> */
[----:B------:R-:W-:-:S04]  /*4a80*/  ISETP.LT.OR P5, PT, R4, 0x32, P5 ;  /* 0x000000320400780c */ /* 0x000fc80002fa1670 */
[----:B------:R-:W-:Y:S02]  /*4a90*/  FSEL R49, R49, -INF , !P5 ;  /* 0xff80000031317808 */ /* 0x000fe40006800000 */
[----:B------:R-:W-:-:S04]  /*4aa0*/  ISETP.GE.AND P5, PT, R47, 0x39, PT ;  /* 0x000000392f00780c */ /* 0x000fc80003fa6270 */
[----:B------:R-:W-:-:S04]  /*4ab0*/  ISETP.GT.AND P6, PT, R3, 0x38, !P5 ;  /* 0x000000380300780c */ /* 0x000fc80006fc4270 */
[----:B------:R-:W-:-:S04]  /*4ac0*/  ISETP.LT.OR P6, PT, R4, 0x39, P6 ;  /* 0x000000390400780c */ /* 0x000fc800037c1670 */
[----:B------:R-:W-:Y:S02]  /*4ad0*/  FSEL R81, R52, -INF , !P6 ;  /* 0xff80000034517808 */ /* 0x000fe40007000000 */
[----:B------:R-:W-:-:S04]  /*4ae0*/  ISETP.GE.AND P6, PT, R47, 0x1, PT ;  /* 0x000000012f00780c */ /* 0x000fc80003fc6270 */
[----:B------:R-:W-:Y:S02]  /*4af0*/  P2R R14, PR, RZ, 0x40 ;  /* 0x00000040ff0e7803 */ /* 0x000fe40000000000 */
[----:B------:R-:W-:-:S04]  /*4b00*/  ISETP.GT.AND P6, PT, R3, RZ, !P6 ;  /* 0x000000ff0300720c */ /* 0x000fc800077c4270 */
[----:B------:R-:W-:-:S04]  /*4b10*/  ISETP.LT.OR P6, PT, R4, 0x1, P6 ;  /* 0x000000010400780c */ /* 0x000fc800037c1670 */
[----:B------:R-:W-:Y:S02]  /*4b20*/  FSEL R37, R24, -INF , !P6 ;  /* 0xff80000018257808 */ /* 0x000fe40007000000 */
[----:B------:R-:W-:-:S04]  /*4b30*/  ISETP.GE.AND P6, PT, R47, 0x3a, PT ;  /* 0x0000003a2f00780c */ /* 0x000fc80003fc6270 */
[----:B------:R-:W-:Y:S02]  /*4b40*/  P2R R47, PR, RZ, 0x40 ;  /* 0x00000040ff2f7803 */ /* 0x000fe40000000000 */
[----:B------:R-:W-:Y:S01]  /*4b50*/  ISETP.GT.AND P6, PT, R3, 0x39, !P6 ;  /* 0x000000390300780c */ /* 0x000fe200077c4270 */
[----:B------:R-:W-:-:S03]  /*4b60*/  VIADD R3, R5, 0x8 ;  /* 0x0000000805037836 */ /* 0x000fc60000000000 */
[----:B------:R-:W-:Y:S02]  /*4b70*/  ISETP.LT.OR P6, PT, R4, 0x3a, P6 ;  /* 0x0000003a0400780c */ /* 0x000fe400037c1670 */
[----:B------:R-:W-:Y:S02]  /*4b80*/  VIADDMNMX R4, R3, R39, R46, PT ;  /* 0x0000002703047246 */ /* 0x000fe4000380012e */
[----:B------:R-:W-:Y:S02]  /*4b90*/  FSEL R53, R53, -INF , !P6 ;  /* 0xff80000035357808 */ /* 0x000fe40007000000 */
[----:B------:R-:W-:Y:S01]  /*4ba0*/  IADD3 R3, R58, 0x8, R5 ;  /* 0x000000083a037810 */ /* 0x000fe20007ffe005 */
[----:B------:R-:W-:Y:S06]  /*4bb0*/  @!P2 BRA `(.L_x_1312) ;  /* 0x000000000054a947 */ /* 0x000fec0003800000 */
[----:B------:R-:W-:Y:S01]  /*4bc0*/  IMAD R8, R9, UR49, -R12 ;  /* 0x0000003109087c24 */ /* 0x000fe2000f8e0a0c */
[----:B------:R-:W-:Y:S04]  /*4bd0*/  BSSY B0, `(.L_x_1313) ;  /* 0x000000f000007945 */ /* 0x000fe80003800000 */
[----:B------:R-:W-:-:S04]  /*4be0*/  IADD3 R7, R8, 0x8, R5 ;  /* 0x0000000808077810 */ /* 0x000fc80007ffe005 */
        /* <DEDUP_REMOVED lines=9> */
.L_x_1314:
[----:B------:R-:W-:-:S13]  /*4c80*/  ISETP.NE.AND P6, PT, R11, 0x1, PT ;  /* 0x000000010b00780c */ /* 0x000fda0003fc5270 */
[----:B------:R-:W1:Y:S02]  /*4c90*/  @P6 LDC.64 R24, c[0x0][0x9e8] ;  /* 0x00027a00ff186b82 */ /* 0x000e640000000a00 */
[----:B-1----:R-:W-:-:S05]  /*4ca0*/  @P6 IMAD.HI.U32 R8, R7, R24, RZ ;  /* 0x0000001807086227 */ /* 0x002fca00078e00ff */
[----:B------:R-:W-:-:S07]  /*4cb0*/  @P6 SHF.R.U32.HI R7, RZ, R25, R8 ;  /* 0x00000019ff076219 */ /* 0x000fce0000011608 */
.L_x_1315:
[----:B------:R-:W-:Y:S05]  /*4cc0*/  BSYNC B0 ;  /* 0x0000000000007941 */ /* 0x000fea0003800000 */
.L_x_1313:
[----:B------:R-:W-:-:S04]  /*4cd0*/  IMAD R7, R7, R11, -R38 ;  /* 0x0000000b07077224 */ /* 0x000fc800078e0a26 */
[----:B------:R-:W-:-:S05]  /*4ce0*/  IMAD.IADD R8, R7, 0x1, -R2 ;  /* 0x0000000107087824 */ /* 0x000fca00078e0a02 */
[----:B------:R-:W-:Y:S02]  /*4cf0*/  VIMNMX R3, R3, R8, !PT ;  /* 0x0000000803037248 */ /* 0x000fe40007fe0100 */
[----:B------:R-:W-:-:S07]  /*4d00*/  VIADDMNMX R4, R8, R11, R4, PT ;  /* 0x0000000b08047246 */ /* 0x000fce0003800104 */
.L_x_1312:
[----:B------:R-:W-:Y:S01]  /*4d10*/  BAR.SYNC.DEFER_BLOCKING 0xf, 0x100 ;  /* 0x03c4000000007b1d */ /* 0x000fe20000010000 */
[----:B------:R-:W-:Y:S02]  /*4d20*/  ISETP.GT.AND P3, PT, R3, 0x1, !P3 ;  /* 0x000000010300780c */ /* 0x000fe40005f64270 */
[----:B------:R-:W-:Y:S02]  /*4d30*/  FMNMX.FTZ R7, R37, R57, !PT ;  /* 0x0000003925077209 */ /* 0x000fe40007810000 */
[----:B------:R-:W-:Y:S01]  /*4d40*/  ISETP.LT.OR P3, PT, R4, 0x2, P3 ;  /* 0x000000020400780c */ /* 0x000fe20001f61670 */
[----:B------:R-:W-:Y:S01]  /*4d50*/  ULDC UR10, c[0x0][0x988] ;  /* 0x00026200000a7ab9 */ /* 0x000fe20000000800 */
[----:B------:R-:W-:Y:S02]  /*4d60*/  FMNMX.FTZ R7, R59, R7, !PT ;  /* 0x000000073b077209 */ /* 0x000fe40007810000 */
[----:B------:R-:W-:Y:S02]  /*4d70*/  FSEL R15, R15, -INF , !P3 ;  /* 0xff8000000f0f7808 */ /* 0x000fe40005800000 */
[----:B------:R-:W-:-:S02]  /*4d80*/  ISETP.NE.AND P3, PT, R28, RZ, PT ;  /* 0x000000ff1c00720c */ /* 0x000fc40003f65270 */
[----:B------:R-:W-:Y:S02]  /*4d90*/  FMNMX.FTZ R7, R61, R7, !PT ;  /* 0x000000073d077209 */ /* 0x000fe40007810000 */
[----:B------:R-:W-:Y:S02]  /*4da0*/  ISETP.GT.AND P3, PT, R3, 0x9, !P3 ;  /* 0x000000090300780c */ /* 0x000fe40005f64270 */
[----:B------:R-:W-:Y:S02]  /*4db0*/  FMNMX.FTZ R7, R63, R7, !PT ;  /* 0x000000073f077209 */ /* 0x000fe40007810000 */
[----:B------:R-:W-:Y:S02]  /*4dc0*/  ISETP.LT.OR P3, PT, R4, 0xa, P3 ;  /* 0x0000000a0400780c */ /* 0x000fe40001f61670 */
[----:B------:R-:W-:Y:S02]  /*4dd0*/  FMNMX.FTZ R7, R65, R7, !PT ;  /* 0x0000000741077209 */ /* 0x000fe40007810000 */
[----:B------:R-:W-:-:S02]  /*4de0*/  FSEL R21, R21, -INF , !P3 ;  /* 0xff80000015157808 */ /* 0x000fc40005800000 */
[----:B------:R-:W-:Y:S02]  /*4df0*/  ISETP.NE.AND P3, PT, R29, RZ, PT ;  /* 0x000000ff1d00720c */ /* 0x000fe40003f65270 */
[----:B------:R-:W-:Y:S02]  /*4e00*/  FMNMX.FTZ R7, R67, R7, !PT ;  /* 0x0000000743077209 */ /* 0x000fe40007810000 */
[----:B------:R-:W-:Y:S02]  /*4e10*/  ISETP.GT.AND P3, PT, R3, 0x10, !P3 ;  /* 0x000000100300780c */ /* 0x000fe40005f64270 */
[----:B------:R-:W-:Y:S02]  /*4e20*/  FMNMX.FTZ R7, R69, R7, !PT ;  /* 0x0000000745077209 */ /* 0x000fe40007810000 */
[----:B------:R-:W-:Y:S02]  /*4e30*/  ISETP.LT.OR P3, PT, R4, 0x11, P3 ;  /* 0x000000110400780c */ /* 0x000fe40001f61670 */
[----:B------:R-:W-:-:S02]  /*4e40*/  FMNMX.FTZ R7, R71, R7, !PT ;  /* 0x0000000747077209 */ /* 0x000fc40007810000 */
[----:B------:R-:W-:Y:S02]  /*4e50*/  FSEL R24, R34, -INF , !P3 ;  /* 0xff80000022187808 */ /* 0x000fe40005800000 */
[----:B------:R-:W-:Y:S02]  /*4e60*/  ISETP.NE.AND P3, PT, R32, RZ, PT ;  /* 0x000000ff2000720c */ /* 0x000fe40003f65270 */
[----:B------:R-:W-:Y:S02]  /*4e70*/  FMNMX.FTZ R7, R73, R7, !PT ;  /* 0x0000000749077209 */ /* 0x000fe40007810000 */
[----:B------:R-:W-:Y:S02]  /*4e80*/  ISETP.GT.AND P3, PT, R3, 0x11, !P3 ;  /* 0x000000110300780c */ /* 0x000fe40005f64270 */
[----:B------:R-:W-:Y:S02]  /*4e90*/  FMNMX.FTZ R7, R75, R7, !PT ;  /* 0x000000074b077209 */ /* 0x000fe40007810000 */
[----:B------:R-:W-:-:S02]  /*4ea0*/  ISETP.LT.OR P3, PT, R4, 0x12, P3 ;  /* 0x000000120400780c */ /* 0x000fc40001f61670 */
[----:B------:R-:W-:Y:S02]  /*4eb0*/  FMNMX.FTZ R7, R77, R7, !PT ;  /* 0x000000074d077209 */ /* 0x000fe40007810000 */
[----:B------:R-:W-:Y:S02]  /*4ec0*/  FSEL R25, R35, -INF , !P3 ;  /* 0xff80000023197808 */ /* 0x000fe40005800000 */
[----:B------:R-:W-:Y:S02]  /*4ed0*/  ISETP.NE.AND P3, PT, R33, RZ, PT ;  /* 0x000000ff2100720c */ /* 0x000fe40003f65270 */
[----:B------:R-:W-:Y:S02]  /*4ee0*/  FMNMX.FTZ R7, R79, R7, !PT ;  /* 0x000000074f077209 */ /* 0x000fe40007810000 */
[----:B------:R-:W-:Y:S02]  /*4ef0*/  ISETP.GT.AND P3, PT, R3, 0x18, !P3 ;  /* 0x000000180300780c */ /* 0x000fe40005f64270 */
[----:B------:R-:W-:-:S02]  /*4f00*/  FMNMX.FTZ R7, R49, R7, !PT ;  /* 0x0000000731077209 */ /* 0x000fc40007810000 */
[----:B------:R-:W-:Y:S02]  /*4f10*/  ISETP.LT.OR P3, PT, R4, 0x19, P3 ;  /* 0x000000190400780c */ /* 0x000fe40001f61670 */
[----:B------:R-:W-:Y:S02]  /*4f20*/  FMNMX.FTZ R7, R81, R7, !PT ;  /* 0x0000000751077209 */ /* 0x000fe40007810000 */
[----:B------:R-:W-:Y:S02]  /*4f30*/  FSEL R26, R26, -INF , !P3 ;  /* 0xff8000001a1a7808 */ /* 0x000fe40005800000 */
[----:B------:R-:W-:Y:S02]  /*4f40*/  ISETP.NE.AND P3, PT, R36, RZ, PT ;  /* 0x000000ff2400720c */ /* 0x000fe40003f65270 */
[----:B------:R-:W-:Y:S02]  /*4f50*/  FMNMX.FTZ R32, R53, R7, !PT ;  /* 0x0000000735207209 */ /* 0x000fe40007810000 */
[----:B------:R-:W-:-:S02]  /*4f60*/  ISETP.GT.AND P3, PT, R3, 0x19, !P3 ;  /* 0x000000190300780c */ /* 0x000fc40005f64270 */
[----:B------:R-:W-:Y:S01]  /*4f70*/  ISETP.GT.AND P4, PT, R3, 0x8, !P4 ;  /* 0x000000080300780c */ /* 0x000fe20006784270 */
[----:B------:R-:W1:Y:S01]  /*4f80*/  SHFL.BFLY PT, R7, R32, 0x2, 0x1f ;  /* 0x0c401f0020077f89 */ /* 0x000e6200000e0000 */
[C---:B------:R-:W-:Y:S02]  /*4f90*/  ISETP.LT.OR P3, PT, R4.reuse, 0x1a, P3 ;  /* 0x0000001a0400780c */ /* 0x040fe40001f61670 */
[----:B------:R-:W-:Y:S02]  /*4fa0*/  ISETP.LT.OR P4, PT, R4, 0x9, P4 ;  /* 0x000000090400780c */ /* 0x000fe40002781670 */
[----:B------:R-:W-:Y:S02]  /*4fb0*/  FSEL R27, R27, -INF , !P3 ;  /* 0xff8000001b1b7808 */ /* 0x000fe40005800000 */
[----:B------:R-:W-:Y:S02]  /*4fc0*/  ISETP.NE.AND P3, PT, R60, RZ, PT ;  /* 0x000000ff3c00720c */ /* 0x000fe40003f65270 */
[----:B------:R-:W-:-:S02]  /*4fd0*/  FSEL R20, R20, -INF , !P4 ;  /* 0xff80000014147808 */ /* 0x000fc40006000000 */
[----:B------:R-:W-:Y:S02]  /*4fe0*/  ISETP.GT.AND P3, PT, R3, 0x20, !P3 ;  /* 0x000000200300780c */ /* 0x000fe40005f64270 */
[----:B------:R-:W-:Y:S02]  /*4ff0*/  ISETP.NE.AND P4, PT, R44, RZ, PT ;  /* 0x000000ff2c00720c */ /* 0x000fe40003f85270 */
[----:B------:R-:W-:Y:S02]  /*5000*/  ISETP.LT.OR P3, PT, R4, 0x21, P3 ;  /* 0x000000210400780c */ /* 0x000fe40001f61670 */
[----:B------:R-:W-:Y:S02]  /*5010*/  ISETP.NE.AND P6, PT, R14, RZ, PT ;  /* 0x000000ff0e00720c */ /* 0x000fe40003fc5270 */
[----:B------:R-:W-:Y:S02]  /*5020*/  FSEL R28, R42, -INF , !P3 ;  /* 0xff8000002a1c7808 */ /* 0x000fe40005800000 */
[----:B------:R-:W-:-:S02]  /*5030*/  ISETP.NE.AND P3, PT, R40, RZ, PT ;  /* 0x000000ff2800720c */ /* 0x000fc40003f65270 */
[C---:B------:R-:W-:Y:S02]  /*5040*/  ISETP.GT.AND P5, PT, R3.reuse, 0x38, !P5 ;  /* 0x000000380300780c */ /* 0x040fe40006fa4270 */
[----:B------:R-:W-:Y:S02]  /*5050*/  ISETP.GT.AND P3, PT, R3, 0x21, !P3 ;  /* 0x000000210300780c */ /* 0x000fe40005f64270 */
[----:B-1----:R-:W-:Y:S02]  /*5060*/  FMNMX.FTZ R34, R32, R7, !PT ;  /* 0x0000000720227209 */ /* 0x002fe40007810000 */
[C---:B------:R-:W-:Y:S02]  /*5070*/  ISETP.LT.OR P3, PT, R4.reuse, 0x22, P3 ;  /* 0x000000220400780c */ /* 0x040fe40001f61670 */
[----:B------:R-:W-:Y:S01]  /*5080*/  ISETP.LT.OR P5, PT, R4, 0x39, P5 ;  /* 0x000000390400780c */ /* 0x000fe20002fa1670 */
[----:B------:R-:W1:Y:S01]  /*5090*/  SHFL.BFLY PT, R7, R34, 0x1, 0x1f ;  /* 0x0c201f0022077f89 */ /* 0x000e6200000e0000 */
[----:B------:R-:W-:-:S02]  /*50a0*/  FSEL R29, R43, -INF , !P3 ;  /* 0xff8000002b1d7808 */ /* 0x000fc40005800000 */
[----:B------:R-:W-:-:S04]  /*50b0*/  ISETP.NE.AND P3, PT, R41, RZ, PT ;  /* 0x000000ff2900720c */ /* 0x000fc80003f65270 */
[----:B------:R-:W-:-:S04]  /*50c0*/  ISETP.GT.AND P3, PT, R3, 0x28, !P3 ;  /* 0x000000280300780c */ /* 0x000fc80005f64270 */
[----:B------:R-:W-:-:S04]  /*50d0*/  ISETP.LT.OR P3, PT, R4, 0x29, P3 ;  /* 0x000000290400780c */ /* 0x000fc80001f61670 */
[----:B------:R-:W-:Y:S02]  /*50e0*/  FSEL R30, R30, -INF , !P3 ;  /* 0xff8000001e1e7808 */ /* 0x000fe40005800000 */
[C---:B------:R-:W-:Y:S02]  /*50f0*/  ISETP.GT.AND P3, PT, R3.reuse, 0x29, !P4 ;  /* 0x000000290300780c */ /* 0x040fe40006764270 */
[----:B------:R-:W-:Y:S02]  /*5100*/  ISETP.NE.AND P4, PT, R48, RZ, PT ;  /* 0x000000ff3000720c */ /* 0x000fe40003f85270 */
[----:B------:R-:W-:Y:S02]  /*5110*/  ISETP.LT.OR P3, PT, R4, 0x2a, P3 ;  /* 0x0000002a0400780c */ /* 0x000fe40001f61670 */
[----:B------:R-:W-:Y:S02]  /*5120*/  ISETP.GT.AND P4, PT, R3, 0x31, !P4 ;  /* 0x000000310300780c */ /* 0x000fe40006784270 */
[----:B------:R-:W-:-:S02]  /*5130*/  FSEL R31, R31, -INF , !P3 ;  /* 0xff8000001f1f7808 */ /* 0x000fc40005800000 */
[----:B------:R-:W-:Y:S02]  /*5140*/  ISETP.GT.AND P3, PT, R3, RZ, !P6 ;  /* 0x000000ff0300720c */ /* 0x000fe40007764270 */
[----:B-1----:R-:W-:Y:S02]  /*5150*/  FMNMX.FTZ R7, R34, R7, !PT ;  /* 0x0000000722077209 */ /* 0x002fe40007810000 */
[----:B------:R-:W-:Y:S02]  /*5160*/  ISETP.LT.OR P3, PT, R4, 0x1, P3 ;  /* 0x000000010400780c */ /* 0x000fe40001f61670 */
[----:B------:R-:W-:Y:S01]  /*5170*/  ISETP.NE.AND P6, PT, R47, RZ, PT ;  /* 0x000000ff2f00720c */ /* 0x000fe20003fc5270 */
[C---:B------:R-:W-:Y:S01]  /*5180*/  FMUL.FTZ R8, R7.reuse, UR10 ;  /* 0x0000000a07087c20 */ /* 0x040fe20008410000 */
[----:B------:R-:W-:Y:S02]  /*5190*/  FSEL R14, R56, -INF , !P3 ;  /* 0xff800000380e7808 */ /* 0x000fe40005800000 */
[----:B------:R-:W-:-:S02]  /*51a0*/  FSETP.NEU.FTZ.AND P3, PT, R7, -INF , PT ;  /* 0xff8000000700780b */ /* 0x000fc40003f7d000 */
[----:B------:R-:W-:Y:S02]  /*51b0*/  FMNMX.FTZ R33, R14, R15, !PT ;  /* 0x0000000f0e217209 */ /* 0x000fe40007810000 */
[----:B------:R-:W-:Y:S02]  /*51c0*/  FSEL R36, R8, RZ, P3 ;  /* 0x000000ff08247208 */ /* 0x000fe40001800000 */
[----:B------:R-:W-:Y:S02]  /*51d0*/  FMNMX.FTZ R8, R20, R33, !PT ;  /* 0x0000002114087209 */ /* 0x000fe40007810000 */
[----:B------:R-:W-:Y:S01]  /*51e0*/  ISETP.NE.AND P3, PT, R45, RZ, PT ;  /* 0x000000ff2d00720c */ /* 0x000fe20003f65270 */
[--C-:B------:R-:W-:Y:S01]  /*51f0*/  FFMA.FTZ R34, R37, UR10, -R36.reuse ;  /* 0x0000000a25227c23 */ /* 0x100fe20008010824 */
[----:B------:R-:W-:Y:S01]  /*5200*/  FMNMX.FTZ R33, R21, R8, !PT ;  /* 0x0000000815217209 */ /* 0x000fe20007810000 */
[--C-:B------:R-:W-:Y:S01]  /*5210*/  FFMA.FTZ R37, R57, UR10, -R36.reuse ;  /* 0x0000000a39257c23 */ /* 0x100fe20008010824 */
[----:B------:R-:W-:Y:S01]  /*5220*/  ISETP.GT.AND P3, PT, R3, 0x30, !P3 ;  /* 0x000000300300780c */ /* 0x000fe20005f64270 */
[--C-:B------:R-:W-:Y:S01]  /*5230*/  FFMA.FTZ R38, R59, UR10, -R36.reuse ;  /* 0x0000000a3b267c23 */ /* 0x100fe20008010824 */
[----:B------:R-:W-:Y:S01]  /*5240*/  FMNMX.FTZ R8, R24, R33, !PT ;  /* 0x0000002118087209 */ /* 0x000fe20007810000 */
[----:B------:R-:W-:Y:S01]  /*5250*/  MUFU.EX2 R34, R34 ;  /* 0x0000002200227308 */ /* 0x000fe20000000800 */
[----:B------:R-:W-:Y:S01]  /*5260*/  ISETP.LT.OR P3, PT, R4, 0x31, P3 ;  /* 0x000000310400780c */ /* 0x000fe20001f61670 */
[--C-:B------:R-:W-:Y:S01]  /*5270*/  FFMA.FTZ R39, R61, UR10, -R36.reuse ;  /* 0x0000000a3d277c23 */ /* 0x100fe20008010824 */
[----:B------:R-:W-:Y:S01]  /*5280*/  FMNMX.FTZ R33, R25, R8, !PT ;  /* 0x0000000819217209 */ /* 0x000fe20007810000 */
[--C-:B------:R-:W-:Y:S01]  /*5290*/  FFMA.FTZ R40, R63, UR10, -R36.reuse ;  /* 0x0000000a3f287c23 */ /* 0x100fe20008010824 */
[----:B------:R-:W-:Y:S01]  /*52a0*/  ISETP.GT.AND P6, PT, R3, 0x39, !P6 ;  /* 0x000000390300780c */ /* 0x000fe200077c4270 */
[--C-:B------:R-:W-:Y:S01]  /*52b0*/  FFMA.FTZ R41, R65, UR10, -R36.reuse ;  /* 0x0000000a41297c23 */ /* 0x100fe20008010824 */
[----:B------:R-:W-:Y:S01]  /*52c0*/  FMNMX.FTZ R8, R26, R33, !PT ;  /* 0x000000211a087209 */ /* 0x000fe20007810000 */
[----:B------:R-:W1:Y:S01]  /*52d0*/  MUFU.EX2 R37, R37 ;  /* 0x0000002500257308 */ /* 0x000e620000000800 */
[----:B------:R-:W-:Y:S01]  /*52e0*/  ISETP.LT.OR P4, PT, R4, 0x32, P4 ;  /* 0x000000320400780c */ /* 0x000fe20002781670 */
[--C-:B------:R-:W-:Y:S01]  /*52f0*/  FFMA.FTZ R42, R67, UR10, -R36.reuse ;  /* 0x0000000a432a7c23 */ /* 0x100fe20008010824 */
[----:B------:R-:W-:Y:S01]  /*5300*/  FMNMX.FTZ R33, R27, R8, !PT ;  /* 0x000000081b217209 */ /* 0x000fe20007810000 */
[--C-:B------:R-:W-:Y:S01]  /*5310*/  FFMA.FTZ R43, R69, UR10, -R36.reuse ;  /* 0x0000000a452b7c23 */ /* 0x100fe20008010824 */
[----:B------:R-:W-:Y:S01]  /*5320*/  FSEL R3, R50, -INF , !P3 ;  /* 0xff80000032037808 */ /* 0x000fe20005800000 */
[--C-:B------:R-:W-:Y:S01]  /*5330*/  FFMA.FTZ R44, R71, UR10, -R36.reuse ;  /* 0x0000000a472c7c23 */ /* 0x100fe20008010824 */
[----:B------:R-:W-:Y:S01]  /*5340*/  FMNMX.FTZ R8, R28, R33, !PT ;  /* 0x000000211c087209 */ /* 0x000fe20007810000 */
[----:B------:R-:W2:Y:S01]  /*5350*/  MUFU.EX2 R38, R38 ;  /* 0x0000002600267308 */ /* 0x000ea20000000800 */
[----:B------:R-:W-:Y:S01]  /*5360*/  FSEL R32, R51, -INF , !P4 ;  /* 0xff80000033207808 */ /* 0x000fe20006000000 */
[--C-:B------:R-:W-:Y:S01]  /*5370*/  FFMA.FTZ R45, R73, UR10, -R36.reuse ;  /* 0x0000000a492d7c23 */ /* 0x100fe20008010824 */
[----:B------:R-:W-:Y:S01]  /*5380*/  FMNMX.FTZ R33, R29, R8, !PT ;  /* 0x000000081d217209 */ /* 0x000fe20007810000 */
[--C-:B------:R-:W-:Y:S01]  /*5390*/  FFMA.FTZ R46, R75, UR10, -R36.reuse ;  /* 0x0000000a4b2e7c23 */ /* 0x100fe20008010824 */
[----:B------:R-:W-:Y:S01]  /*53a0*/  ISETP.LT.OR P6, PT, R4, 0x3a, P6 ;  /* 0x0000003a0400780c */ /* 0x000fe200037c1670 */
[--C-:B------:R-:W-:Y:S01]  /*53b0*/  FFMA.FTZ R47, R77, UR10, -R36.reuse ;  /* 0x0000000a4d2f7c23 */ /* 0x100fe20008010824 */
[----:B------:R-:W-:Y:S01]  /*53c0*/  FMNMX.FTZ R8, R30, R33, !PT ;  /* 0x000000211e087209 */ /* 0x000fe20007810000 */
[----:B------:R-:W4:Y:S01]  /*53d0*/  MUFU.EX2 R39, R39 ;  /* 0x0000002700277308 */ /* 0x000f220000000800 */
[----:B------:R-:W-:Y:S01]  /*53e0*/  FSEL R4, R54, -INF , !P5 ;  /* 0xff80000036047808 */ /* 0x000fe20006800000 */
[----:B-1----:R-:W-:Y:S01]  /*53f0*/  FADD.FTZ R51, R34, R37 ;  /* 0x0000002522337221 */ /* 0x002fe20000010000 */
[----:B------:R-:W-:Y:S01]  /*5400*/  FMNMX.FTZ R8, R31, R8, !PT ;  /* 0x000000081f087209 */ /* 0x000fe20007810000 */
[--C-:B------:R-:W-:Y:S01]  /*5410*/  FFMA.FTZ R48, R79, UR10, -R36.reuse ;  /* 0x0000000a4f307c23 */ /* 0x100fe20008010824 */
[----:B------:R-:W-:Y:S01]  /*5420*/  FFMA.FTZ R49, R49, UR10, -R36 ;  /* 0x0000000a31317c23 */ /* 0x000fe20008010824 */
[----:B------:R-:W-:-:S02]  /*5430*/  F2FP.F16.F32.PACK_AB R156, R37, R34 ;  /* 0x00000022259c723e */ /* 0x000fc400000000ff */
[----:B------:R-:W-:Y:S01]  /*5440*/  FMNMX.FTZ R33, R3, R8, !PT ;  /* 0x0000000803217209 */ /* 0x000fe20007810000 */
[----:B------:R-:W-:Y:S01]  /*5450*/  MUFU.EX2 R40, R40 ;  /* 0x0000002800287308 */ /* 0x000fe20000000800 */
[----:B--2---:R-:W-:Y:S02]  /*5460*/  FADD.FTZ R52, R38, R51 ;  /* 0x0000003326347221 */ /* 0x004fe40000010000 */
[----:B------:R-:W-:Y:S02]  /*5470*/  FMNMX.FTZ R35, R32, R33, !PT ;  /* 0x0000002120237209 */ /* 0x000fe40007810000 */
[----:B------:R-:W-:Y:S02]  /*5480*/  FSEL R33, R55, -INF , !P6 ;  /* 0xff80000037217808 */ /* 0x000fe40007000000 */
[----:B------:R-:W-:Y:S01]  /*5490*/  FMNMX.FTZ R8, R4, R35, !PT ;  /* 0x0000002304087209 */ /* 0x000fe20007810000 */
[----:B------:R-:W1:Y:S01]  /*54a0*/  MUFU.EX2 R41, R41 ;  /* 0x0000002900297308 */ /* 0x000e620000000800 */
[----:B----4-:R-:W-:-:S02]  /*54b0*/  F2FP.F16.F32.PACK_AB R158, R39, R38 ;  /* 0x00000026279e723e */ /* 0x010fc400000000ff */
[----:B------:R-:W-:-:S05]  /*54c0*/  FMNMX.FTZ R8, R33, R8, !PT ;  /* 0x0000000821087209 */ /* 0x000fca0007810000 */
[----:B------:R-:W2:Y:S01]  /*54d0*/  SHFL.BFLY PT, R35, R8, 0x2, 0x1f ;  /* 0x0c401f0008237f89 */ /* 0x000ea200000e0000 */
[----:B------:R-:W-:Y:S08]  /*54e0*/  MUFU.EX2 R42, R42 ;  /* 0x0000002a002a7308 */ /* 0x000ff00000000800 */
[----:B------:R-:W4:Y:S01]  /*54f0*/  MUFU.EX2 R43, R43 ;  /* 0x0000002b002b7308 */ /* 0x000f220000000800 */
[----:B-1----:R-:W-:-:S07]  /*5500*/  F2FP.F16.F32.PACK_AB R160, R41, R40 ;  /* 0x0000002829a0723e */ /* 0x002fce00000000ff */
[----:B------:R-:W-:Y:S01]  /*5510*/  MUFU.EX2 R44, R44 ;  /* 0x0000002c002c7308 */ /* 0x000fe20000000800 */
[----:B--2---:R-:W-:-:S07]  /*5520*/  FMNMX.FTZ R35, R8, R35, !PT ;  /* 0x0000002308237209 */ /* 0x004fce0007810000 */
[----:B------:R-:W1:Y:S01]  /*5530*/  MUFU.EX2 R45, R45 ;  /* 0x0000002d002d7308 */ /* 0x000e620000000800 */
[----:B----4-:R-:W-:Y:S01]  /*5540*/  F2FP.F16.F32.PACK_AB R162, R43, R42 ;  /* 0x0000002a2ba2723e */ /* 0x010fe200000000ff */
[----:B------:R-:W2:Y:S06]  /*5550*/  SHFL.BFLY PT, R8, R35, 0x1, 0x1f ;  /* 0x0c201f0023087f89 */ /* 0x000eac00000e0000 */
[----:B------:R-:W-:Y:S08]  /*5560*/  MUFU.EX2 R46, R46 ;  /* 0x0000002e002e7308 */ /* 0x000ff00000000800 */
[----:B------:R-:W4:Y:S01]  /*5570*/  MUFU.EX2 R47, R47 ;  /* 0x0000002f002f7308 */ /* 0x000f220000000800 */
[----:B-1----:R-:W-:-:S07]  /*5580*/  F2FP.F16.F32.PACK_AB R164, R45, R44 ;  /* 0x0000002c2da4723e */ /* 0x002fce00000000ff */
[----:B------:R-:W-:Y:S01]  /*5590*/  MUFU.EX2 R48, R48 ;  /* 0x0000003000307308 */ /* 0x000fe20000000800 */
[----:B--2---:R-:W-:Y:S01]  /*55a0*/  FMNMX.FTZ R8, R35, R8, !PT ;  /* 0x0000000823087209 */ /* 0x004fe20007810000 */
[--C-:B------:R-:W-:Y:S01]  /*55b0*/  FFMA.FTZ R35, R81, UR10, -R36.reuse ;  /* 0x0000000a51237c23 */ /* 0x100fe20008010824 */
[----:B------:R-:W-:Y:S01]  /*55c0*/  FFMA.FTZ R36, R53, UR10, -R36 ;  /* 0x0000000a35247c23 */ /* 0x000fe20008010824 */
[----:B------:R-:W-:Y:S01]  /*55d0*/  FADD.FTZ R53, R39, R52 ;  /* 0x0000003427357221 */ /* 0x000fe20000010000 */
[C---:B------:R-:W-:Y:S01]  /*55e0*/  FSETP.NEU.FTZ.AND P3, PT, R8.reuse, -INF , PT ;  /* 0xff8000000800780b */ /* 0x040fe20003f7d000 */
[----:B------:R-:W-:Y:S02]  /*55f0*/  FMUL.FTZ R50, R8, UR10 ;  /* 0x0000000a08327c20 */ /* 0x000fe40008410000 */
[----:B------:R-:W1:Y:S01]  /*5600*/  MUFU.EX2 R49, R49 ;  /* 0x0000003100317308 */ /* 0x000e620000000800 */
[----:B------:R-:W-:Y:S01]  /*5610*/  FADD.FTZ R54, R40, R53 ;  /* 0x0000003528367221 */ /* 0x000fe20000010000 */
[----:B----4-:R-:W-:-:S02]  /*5620*/  F2FP.F16.F32.PACK_AB R166, R47, R46 ;  /* 0x0000002e2fa6723e */ /* 0x010fc400000000ff */
        /* <DEDUP_REMOVED lines=18> */
[----:B------:R-:W2:Y:S01]  /*5750*/  MUFU.EX2 R15, R15 ;  /* 0x0000000f000f7308 */ /* 0x000ea20000000800 */
[--C-:B------:R-:W-:Y:S01]  /*5760*/  FFMA.FTZ R4, R4, UR10, -R50.reuse ;  /* 0x0000000a04047c23 */ /* 0x100fe20008010832 */
[----:B------:R-:W-:Y:S01]  /*5770*/  FFMA.FTZ R33, R33, UR10, -R50 ;  /* 0x0000000a21217c23 */ /* 0x000fe20008010832 */
[----:B-1----:R-:W-:-:S05]  /*5780*/  F2FP.F16.F32.PACK_AB R168, R49, R48 ;  /* 0x0000003031a8723e */ /* 0x002fca00000000ff */
[----:B------:R-:W1:Y:S08]  /*5790*/  MUFU.EX2 R20, R20 ;  /* 0x0000001400147308 */ /* 0x000e700000000800 */
[----:B------:R-:W4:Y:S01]  /*57a0*/  MUFU.EX2 R21, R21 ;  /* 0x0000001500157308 */ /* 0x000f220000000800 */
[----:B--2---:R-:W-:Y:S01]  /*57b0*/  FADD.FTZ R51, R14, R15 ;  /* 0x0000000f0e337221 */ /* 0x004fe20000010000 */
[----:B------:R-:W-:-:S06]  /*57c0*/  F2FP.F16.F32.PACK_AB R157, R15, R14 ;  /* 0x0000000e0f9d723e */ /* 0x000fcc00000000ff */
[----:B------:R-:W2:Y:S01]  /*57d0*/  MUFU.EX2 R24, R24 ;  /* 0x0000001800187308 */ /* 0x000ea20000000800 */
[----:B-1----:R-:W-:-:S07]  /*57e0*/  FADD.FTZ R52, R20, R51 ;  /* 0x0000003314347221 */ /* 0x002fce0000010000 */
[----:B------:R-:W1:Y:S01]  /*57f0*/  MUFU.EX2 R25, R25 ;  /* 0x0000001900197308 */ /* 0x000e620000000800 */
[C---:B----4-:R-:W-:Y:S01]  /*5800*/  FADD.FTZ R51, R21.reuse, R52 ;  /* 0x0000003415337221 */ /* 0x050fe20000010000 */
[----:B------:R-:W-:Y:S01]  /*5810*/  FADD.FTZ R52, R42, R53 ;  /* 0x000000352a347221 */ /* 0x000fe20000010000 */
[----:B------:R-:W-:-:S05]  /*5820*/  F2FP.F16.F32.PACK_AB R159, R21, R20 ;  /* 0x00000014159f723e */ /* 0x000fca00000000ff */
[----:B------:R-:W4:Y:S01]  /*5830*/  MUFU.EX2 R26, R26 ;  /* 0x0000001a001a7308 */ /* 0x000f220000000800 */
[----:B--2---:R-:W-:Y:S01]  /*5840*/  FADD.FTZ R50, R24, R51 ;  /* 0x0000003318327221 */ /* 0x004fe20000010000 */
[----:B------:R-:W-:Y:S01]  /*5850*/  FADD.FTZ R51, R43, R52 ;  /* 0x000000342b337221 */ /* 0x000fe20000010000 */
[----:B------:R2:W-:Y:S03]  /*5860*/  STSM.16.M88.4 [R18+0x26800], R156 ;  /* 0x0268009c12007844 */ /* 0x0005e60000000200 */
[----:B------:R-:W-:Y:S02]  /*5870*/  FADD.FTZ R38, R44, R51 ;  /* 0x000000332c267221 */ /* 0x000fe40000010000 */
[----:B------:R-:W5:Y:S01]  /*5880*/  MUFU.EX2 R27, R27 ;  /* 0x0000001b001b7308 */ /* 0x000f620000000800 */
[----:B-1----:R-:W-:Y:S01]  /*5890*/  FADD.FTZ R37, R25, R50 ;  /* 0x0000003219257221 */ /* 0x002fe20000010000 */
[----:B------:R-:W-:Y:S01]  /*58a0*/  FADD.FTZ R39, R45, R38 ;  /* 0x000000262d277221 */ /* 0x000fe20000010000 */
[----:B------:R-:W-:-:S05]  /*58b0*/  F2FP.F16.F32.PACK_AB R161, R25, R24 ;  /* 0x0000001819a1723e */ /* 0x000fca00000000ff */
[----:B------:R-:W1:Y:S01]  /*58c0*/  MUFU.EX2 R28, R28 ;  /* 0x0000001c001c7308 */ /* 0x000e620000000800 */
[----:B----4-:R-:W-:-:S07]  /*58d0*/  FADD.FTZ R34, R26, R37 ;  /* 0x000000251a227221 */ /* 0x010fce0000010000 */
[----:B------:R-:W4:Y:S01]  /*58e0*/  MUFU.EX2 R29, R29 ;  /* 0x0000001d001d7308 */ /* 0x000f220000000800 */
[C---:B-----5:R-:W-:Y:S01]  /*58f0*/  FADD.FTZ R37, R27.reuse, R34 ;  /* 0x000000221b257221 */ /* 0x060fe20000010000 */
[----:B------:R-:W-:-:S05]  /*5900*/  F2FP.F16.F32.PACK_AB R163, R27, R26 ;  /* 0x0000001a1ba3723e */ /* 0x000fca00000000ff */
[----:B------:R2:W-:Y:S01]  /*5910*/  STSM.16.M88.4 [R19], R160 ;  /* 0x000000a013007844 */ /* 0x0005e20000000200 */
[----:B------:R-:W5:Y:S01]  /*5920*/  MUFU.EX2 R30, R30 ;  /* 0x0000001e001e7308 */ /* 0x000f620000000800 */
[----:B-1----:R-:W-:-:S07]  /*5930*/  FADD.FTZ R14, R28, R37 ;  /* 0x000000251c0e7221 */ /* 0x002fce0000010000 */
[----:B------:R-:W1:Y:S01]  /*5940*/  MUFU.EX2 R31, R31 ;  /* 0x0000001f001f7308 */ /* 0x000e620000000800 */
[C---:B----4-:R-:W-:Y:S01]  /*5950*/  FADD.FTZ R15, R29.reuse, R14 ;  /* 0x0000000e1d0f7221 */ /* 0x050fe20000010000 */
[----:B------:R-:W-:Y:S01]  /*5960*/  FADD.FTZ R14, R46, R39 ;  /* 0x000000272e0e7221 */ /* 0x000fe20000010000 */
[----:B------:R-:W-:-:S03]  /*5970*/  F2FP.F16.F32.PACK_AB R165, R29, R28 ;  /* 0x0000001c1da5723e */ /* 0x000fc600000000ff */
[----:B------:R-:W-:Y:S02]  /*5980*/  FADD.FTZ R47, R47, R14 ;  /* 0x0000000e2f2f7221 */ /* 0x000fe40000010000 */
[----:B------:R-:W-:Y:S01]  /*5990*/  MUFU.EX2 R3, R3 ;  /* 0x0000000300037308 */ /* 0x000fe20000000800 */
[----:B-----5:R-:W-:Y:S01]  /*59a0*/  FADD.FTZ R20, R30, R15 ;  /* 0x0000000f1e147221 */ /* 0x020fe20000010000 */
[----:B------:R-:W-:-:S04]  /*59b0*/  FADD.FTZ R48, R48, R47 ;  /* 0x0000002f30307221 */ /* 0x000fc80000010000 */
[----:B------:R-:W-:Y:S02]  /*59c0*/  FADD.FTZ R48, R49, R48 ;  /* 0x0000003031307221 */ /* 0x000fe40000010000 */
[----:B------:R-:W4:Y:S01]  /*59d0*/  MUFU.EX2 R32, R32 ;  /* 0x0000002000207308 */ /* 0x000f220000000800 */
[C---:B-1----:R-:W-:Y:S01]  /*59e0*/  FADD.FTZ R20, R31.reuse, R20 ;  /* 0x000000141f147221 */ /* 0x042fe20000010000 */
[----:B------:R-:W-:-:S05]  /*59f0*/  F2FP.F16.F32.PACK_AB R167, R31, R30 ;  /* 0x0000001e1fa7723e */ /* 0x000fca00000000ff */
[----:B------:R2:W-:Y:S01]  /*5a00*/  STSM.16.M88.4 [R23], R164 ;  /* 0x000000a417007844 */ /* 0x0005e20000000200 */
[----:B------:R-:W1:Y:S08]  /*5a10*/  MUFU.EX2 R36, R36 ;  /* 0x0000002400247308 */ /* 0x000e700000000800 */
[----:B------:R-:W5:Y:S01]  /*5a20*/  MUFU.EX2 R4, R4 ;  /* 0x0000000400047308 */ /* 0x000f620000000800 */
[----:B----4-:R-:W-:Y:S01]  /*5a30*/  F2FP.F16.F32.PACK_AB R169, R32, R3 ;  /* 0x0000000320a9723e */ /* 0x010fe200000000ff */
[----:B------:R-:W-:-:S04]  /*5a40*/  FADD.FTZ R3, R3, R20 ;  /* 0x0000001403037221 */ /* 0x000fc80000010000 */
[----:B------:R-:W-:Y:S02]  /*5a50*/  FADD.FTZ R3, R32, R3 ;  /* 0x0000000320037221 */ /* 0x000fe40000010000 */
[----:B------:R-:W4:Y:S01]  /*5a60*/  MUFU.EX2 R33, R33 ;  /* 0x0000002100217308 */ /* 0x000f220000000800 */
[----:B-1----:R-:W-:Y:S01]  /*5a70*/  F2FP.F16.F32.PACK_AB R170, R36, R35 ;  /* 0x0000002324aa723e */ /* 0x002fe200000000ff */
[----:B------:R-:W-:Y:S01]  /*5a80*/  FADD.FTZ R35, R35, R48 ;  /* 0x0000003023237221 */ /* 0x000fe20000010000 */
[----:B-----5:R-:W-:Y:S01]  /*5a90*/  FADD.FTZ R14, R4, R3 ;  /* 0x00000003040e7221 */ /* 0x020fe20000010000 */
[C---:B----4-:R-:W-:Y:S02]  /*5aa0*/  F2FP.F16.F32.PACK_AB R171, R33.reuse, R4 ;  /* 0x0000000421ab723e */ /* 0x050fe400000000ff */
[----:B------:R-:W-:Y:S01]  /*5ab0*/  FADD.FTZ R4, R36, R35 ;  /* 0x0000002324047221 */ /* 0x000fe20000010000 */
[----:B------:R-:W-:Y:S02]  /*5ac0*/  FADD.FTZ R3, R33, R14 ;  /* 0x0000000e21037221 */ /* 0x000fe40000010000 */
[----:B------:R2:W-:Y:S01]  /*5ad0*/  STSM.16.M88.4 [R22], R168 ;  /* 0x000000a816007844 */ /* 0x0005e20000000200 */
[----:B------:R-:W-:Y:S05]  /*5ae0*/  @!P0 BRA `(.L_x_1316) ;  /* 0x0000000000048947 */ /* 0x000fea0003800000 */
[----:B------:R-:W-:Y:S01]  /*5af0*/  BPT.TRAP 0x1 ;  /* 0x000000040000795c */ /* 0x000fe20000300000 */
.L_x_1316:
[----:B------:R1:W4:Y:S01]  /*5b00*/  SYNCS.PHASECHK.TRANS64.TRYWAIT P3, [R6+URZ+0x28c50], R13 ;  /* 0x028c500d060075a7 */ /* 0x000322000806017f */
[----:B------:R-:W-:Y:S05]  /*5b10*/  @!P0 BRA `(.L_x_1317) ;  /* 0x0000000000048947 */ /* 0x000fea0003800000 */
[----:B------:R-:W-:Y:S01]  /*5b20*/  BPT.TRAP 0x1 ;  /* 0x000000040000795c */ /* 0x000fe20000300000 */
.L_x_1317:
[----:B----4-:R-:W-:Y:S05]  /*5b30*/  @P3 BRA `(.L_x_1318) ;  /* 0x0000000000083947 */ /* 0x010fea0003800000 */
[----:B------:R-:W4:Y:S02]  /*5b40*/  SYNCS.PHASECHK.TRANS64.TRYWAIT P3, [R6+URZ+0x28c50], R13 ;  /* 0x028c500d060075a7 */ /* 0x000f24000806017f */
[----:B----4-:R-:W-:Y:S05]  /*5b50*/  @!P3 BRA `(.L_x_1319) ;  /* 0x000000cc0000b947 */ /* 0x010fea0003800000 */
.L_x_1318:
[----:B------:R-:W-:Y:S01]  /*5b60*/  ULEA UR11, UR39, UR45, 0xc ;  /* 0x0000002d270b7291 */ /* 0x000fe2000f8e603f */
[----:B------:R-:W-:Y:S01]  /*5b70*/  WARPGROUP.ARRIVE ;  /* 0x00000000000079c5 */ /* 0x000fe20000000000 */
[----:B------:R-:W-:Y:S01]  /*5b80*/  UMOV UR7, 0x40000040 ;  /* 0x4000004000077882 */ /* 0x000fe20000000000 */
[----:B-1-34-:R-:W-:-:S04]  /*5b90*/  @!P1 IADD3 R6, R6, 0x28c60, RZ ;  /* 0x00028c6006069810 */ /* 0x01afc80007ffe0ff */
[----:B------:R-:W-:Y:S01]  /*5ba0*/  UMOV UR6, UR11 ;  /* 0x0000000b00067c82 */ /* 0x000fe20008000000 */
[----:B------:R-:W-:Y:S01]  /*5bb0*/  @!P1 PRMT R6, RZ, 0x654, R6 ;  /* 0x00000654ff069816 */ /* 0x000fe20000000006 */
[----:B------:R-:W-:Y:S01]  /*5bc0*/  HGMMA.64x256x16.F32 R24, R156, gdesc[UR4].tnspB, RZ, !UPT, gsb0 ;  /* 0x43e000049c187df0 */ /* 0x000fe2000c0008ff */
        /* <DEDUP_REMOVED lines=28> */
[----:B-1----:R-:W-:-:S02]  /*5d90*/  IMAD R6, R9, UR49, -R12 ;  /* 0x0000003109067c24 */ /* 0x002fc4000f8e0a0c */
[----:B------:R-:W-:Y:S02]  /*5da0*/  VIADD R9, R152, 0xfffffffe ;  /* 0xfffffffe98097836 */ /* 0x000fe40000000000 */
[----:B------:R-:W-:-:S05]  /*5db0*/  VIADD R13, R6, UR42 ;  /* 0x0000002a060d7c36 */ /* 0x000fca0008000000 */
[----:B------:R-:W-:Y:S01]  /*5dc0*/  IADD3 R10, R13, R10, RZ ;  /* 0x0000000a0d0a7210 */ /* 0x000fe20007ffe0ff */
[----:B------:R-:W-:Y:S06]  /*5dd0*/  @!P2 BRA `(.L_x_1320) ;  /* 0x000000000040a947 */ /* 0x000fec0003800000 */
[C---:B------:R-:W-:Y:S01]  /*5de0*/  ISETP.GT.AND P3, PT, R13.reuse, RZ, PT ;  /* 0x000000ff0d00720c */ /* 0x040fe20003f64270 */
[----:B------:R-:W-:-:S12]  /*5df0*/  VIADD R12, R13, 0xffffffff ;  /* 0xffffffff0d0c7836 */ /* 0x000fd80000000000 */
[----:B------:R-:W-:Y:S05]  /*5e00*/  @P3 BRA `(.L_x_1321) ;  /* 0x00000000001c3947 */ /* 0x000fea0003800000 */
[----:B------:R-:W-:Y:S01]  /*5e10*/  ISETP.NE.AND P3, PT, R11, 0x1, PT ;  /* 0x000000010b00780c */ /* 0x000fe20003f65270 */
[----:B------:R-:W-:-:S12]  /*5e20*/  IMAD.MOV R13, RZ, RZ, -R13 ;  /* 0x000000ffff0d7224 */ /* 0x000fd800078e0a0d */
[----:B------:R-:W1:Y:S02]  /*5e30*/  @P3 LDC.64 R14, c[0x0][0x9e8] ;  /* 0x00027a00ff0e3b82 */ /* 0x000e640000000a00 */
[----:B-1----:R-:W-:-:S05]  /*5e40*/  @P3 IMAD.HI.U32 R12, R13, R14, RZ ;  /* 0x0000000e0d0c3227 */ /* 0x002fca00078e00ff */
[----:B------:R-:W-:-:S04]  /*5e50*/  @P3 SHF.R.U32.HI R13, RZ, R15, R12 ;  /* 0x0000000fff0d3219 */ /* 0x000fc8000001160c */
[----:B------:R-:W-:Y:S01]  /*5e60*/  LOP3.LUT R12, RZ, R13, RZ, 0x33, !PT ;  /* 0x0000000dff0c7212 */ /* 0x000fe200078e33ff */
[----:B------:R-:W-:Y:S06]  /*5e70*/  BRA `(.L_x_1322) ;  /* 0x0000000000107947 */ /* 0x000fec0003800000 */
.L_x_1321:
[----:B------:R-:W-:-:S13]  /*5e80*/  ISETP.NE.AND P3, PT, R11, 0x1, PT ;  /* 0x000000010b00780c */ /* 0x000fda0003f65270 */
[----:B------:R-:W1:Y:S02]  /*5e90*/  @P3 LDC.64 R14, c[0x0][0x9e8] ;  /* 0x00027a00ff0e3b82 */ /* 0x000e640000000a00 */
[----:B-1----:R-:W-:-:S05]  /*5ea0*/  @P3 IMAD.HI.U32 R14, R12, R14, RZ ;  /* 0x0000000e0c0e3227 */ /* 0x002fca00078e00ff */
[----:B------:R-:W-:-:S07]  /*5eb0*/  @P3 SHF.R.U32.HI R12, RZ, R15, R14 ;  /* 0x0000000fff0c3219 */ /* 0x000fce000001160e */
.L_x_1322:
[----:B------:R-:W-:-:S05]  /*5ec0*/  IMAD R11, R12, R11, R11 ;  /* 0x0000000b0c0b7224 */ /* 0x000fca00078e020b */
[----:B------:R-:W-:-:S07]  /*5ed0*/  VIMNMX R10, R10, R11, PT ;  /* 0x0000000b0a0a7248 */ /* 0x000fce0003fe0100 */
.L_x_1320:
[----:B------:R-:W-:Y:S01]  /*5ee0*/  SHF.R.S32.HI R11, RZ, 0x1f, R10 ;  /* 0x0000001fff0b7819 */ /* 0x000fe2000001140a */
[----:B------:R-:W-:Y:S01]  /*5ef0*/  ULDC UR25, c[0x0][0x9e4] ;  /* 0x0002790000197ab9 */ /* 0x000fe20000000800 */
[----:B------:R-:W-:Y:S01]  /*5f00*/  ULDC UR24, c[0x0][0x288] ;  /* 0x0000a20000187ab9 */ /* 0x000fe20000000800 */
[----:B------:R-:W-:Y:S01]  /*5f10*/  ULDC UR21, c[0x0][0x988] ;  /* 0x0002620000157ab9 */ /* 0x000fe20000000800 */
[----:B------:R-:W-:Y:S01]  /*5f20*/  LEA.HI R11, R11, R10, RZ, 0x6 ;  /* 0x0000000a0b0b7211 */ /* 0x000fe200078f30ff */
[----:B------:R-:W-:Y:S01]  /*5f30*/  ULDC UR23, c[0x0][0x9d8] ;  /* 0x0002760000177ab9 */ /* 0x000fe20000000800 */
[----:B------:R-:W-:Y:S02]  /*5f40*/  ULDC UR22, c[0x0][0x9e0] ;  /* 0x0002780000167ab9 */ /* 0x000fe40000000800 */
[----:B------:R-:W-:-:S04]  /*5f50*/  SHF.R.S32.HI R11, RZ, 0x6, R11 ;  /* 0x00000006ff0b7819 */ /* 0x000fc8000001140b */
[----:B------:R-:W-:-:S04]  /*5f60*/  VIMNMX R12, R11, UR41, !PT ;  /* 0x000000290b0c7c48 */ /* 0x000fc8000ffe0100 */
[----:B------:R-:W-:-:S13]  /*5f70*/  ISETP.GE.AND P3, PT, R9, R12, PT ;  /* 0x0000000c0900720c */ /* 0x000fda0003f66270 */
[----:B------:R-:W-:Y:S05]  /*5f80*/  @!P3 BRA `(.L_x_1323) ;  /* 0x0000002400acb947 */ /* 0x000fea0003800000 */
.L_x_1340:
[----:B------:R-:W-:-:S04]  /*5f90*/  UIADD3 UR26, UR39, 0x1, URZ ;  /* 0x00000001271a7890 */ /* 0x000fc8000fffe03f */
[----:B------:R-:W-:-:S04]  /*5fa0*/  UISETP.NE.AND UP0, UPT, UR26, 0x2, UPT ;  /* 0x000000021a00788c */ /* 0x000fc8000bf05270 */
[----:B------:R-:W-:Y:S02]  /*5fb0*/  USEL UR6, URZ, 0x1, UP0 ;  /* 0x000000013f067887 */ /* 0x000fe40008000000 */
[----:B------:R-:W-:Y:S02]  /*5fc0*/  USEL UR26, UR26, URZ, UP0 ;  /* 0x0000003f1a1a7287 */ /* 0x000fe40008000000 */
[----:B------:R-:W-:Y:S01]  /*5fd0*/  ULOP3.LUT UR38, UR38, UR6, URZ, 0x3c, !UPT ;  /* 0x0000000626267292 */ /* 0x000fe2000f8e3c3f */
[----:B-123--:R-:W-:Y:S11]  /*5fe0*/  @!P0 BRA `(.L_x_1324) ;  /* 0x0000000000048947 */ /* 0x00eff60003800000 */
[----:B------:R-:W-:Y:S01]  /*5ff0*/  BPT.TRAP 0x1 ;  /* 0x000000040000795c */ /* 0x000fe20000300000 */
.L_x_1324:
[----:B------:R-:W-:Y:S01]  /*6000*/  ULEA UR27, UR26, UR48, 0x3 ;  /* 0x000000301a1b7291 */ /* 0x000fe2000f8e183f */
[----:B------:R-:W-:-:S04]  /*6010*/  MOV R10, UR38 ;  /* 0x00000026000a7c02 */ /* 0x000fc80008000f00 */
[----:B------:R-:W-:-:S04]  /*6020*/  SHF.L.U32 R10, R10, 0x1f, RZ ;  /* 0x0000001f0a0a7819 */ /* 0x000fc800000006ff */
[----:B------:R1:W3:Y:S01]  /*6030*/  SYNCS.PHASECHK.TRANS64.TRYWAIT P3, [UR27+0x28c30], R10 ;  /* 0x028c300aff0075a7 */ /* 0x0002e2000806015b */
[----:B------:R-:W-:Y:S05]  /*6040*/  @!P0 BRA `(.L_x_1325) ;  /* 0x0000000000048947 */ /* 0x000fea0003800000 */
[----:B------:R-:W-:Y:S01]  /*6050*/  BPT.TRAP 0x1 ;  /* 0x000000040000795c */ /* 0x000fe20000300000 */
.L_x_1325:
[----:B---3--:R-:W-:Y:S05]  /*6060*/  @P3 BRA `(.L_x_1326) ;  /* 0x0000000000083947 */ /* 0x008fea0003800000 */
[----:B------:R-:W3:Y:S02]  /*6070*/  SYNCS.PHASECHK.TRANS64.TRYWAIT P3, [UR27+0x28c30], R10 ;  /* 0x028c300aff0075a7 */ /* 0x000ee4000806015b */
[----:B---3--:R-:W-:Y:S05]  /*6080*/  @!P3 BRA `(.L_x_1327) ;  /* 0x000000c400c8b947 */ /* 0x008fea0003800000 */
.L_x_1326:
[----:B------:R-:W-:Y:S01]  /*6090*/  R2UR UR18, R0 ;  /* 0x00000000001272ca */ /* 0x000fe200000e0000 */
[----:B--2---:R-:W-:Y:S01]  /*60a0*/  WARPGROUP.ARRIVE ;  /* 0x00000000000079c5 */ /* 0x004fe20000000000 */
[----:B------:R-:W-:Y:S01]  /*60b0*/  UMOV UR19, 0x40000040 ;  /* 0x4000004000137882 */ /* 0x000fe20000000000 */
[----:B------:R-:W-:Y:S01]  /*60c0*/  UMOV UR7, 0x40000040 ;  /* 0x4000004000077882 */ /* 0x000fe20000000000 */
[----:B------:R-:W-:Y:S01]  /*60d0*/  UMOV UR11, 0x40000040 ;  /* 0x40000040000b7882 */ /* 0x000fe20000000000 */
[----:B------:R-:W-:Y:S01]  /*60e0*/  UMOV UR15, 0x40000040 ;  /* 0x40000040000f7882 */ /* 0x000fe20000000000 */
[----:B------:R-:W2:Y:S01]  /*60f0*/  LDC R15, c[0x0][0x2e0] ;  /* 0x0000b800ff0f7b82 */ /* 0x000ea20000000800 */
[----:B------:R-:W-:-:S04]  /*6100*/  IMAD.U32 R13, RZ, RZ, UR27 ;  /* 0x0000001bff0d7e24 */ /* 0x000fc8000f8e00ff */
[----:B------:R-:W-:Y:S02]  /*6110*/  @!P1 VIADD R14, R13, 0x28c40 ;  /* 0x00028c400d0e9836 */ /* 0x000fe40000000000 */
[----:B------:R-:W-:-:S03]  /*6120*/  ULEA UR18, UR26, UR18, 0x9 ;  /* 0x000000121a127291 */ /* 0x000fc6000f8e483f */
[----:B------:R-:W-:Y:S01]  /*6130*/  @!P1 PRMT R14, RZ, 0x654, R14 ;  /* 0x00000654ff0e9816 */ /* 0x000fe2000000000e */
[----:B------:R-:W-:Y:S02]  /*6140*/  UIADD3 UR6, UR18, 0x2, URZ ;  /* 0x0000000212067890 */ /* 0x000fe4000fffe03f */
[----:B------:R-:W-:Y:S02]  /*6150*/  UIADD3 UR10, UR18, 0x4, URZ ;  /* 0x00000004120a7890 */ /* 0x000fe4000fffe03f */
[----:B------:R-:W-:Y:S02]  /*6160*/  UIADD3 UR14, UR18, 0x6, URZ ;  /* 0x00000006120e7890 */ /* 0x000fe4000fffe03f */
[----:B------:R-:W-:Y:S03]  /*6170*/  HGMMA.64x64x16.F32 R152, gdesc[UR16], RZ, !UPT, gsb0 ;  /* 0x00e00000109879f0 */ /* 0x000fe6000c0008ff */
        /* <DEDUP_REMOVED lines=12> */
[----:B---3--:R-:W-:Y:S01]  /*6240*/  FMUL.FTZ R11, R154, UR23 ;  /* 0x000000179a0b7c20 */ /* 0x008fe20008410000 */
        /* <DEDUP_REMOVED lines=27> */
[----:B------:R-:W-:Y:S01]  /*6400*/  SHF.L.U32 R178, R9, 0x6, RZ ;  /* 0x0000000609b27819 */ /* 0x000fe200000006ff */
[----:B------:R-:W-:Y:S01]  /*6410*/  FMUL.FTZ R167, R183, UR23 ;  /* 0x00000017b7a77c20 */ /* 0x000fe20008410000 */
[----:B------:R3:W-:Y:S01]  /*6420*/  @!P1 SYNCS.ARRIVE.TRANS64.RED.A1T0 RZ, [R14+URZ], RZ ;  /* 0x000000ff0eff99a7 */ /* 0x0007e2000810043f */
[----:B------:R-:W4:Y:S01]  /*6430*/  MUFU.TANH R192, R192 ;  /* 0x000000c000c07308 */ /* 0x000f220000002400 */
[----:B------:R-:W-:Y:S01]  /*6440*/  FMUL.FTZ R176, R176, UR23 ;  /* 0x00000017b0b07c20 */ /* 0x000fe20008410000 */
[----:B---3--:R-:W-:-:S06]  /*6450*/  IADD3 R14, -R178, 0x1, RZ ;  /* 0x00000001b20e7810 */ /* 0x008fcc0007ffe1ff */
[----:B------:R-:W3:Y:S01]  /*6460*/  MUFU.TANH R193, R193 ;  /* 0x000000c100c17308 */ /* 0x000ee20000002400 */
[----:B--2---:R-:W-:-:S07]  /*6470*/  IMAD R15, R15, UR49, R14 ;  /* 0x000000310f0f7c24 */ /* 0x004fce000f8e020e */
[----:B------:R-:W2:Y:S01]  /*6480*/  MUFU.TANH R11, R11 ;  /* 0x0000000b000b7308 */ /* 0x000ea20000002400 */
[----:B------:R-:W-:-:S04]  /*6490*/  IADD3 R174, R15, -UR24, -R2 ;  /* 0x800000180fae7c10 */ /* 0x000fc8000fffe802 */
[----:B------:R-:W-:-:S03]  /*64a0*/  IADD3 R177, R5, UR20, R174 ;  /* 0x0000001405b17c10 */ /* 0x000fc6000fffe0ae */
        /* <DEDUP_REMOVED lines=28> */
[----:B------:R5:W1:Y:S02]  /*6670*/  MUFU.TANH R199, R176 ;  /* 0x000000b000c77308 */ /* 0x000a640000002400 */
[----:B-----5:R-:W-:Y:S01]  /*6680*/  IADD3 R176, R5, UR22, R174 ;  /* 0x0000001605b07c10 */ /* 0x020fe2000fffe0ae */
[----:B--234-:R-:W-:Y:S06]  /*6690*/  @!P2 BRA `(.L_x_1328) ;  /* 0x000000000058a947 */ /* 0x01cfec0003800000 */
[----:B------:R-:W-:Y:S01]  /*66a0*/  IMAD.IADD R171, R5, 0x1, R6 ;  /* 0x0000000105ab7824 */ /* 0x000fe200078e0206 */
[----:B------:R-:W-:Y:S04]  /*66b0*/  BSSY B0, `(.L_x_1329) ;  /* 0x0000010000007945 */ /* 0x000fe80003800000 */
[----:B------:R-:W-:-:S13]  /*66c0*/  ISETP.GT.AND P3, PT, R171, -0x1, PT ;  /* 0xffffffffab00780c */ /* 0x000fda0003f64270 */
[----:B------:R-:W-:Y:S05]  /*66d0*/  @P3 BRA `(.L_x_1330) ;  /* 0x0000000000203947 */ /* 0x000fea0003800000 */
[----:B------:R-:W-:Y:S01]  /*66e0*/  IMAD.U32 R170, RZ, RZ, UR25 ;  /* 0x00000019ffaa7e24 */ /* 0x000fe2000f8e00ff */
[----:B------:R-:W-:-:S04]  /*66f0*/  LOP3.LUT R171, RZ, R171, RZ, 0x33, !PT ;  /* 0x000000abffab7212 */ /* 0x000fc800078e33ff */
[----:B------:R-:W-:-:S13]  /*6700*/  ISETP.NE.AND P3, PT, R170, 0x1, PT ;  /* 0x00000001aa00780c */ /* 0x000fda0003f65270 */
[----:B------:R-:W2:Y:S02]  /*6710*/  @P3 LDC.64 R14, c[0x0][0x9e8] ;  /* 0x00027a00ff0e3b82 */ /* 0x000ea40000000a00 */
[----:B--2---:R-:W-:-:S05]  /*6720*/  @P3 IMAD.HI.U32 R14, R171, R14, RZ ;  /* 0x0000000eab0e3227 */ /* 0x004fca00078e00ff */
[----:B------:R-:W-:-:S04]  /*6730*/  @P3 SHF.R.U32.HI R171, RZ, R15, R14 ;  /* 0x0000000fffab3219 */ /* 0x000fc8000001160e */
[----:B------:R-:W-:Y:S01]  /*6740*/  LOP3.LUT R171, RZ, R171, RZ, 0x33, !PT ;  /* 0x000000abffab7212 */ /* 0x000fe200078e33ff */
[----:B------:R-:W-:Y:S06]  /*6750*/  BRA `(.L_x_1331) ;  /* 0x0000000000147947 */ /* 0x000fec0003800000 */
.L_x_1330:
[----:B------:R-:W-:-:S04]  /*6760*/  MOV R170, UR25 ;  /* 0x0000001900aa7c02 */ /* 0x000fc80008000f00 */
[----:B------:R-:W-:-:S13]  /*6770*/  ISETP.NE.AND P3, PT, R170, 0x1, PT ;  /* 0x00000001aa00780c */ /* 0x000fda0003f65270 */
[----:B------:R-:W2:Y:S02]  /*6780*/  @P3 LDC.64 R14, c[0x0][0x9e8] ;  /* 0x00027a00ff0e3b82 */ /* 0x000ea40000000a00 */
[----:B--2---:R-:W-:-:S05]  /*6790*/  @P3 IMAD.HI.U32 R14, R171, R14, RZ ;  /* 0x0000000eab0e3227 */ /* 0x004fca00078e00ff */
[----:B------:R-:W-:-:S07]  /*67a0*/  @P3 SHF.R.U32.HI R171, RZ, R15, R14 ;  /* 0x0000000fffab3219 */ /* 0x000fce000001160e */
.L_x_1331:
[----:B------:R-:W-:Y:S05]  /*67b0*/  BSYNC B0 ;  /* 0x0000000000007941 */ /* 0x000fea0003800000 */
.L_x_1329:
[----:B------:R-:W-:-:S04]  /*67c0*/  IMAD R171, R171, R170, -R178 ;  /* 0x000000aaabab7224 */ /* 0x000fc800078e0ab2 */
[----:B------:R-:W-:-:S05]  /*67d0*/  IMAD.IADD R171, R171, 0x1, -R2 ;  /* 0x00000001abab7824 */ /* 0x000fca00078e0a02 */
[----:B------:R-:W-:Y:S02]  /*67e0*/  VIADDMNMX R176, R171, R170, R176, PT ;  /* 0x000000aaabb07246 */ /* 0x000fe400038001b0 */
[----:B------:R-:W-:-:S07]  /*67f0*/  VIMNMX R177, R177, R171, !PT ;  /* 0x000000abb1b17248 */ /* 0x000fce0007fe0100 */
.L_x_1328:
[----:B------:R-:W-:Y:S01]  /*6800*/  ISETP.GT.AND P3, PT, R9, -0x1, PT ;  /* 0xffffffff0900780c */ /* 0x000fe20003f64270 */
[C---:B------:R-:W-:Y:S01]  /*6810*/  VIADD R14, R174.reuse, UR22 ;  /* 0x00000016ae0e7c36 */ /* 0x040fe20008000000 */
[----:B------:R-:W-:Y:S02]  /*6820*/  IADD3 R174, R174, UR20, RZ ;  /* 0x00000014aeae7c10 */ /* 0x000fe4000fffe0ff */
[C---:B------:R-:W-:Y:S02]  /*6830*/  ISETP.GT.AND P4, PT, R177.reuse, RZ, P3 ;  /* 0x000000ffb100720c */ /* 0x040fe40001f84270 */
[C---:B------:R-:W-:Y:S02]  /*6840*/  ISETP.GT.AND P6, PT, R177.reuse, 0x1, P3 ;  /* 0x00000001b100780c */ /* 0x040fe40001fc4270 */
[----:B------:R-:W-:Y:S02]  /*6850*/  ISETP.LT.OR P5, PT, R176, 0x1, P4 ;  /* 0x00000001b000780c */ /* 0x000fe400027a1670 */
[----:B------:R-:W-:-:S02]  /*6860*/  ISETP.GT.AND P4, PT, R177, 0x8, P3 ;  /* 0x00000008b100780c */ /* 0x000fc40001f84270 */
[----:B------:R-:W-:Y:S02]  /*6870*/  FSEL R192, R192, -INF , !P5 ;  /* 0xff800000c0c07808 */ /* 0x000fe40006800000 */
[----:B------:R-:W-:Y:S02]  /*6880*/  ISETP.GT.AND P5, PT, R177, 0x9, P3 ;  /* 0x00000009b100780c */ /* 0x000fe40001fa4270 */
[C---:B------:R-:W-:Y:S02]  /*6890*/  ISETP.LT.OR P6, PT, R176.reuse, 0x2, P6 ;  /* 0x00000002b000780c */ /* 0x040fe400037c1670 */
[C---:B------:R-:W-:Y:S02]  /*68a0*/  ISETP.LT.OR P4, PT, R176.reuse, 0x9, P4 ;  /* 0x00000009b000780c */ /* 0x040fe40002781670 */
[----:B------:R-:W-:Y:S02]  /*68b0*/  ISETP.LT.OR P5, PT, R176, 0xa, P5 ;  /* 0x0000000ab000780c */ /* 0x000fe40002fa1670 */
[----:B------:R-:W-:-:S02]  /*68c0*/  FSEL R193, R193, -INF , !P6 ;  /* 0xff800000c1c17808 */ /* 0x000fc40007000000 */
[----:B-1----:R-:W-:Y:S02]  /*68d0*/  FSEL R194, R194, -INF , !P4 ;  /* 0xff800000c2c27808 */ /* 0x002fe40006000000 */
[----:B------:R-:W-:Y:S02]  /*68e0*/  FSEL R195, R195, -INF , !P5 ;  /* 0xff800000c3c37808 */ /* 0x000fe40006800000 */
[C---:B------:R-:W-:Y:S02]  /*68f0*/  ISETP.GT.AND P6, PT, R177.reuse, 0x10, P3 ;  /* 0x00000010b100780c */ /* 0x040fe40001fc4270 */
[C---:B------:R-:W-:Y:S02]  /*6900*/  ISETP.GT.AND P4, PT, R177.reuse, 0x11, P3 ;  /* 0x00000011b100780c */ /* 0x040fe40001f84270 */
[----:B------:R-:W-:Y:S02]  /*6910*/  ISETP.GT.AND P5, PT, R177, 0x18, P3 ;  /* 0x00000018b100780c */ /* 0x000fe40001fa4270 */
[----:B------:R-:W-:-:S02]  /*6920*/  ISETP.LT.OR P6, PT, R176, 0x11, P6 ;  /* 0x00000011b000780c */ /* 0x000fc400037c1670 */
[C---:B------:R-:W-:Y:S02]  /*6930*/  ISETP.LT.OR P4, PT, R176.reuse, 0x12, P4 ;  /* 0x00000012b000780c */ /* 0x040fe40002781670 */
[----:B------:R-:W-:Y:S02]  /*6940*/  ISETP.LT.OR P5, PT, R176, 0x19, P5 ;  /* 0x00000019b000780c */ /* 0x000fe40002fa1670 */
[----:B------:R-:W-:Y:S02]  /*6950*/  FSEL R196, R196, -INF , !P6 ;  /* 0xff800000c4c47808 */ /* 0x000fe40007000000 */
[----:B------:R-:W-:Y:S02]  /*6960*/  FSEL R173, R161, -INF , !P4 ;  /* 0xff800000a1ad7808 */ /* 0x000fe40006000000 */
[----:B------:R-:W-:Y:S02]  /*6970*/  FSEL R164, R164, -INF , !P5 ;  /* 0xff800000a4a47808 */ /* 0x000fe40006800000 */
[----:B------:R-:W-:-:S02]  /*6980*/  ISETP.GT.AND P6, PT, R177, 0x19, P3 ;  /* 0x00000019b100780c */ /* 0x000fc40001fc4270 */
[C---:B------:R-:W-:Y:S02]  /*6990*/  ISETP.GT.AND P4, PT, R177.reuse, 0x20, P3 ;  /* 0x00000020b100780c */ /* 0x040fe40001f84270 */
[----:B------:R-:W-:Y:S02]  /*69a0*/  ISETP.GT.AND P5, PT, R177, 0x21, P3 ;  /* 0x00000021b100780c */ /* 0x000fe40001fa4270 */
[C---:B------:R-:W-:Y:S02]  /*69b0*/  ISETP.LT.OR P6, PT, R176.reuse, 0x1a, P6 ;  /* 0x0000001ab000780c */ /* 0x040fe400037c1670 */
[C---:B------:R-:W-:Y:S02]  /*69c0*/  ISETP.LT.OR P4, PT, R176.reuse, 0x21, P4 ;  /* 0x00000021b000780c */ /* 0x040fe40002781670 */
[----:B------:R-:W-:Y:S02]  /*69d0*/  ISETP.LT.OR P5, PT, R176, 0x22, P5 ;  /* 0x00000022b000780c */ /* 0x000fe40002fa1670 */
[----:B------:R-:W-:-:S02]  /*69e0*/  FSEL R172, R165, -INF , !P6 ;  /* 0xff800000a5ac7808 */ /* 0x000fc40007000000 */
[----:B------:R-:W-:Y:S02]  /*69f0*/  FSEL R170, R168, -INF , !P4 ;  /* 0xff800000a8aa7808 */ /* 0x000fe40006000000 */
        /* <DEDUP_REMOVED lines=16> */
[----:B------:R-:W-:-:S02]  /*6b00*/  IADD3 R177, R174, 0x8, R5 ;  /* 0x00000008aeb17810 */ /* 0x000fc40007ffe005 */
[----:B------:R-:W-:Y:S02]  /*6b10*/  IADD3 R176, R14, 0x8, R5 ;  /* 0x000000080eb07810 */ /* 0x000fe40007ffe005 */
[----:B------:R-:W-:Y:S02]  /*6b20*/  FSEL R175, R175, -INF , !P6 ;  /* 0xff800000afaf7808 */ /* 0x000fe40007000000 */
[----:B------:R-:W-:Y:S02]  /*6b30*/  FSEL R174, R180, -INF , !P4 ;  /* 0xff800000b4ae7808 */ /* 0x000fe40006000000 */
[----:B------:R-:W-:Y:S01]  /*6b40*/  FSEL R168, R181, -INF , !P5 ;  /* 0xff800000b5a87808 */ /* 0x000fe20006800000 */
[----:B------:R-:W-:Y:S06]  /*6b50*/  @!P2 BRA `(.L_x_1332) ;  /* 0x00000000005ca947 */ /* 0x000fec0003800000 */
[----:B------:R-:W-:Y:S01]  /*6b60*/  IMAD.IADD R179, R5, 0x1, R6 ;  /* 0x0000000105b37824 */ /* 0x000fe200078e0206 */
[----:B------:R-:W-:Y:S03]  /*6b70*/  BSSY B0, `(.L_x_1333) ;  /* 0x0000011000007945 */ /* 0x000fe60003800000 */
[----:B------:R-:W-:-:S05]  /*6b80*/  VIADD R179, R179, 0x8 ;  /* 0x00000008b3b37836 */ /* 0x000fca0000000000 */
[----:B------:R-:W-:-:S13]  /*6b90*/  ISETP.GT.AND P4, PT, R179, -0x1, PT ;  /* 0xffffffffb300780c */ /* 0x000fda0003f84270 */
[----:B------:R-:W-:Y:S05]  /*6ba0*/  @P4 BRA `(.L_x_1334) ;  /* 0x0000000000204947 */ /* 0x000fea0003800000 */
[----:B------:R-:W-:Y:S02]  /*6bb0*/  MOV R180, UR25 ;  /* 0x0000001900b47c02 */ /* 0x000fe40008000f00 */
[----:B------:R-:W-:Y:S02]  /*6bc0*/  LOP3.LUT R179, RZ, R179, RZ, 0x33, !PT ;  /* 0x000000b3ffb37212 */ /* 0x000fe400078e33ff */
[----:B------:R-:W-:-:S13]  /*6bd0*/  ISETP.NE.AND P4, PT, R180, 0x1, PT ;  /* 0x00000001b400780c */ /* 0x000fda0003f85270 */
[----:B------:R-:W1:Y:S02]  /*6be0*/  @P4 LDC.64 R14, c[0x0][0x9e8] ;  /* 0x00027a00ff0e4b82 */ /* 0x000e640000000a00 */
[----:B-1----:R-:W-:-:S05]  /*6bf0*/  @P4 IMAD.HI.U32 R14, R179, R14, RZ ;  /* 0x0000000eb30e4227 */ /* 0x002fca00078e00ff */
[----:B------:R-:W-:-:S04]  /*6c00*/  @P4 SHF.R.U32.HI R179, RZ, R15, R14 ;  /* 0x0000000fffb34219 */ /* 0x000fc8000001160e */
[----:B------:R-:W-:Y:S01]  /*6c10*/  LOP3.LUT R179, RZ, R179, RZ, 0x33, !PT ;  /* 0x000000b3ffb37212 */ /* 0x000fe200078e33ff */
[----:B------:R-:W-:Y:S06]  /*6c20*/  BRA `(.L_x_1335) ;  /* 0x0000000000147947 */ /* 0x000fec0003800000 */
.L_x_1334:
[----:B------:R-:W-:-:S05]  /*6c30*/  IMAD.U32 R180, RZ, RZ, UR25 ;  /* 0x00000019ffb47e24 */ /* 0x000fca000f8e00ff */
[----:B------:R-:W-:-:S13]  /*6c40*/  ISETP.NE.AND P4, PT, R180, 0x1, PT ;  /* 0x00000001b400780c */ /* 0x000fda0003f85270 */
[----:B------:R-:W1:Y:S02]  /*6c50*/  @P4 LDC.64 R14, c[0x0][0x9e8] ;  /* 0x00027a00ff0e4b82 */ /* 0x000e640000000a00 */
[----:B-1----:R-:W-:-:S05]  /*6c60*/  @P4 IMAD.HI.U32 R14, R179, R14, RZ ;  /* 0x0000000eb30e4227 */ /* 0x002fca00078e00ff */
[----:B------:R-:W-:-:S07]  /*6c70*/  @P4 SHF.R.U32.HI R179, RZ, R15, R14 ;  /* 0x0000000fffb34219 */ /* 0x000fce000001160e */
.L_x_1335:
[----:B------:R-:W-:Y:S05]  /*6c80*/  BSYNC B0 ;  /* 0x0000000000007941 */ /* 0x000fea0003800000 */
.L_x_1333:
[----:B------:R-:W-:-:S04]  /*6c90*/  IMAD R179, R179, R180, -R178 ;  /* 0x000000b4b3b37224 */ /* 0x000fc800078e0ab2 */
[----:B------:R-:W-:-:S05]  /*6ca0*/  IMAD.IADD R179, R179, 0x1, -R2 ;  /* 0x00000001b3b37824 */ /* 0x000fca00078e0a02 */
[----:B------:R-:W-:Y:S02]  /*6cb0*/  VIADDMNMX R176, R179, R180, R176, PT ;  /* 0x000000b4b3b07246 */ /* 0x000fe400038001b0 */
[----:B------:R-:W-:-:S07]  /*6cc0*/  VIMNMX R177, R177, R179, !PT ;  /* 0x000000b3b1b17248 */ /* 0x000fce0007fe0100 */
.L_x_1332:
[----:B------:R-:W-:Y:S01]  /*6cd0*/  FMNMX.FTZ R14, R192, R7, !PT ;  /* 0x00000007c00e7209 */ /* 0x000fe20007810000 */
[----:B------:R-:W-:Y:S01]  /*6ce0*/  UMOV UR10, UR21 ;  /* 0x00000015000a7c82 */ /* 0x000fe20008000000 */
[----:B------:R-:W-:Y:S02]  /*6cf0*/  ISETP.GT.AND P4, PT, R177, 0x1, P3 ;  /* 0x00000001b100780c */ /* 0x000fe40001f84270 */
[----:B------:R-:W-:Y:S02]  /*6d00*/  FMNMX.FTZ R15, R193, R14, !PT ;  /* 0x0000000ec10f7209 */ /* 0x000fe40007810000 */
[----:B------:R-:W-:Y:S02]  /*6d10*/  ISETP.LT.OR P4, PT, R176, 0x2, P4 ;  /* 0x00000002b000780c */ /* 0x000fe40002781670 */
[----:B------:R-:W-:Y:S02]  /*6d20*/  FMNMX.FTZ R14, R194, R15, !PT ;  /* 0x0000000fc20e7209 */ /* 0x000fe40007810000 */
[----:B------:R-:W-:-:S02]  /*6d30*/  FSEL R20, R20, -INF , !P4 ;  /* 0xff80000014147808 */ /* 0x000fc40006000000 */
[----:B------:R-:W-:Y:S02]  /*6d40*/  FMNMX.FTZ R15, R195, R14, !PT ;  /* 0x0000000ec30f7209 */ /* 0x000fe40007810000 */
[----:B------:R-:W-:Y:S02]  /*6d50*/  ISETP.GT.AND P4, PT, R177, RZ, P3 ;  /* 0x000000ffb100720c */ /* 0x000fe40001f84270 */
[----:B------:R-:W-:Y:S02]  /*6d60*/  FMNMX.FTZ R14, R196, R15, !PT ;  /* 0x0000000fc40e7209 */ /* 0x000fe40007810000 */
[----:B------:R-:W-:Y:S02]  /*6d70*/  ISETP.LT.OR P4, PT, R176, 0x1, P4 ;  /* 0x00000001b000780c */ /* 0x000fe40002781670 */
[----:B------:R-:W-:Y:S02]  /*6d80*/  FMNMX.FTZ R15, R173, R14, !PT ;  /* 0x0000000ead0f7209 */ /* 0x000fe40007810000 */
[----:B------:R-:W-:-:S02]  /*6d90*/  ISETP.GT.AND P5, PT, R177, 0x8, P3 ;  /* 0x00000008b100780c */ /* 0x000fc40001fa4270 */
[----:B------:R-:W-:Y:S02]  /*6da0*/  FMNMX.FTZ R15, R164, R15, !PT ;  /* 0x0000000fa40f7209 */ /* 0x000fe40007810000 */
[----:B------:R-:W-:Y:S02]  /*6db0*/  FSEL R11, R11, -INF , !P4 ;  /* 0xff8000000b0b7808 */ /* 0x000fe40006000000 */
        /* <DEDUP_REMOVED lines=18> */
[C---:B------:R-:W-:Y:S01]  /*6ee0*/  ISETP.GT.AND P4, PT, R177.reuse, 0x18, P3 ;  /* 0x00000018b100780c */ /* 0x040fe20001f84270 */
[----:B------:R-:W1:Y:S01]  /*6ef0*/  SHFL.BFLY PT, R14, R15, 0x2, 0x1f ;  /* 0x0c401f000f0e7f89 */ /* 0x000e6200000e0000 */
[C---:B------:R-:W-:Y:S02]  /*6f00*/  ISETP.LT.OR P6, PT, R176.reuse, 0x12, P6 ;  /* 0x00000012b000780c */ /* 0x040fe400037c1670 */
[----:B------:R-:W-:Y:S02]  /*6f10*/  ISETP.GT.AND P5, PT, R177, 0x19, P3 ;  /* 0x00000019b100780c */ /* 0x000fe40001fa4270 */
[----:B------:R-:W-:-:S02]  /*6f20*/  ISETP.LT.OR P4, PT, R176, 0x19, P4 ;  /* 0x00000019b000780c */ /* 0x000fc40002781670 */
[----:B------:R-:W-:Y:S02]  /*6f30*/  FSEL R154, R154, -INF , !P6 ;  /* 0xff8000009a9a7808 */ /* 0x000fe40007000000 */
[----:B------:R-:W-:Y:S02]  /*6f40*/  ISETP.GT.AND P6, PT, R177, 0x20, P3 ;  /* 0x00000020b100780c */ /* 0x000fe40001fc4270 */
[C---:B------:R-:W-:Y:S02]  /*6f50*/  ISETP.LT.OR P5, PT, R176.reuse, 0x1a, P5 ;  /* 0x0000001ab000780c */ /* 0x040fe40002fa1670 */
[----:B------:R-:W-:Y:S02]  /*6f60*/  FSEL R155, R155, -INF , !P4 ;  /* 0xff8000009b9b7808 */ /* 0x000fe40006000000 */
[----:B------:R-:W-:Y:S02]  /*6f70*/  ISETP.GT.AND P4, PT, R177, 0x21, P3 ;  /* 0x00000021b100780c */ /* 0x000fe40001f84270 */
[----:B------:R-:W-:-:S02]  /*6f80*/  ISETP.LT.OR P6, PT, R176, 0x21, P6 ;  /* 0x00000021b000780c */ /* 0x000fc400037c1670 */
[----:B------:R-:W-:Y:S02]  /*6f90*/  FSEL R156, R156, -INF , !P5 ;  /* 0xff8000009c9c7808 */ /* 0x000fe40006800000 */
[----:B------:R-:W-:Y:S02]  /*6fa0*/  ISETP.GT.AND P5, PT, R177, 0x28, P3 ;  /* 0x00000028b100780c */ /* 0x000fe40001fa4270 */
[----:B------:R-:W-:Y:S02]  /*6fb0*/  ISETP.LT.OR P4, PT, R176, 0x22, P4 ;  /* 0x00000022b000780c */ /* 0x000fe40002781670 */
[----:B-1----:R-:W-:Y:S02]  /*6fc0*/  FMNMX.FTZ R178, R15, R14, !PT ;  /* 0x0000000e0fb27209 */ /* 0x002fe40007810000 */
[----:B------:R-:W-:Y:S02]  /*6fd0*/  FMNMX.FTZ R15, R11, R8, !PT ;  /* 0x000000080b0f7209 */ /* 0x000fe40007810000 */
[----:B------:R-:W-:Y:S01]  /*6fe0*/  FSEL R157, R157, -INF , !P6 ;  /* 0xff8000009d9d7808 */ /* 0x000fe20007000000 */
[----:B------:R-:W1:Y:S01]  /*6ff0*/  SHFL.BFLY PT, R179, R178, 0x1, 0x1f ;  /* 0x0c201f00b2b37f89 */ /* 0x000e6200000e0000 */
[----:B------:R-:W-:-:S02]  /*7000*/  FMNMX.FTZ R15, R20, R15, !PT ;  /* 0x0000000f140f7209 */ /* 0x000fc40007810000 */
[----:B------:R-:W-:Y:S02]  /*7010*/  ISETP.LT.OR P5, PT, R176, 0x29, P5 ;  /* 0x00000029b000780c */ /* 0x000fe40002fa1670 */
[----:B------:R-:W-:Y:S02]  /*7020*/  FSEL R158, R158, -INF , !P4 ;  /* 0xff8000009e9e7808 */ /* 0x000fe40006000000 */
[----:B------:R-:W-:Y:S02]  /*7030*/  ISETP.GT.AND P4, PT, R177, 0x29, P3 ;  /* 0x00000029b100780c */ /* 0x000fe40001f84270 */
[----:B------:R-:W-:Y:S02]  /*7040*/  FSEL R159, R159, -INF , !P5 ;  /* 0xff8000009f9f7808 */ /* 0x000fe40006800000 */
[----:B------:R-:W-:Y:S02]  /*7050*/  ISETP.GT.AND P5, PT, R177, 0x30, P3 ;  /* 0x00000030b100780c */ /* 0x000fe40001fa4270 */
[----:B------:R-:W-:-:S02]  /*7060*/  ISETP.LT.OR P4, PT, R176, 0x2a, P4 ;  /* 0x0000002ab000780c */ /* 0x000fc40002781670 */
[----:B------:R-:W-:Y:S02]  /*7070*/  ISETP.LT.OR P5, PT, R176, 0x31, P5 ;  /* 0x00000031b000780c */ /* 0x000fe40002fa1670 */
[----:B------:R-:W-:Y:S02]  /*7080*/  FSEL R160, R160, -INF , !P4 ;  /* 0xff800000a0a07808 */ /* 0x000fe40006000000 */
[C---:B------:R-:W-:Y:S02]  /*7090*/  ISETP.GT.AND P4, PT, R177.reuse, 0x31, P3 ;  /* 0x00000031b100780c */ /* 0x040fe40001f84270 */
[----:B------:R-:W-:Y:S02]  /*70a0*/  FSEL R162, R162, -INF , !P5 ;  /* 0xff800000a2a27808 */ /* 0x000fe40006800000 */
[----:B------:R-:W-:Y:S02]  /*70b0*/  ISETP.GT.AND P5, PT, R177, 0x38, P3 ;  /* 0x00000038b100780c */ /* 0x000fe40001fa4270 */
[----:B-1----:R-:W-:-:S02]  /*70c0*/  FMNMX.FTZ R14, R178, R179, !PT ;  /* 0x000000b3b20e7209 */ /* 0x002fc40007810000 */
[----:B------:R-:W-:Y:S02]  /*70d0*/  FMNMX.FTZ R178, R152, R15, !PT ;  /* 0x0000000f98b27209 */ /* 0x000fe40007810000 */
[----:B------:R-:W-:Y:S02]  /*70e0*/  ISETP.LT.OR P4, PT, R176, 0x32, P4 ;  /* 0x00000032b000780c */ /* 0x000fe40002781670 */
[----:B------:R-:W-:Y:S02]  /*70f0*/  FMNMX.FTZ R178, R21, R178, !PT ;  /* 0x000000b215b27209 */ /* 0x000fe40007810000 */
[----:B------:R-:W-:Y:S02]  /*7100*/  ISETP.GT.AND P3, PT, R177, 0x39, P3 ;  /* 0x00000039b100780c */ /* 0x000fe40001f64270 */
[----:B------:R-:W-:Y:S01]  /*7110*/  FMNMX.FTZ R15, R153, R178, !PT ;  /* 0x000000b2990f7209 */ /* 0x000fe20007810000 */
[----:B------:R-:W-:Y:S01]  /*7120*/  FMUL.FTZ R178, R14, UR10 ;  /* 0x0000000a0eb27c20 */ /* 0x000fe20008410000 */
[----:B------:R-:W-:-:S02]  /*7130*/  ISETP.LT.OR P5, PT, R176, 0x39, P5 ;  /* 0x00000039b000780c */ /* 0x000fc40002fa1670 */
[----:B------:R-:W-:Y:S02]  /*7140*/  FMNMX.FTZ R180, R154, R15, !PT ;  /* 0x0000000f9ab47209 */ /* 0x000fe40007810000 */
[----:B------:R-:W-:Y:S02]  /*7150*/  FSEL R163, R163, -INF , !P4 ;  /* 0xff800000a3a37808 */ /* 0x000fe40006000000 */
[----:B------:R-:W-:Y:S02]  /*7160*/  FMNMX.FTZ R15, R155, R180, !PT ;  /* 0x000000b49b0f7209 */ /* 0x000fe40007810000 */
[----:B------:R-:W-:Y:S02]  /*7170*/  FSETP.NEU.FTZ.AND P6, PT, R14, -INF , PT ;  /* 0xff8000000e00780b */ /* 0x000fe40003fdd000 */
[----:B------:R-:W-:Y:S02]  /*7180*/  FMNMX.FTZ R180, R156, R15, !PT ;  /* 0x0000000f9cb47209 */ /* 0x000fe40007810000 */
[----:B------:R-:W-:-:S02]  /*7190*/  ISETP.LT.OR P3, PT, R176, 0x3a, P3 ;  /* 0x0000003ab000780c */ /* 0x000fc40001f61670 */
[----:B------:R-:W-:Y:S02]  /*71a0*/  FMNMX.FTZ R179, R157, R180, !PT ;  /* 0x000000b49db37209 */ /* 0x000fe40007810000 */
[----:B------:R-:W-:Y:S02]  /*71b0*/  FSEL R166, R166, -INF , !P5 ;  /* 0xff800000a6a67808 */ /* 0x000fe40006800000 */
[----:B------:R-:W-:Y:S02]  /*71c0*/  FMNMX.FTZ R182, R158, R179, !PT ;  /* 0x000000b39eb67209 */ /* 0x000fe40007810000 */
[----:B------:R-:W-:Y:S02]  /*71d0*/  FSEL R178, R178, RZ, P6 ;  /* 0x000000ffb2b27208 */ /* 0x000fe40003000000 */
[----:B------:R-:W-:Y:S02]  /*71e0*/  FMNMX.FTZ R179, R159, R182, !PT ;  /* 0x000000b69fb37209 */ /* 0x000fe40007810000 */
[----:B------:R-:W-:Y:S01]  /*71f0*/  FSEL R167, R167, -INF , !P3 ;  /* 0xff800000a7a77808 */ /* 0x000fe20005800000 */
        /* <DEDUP_REMOVED lines=8> */
[----:B------:R-:W-:Y:S01]  /*7280*/  IADD3 R175, -R17, RZ, RZ ;  /* 0x000000ff11af7210 */ /* 0x000fe20007ffe1ff */
[--C-:B------:R-:W-:Y:S01]  /*7290*/  FFMA.FTZ R164, R164, UR10, -R178.reuse ;  /* 0x0000000aa4a47c23 */ /* 0x100fe200080108b2 */
[----:B------:R-:W-:Y:S01]  /*72a0*/  FMNMX.FTZ R179, R163, R182, !PT ;  /* 0x000000b6a3b37209 */ /* 0x000fe20007810000 */
[--C-:B------:R-:W-:Y:S01]  /*72b0*/  FFMA.FTZ R170, R170, UR10, -R178.reuse ;  /* 0x0000000aaaaa7c23 */ /* 0x100fe200080108b2 */
[----:B------:R-:W-:Y:S01]  /*72c0*/  MUFU.EX2 R180, R180 ;  /* 0x000000b400b47308 */ /* 0x000fe20000000800 */
[----:B------:R-:W-:Y:S01]  /*72d0*/  ISETP.NE.AND P3, PT, R2, R175, PT ;  /* 0x000000af0200720c */ /* 0x000fe20003f65270 */
[--C-:B------:R-:W-:Y:S01]  /*72e0*/  FFMA.FTZ R171, R171, UR10, -R178.reuse ;  /* 0x0000000aabab7c23 */ /* 0x100fe200080108b2 */
[----:B------:R-:W-:Y:S01]  /*72f0*/  FMNMX.FTZ R182, R166, R179, !PT ;  /* 0x000000b3a6b67209 */ /* 0x000fe20007810000 */
[--C-:B------:R-:W-:Y:S01]  /*7300*/  FFMA.FTZ R179, R196, UR10, -R178.reuse ;  /* 0x0000000ac4b37c23 */ /* 0x100fe200080108b2 */
[----:B------:R-:W-:-:S02]  /*7310*/  FFMA.FTZ R165, R165, UR10, -R178 ;  /* 0x0000000aa5a57c23 */ /* 0x000fc400080108b2 */
[----:B------:R-:W-:Y:S01]  /*7320*/  FMNMX.FTZ R181, R167, R182, !PT ;  /* 0x000000b6a7b57209 */ /* 0x000fe20007810000 */
[--C-:B------:R-:W-:Y:S01]  /*7330*/  FFMA.FTZ R182, R173, UR10, -R178.reuse ;  /* 0x0000000aadb67c23 */ /* 0x100fe200080108b2 */
[--C-:B------:R-:W-:Y:S01]  /*7340*/  FFMA.FTZ R173, R172, UR10, -R178.reuse ;  /* 0x0000000aacad7c23 */ /* 0x100fe200080108b2 */
[----:B------:R-:W-:Y:S01]  /*7350*/  FSEL R172, R14, RZ, P6 ;  /* 0x000000ff0eac7208 */ /* 0x000fe20003000000 */
[----:B------:R-:W-:Y:S01]  /*7360*/  MUFU.EX2 R177, R177 ;  /* 0x000000b100b17308 */ /* 0x000fe20000000800 */
[----:B-1----:R-:W1:Y:S03]  /*7370*/  SHFL.BFLY PT, R192, R181, 0x2, 0x1f ;  /* 0x0c401f00b5c07f89 */ /* 0x002e6600000e0000 */
[----:B------:R-:W-:Y:S01]  /*7380*/  FADD.FTZ R172, -R172, R7 ;  /* 0x00000007acac7221 */ /* 0x000fe20000010100 */
[--C-:B------:R-:W-:Y:S01]  /*7390*/  FFMA.FTZ R7, R161, UR10, -R178.reuse ;  /* 0x0000000aa1077c23 */ /* 0x100fe200080108b2 */
[--C-:B------:R-:W-:Y:S01]  /*73a0*/  FFMA.FTZ R161, R174, UR10, -R178.reuse ;  /* 0x0000000aaea17c23 */ /* 0x100fe200080108b2 */
[----:B------:R-:W-:Y:S01]  /*73b0*/  FFMA.FTZ R174, R168, UR10, -R178 ;  /* 0x0000000aa8ae7c23 */ /* 0x000fe200080108b2 */
[----:B------:R-:W-:Y:S01]  /*73c0*/  FMUL.FTZ R172, R172, UR10 ;  /* 0x0000000aacac7c20 */ /* 0x000fe20008410000 */
[----:B------:R-:W-:Y:S08]  /*73d0*/  MUFU.EX2 R176, R176 ;  /* 0x000000b000b07308 */ /* 0x000ff00000000800 */
[----:B------:R-:W2:Y:S01]  /*73e0*/  MUFU.EX2 R172, R172 ;  /* 0x000000ac00ac7308 */ /* 0x000ea20000000800 */
[----:B-1----:R-:W-:-:S07]  /*73f0*/  FMNMX.FTZ R183, R181, R192, !PT ;  /* 0x000000c0b5b77209 */ /* 0x002fce0007810000 */
[----:B------:R-:W1:Y:S01]  /*7400*/  MUFU.EX2 R179, R179 ;  /* 0x000000b300b37308 */ /* 0x000e620000000800 */
[----:B------:R-:W-:Y:S01]  /*7410*/  FFMA.FTZ R192, R169, UR10, -R178 ;  /* 0x0000000aa9c07c23 */ /* 0x000fe200080108b2 */
[----:B------:R-:W3:Y:S01]  /*7420*/  SHFL.BFLY PT, R196, R183, 0x1, 0x1f ;  /* 0x0c201f00b7c47f89 */ /* 0x000ee200000e0000 */
[----:B--2---:R-:W-:-:S05]  /*7430*/  FFMA.FTZ R175, R172, R4, R15 ;  /* 0x00000004acaf7223 */ /* 0x004fca000001000f */
[----:B------:R-:W2:Y:S01]  /*7440*/  MUFU.EX2 R182, R182 ;  /* 0x000000b600b67308 */ /* 0x000ea20000000800 */
[-C--:B------:R-:W-:Y:S01]  /*7450*/  FMUL.FTZ R24, R24, R172.reuse ;  /* 0x000000ac18187220 */ /* 0x080fe20000410000 */
[-C--:B------:R-:W-:Y:S01]  /*7460*/  FMUL.FTZ R25, R25, R172.reuse ;  /* 0x000000ac19197220 */ /* 0x080fe20000410000 */
[----:B------:R-:W-:Y:S01]  /*7470*/  FADD.FTZ R168, R180, R175 ;  /* 0x000000afb4a87221 */ /* 0x000fe20000010000 */
[-C--:B------:R-:W-:Y:S01]  /*7480*/  FMUL.FTZ R28, R28, R172.reuse ;  /* 0x000000ac1c1c7220 */ /* 0x080fe20000410000 */
[-C--:B------:R-:W-:Y:S01]  /*7490*/  FMUL.FTZ R29, R29, R172.reuse ;  /* 0x000000ac1d1d7220 */ /* 0x080fe20000410000 */
[-C--:B------:R-:W-:Y:S01]  /*74a0*/  FMUL.FTZ R32, R32, R172.reuse ;  /* 0x000000ac20207220 */ /* 0x080fe20000410000 */
[----:B------:R-:W-:Y:S01]  /*74b0*/  FADD.FTZ R175, R177, R168 ;  /* 0x000000a8b1af7221 */ /* 0x000fe20000010000 */
        /* <DEDUP_REMOVED lines=11> */
[----:B---3--:R-:W-:Y:S01]  /*7570*/  FMNMX.FTZ R169, R183, R196, !PT ;  /* 0x000000c4b7a97209 */ /* 0x008fe20007810000 */
[-C--:B------:R-:W-:Y:S01]  /*7580*/  FMUL.FTZ R52, R52, R172.reuse ;  /* 0x000000ac34347220 */ /* 0x080fe20000410000 */
[-C--:B------:R-:W-:Y:S01]  /*7590*/  FMUL.FTZ R53, R53, R172.reuse ;  /* 0x000000ac35357220 */ /* 0x080fe20000410000 */
[-C--:B------:R-:W-:Y:S01]  /*75a0*/  FMUL.FTZ R56, R56, R172.reuse ;  /* 0x000000ac38387220 */ /* 0x080fe20000410000 */
[C---:B------:R-:W-:Y:S01]  /*75b0*/  FSETP.NEU.FTZ.AND P4, PT, R169.reuse, -INF , PT ;  /* 0xff800000a900780b */ /* 0x040fe20003f9d000 */
[----:B------:R-:W-:Y:S01]  /*75c0*/  FMUL.FTZ R4, R169, UR10 ;  /* 0x0000000aa9047c20 */ /* 0x000fe20008410000 */
[----:B------:R-:W3:Y:S01]  /*75d0*/  MUFU.EX2 R170, R170 ;  /* 0x000000aa00aa7308 */ /* 0x000ee20000000800 */
[-C--:B------:R-:W-:Y:S01]  /*75e0*/  FMUL.FTZ R57, R57, R172.reuse ;  /* 0x000000ac39397220 */ /* 0x080fe20000410000 */
[-C--:B------:R-:W-:Y:S01]  /*75f0*/  FMUL.FTZ R60, R60, R172.reuse ;  /* 0x000000ac3c3c7220 */ /* 0x080fe20000410000 */
[----:B------:R-:W-:Y:S01]  /*7600*/  FMUL.FTZ R61, R61, R172 ;  /* 0x000000ac3d3d7220 */ /* 0x000fe20000410000 */
[----:B------:R-:W-:Y:S01]  /*7610*/  FSEL R178, R4, RZ, P4 ;  /* 0x000000ff04b27208 */ /* 0x000fe20002000000 */
[----:B------:R-:W-:Y:S01]  /*7620*/  FADD.FTZ R4, R176, R175 ;  /* 0x000000afb0047221 */ /* 0x000fe20000010000 */
[----:B------:R-:W-:-:S02]  /*7630*/  IMAD.U32 R175, RZ, RZ, UR39 ;  /* 0x00000027ffaf7e24 */ /* 0x000fc4000f8e00ff */
[----:B------:R-:W-:Y:S01]  /*7640*/  FMUL.FTZ R64, R64, R172 ;  /* 0x000000ac40407220 */ /* 0x000fe20000410000 */
[----:B------:R-:W3:Y:S01]  /*7650*/  MUFU.EX2 R171, R171 ;  /* 0x000000ab00ab7308 */ /* 0x000ee20000000800 */
[----:B-1----:R-:W-:Y:S01]  /*7660*/  FADD.FTZ R181, R179, R4 ;  /* 0x00000004b3b57221 */ /* 0x002fe20000010000 */
[--C-:B------:R-:W-:Y:S01]  /*7670*/  FFMA.FTZ R168, R11, UR10, -R178.reuse ;  /* 0x0000000a0ba87c23 */ /* 0x100fe200080108b2 */
[----:B------:R-:W-:Y:S01]  /*7680*/  FSEL R11, R169, RZ, P4 ;  /* 0x000000ffa90b7208 */ /* 0x000fe20002000000 */
[--C-:B------:R-:W-:Y:S01]  /*7690*/  FFMA.FTZ R195, R157, UR10, -R178.reuse ;  /* 0x0000000a9dc37c23 */ /* 0x100fe200080108b2 */
[----:B--2---:R-:W-:Y:S01]  /*76a0*/  FADD.FTZ R181, R182, R181 ;  /* 0x000000b5b6b57221 */ /* 0x004fe20000010000 */
[--C-:B------:R-:W-:Y:S01]  /*76b0*/  FFMA.FTZ R20, R20, UR10, -R178.reuse ;  /* 0x0000000a14147c23 */ /* 0x100fe200080108b2 */
[--C-:B------:R-:W-:Y:S01]  /*76c0*/  FFMA.FTZ R152, R152, UR10, -R178.reuse ;  /* 0x0000000a98987c23 */ /* 0x100fe200080108b2 */
[----:B------:R-:W1:Y:S01]  /*76d0*/  MUFU.EX2 R165, R165 ;  /* 0x000000a500a57308 */ /* 0x000e620000000800 */
[----:B----4-:R-:W-:Y:S01]  /*76e0*/  FADD.FTZ R196, R164, R181 ;  /* 0x000000b5a4c47221 */ /* 0x010fe20000010000 */
[----:B------:R-:W-:Y:S01]  /*76f0*/  FFMA.FTZ R181, R154, UR10, -R178 ;  /* 0x0000000a9ab57c23 */ /* 0x000fe200080108b2 */
[----:B------:R-:W-:Y:S01]  /*7700*/  FADD.FTZ R4, -R11, R8 ;  /* 0x000000080b047221 */ /* 0x000fe20000010100 */
[----:B------:R-:W-:Y:S01]  /*7710*/  FFMA.FTZ R8, R21, UR10, -R178 ;  /* 0x0000000a15087c23 */ /* 0x000fe200080108b2 */
[----:B-----5:R-:W-:Y:S01]  /*7720*/  FADD.FTZ R193, R173, R196 ;  /* 0x000000c4adc17221 */ /* 0x020fe20000010000 */
[--C-:B------:R-:W-:Y:S01]  /*7730*/  FFMA.FTZ R183, R155, UR10, -R178.reuse ;  /* 0x0000000a9bb77c23 */ /* 0x100fe200080108b2 */
[----:B------:R-:W-:Y:S01]  /*7740*/  FMUL.FTZ R4, R4, UR10 ;  /* 0x0000000a04047c20 */ /* 0x000fe20008410000 */
[----:B------:R-:W2:Y:S01]  /*7750*/  MUFU.EX2 R192, R192 ;  /* 0x000000c000c07308 */ /* 0x000ea20000000800 */
[----:B---3--:R-:W-:Y:S01]  /*7760*/  FADD.FTZ R154, R170, R193 ;  /* 0x000000c1aa9a7221 */ /* 0x008fe20000010000 */
[--C-:B------:R-:W-:Y:S01]  /*7770*/  FFMA.FTZ R153, R153, UR10, -R178.reuse ;  /* 0x0000000a99997c23 */ /* 0x100fe200080108b2 */
[--C-:B------:R-:W-:Y:S01]  /*7780*/  FFMA.FTZ R201, R166, UR10, -R178.reuse ;  /* 0x0000000aa6c97c23 */ /* 0x100fe200080108b2 */
[----:B------:R-:W-:Y:S01]  /*7790*/  FFMA.FTZ R197, R159, UR10, -R178 ;  /* 0x0000000a9fc57c23 */ /* 0x000fe200080108b2 */
[----:B------:R-:W-:Y:S01]  /*77a0*/  FADD.FTZ R154, R171, R154 ;  /* 0x0000009aab9a7221 */ /* 0x000fe20000010000 */
[--C-:B------:R-:W-:Y:S01]  /*77b0*/  FFMA.FTZ R193, R156, UR10, -R178.reuse ;  /* 0x0000000a9cc17c23 */ /* 0x100fe200080108b2 */
[----:B------:R-:W-:Y:S01]  /*77c0*/  FFMA.FTZ R198, R160, UR10, -R178 ;  /* 0x0000000aa0c67c23 */ /* 0x000fe200080108b2 */
[----:B------:R-:W-:Y:S01]  /*77d0*/  MUFU.EX2 R7, R7 ;  /* 0x0000000700077308 */ /* 0x000fe20000000800 */
[----:B-1----:R-:W-:Y:S01]  /*77e0*/  FADD.FTZ R157, R165, R154 ;  /* 0x0000009aa59d7221 */ /* 0x002fe20000010000 */
[----:B------:R-:W-:Y:S01]  /*77f0*/  F2FP.F16.F32.PACK_AB R160, R171, R170 ;  /* 0x000000aaaba0723e */ /* 0x000fe200000000ff */
[--C-:B------:R-:W-:Y:S01]  /*7800*/  FFMA.FTZ R196, R158, UR10, -R178.reuse ;  /* 0x0000000a9ec47c23 */ /* 0x100fe200080108b2 */
[----:B------:R-:W-:Y:S01]  /*7810*/  FFMA.FTZ R200, R163, UR10, -R178 ;  /* 0x0000000aa3c87c23 */ /* 0x000fe200080108b2 */
[----:B------:R-:W-:-:S02]  /*7820*/  @!P3 IMAD R175, R175, 0x40, R16 ;  /* 0x00000040afafb824 */ /* 0x000fc400078e0210 */
[--C-:B------:R-:W-:Y:S01]  /*7830*/  FFMA.FTZ R199, R162, UR10, -R178.reuse ;  /* 0x0000000aa2c77c23 */ /* 0x100fe200080108b2 */
[----:B------:R-:W-:Y:S01]  /*7840*/  FFMA.FTZ R178, R167, UR10, -R178 ;  /* 0x0000000aa7b27c23 */ /* 0x000fe200080108b2 */
[----:B------:R-:W1:Y:S01]  /*7850*/  MUFU.EX2 R194, R194 ;  /* 0x000000c200c27308 */ /* 0x000e620000000800 */
[----:B--2---:R-:W-:Y:S01]  /*7860*/  F2FP.F16.F32.PACK_AB R162, R192, R165 ;  /* 0x000000a5c0a2723e */ /* 0x004fe200000000ff */
[-C--:B------:R-:W-:Y:S01]  /*7870*/  FMUL.FTZ R65, R65, R172.reuse ;  /* 0x000000ac41417220 */ /* 0x080fe20000410000 */
[----:B------:R-:W-:Y:S01]  /*7880*/  @!P3 LEA R175, R175, UR48, 0x2 ;  /* 0x00000030afafbc11 */ /* 0x000fe2000f8e10ff */
[-C--:B------:R-:W-:Y:S01]  /*7890*/  FMUL.FTZ R68, R68, R172.reuse ;  /* 0x000000ac44447220 */ /* 0x080fe20000410000 */
[----:B------:R-:W-:Y:S01]  /*78a0*/  F2FP.F16.F32.PACK_AB R154, R176, R177 ;  /* 0x000000b1b09a723e */ /* 0x000fe200000000ff */
[----:B------:R-:W-:Y:S01]  /*78b0*/  FMUL.FTZ R69, R69, R172 ;  /* 0x000000ac45457220 */ /* 0x000fe20000410000 */
[----:B------:R-:W-:Y:S01]  /*78c0*/  F2FP.F16.F32.PACK_AB R156, R182, R179 ;  /* 0x000000b3b69c723e */ /* 0x000fe200000000ff */
[----:B------:R-:W-:Y:S01]  /*78d0*/  MUFU.EX2 R161, R161 ;  /* 0x000000a100a17308 */ /* 0x000fe20000000800 */
[----:B------:R2:W-:Y:S01]  /*78e0*/  @!P3 STS [R175+0x28800], R172 ;  /* 0x028800acaf00b388 */ /* 0x0005e20000000800 */
[----:B------:R-:W-:Y:S01]  /*78f0*/  F2FP.F16.F32.PACK_AB R158, R173, R164 ;  /* 0x000000a4ad9e723e */ /* 0x000fe200000000ff */
[-C--:B------:R-:W-:Y:S01]  /*7900*/  FMUL.FTZ R72, R72, R172.reuse ;  /* 0x000000ac48487220 */ /* 0x080fe20000410000 */
[-C--:B------:R-:W-:Y:S01]  /*7910*/  FMUL.FTZ R73, R73, R172.reuse ;  /* 0x000000ac49497220 */ /* 0x080fe20000410000 */
[-C--:B------:R-:W-:Y:S01]  /*7920*/  FMUL.FTZ R76, R76, R172.reuse ;  /* 0x000000ac4c4c7220 */ /* 0x080fe20000410000 */
[-C--:B------:R-:W-:Y:S01]  /*7930*/  FMUL.FTZ R77, R77, R172.reuse ;  /* 0x000000ac4d4d7220 */ /* 0x080fe20000410000 */
[-C--:B------:R-:W-:Y:S01]  /*7940*/  FMUL.FTZ R80, R80, R172.reuse ;  /* 0x000000ac50507220 */ /* 0x080fe20000410000 */
[----:B------:R-:W3:Y:S01]  /*7950*/  MUFU.EX2 R174, R174 ;  /* 0x000000ae00ae7308 */ /* 0x000ee20000000800 */
[----:B-1----:R-:W-:Y:S01]  /*7960*/  F2FP.F16.F32.PACK_AB R164, R194, R7 ;  /* 0x00000007c2a4723e */ /* 0x002fe200000000ff */
[-C--:B------:R-:W-:Y:S01]  /*7970*/  FMUL.FTZ R81, R81, R172.reuse ;  /* 0x000000ac51517220 */ /* 0x080fe20000410000 */
[-C--:B------:R-:W-:Y:S01]  /*7980*/  FMUL.FTZ R84, R84, R172.reuse ;  /* 0x000000ac54547220 */ /* 0x080fe20000410000 */
[-C--:B------:R-:W-:Y:S01]  /*7990*/  FMUL.FTZ R85, R85, R172.reuse ;  /* 0x000000ac55557220 */ /* 0x080fe20000410000 */
[-C--:B------:R-:W-:Y:S01]  /*79a0*/  FMUL.FTZ R88, R88, R172.reuse ;  /* 0x000000ac58587220 */ /* 0x080fe20000410000 */
[-C--:B------:R-:W-:Y:S01]  /*79b0*/  FMUL.FTZ R89, R89, R172.reuse ;  /* 0x000000ac59597220 */ /* 0x080fe20000410000 */
[-C--:B------:R-:W-:Y:S01]  /*79c0*/  FMUL.FTZ R92, R92, R172.reuse ;  /* 0x000000ac5c5c7220 */ /* 0x080fe20000410000 */
[----:B------:R1:W4:Y:S01]  /*79d0*/  MUFU.EX2 R21, R4 ;  /* 0x0000000400157308 */ /* 0x0003220000000800 */
        /* <DEDUP_REMOVED lines=8> */
[----:B-1----:R-:W-:Y:S01]  /*7a60*/  FADD.FTZ R4, R192, R157 ;  /* 0x0000009dc0047221 */ /* 0x002fe20000010000 */
[----:B---3--:R-:W-:Y:S01]  /*7a70*/  F2FP.F16.F32.PACK_AB R166, R174, R161 ;  /* 0x000000a1aea6723e */ /* 0x008fe200000000ff */
[-C--:B------:R-:W-:Y:S01]  /*7a80*/  FMUL.FTZ R108, R108, R172.reuse ;  /* 0x000000ac6c6c7220 */ /* 0x080fe20000410000 */
[-C--:B------:R-:W-:Y:S01]  /*7a90*/  FMUL.FTZ R109, R109, R172.reuse ;  /* 0x000000ac6d6d7220 */ /* 0x080fe20000410000 */
[----:B------:R-:W-:Y:S01]  /*7aa0*/  FADD.FTZ R157, R7, R4 ;  /* 0x00000004079d7221 */ /* 0x000fe20000010000 */
[-C--:B------:R-:W-:Y:S01]  /*7ab0*/  FMUL.FTZ R112, R112, R172.reuse ;  /* 0x000000ac70707220 */ /* 0x080fe20000410000 */
[-C--:B------:R-:W-:Y:S01]  /*7ac0*/  FMUL.FTZ R113, R113, R172.reuse ;  /* 0x000000ac71717220 */ /* 0x080fe20000410000 */
[----:B------:R-:W1:Y:S01]  /*7ad0*/  MUFU.EX2 R11, R20 ;  /* 0x00000014000b7308 */ /* 0x000e620000000800 */
[----:B------:R-:W-:Y:S01]  /*7ae0*/  FADD.FTZ R4, R194, R157 ;  /* 0x0000009dc2047221 */ /* 0x000fe20000010000 */
[----:B----4-:R2:W-:Y:S01]  /*7af0*/  @!P3 STS [R175+0x28820], R21 ;  /* 0x02882015af00b388 */ /* 0x0105e20000000800 */
        /* <DEDUP_REMOVED lines=14> */
[----:B---3--:R-:W-:Y:S01]  /*7be0*/  F2FP.F16.F32.PACK_AB R152, R180, R15 ;  /* 0x0000000fb498723e */ /* 0x008fe200000000ff */
[----:B------:R-:W-:Y:S01]  /*7bf0*/  FADD.FTZ R15, R161, R4 ;  /* 0x00000004a10f7221 */ /* 0x000fe20000010000 */
[-C--:B------:R-:W-:Y:S01]  /*7c00*/  FMUL.FTZ R140, R140, R172.reuse ;  /* 0x000000ac8c8c7220 */ /* 0x080fe20000410000 */
[-C--:B------:R-:W-:Y:S01]  /*7c10*/  FMUL.FTZ R141, R141, R172.reuse ;  /* 0x000000ac8d8d7220 */ /* 0x080fe20000410000 */
[-C--:B------:R-:W-:Y:S01]  /*7c20*/  FMUL.FTZ R144, R144, R172.reuse ;  /* 0x000000ac90907220 */ /* 0x080fe20000410000 */
[----:B------:R-:W-:Y:S01]  /*7c30*/  FADD.FTZ R4, R174, R15 ;  /* 0x0000000fae047221 */ /* 0x000fe20000010000 */
[----:B-----5:R-:W-:Y:S01]  /*7c40*/  FFMA.FTZ R174, R21, R3, R168 ;  /* 0x0000000315ae7223 */ /* 0x020fe200000100a8 */
[----:B------:R3:W5:Y:S01]  /*7c50*/  MUFU.EX2 R157, R153 ;  /* 0x00000099009d7308 */ /* 0x0007620000000800 */
[-C--:B------:R-:W-:Y:S01]  /*7c60*/  FMUL.FTZ R145, R145, R172.reuse ;  /* 0x000000ac91917220 */ /* 0x080fe20000410000 */
[-C--:B------:R-:W-:Y:S01]  /*7c70*/  FMUL.FTZ R148, R148, R172.reuse ;  /* 0x000000ac94947220 */ /* 0x080fe20000410000 */
[----:B-1----:R-:W-:Y:S01]  /*7c80*/  FADD.FTZ R174, R11, R174 ;  /* 0x000000ae0bae7221 */ /* 0x002fe20000010000 */
[----:B------:R-:W-:Y:S01]  /*7c90*/  FMUL.FTZ R149, R149, R172 ;  /* 0x000000ac95957220 */ /* 0x000fe20000410000 */
[-C--:B------:R-:W-:Y:S01]  /*7ca0*/  FMUL.FTZ R26, R26, R21.reuse ;  /* 0x000000151a1a7220 */ /* 0x080fe20000410000 */
[-C--:B------:R-:W-:Y:S01]  /*7cb0*/  FMUL.FTZ R27, R27, R21.reuse ;  /* 0x000000151b1b7220 */ /* 0x080fe20000410000 */
[----:B----4-:R-:W-:Y:S01]  /*7cc0*/  FADD.FTZ R3, R155, R174 ;  /* 0x000000ae9b037221 */ /* 0x010fe20000010000 */
[----:B------:R-:W1:Y:S01]  /*7cd0*/  MUFU.EX2 R20, R181 ;  /* 0x000000b500147308 */ /* 0x000e620000000800 */
[----:B---3--:R-:W-:Y:S01]  /*7ce0*/  F2FP.F16.F32.PACK_AB R153, R11, R168 ;  /* 0x000000a80b99723e */ /* 0x008fe200000000ff */
[----:B------:R-:W-:Y:S01]  /*7cf0*/  FMUL.FTZ R30, R30, R21 ;  /* 0x000000151e1e7220 */ /* 0x000fe20000410000 */
[C---:B--2---:R-:W-:Y:S01]  /*7d00*/  FADD.FTZ R174, R8.reuse, R3 ;  /* 0x0000000308ae7221 */ /* 0x044fe20000010000 */
[----:B------:R-:W-:Y:S01]  /*7d10*/  F2FP.F16.F32.PACK_AB R155, R8, R155 ;  /* 0x0000009b089b723e */ /* 0x000fe200000000ff */
[----:B------:R-:W-:Y:S01]  /*7d20*/  BAR.SYNC.DEFER_BLOCKING 0xf, 0x100 ;  /* 0x03c4000000007b1d */ /* 0x000fe20000010000 */
[-C--:B------:R-:W-:Y:S01]  /*7d30*/  FMUL.FTZ R31, R31, R21.reuse ;  /* 0x000000151f1f7220 */ /* 0x080fe20000410000 */
[-C--:B------:R-:W-:Y:S01]  /*7d40*/  FMUL.FTZ R34, R34, R21.reuse ;  /* 0x0000001522227220 */ /* 0x080fe20000410000 */
[-C--:B------:R-:W-:Y:S01]  /*7d50*/  FMUL.FTZ R35, R35, R21.reuse ;  /* 0x0000001523237220 */ /* 0x080fe20000410000 */
[----:B-----5:R-:W-:Y:S01]  /*7d60*/  FADD.FTZ R3, R157, R174 ;  /* 0x000000ae9d037221 */ /* 0x020fe20000010000 */
[-C--:B------:R-:W-:Y:S01]  /*7d70*/  FMUL.FTZ R38, R38, R21.reuse ;  /* 0x0000001526267220 */ /* 0x080fe20000410000 */
[----:B------:R-:W2:Y:S01]  /*7d80*/  MUFU.EX2 R159, R183 ;  /* 0x000000b7009f7308 */ /* 0x000ea20000000800 */
[-C--:B------:R-:W-:Y:S01]  /*7d90*/  FMUL.FTZ R39, R39, R21.reuse ;  /* 0x0000001527277220 */ /* 0x080fe20000410000 */
[-C--:B------:R-:W-:Y:S01]  /*7da0*/  FMUL.FTZ R42, R42, R21.reuse ;  /* 0x000000152a2a7220 */ /* 0x080fe20000410000 */
[-C--:B------:R-:W-:Y:S01]  /*7db0*/  FMUL.FTZ R43, R43, R21.reuse ;  /* 0x000000152b2b7220 */ /* 0x080fe20000410000 */
[-C--:B------:R-:W-:Y:S01]  /*7dc0*/  FMUL.FTZ R46, R46, R21.reuse ;  /* 0x000000152e2e7220 */ /* 0x080fe20000410000 */
[----:B------:R-:W-:Y:S01]  /*7dd0*/  FMUL.FTZ R47, R47, R21 ;  /* 0x000000152f2f7220 */ /* 0x000fe20000410000 */
[C---:B-1----:R-:W-:Y:S01]  /*7de0*/  FADD.FTZ R174, R20.reuse, R3 ;  /* 0x0000000314ae7221 */ /* 0x042fe20000010000 */
[----:B------:R-:W-:Y:S01]  /*7df0*/  F2FP.F16.F32.PACK_AB R157, R20, R157 ;  /* 0x0000009d149d723e */ /* 0x000fe200000000ff */
        /* <DEDUP_REMOVED lines=9> */
[----:B--2---:R-:W-:Y:S01]  /*7e90*/  FADD.FTZ R3, R159, R174 ;  /* 0x000000ae9f037221 */ /* 0x004fe20000010000 */
[----:B------:R2:W-:Y:S01]  /*7ea0*/  STSM.16.M88.4 [R18+0x26800], R152 ;  /* 0x0268009812007844 */ /* 0x0005e20000000200 */
[-C--:B------:R-:W-:Y:S01]  /*7eb0*/  FMUL.FTZ R63, R63, R21.reuse ;  /* 0x000000153f3f7220 */ /* 0x080fe20000410000 */
[-C--:B------:R-:W-:Y:S01]  /*7ec0*/  FMUL.FTZ R66, R66, R21.reuse ;  /* 0x0000001542427220 */ /* 0x080fe20000410000 */
[-C--:B------:R-:W-:Y:S01]  /*7ed0*/  FMUL.FTZ R67, R67, R21.reuse ;  /* 0x0000001543437220 */ /* 0x080fe20000410000 */
[-C--:B------:R-:W-:Y:S01]  /*7ee0*/  FMUL.FTZ R70, R70, R21.reuse ;  /* 0x0000001546467220 */ /* 0x080fe20000410000 */
[----:B------:R-:W-:Y:S01]  /*7ef0*/  FMUL.FTZ R71, R71, R21 ;  /* 0x0000001547477220 */ /* 0x000fe20000410000 */
[----:B------:R-:W4:Y:S01]  /*7f00*/  MUFU.EX2 R196, R196 ;  /* 0x000000c400c47308 */ /* 0x000f220000000800 */
[C---:B-1----:R-:W-:Y:S01]  /*7f10*/  FADD.FTZ R174, R170.reuse, R3 ;  /* 0x00000003aaae7221 */ /* 0x042fe20000010000 */
[----:B------:R-:W-:Y:S01]  /*7f20*/  F2FP.F16.F32.PACK_AB R159, R170, R159 ;  /* 0x0000009faa9f723e */ /* 0x000fe200000000ff */
[-C--:B------:R-:W-:Y:S01]  /*7f30*/  FMUL.FTZ R74, R74, R21.reuse ;  /* 0x000000154a4a7220 */ /* 0x080fe20000410000 */
[-C--:B------:R-:W-:Y:S01]  /*7f40*/  FMUL.FTZ R75, R75, R21.reuse ;  /* 0x000000154b4b7220 */ /* 0x080fe20000410000 */
[-C--:B------:R-:W-:Y:S01]  /*7f50*/  FMUL.FTZ R78, R78, R21.reuse ;  /* 0x000000154e4e7220 */ /* 0x080fe20000410000 */
[-C--:B------:R-:W-:Y:S01]  /*7f60*/  FMUL.FTZ R79, R79, R21.reuse ;  /* 0x000000154f4f7220 */ /* 0x080fe20000410000 */
[----:B------:R2:W-:Y:S01]  /*7f70*/  STSM.16.M88.4 [R19], R156 ;  /* 0x0000009c13007844 */ /* 0x0005e20000000200 */
[----:B------:R-:W1:Y:S01]  /*7f80*/  MUFU.EX2 R163, R197 ;  /* 0x000000c500a37308 */ /* 0x000e620000000800 */
        /* <DEDUP_REMOVED lines=8> */
[C---:B----4-:R-:W-:Y:S01]  /*8010*/  FADD.FTZ R174, R196.reuse, R3 ;  /* 0x00000003c4ae7221 */ /* 0x050fe20000010000 */
[----:B------:R-:W-:Y:S01]  /*8020*/  F2FP.F16.F32.PACK_AB R161, R196, R161 ;  /* 0x000000a1c4a1723e */ /* 0x000fe200000000ff */
[-C--:B------:R-:W-:Y:S01]  /*8030*/  FMUL.FTZ R94, R94, R21.reuse ;  /* 0x000000155e5e7220 */ /* 0x080fe20000410000 */
[-C--:B------:R-:W-:Y:S01]  /*8040*/  FMUL.FTZ R95, R95, R21.reuse ;  /* 0x000000155f5f7220 */ /* 0x080fe20000410000 */
[-C--:B------:R-:W-:Y:S01]  /*8050*/  FMUL.FTZ R98, R98, R21.reuse ;  /* 0x0000001562627220 */ /* 0x080fe20000410000 */
[-C--:B------:R-:W-:Y:S01]  /*8060*/  FMUL.FTZ R99, R99, R21.reuse ;  /* 0x0000001563637220 */ /* 0x080fe20000410000 */
[-C--:B------:R-:W-:Y:S01]  /*8070*/  FMUL.FTZ R102, R102, R21.reuse ;  /* 0x0000001566667220 */ /* 0x080fe20000410000 */
[----:B------:R-:W4:Y:S01]  /*8080*/  MUFU.EX2 R165, R199 ;  /* 0x000000c700a57308 */ /* 0x000f220000000800 */
        /* <DEDUP_REMOVED lines=8> */
[C---:B---3--:R-:W-:Y:S01]  /*8110*/  FADD.FTZ R174, R198.reuse, R3 ;  /* 0x00000003c6ae7221 */ /* 0x048fe20000010000 */
[----:B------:R-:W-:Y:S01]  /*8120*/  F2FP.F16.F32.PACK_AB R163, R198, R163 ;  /* 0x000000a3c6a3723e */ /* 0x000fe200000000ff */
[-C--:B------:R-:W-:Y:S01]  /*8130*/  FMUL.FTZ R115, R115, R21.reuse ;  /* 0x0000001573737220 */ /* 0x080fe20000410000 */
[-C--:B------:R-:W-:Y:S01]  /*8140*/  FMUL.FTZ R118, R118, R21.reuse ;  /* 0x0000001576767220 */ /* 0x080fe20000410000 */
[-C--:B------:R-:W-:Y:S01]  /*8150*/  FMUL.FTZ R119, R119, R21.reuse ;  /* 0x0000001577777220 */ /* 0x080fe20000410000 */
[-C--:B------:R-:W-:Y:S01]  /*8160*/  FMUL.FTZ R122, R122, R21.reuse ;  /* 0x000000157a7a7220 */ /* 0x080fe20000410000 */
[----:B------:R2:W-:Y:S01]  /*8170*/  STSM.16.M88.4 [R23], R160 ;  /* 0x000000a017007844 */ /* 0x0005e20000000200 */
[----:B------:R-:W3:Y:S01]  /*8180*/  MUFU.EX2 R167, R201 ;  /* 0x000000c900a77308 */ /* 0x000ee20000000800 */
[----:B----4-:R-:W-:Y:S01]  /*8190*/  FADD.FTZ R3, R165, R174 ;  /* 0x000000aea5037221 */ /* 0x010fe20000010000 */
[-C--:B------:R-:W-:Y:S01]  /*81a0*/  FMUL.FTZ R123, R123, R21.reuse ;  /* 0x000000157b7b7220 */ /* 0x080fe20000410000 */
        /* <DEDUP_REMOVED lines=12> */
[-C--:B------:R-:W-:Y:S01]  /*8270*/  FMUL.FTZ R143, R143, R21.reuse ;  /* 0x000000158f8f7220 */ /* 0x080fe20000410000 */
[-C--:B------:R-:W-:Y:S01]  /*8280*/  FMUL.FTZ R146, R146, R21.reuse ;  /* 0x0000001592927220 */ /* 0x080fe20000410000 */
[----:B---3--:R-:W-:Y:S01]  /*8290*/  FADD.FTZ R3, R167, R168 ;  /* 0x000000a8a7037221 */ /* 0x008fe20000010000 */
[-C--:B------:R-:W-:Y:S01]  /*82a0*/  FMUL.FTZ R147, R147, R21.reuse ;  /* 0x0000001593937220 */ /* 0x080fe20000410000 */
[-C--:B------:R-:W-:Y:S01]  /*82b0*/  FMUL.FTZ R150, R150, R21.reuse ;  /* 0x0000001596967220 */ /* 0x080fe20000410000 */
[----:B------:R-:W-:Y:S01]  /*82c0*/  FMUL.FTZ R151, R151, R21 ;  /* 0x0000001597977220 */ /* 0x000fe20000410000 */
[C---:B----4-:R-:W-:Y:S01]  /*82d0*/  F2FP.F16.F32.PACK_AB R167, R178.reuse, R167 ;  /* 0x000000a7b2a7723e */ /* 0x050fe200000000ff */
[----:B------:R-:W-:-:S04]  /*82e0*/  FADD.FTZ R3, R178, R3 ;  /* 0x00000003b2037221 */ /* 0x000fc80000010000 */
[----:B------:R2:W-:Y:S01]  /*82f0*/  STSM.16.M88.4 [R22], R164 ;  /* 0x000000a416007844 */ /* 0x0005e20000000200 */
[----:B------:R-:W-:Y:S05]  /*8300*/  @!P0 BRA `(.L_x_1336) ;  /* 0x0000000000048947 */ /* 0x000fea0003800000 */
[----:B------:R-:W-:Y:S01]  /*8310*/  BPT.TRAP 0x1 ;  /* 0x000000040000795c */ /* 0x000fe20000300000 */
.L_x_1336:
[----:B------:R1:W3:Y:S01]  /*8320*/  SYNCS.PHASECHK.TRANS64.TRYWAIT P3, [UR27+0x28c50], R10 ;  /* 0x028c500aff0075a7 */ /* 0x0002e2000806015b */
[----:B------:R-:W-:Y:S05]  /*8330*/  @!P0 BRA `(.L_x_1337) ;  /* 0x0000000000048947 */ /* 0x000fea0003800000 */
[----:B------:R-:W-:Y:S01]  /*8340*/  BPT.TRAP 0x1 ;  /* 0x000000040000795c */ /* 0x000fe20000300000 */
.L_x_1337:
[----:B---3--:R-:W-:Y:S05]  /*8350*/  @P3 BRA `(.L_x_1338) ;  /* 0x0000000000083947 */ /* 0x008fea0003800000 */
[----:B------:R-:W3:Y:S02]  /*8360*/  SYNCS.PHASECHK.TRANS64.TRYWAIT P3, [UR27+0x28c50], R10 ;  /* 0x028c500aff0075a7 */ /* 0x000ee4000806015b */
[----:B---3--:R-:W-:Y:S05]  /*8370*/  @!P3 BRA `(.L_x_1339) ;  /* 0x000000a40024b947 */ /* 0x008fea0003800000 */
.L_x_1338:
[----:B------:R-:W-:Y:S01]  /*8380*/  ULEA UR11, UR26, UR45, 0xc ;  /* 0x0000002d1a0b7291 */ /* 0x000fe2000f8e603f */
[----:B------:R-:W-:Y:S01]  /*8390*/  WARPGROUP.ARRIVE ;  /* 0x00000000000079c5 */ /* 0x000fe20000000000 */
[----:B------:R-:W-:Y:S01]  /*83a0*/  UMOV UR7, 0x40000040 ;  /* 0x4000004000077882 */ /* 0x000fe20000000000 */
[----:B------:R-:W-:Y:S01]  /*83b0*/  ISETP.GT.AND P3, PT, R9, R12, PT ;  /* 0x0000000c0900720c */ /* 0x000fe20003f64270 */
[----:B------:R-:W-:Y:S01]  /*83c0*/  UMOV UR39, UR26 ;  /* 0x0000001a00277c82 */ /* 0x000fe20008000000 */
[----:B---3--:R-:W-:Y:S01]  /*83d0*/  @!P1 IADD3 R13, R13, 0x28c60, RZ ;  /* 0x00028c600d0d9810 */ /* 0x008fe20007ffe0ff */
[----:B------:R-:W-:Y:S01]  /*83e0*/  VIADD R9, R9, 0xffffffff ;  /* 0xffffffff09097836 */ /* 0x000fe20000000000 */
[----:B------:R-:W-:Y:S01]  /*83f0*/  UMOV UR6, UR11 ;  /* 0x0000000b00067c82 */ /* 0x000fe20008000000 */
[----:B------:R-:W-:Y:S01]  /*8400*/  MOV R8, R169 ;  /* 0x000000a900087202 */ /* 0x000fe20000000f00 */
[----:B------:R-:W-:Y:S01]  /*8410*/  HGMMA.64x256x16.F32 R24, R152, gdesc[UR4].tnspB, R24, gsb0 ;  /* 0x43e0000498187df0 */ /* 0x000fe20008000818 */
[----:B------:R-:W-:Y:S01]  /*8420*/  UIADD3 UR6, UR11, 0x80, URZ ;  /* 0x000000800b067890 */ /* 0x000fe2000fffe03f */
[----:B------:R-:W-:Y:S01]  /*8430*/  @!P1 PRMT R13, RZ, 0x654, R13 ;  /* 0x00000654ff0d9816 */ /* 0x000fe2000000000d */
[----:B------:R-:W-:Y:S01]  /*8440*/  UMOV UR7, 0x40000040 ;  /* 0x4000004000077882 */ /* 0x000fe20000000000 */
[----:B------:R-:W-:Y:S01]  /*8450*/  IMAD.MOV.U32 R7, RZ, RZ, R14 ;  /* 0x000000ffff077224 */ /* 0x000fe200078e000e */
[----:B------:R-:W-:-:S02]  /*8460*/  WARPGROUP.DEPBAR.LE gsb0, 0x0 ;  /* 0x00008000000079c5 */ /* 0x000fc40000010000 */
[----:B------:R-:W-:-:S15]  /*8470*/  WARPGROUP.ARRIVE ;  /* 0x00000000000079c5 */ /* 0x000fde0000000000 */
[----:B------:R-:W-:-:S06]  /*8480*/  NOP ;  /* 0x0000000000007918 */ /* 0x000fcc0000000000 */
        /* <DEDUP_REMOVED lines=24> */
[----:B------:R-:W-:Y:S01]  /*8610*/  MOV R8, R169 ;  /* 0x000000a900087202 */ /* 0x000fe20000000f00 */
[----:B------:R-:W-:Y:S01]  /*8620*/  IMAD.MOV.U32 R7, RZ, RZ, R14 ;  /* 0x000000ffff077224 */ /* 0x000fe200078e000e */
[----:B------:R-:W-:-:S06]  /*8630*/  UMOV UR39, UR26 ;  /* 0x0000001a00277c82 */ /* 0x000fcc0008000000 */
.L_x_1323:
[----:B------:R-:W-:Y:S01]  /*8640*/  ULDC UR14, c[0x0][0x9e4] ;  /* 0x00027900000e7ab9 */ /* 0x000fe20000000800 */
[----:B------:R-:W-:Y:S01]  /*8650*/  ULDC UR11, c[0x0][0x9dc] ;  /* 0x00027700000b7ab9 */ /* 0x000fe20000000800 */
[----:B------:R-:W-:Y:S02]  /*8660*/  UISETP.GE.AND UP0, UPT, UR14, 0x1, UPT ;  /* 0x000000010e00788c */ /* 0x000fe4000bf06270 */
[----:B------:R-:W-:-:S04]  /*8670*/  UIADD3 UR11, UR54, -UR11, URZ ;  /* 0x8000000b360b7290 */ /* 0x000fc8000fffe03f */
[----:B------:R-:W-:-:S13]  /*8680*/  PLOP3.LUT P6, PT, PT, PT, UP0, 0x80, 0x0 ;  /* 0x000000000000781c */ /* 0x000fda0003fcf008 */
[----:B------:R-:W-:Y:S05]  /*8690*/  @!P6 BRA `(.L_x_1341) ;  /* 0x000000000044e947 */ /* 0x000fea0003800000 */
        /* <DEDUP_REMOVED lines=10> */
.L_x_1342:
[----:B------:R-:W-:-:S11]  /*8740*/  UISETP.NE.AND UP0, UPT, UR14, 0x1, UPT ;  /* 0x000000010e00788c */ /* 0x000fd6000bf05270 */
[----:B------:R-:W-:Y:S02]  /*8750*/  @UP0 ULDC.64 UR18, c[0x0][0x9e8] ;  /* 0x00027a0000120ab9 */ /* 0x000fe40000000a00 */
[----:B------:R-:W-:-:S04]  /*8760*/  UIMAD.WIDE.U32 UR6, UR54, UR18, URZ ;  /* 0x00000012360672a5 */ /* 0x000fc8000f8e003f */
[----:B------:R-:W-:-:S12]  /*8770*/  @UP0 USHF.R.U32.HI UR54, URZ, UR19, UR7 ;  /* 0x000000133f360299 */ /* 0x000fd80008011607 */
.L_x_1343:
[----:B------:R-:W-:-:S04]  /*8780*/  UIMAD UR54, UR54, UR14, URZ ;  /* 0x0000000e363672a4 */ /* 0x000fc8000f8e023f */
[----:B------:R-:W-:-:S04]  /*8790*/  UISETP.LT.AND UP0, UPT, UR11, UR54, UPT ;  /* 0x000000360b00728c */ /* 0x000fc8000bf01270 */
[----:B------:R-:W-:-:S12]  /*87a0*/  USEL UR11, UR11, UR54, !UP0 ;  /* 0x000000360b0b7287 */ /* 0x000fd8000c000000 */
.L_x_1341:
[----:B------:R-:W-:-:S04]  /*87b0*/  UIADD3 UR11, UR11, 0x3f, URZ ;  /* 0x0000003f0b0b7890 */ /* 0x000fc8000fffe03f */
[----:B------:R-:W-:-:S04]  /*87c0*/  USHF.R.S32.HI UR6, URZ, 0x1f, UR11 ;  /* 0x0000001f3f067899 */ /* 0x000fc8000801140b */
[----:B------:R-:W-:-:S04]  /*87d0*/  ULEA.HI UR6, UR6, UR11, URZ, 0x6 ;  /* 0x0000000b06067291 */ /* 0x000fc8000f8f303f */
[----:B------:R-:W-:-:S04]  /*87e0*/  USHF.R.S32.HI UR6, URZ, 0x6, UR6 ;  /* 0x000000063f067899 */ /* 0x000fc80008011406 */
[----:B------:R-:W-:-:S04]  /*87f0*/  UISETP.LT.AND UP0, UPT, UR41, UR6, UPT ;  /* 0x000000062900728c */ /* 0x000fc8000bf01270 */
[----:B------:R-:W-:-:S06]  /*8800*/  USEL UR21, UR41, UR6, !UP0 ;  /* 0x0000000629157287 */ /* 0x000fcc000c000000 */
[----:B------:R-:W-:-:S13]  /*8810*/  ISETP.GE.AND P2, PT, R9, UR21, PT ;  /* 0x0000001509007c0c */ /* 0x000fda000bf46270 */
[----:B------:R-:W-:Y:S05]  /*8820*/  @!P2 BRA `(.L_x_1344) ;  /* 0x0000001c0038a947 */ /* 0x000fea0003800000 */
[----:B------:R-:W-:Y:S01]  /*8830*/  MOV R11, R8 ;  /* 0x00000008000b7202 */ /* 0x000fe20000000f00 */
[----:B------:R-:W-:Y:S01]  /*8840*/  IMAD.MOV.U32 R20, RZ, RZ, R7 ;  /* 0x000000ffff147224 */ /* 0x000fe200078e0007 */
[----:B-1----:R-:W-:Y:S01]  /*8850*/  MOV R10, R9 ;  /* 0x00000009000a7202 */ /* 0x002fe20000000f00 */
[----:B------:R-:W-:Y:S01]  /*8860*/  UMOV UR23, UR39 ;  /* 0x0000002700177c82 */ /* 0x000fe20008000000 */
[----:B------:R-:W-:Y:S01]  /*8870*/  ULDC UR22, c[0x0][0x988] ;  /* 0x0002620000167ab9 */ /* 0x000fe20000000800 */
[----:B------:R-:W-:-:S05]  /*8880*/  ULDC UR24, c[0x0][0x9d8] ;  /* 0x0002760000187ab9 */ /* 0x000fca0000000800 */
.L_x_1353:
[----:B------:R-:W-:Y:S01]  /*8890*/  UIADD3 UR39, UR23, 0x1, URZ ;  /* 0x0000000117277890 */ /* 0x000fe2000fffe03f */
[C---:B------:R-:W-:Y:S01]  /*88a0*/  ISETP.GT.AND P2, PT, R10.reuse, UR21, PT ;  /* 0x000000150a007c0c */ /* 0x040fe2000bf44270 */
[----:B------:R-:W-:Y:S02]  /*88b0*/  VIADD R10, R10, 0xffffffff ;  /* 0xffffffff0a0a7836 */ /* 0x000fe40000000000 */
[----:B------:R-:W-:-:S04]  /*88c0*/  UISETP.NE.AND UP0, UPT, UR39, 0x2, UPT ;  /* 0x000000022700788c */ /* 0x000fc8000bf05270 */
[----:B------:R-:W-:Y:S02]  /*88d0*/  USEL UR6, URZ, 0x1, UP0 ;  /* 0x000000013f067887 */ /* 0x000fe40008000000 */
[----:B------:R-:W-:Y:S02]  /*88e0*/  USEL UR39, UR39, URZ, UP0 ;  /* 0x0000003f27277287 */ /* 0x000fe40008000000 */
[----:B------:R-:W-:Y:S01]  /*88f0*/  ULOP3.LUT UR38, UR38, UR6, URZ, 0x3c, !UPT ;  /* 0x0000000626267292 */ /* 0x000fe2000f8e3c3f */
[----:B-1--4-:R-:W-:Y:S11]  /*8900*/  @!P0 BRA `(.L_x_1345) ;  /* 0x0000000000048947 */ /* 0x012ff60003800000 */
[----:B------:R-:W-:Y:S01]  /*8910*/  BPT.TRAP 0x1 ;  /* 0x000000040000795c */ /* 0x000fe20000300000 */
.L_x_1345:
[----:B------:R-:W-:Y:S01]  /*8920*/  ULEA UR25, UR39, UR48, 0x3 ;  /* 0x0000003027197291 */ /* 0x000fe2000f8e183f */
[----:B------:R-:W-:-:S04]  /*8930*/  MOV R9, UR38 ;  /* 0x0000002600097c02 */ /* 0x000fc80008000f00 */
[----:B------:R-:W-:-:S04]  /*8940*/  SHF.L.U32 R9, R9, 0x1f, RZ ;  /* 0x0000001f09097819 */ /* 0x000fc800000006ff */
[----:B------:R1:W4:Y:S01]  /*8950*/  SYNCS.PHASECHK.TRANS64.TRYWAIT P3, [UR25+0x28c30], R9 ;  /* 0x028c3009ff0075a7 */ /* 0x0003220008060159 */
[----:B------:R-:W-:Y:S05]  /*8960*/  @!P0 BRA `(.L_x_1346) ;  /* 0x0000000000048947 */ /* 0x000fea0003800000 */
[----:B------:R-:W-:Y:S01]  /*8970*/  BPT.TRAP 0x1 ;  /* 0x000000040000795c */ /* 0x000fe20000300000 */
.L_x_1346:
[----:B----4-:R-:W-:Y:S05]  /*8980*/  @P3 BRA `(.L_x_1347) ;  /* 0x0000000000083947 */ /* 0x010fea0003800000 */
[----:B------:R-:W4:Y:S02]  /*8990*/  SYNCS.PHASECHK.TRANS64.TRYWAIT P3, [UR25+0x28c30], R9 ;  /* 0x028c3009ff0075a7 */ /* 0x000f240008060159 */
[----:B----4-:R-:W-:Y:S05]  /*89a0*/  @!P3 BRA `(.L_x_1348) ;  /* 0x0000009c00acb947 */ /* 0x010fea0003800000 */
.L_x_1347:
[----:B------:R-:W-:Y:S01]  /*89b0*/  R2UR UR18, R0 ;  /* 0x00000000001272ca */ /* 0x000fe200000e0000 */
[----:B--2---:R-:W-:Y:S01]  /*89c0*/  WARPGROUP.ARRIVE ;  /* 0x00000000000079c5 */ /* 0x004fe20000000000 */
[----:B------:R-:W-:Y:S01]  /*89d0*/  UMOV UR19, 0x40000040 ;  /* 0x4000004000137882 */ /* 0x000fe20000000000 */
[----:B------:R-:W-:Y:S01]  /*89e0*/  UMOV UR7, 0x40000040 ;  /* 0x4000004000077882 */ /* 0x000fe20000000000 */
[----:B------:R-:W-:Y:S01]  /*89f0*/  UMOV UR11, 0x40000040 ;  /* 0x40000040000b7882 */ /* 0x000fe20000000000 */
[----:B------:R-:W-:-:S08]  /*8a00*/  UMOV UR15, 0x40000040 ;  /* 0x40000040000f7882 */ /* 0x000fd00000000000 */
[----:B------:R-:W-:-:S04]  /*8a10*/  ULEA UR18, UR39, UR18, 0x9 ;  /* 0x0000001227127291 */ /* 0x000fc8000f8e483f */
[----:B------:R-:W-:Y:S02]  /*8a20*/  UIADD3 UR6, UR18, 0x2, URZ ;  /* 0x0000000212067890 */ /* 0x000fe4000fffe03f */
[----:B------:R-:W-:Y:S02]  /*8a30*/  UIADD3 UR10, UR18, 0x4, URZ ;  /* 0x00000004120a7890 */ /* 0x000fe4000fffe03f */
[----:B------:R-:W-:Y:S02]  /*8a40*/  UIADD3 UR14, UR18, 0x6, URZ ;  /* 0x00000006120e7890 */ /* 0x000fe4000fffe03f */
[----:B------:R-:W-:Y:S03]  /*8a50*/  HGMMA.64x64x16.F32 R152, gdesc[UR16], RZ, !UPT, gsb0 ;  /* 0x00e00000109879f0 */ /* 0x000fe6000c0008ff */
[----:B------:R-:W-:Y:S02]  /*8a60*/  WARPGROUP.DEPBAR.LE gsb0, 0x0 ;  /* 0x00008000000079c5 */ /* 0x000fe40000010000 */
[----:B------:R-:W-:-:S06]  /*8a70*/  WARPGROUP.ARRIVE ;  /* 0x00000000000079c5 */ /* 0x000fcc0000000000 */
[----:B------:R-:W-:Y:S03]  /*8a80*/  HGMMA.64x64x16.F32 R152, gdesc[UR4], R152, gsb0 ;  /* 0x00e00000049879f0 */ /* 0x000fe60008000898 */
[----:B------:R-:W-:Y:S02]  /*8a90*/  WARPGROUP.DEPBAR.LE gsb0, 0x0 ;  /* 0x00008000000079c5 */ /* 0x000fe40000010000 */
[----:B------:R-:W-:-:S06]  /*8aa0*/  WARPGROUP.ARRIVE ;  /* 0x00000000000079c5 */ /* 0x000fcc0000000000 */
[----:B------:R-:W-:Y:S01]  /*8ab0*/  HGMMA.64x64x16.F32 R152, gdesc[UR8], R152, gsb0 ;  /* 0x00e00000089879f0 */ /* 0x000fe20008000898 */
[----:B------:R-:W-:Y:S02]  /*8ac0*/  UMOV UR10, UR22 ;  /* 0x00000016000a7c82 */ /* 0x000fe40008000000 */
[----:B------:R-:W-:Y:S02]  /*8ad0*/  WARPGROUP.DEPBAR.LE gsb0, 0x0 ;  /* 0x00008000000079c5 */ /* 0x000fe40000010000 */
[----:B------:R-:W-:-:S06]  /*8ae0*/  WARPGROUP.ARRIVE ;  /* 0x00000000000079c5 */ /* 0x000fcc0000000000 */
[----:B------:R-:W-:Y:S03]  /*8af0*/  HGMMA.64x64x16.F32 R152, gdesc[UR12], R152, gsb0 ;  /* 0x00e000000c9879f0 */ /* 0x000fe60008000898 */
[----:B------:R-:W-:Y:S02]  /*8b00*/  WARPGROUP.DEPBAR.LE gsb0, 0x0 ;  /* 0x00008000000079c5 */ /* 0x000fe40000010000 */
[----:B------:R-:W-:Y:S01]  /*8b10*/  FMUL.FTZ R21, R152, UR24 ;  /* 0x0000001898157c20 */ /* 0x000fe20008410000 */
[----:B----4-:R-:W-:Y:S01]  /*8b20*/  FMUL.FTZ R8, R153, UR24 ;  /* 0x0000001899087c20 */ /* 0x010fe20008410000 */
[----:B------:R-:W-:Y:S01]  /*8b30*/  FMUL.FTZ R152, R156, UR24 ;  /* 0x000000189c987c20 */ /* 0x000fe20008410000 */
[----:B------:R-:W-:Y:S01]  /*8b40*/  FMUL.FTZ R153, R157, UR24 ;  /* 0x000000189d997c20 */ /* 0x000fe20008410000 */
[----:B------:R-:W-:Y:S01]  /*8b50*/  FMUL.FTZ R12, R154, UR24 ;  /* 0x000000189a0c7c20 */ /* 0x000fe20008410000 */
[----:B------:R-:W-:Y:S01]  /*8b60*/  FMUL.FTZ R154, R160, UR24 ;  /* 0x00000018a09a7c20 */ /* 0x000fe20008410000 */
[----:B------:R-:W2:Y:S01]  /*8b70*/  MUFU.TANH R21, R21 ;  /* 0x0000001500157308 */ /* 0x000ea20000002400 */
[----:B---3--:R-:W-:Y:S01]  /*8b80*/  FMUL.FTZ R13, R155, UR24 ;  /* 0x000000189b0d7c20 */ /* 0x008fe20008410000 */
        /* <DEDUP_REMOVED lines=25> */
[----:B------:R-:W-:-:S05]  /*8d20*/  FMUL.FTZ R177, R183, UR24 ;  /* 0x00000018b7b17c20 */ /* 0x000fca0008410000 */
[----:B------:R-:W3:Y:S01]  /*8d30*/  MUFU.TANH R154, R154 ;  /* 0x0000009a009a7308 */ /* 0x000ee20000002400 */
[----:B----4-:R-:W-:-:S07]  /*8d40*/  FMNMX.FTZ R168, R152, R7, !PT ;  /* 0x0000000798a87209 */ /* 0x010fce0007810000 */
[----:B------:R-:W4:Y:S01]  /*8d50*/  MUFU.TANH R155, R155 ;  /* 0x0000009b009b7308 */ /* 0x000f220000002400 */
[----:B--2---:R-:W-:-:S07]  /*8d60*/  FMNMX.FTZ R7, R153, R168, !PT ;  /* 0x000000a899077209 */ /* 0x004fce0007810000 */
[----:B------:R-:W2:Y:S01]  /*8d70*/  MUFU.TANH R156, R156 ;  /* 0x0000009c009c7308 */ /* 0x000ea20000002400 */
[----:B---3--:R-:W-:-:S07]  /*8d80*/  FMNMX.FTZ R168, R154, R7, !PT ;  /* 0x000000079aa87209 */ /* 0x008fce0007810000 */
[----:B------:R-:W3:Y:S01]  /*8d90*/  MUFU.TANH R157, R157 ;  /* 0x0000009d009d7308 */ /* 0x000ee20000002400 */
[----:B----4-:R-:W-:Y:S01]  /*8da0*/  FMNMX.FTZ R7, R155, R168, !PT ;  /* 0x000000a89b077209 */ /* 0x010fe20007810000 */
[----:B------:R-:W-:-:S06]  /*8db0*/  FMUL.FTZ R168, R180, UR24 ;  /* 0x00000018b4a87c20 */ /* 0x000fcc0008410000 */
        /* <DEDUP_REMOVED lines=19> */
[----:B--2---:R-:W-:Y:S01]  /*8ef0*/  FMNMX.FTZ R7, R169, R172, !PT ;  /* 0x000000aca9077209 */ /* 0x004fe20007810000 */
[----:B------:R-:W-:Y:S01]  /*8f00*/  FMUL.FTZ R172, R174, UR24 ;  /* 0x00000018aeac7c20 */ /* 0x000fe20008410000 */
[----:B------:R-:W-:-:S03]  /*8f10*/  FMUL.FTZ R174, R179, UR24 ;  /* 0x00000018b3ae7c20 */ /* 0x000fc60008410000 */
[----:B------:R-:W2:Y:S02]  /*8f20*/  SHFL.BFLY PT, R176, R7, 0x2, 0x1f ;  /* 0x0c401f0007b07f89 */ /* 0x000ea400000e0000 */
[----:B------:R-:W5:Y:S08]  /*8f30*/  MUFU.TANH R14, R14 ;  /* 0x0000000e000e7308 */ /* 0x000f700000002400 */
[----:B------:R-:W1:Y:S08]  /*8f40*/  MUFU.TANH R15, R15 ;  /* 0x0000000f000f7308 */ /* 0x000e700000002400 */
[----:B------:R-:W1:Y:S01]  /*8f50*/  MUFU.TANH R162, R162 ;  /* 0x000000a200a27308 */ /* 0x000e620000002400 */
[----:B--2---:R-:W-:-:S02]  /*8f60*/  FMNMX.FTZ R180, R7, R176, !PT ;  /* 0x000000b007b47209 */ /* 0x004fc40007810000 */
[----:B---3--:R-:W-:-:S05]  /*8f70*/  FMNMX.FTZ R176, R12, R11, !PT ;  /* 0x0000000b0cb07209 */ /* 0x008fca0007810000 */
[----:B------:R-:W2:Y:S01]  /*8f80*/  MUFU.TANH R163, R163 ;  /* 0x000000a300a37308 */ /* 0x000ea20000002400 */
[----:B------:R-:W3:Y:S01]  /*8f90*/  SHFL.BFLY PT, R181, R180, 0x1, 0x1f ;  /* 0x0c201f00b4b57f89 */ /* 0x000ee200000e0000 */
[----:B----4-:R-:W-:Y:S01]  /*8fa0*/  FMNMX.FTZ R7, R13, R176, !PT ;  /* 0x000000b00d077209 */ /* 0x010fe20007810000 */
[----:B------:R-:W-:-:S03]  /*8fb0*/  FMUL.FTZ R176, R182, UR24 ;  /* 0x00000018b6b07c20 */ /* 0x000fc60008410000 */
[----:B-----5:R-:W-:Y:S02]  /*8fc0*/  FMNMX.FTZ R178, R14, R7, !PT ;  /* 0x000000070eb27209 */ /* 0x020fe40007810000 */
[----:B------:R-:W4:Y:S02]  /*8fd0*/  MUFU.TANH R166, R166 ;  /* 0x000000a600a67308 */ /* 0x000f240000002400 */
[----:B-1----:R-:W-:-:S04]  /*8fe0*/  FMNMX.FTZ R7, R15, R178, !PT ;  /* 0x000000b20f077209 */ /* 0x002fc80007810000 */
[----:B------:R-:W-:Y:S02]  /*8ff0*/  FMNMX.FTZ R178, R162, R7, !PT ;  /* 0x00000007a2b27209 */ /* 0x000fe40007810000 */
[----:B------:R-:W1:Y:S02]  /*9000*/  MUFU.TANH R167, R167 ;  /* 0x000000a700a77308 */ /* 0x000e640000002400 */
[----:B--2---:R-:W-:-:S06]  /*9010*/  FMNMX.FTZ R179, R163, R178, !PT ;  /* 0x000000b2a3b37209 */ /* 0x004fcc0007810000 */
[----:B------:R-:W2:Y:S01]  /*9020*/  MUFU.TANH R170, R170 ;  /* 0x000000aa00aa7308 */ /* 0x000ea20000002400 */
[----:B---3--:R-:W-:-:S05]  /*9030*/  FMNMX.FTZ R7, R180, R181, !PT ;  /* 0x000000b5b4077209 */ /* 0x008fca0007810000 */
[C---:B------:R-:W-:Y:S02]  /*9040*/  FADD.FTZ R178, -R7.reuse, R20 ;  /* 0x0000001407b27221 */ /* 0x040fe40000010100 */
[----:B------:R-:W3:Y:S01]  /*9050*/  MUFU.TANH R171, R171 ;  /* 0x000000ab00ab7308 */ /* 0x000ee20000002400 */
[----:B----4-:R-:W-:Y:S01]  /*9060*/  FMNMX.FTZ R20, R166, R179, !PT ;  /* 0x000000b3a6147209 */ /* 0x010fe20007810000 */
[----:B------:R-:W-:Y:S01]  /*9070*/  FMUL.FTZ R193, R7, UR10 ;  /* 0x0000000a07c17c20 */ /* 0x000fe20008410000 */
[----:B------:R-:W-:Y:S02]  /*9080*/  FMUL.FTZ R179, R178, UR10 ;  /* 0x0000000ab2b37c20 */ /* 0x000fe40008410000 */
[----:B-1----:R-:W-:Y:S01]  /*9090*/  FMNMX.FTZ R181, R167, R20, !PT ;  /* 0x00000014a7b57209 */ /* 0x002fe20007810000 */
        /* <DEDUP_REMOVED lines=13> */
[--C-:B------:R-:W-:Y:S01]  /*9170*/  FFMA.FTZ R159, R160, UR10, -R193.reuse ;  /* 0x0000000aa09f7c23 */ /* 0x100fe200080108c1 */
[--C-:B------:R-:W-:Y:S01]  /*9180*/  FFMA.FTZ R196, R169, UR10, -R193.reuse ;  /* 0x0000000aa9c47c23 */ /* 0x100fe200080108c1 */
[----:B------:R-:W-:-:S03]  /*9190*/  FFMA.FTZ R164, R164, UR10, -R193 ;  /* 0x0000000aa4a47c23 */ /* 0x000fc600080108c1 */
[----:B------:R-:W3:Y:S01]  /*91a0*/  MUFU.TANH R173, R173 ;  /* 0x000000ad00ad7308 */ /* 0x000ee20000002400 */
[----:B-1----:R-:W-:Y:S01]  /*91b0*/  FMNMX.FTZ R178, R172, R21, !PT ;  /* 0x00000015acb27209 */ /* 0x002fe20007810000 */
[----:B------:R-:W-:-:S06]  /*91c0*/  FFMA.FTZ R21, R8, UR10, -R193 ;  /* 0x0000000a08157c23 */ /* 0x000fcc00080108c1 */
[----:B------:R-:W1:Y:S01]  /*91d0*/  MUFU.TANH R174, R174 ;  /* 0x000000ae00ae7308 */ /* 0x000e620000002400 */
[----:B--2---:R-:W-:-:S07]  /*91e0*/  FMNMX.FTZ R178, R175, R178, !PT ;  /* 0x000000b2afb27209 */ /* 0x004fce0007810000 */
[----:B------:R-:W2:Y:S01]  /*91f0*/  MUFU.TANH R176, R176 ;  /* 0x000000b000b07308 */ /* 0x000ea20000002400 */
[----:B---3--:R-:W-:Y:S01]  /*9200*/  FMNMX.FTZ R181, R173, R178, !PT ;  /* 0x000000b2adb57209 */ /* 0x008fe20007810000 */
[----:B------:R-:W-:-:S06]  /*9210*/  FFMA.FTZ R178, R152, UR10, -R193 ;  /* 0x0000000a98b27c23 */ /* 0x000fcc00080108c1 */
[----:B------:R-:W3:Y:S01]  /*9220*/  MUFU.TANH R177, R177 ;  /* 0x000000b100b17308 */ /* 0x000ee20000002400 */
[----:B-1----:R-:W-:-:S07]  /*9230*/  FMNMX.FTZ R181, R174, R181, !PT ;  /* 0x000000b5aeb57209 */ /* 0x002fce0007810000 */
[----:B------:R-:W1:Y:S01]  /*9240*/  MUFU.EX2 R179, R179 ;  /* 0x000000b300b37308 */ /* 0x000e620000000800 */
[----:B--2---:R-:W-:Y:S01]  /*9250*/  FMNMX.FTZ R8, R176, R181, !PT ;  /* 0x000000b5b0087209 */ /* 0x004fe20007810000 */
[----:B------:R-:W-:-:S06]  /*9260*/  FFMA.FTZ R181, R156, UR10, -R193 ;  /* 0x0000000a9cb57c23 */ /* 0x000fcc00080108c1 */
[----:B------:R2:W4:Y:S01]  /*9270*/  MUFU.EX2 R20, R180 ;  /* 0x000000b400147308 */ /* 0x0005220000000800 */
[----:B---3--:R-:W-:-:S05]  /*9280*/  FMNMX.FTZ R8, R177, R8, !PT ;  /* 0x00000008b1087209 */ /* 0x008fca0007810000 */
[----:B------:R-:W3:Y:S02]  /*9290*/  SHFL.BFLY PT, R183, R8, 0x2, 0x1f ;  /* 0x0c401f0008b77f89 */ /* 0x000ee400000e0000 */
[----:B------:R-:W5:Y:S01]  /*92a0*/  MUFU.EX2 R21, R21 ;  /* 0x0000001500157308 */ /* 0x000f620000000800 */
[----:B--2---:R-:W-:Y:S01]  /*92b0*/  FFMA.FTZ R180, R154, UR10, -R193 ;  /* 0x0000000a9ab47c23 */ /* 0x004fe200080108c1 */
[-C--:B-1----:R-:W-:Y:S01]  /*92c0*/  FMUL.FTZ R24, R24, R179.reuse ;  /* 0x000000b318187220 */ /* 0x082fe20000410000 */
[-C--:B------:R-:W-:Y:S01]  /*92d0*/  FMUL.FTZ R25, R25, R179.reuse ;  /* 0x000000b319197220 */ /* 0x080fe20000410000 */
[-C--:B------:R-:W-:Y:S01]  /*92e0*/  FMUL.FTZ R28, R28, R179.reuse ;  /* 0x000000b31c1c7220 */ /* 0x080fe20000410000 */
[-C--:B------:R-:W-:Y:S01]  /*92f0*/  FMUL.FTZ R29, R29, R179.reuse ;  /* 0x000000b31d1d7220 */ /* 0x080fe20000410000 */
[-C--:B------:R-:W-:Y:S01]  /*9300*/  FMUL.FTZ R32, R32, R179.reuse ;  /* 0x000000b320207220 */ /* 0x080fe20000410000 */
[-C--:B------:R-:W-:Y:S01]  /*9310*/  FMUL.FTZ R33, R33, R179.reuse ;  /* 0x000000b321217220 */ /* 0x080fe20000410000 */
[----:B------:R-:W1:Y:S01]  /*9320*/  MUFU.EX2 R178, R178 ;  /* 0x000000b200b27308 */ /* 0x000e620000000800 */
[----:B----4-:R-:W-:Y:S01]  /*9330*/  FFMA.FTZ R4, R179, R4, R20 ;  /* 0x00000004b3047223 */ /* 0x010fe20000010014 */
        /* <DEDUP_REMOVED lines=11> */
[----:B------:R-:W-:Y:S01]  /*93f0*/  FMUL.FTZ R56, R56, R179 ;  /* 0x000000b338387220 */ /* 0x000fe20000410000 */
[----:B---3--:R-:W-:Y:S01]  /*9400*/  FMNMX.FTZ R183, R8, R183, !PT ;  /* 0x000000b708b77209 */ /* 0x008fe20007810000 */
[-C--:B------:R-:W-:Y:S01]  /*9410*/  FMUL.FTZ R57, R57, R179.reuse ;  /* 0x000000b339397220 */ /* 0x080fe20000410000 */
[----:B------:R-:W-:Y:S01]  /*9420*/  MUFU.EX2 R180, R180 ;  /* 0x000000b400b47308 */ /* 0x000fe20000000800 */
[-C--:B------:R-:W-:Y:S01]  /*9430*/  FMUL.FTZ R60, R60, R179.reuse ;  /* 0x000000b33c3c7220 */ /* 0x080fe20000410000 */
[-C--:B------:R-:W-:Y:S01]  /*9440*/  FMUL.FTZ R61, R61, R179.reuse ;  /* 0x000000b33d3d7220 */ /* 0x080fe20000410000 */
[----:B------:R-:W3:Y:S01]  /*9450*/  SHFL.BFLY PT, R8, R183, 0x1, 0x1f ;  /* 0x0c201f00b7087f89 */ /* 0x000ee200000e0000 */
        /* <DEDUP_REMOVED lines=23> */
[----:B---3--:R-:W-:Y:S01]  /*95d0*/  FMNMX.FTZ R8, R183, R8, !PT ;  /* 0x00000008b7087209 */ /* 0x008fe20007810000 */
[-C--:B------:R-:W-:Y:S01]  /*95e0*/  FMUL.FTZ R104, R104, R179.reuse ;  /* 0x000000b368687220 */ /* 0x080fe20000410000 */
[-C--:B------:R-:W-:Y:S01]  /*95f0*/  FMUL.FTZ R105, R105, R179.reuse ;  /* 0x000000b369697220 */ /* 0x080fe20000410000 */
[-C--:B------:R-:W-:Y:S01]  /*9600*/  FMUL.FTZ R108, R108, R179.reuse ;  /* 0x000000b36c6c7220 */ /* 0x080fe20000410000 */
[-C--:B------:R-:W-:Y:S01]  /*9610*/  FMUL.FTZ R109, R109, R179.reuse ;  /* 0x000000b36d6d7220 */ /* 0x080fe20000410000 */
[C---:B------:R-:W-:Y:S01]  /*9620*/  FADD.FTZ R11, -R8.reuse, R11 ;  /* 0x0000000b080b7221 */ /* 0x040fe20000010100 */
[----:B------:R-:W-:Y:S01]  /*9630*/  FMUL.FTZ R156, R8, UR10 ;  /* 0x0000000a089c7c20 */ /* 0x000fe20008410000 */
[----:B------:R-:W-:Y:S01]  /*9640*/  MUFU.EX2 R157, R157 ;  /* 0x0000009d009d7308 */ /* 0x000fe20000000800 */
[----:B------:R-:W-:Y:S01]  /*9650*/  FMUL.FTZ R112, R112, R179 ;  /* 0x000000b370707220 */ /* 0x000fe20000410000 */
[----:B------:R-:W-:Y:S01]  /*9660*/  FMUL.FTZ R168, R11, UR10 ;  /* 0x0000000a0ba87c20 */ /* 0x000fe20008410000 */
[--C-:B------:R-:W-:Y:S01]  /*9670*/  FFMA.FTZ R11, R12, UR10, -R156.reuse ;  /* 0x0000000a0c0b7c23 */ /* 0x100fe2000801089c */
[--C-:B------:R-:W-:Y:S01]  /*9680*/  FFMA.FTZ R12, R13, UR10, -R156.reuse ;  /* 0x0000000a0d0c7c23 */ /* 0x100fe2000801089c */
[--C-:B------:R-:W-:Y:S01]  /*9690*/  FFMA.FTZ R13, R14, UR10, -R156.reuse ;  /* 0x0000000a0e0d7c23 */ /* 0x100fe2000801089c */
[--C-:B------:R-:W-:Y:S01]  /*96a0*/  FFMA.FTZ R202, R171, UR10, -R156.reuse ;  /* 0x0000000aabca7c23 */ /* 0x100fe2000801089c */
[----:B------:R-:W-:Y:S01]  /*96b0*/  IMAD.MOV R171, RZ, RZ, -R17 ;  /* 0x000000ffffab7224 */ /* 0x000fe200078e0a11 */
[----:B------:R-:W-:Y:S01]  /*96c0*/  MUFU.EX2 R168, R168 ;  /* 0x000000a800a87308 */ /* 0x000fe20000000800 */
[--C-:B------:R-:W-:Y:S01]  /*96d0*/  FFMA.FTZ R14, R15, UR10, -R156.reuse ;  /* 0x0000000a0f0e7c23 */ /* 0x100fe2000801089c */
[--C-:B------:R-:W-:Y:S01]  /*96e0*/  FFMA.FTZ R15, R162, UR10, -R156.reuse ;  /* 0x0000000aa20f7c23 */ /* 0x100fe2000801089c */
[--C-:B------:R-:W-:Y:S01]  /*96f0*/  FFMA.FTZ R200, R167, UR10, -R156.reuse ;  /* 0x0000000aa7c87c23 */ /* 0x100fe2000801089c */
[----:B------:R-:W-:Y:S01]  /*9700*/  ISETP.NE.AND P3, PT, R2, R171, PT ;  /* 0x000000ab0200720c */ /* 0x000fe20003f65270 */
[----:B------:R-:W-:Y:S01]  /*9710*/  FFMA.FTZ R171, R173, UR10, -R156 ;  /* 0x0000000aadab7c23 */ /* 0x000fe2000801089c */
[----:B-----5:R-:W-:Y:S01]  /*9720*/  FADD.FTZ R173, R21, R4 ;  /* 0x0000000415ad7221 */ /* 0x020fe20000010000 */
[--C-:B------:R-:W-:Y:S01]  /*9730*/  FFMA.FTZ R198, R163, UR10, -R156.reuse ;  /* 0x0000000aa3c67c23 */ /* 0x100fe2000801089c */
[----:B------:R-:W3:Y:S01]  /*9740*/  MUFU.EX2 R11, R11 ;  /* 0x0000000b000b7308 */ /* 0x000ee20000000800 */
[--C-:B------:R-:W-:Y:S01]  /*9750*/  FFMA.FTZ R167, R170, UR10, -R156.reuse ;  /* 0x0000000aaaa77c23 */ /* 0x100fe2000801089c */
[----:B------:R-:W-:Y:S01]  /*9760*/  MOV R170, UR25 ;  /* 0x0000001900aa7c02 */ /* 0x000fe20008000f00 */
[----:B-1----:R-:W-:Y:S01]  /*9770*/  FADD.FTZ R4, R178, R173 ;  /* 0x000000adb2047221 */ /* 0x002fe20000010000 */
[--C-:B------:R-:W-:Y:S01]  /*9780*/  FFMA.FTZ R163, R166, UR10, -R156.reuse ;  /* 0x0000000aa6a37c23 */ /* 0x100fe2000801089c */
[----:B------:R-:W-:Y:S01]  /*9790*/  FFMA.FTZ R169, R172, UR10, -R156 ;  /* 0x0000000aaca97c23 */ /* 0x000fe2000801089c */
[----:B------:R-:W-:Y:S01]  /*97a0*/  @!P1 IADD3 R152, R170, 0x28c40, RZ ;  /* 0x00028c40aa989810 */ /* 0x000fe20007ffe0ff */
[----:B--2---:R-:W-:Y:S01]  /*97b0*/  FADD.FTZ R173, R153, R4 ;  /* 0x0000000499ad7221 */ /* 0x004fe20000010000 */
[----:B------:R-:W1:Y:S01]  /*97c0*/  MUFU.EX2 R12, R12 ;  /* 0x0000000c000c7308 */ /* 0x000e620000000800 */
[----:B------:R-:W-:Y:S01]  /*97d0*/  FFMA.FTZ R172, R175, UR10, -R156 ;  /* 0x0000000aafac7c23 */ /* 0x000fe2000801089c */
[----:B------:R-:W-:Y:S01]  /*97e0*/  @!P1 PRMT R152, RZ, 0x654, R152 ;  /* 0x00000654ff989816 */ /* 0x000fe20000000098 */
[----:B------:R-:W-:-:S02]  /*97f0*/  IMAD.U32 R175, RZ, RZ, UR23 ;  /* 0x00000017ffaf7e24 */ /* 0x000fc4000f8e00ff */
[--C-:B------:R-:W-:Y:S01]  /*9800*/  FFMA.FTZ R174, R174, UR10, -R156.reuse ;  /* 0x0000000aaeae7c23 */ /* 0x100fe2000801089c */
[----:B------:R-:W-:Y:S01]  /*9810*/  FFMA.FTZ R176, R176, UR10, -R156 ;  /* 0x0000000ab0b07c23 */ /* 0x000fe2000801089c */
[----:B------:R2:W-:Y:S01]  /*9820*/  @!P1 SYNCS.ARRIVE.TRANS64.RED.A1T0 RZ, [R152+URZ], RZ ;  /* 0x000000ff98ff99a7 */ /* 0x0005e2000810043f */
[----:B------:R-:W-:Y:S01]  /*9830*/  @!P3 IMAD R154, R175, 0x40, R16 ;  /* 0x00000040af9ab824 */ /* 0x000fe200078e0210 */
[----:B------:R-:W4:Y:S01]  /*9840*/  MUFU.EX2 R13, R13 ;  /* 0x0000000d000d7308 */ /* 0x000f220000000800 */
[----:B---3--:R-:W-:Y:S01]  /*9850*/  FFMA.FTZ R3, R168, R3, R11 ;  /* 0x00000003a8037223 */ /* 0x008fe2000001000b */
[----:B------:R-:W-:Y:S01]  /*9860*/  FFMA.FTZ R177, R177, UR10, -R156 ;  /* 0x0000000ab1b17c23 */ /* 0x000fe2000801089c */
[----:B------:R-:W-:Y:S01]  /*9870*/  F2FP.F16.F32.PACK_AB R156, R155, R180 ;  /* 0x000000b49b9c723e */ /* 0x000fe200000000ff */
[----:B------:R-:W-:Y:S01]  /*9880*/  FMUL.FTZ R113, R113, R179 ;  /* 0x000000b371717220 */ /* 0x000fe20000410000 */
[----:B------:R-:W-:Y:S01]  /*9890*/  @!P3 LEA R154, R154, UR48, 0x2 ;  /* 0x000000309a9abc11 */ /* 0x000fe2000f8e10ff */
[----:B--2---:R-:W-:Y:S01]  /*98a0*/  FADD.FTZ R152, R180, R173 ;  /* 0x000000adb4987221 */ /* 0x004fe20000010000 */
[----:B------:R-:W-:Y:S01]  /*98b0*/  F2FP.F16.F32.PACK_AB R158, R182, R181 ;  /* 0x000000b5b69e723e */ /* 0x000fe200000000ff */
[----:B------:R-:W2:Y:S01]  /*98c0*/  MUFU.EX2 R14, R14 ;  /* 0x0000000e000e7308 */ /* 0x000ea20000000800 */
[----:B-1----:R-:W-:Y:S01]  /*98d0*/  FADD.FTZ R4, R12, R3 ;  /* 0x000000030c047221 */ /* 0x002fe20000010000 */
[----:B------:R-:W-:Y:S01]  /*98e0*/  FADD.FTZ R152, R155, R152 ;  /* 0x000000989b987221 */ /* 0x000fe20000010000 */
[----:B------:R-:W-:Y:S01]  /*98f0*/  @!P3 STS [R154+0x28800], R179 ;  /* 0x028800b39a00b388 */ /* 0x000fe20000000800 */
[-C--:B------:R-:W-:Y:S01]  /*9900*/  FMUL.FTZ R116, R116, R179.reuse ;  /* 0x000000b374747220 */ /* 0x080fe20000410000 */
[-C--:B------:R-:W-:Y:S01]  /*9910*/  FMUL.FTZ R117, R117, R179.reuse ;  /* 0x000000b375757220 */ /* 0x080fe20000410000 */
[----:B------:R-:W-:Y:S01]  /*9920*/  FADD.FTZ R173, R181, R152 ;  /* 0x00000098b5ad7221 */ /* 0x000fe20000010000 */
[----:B------:R1:W-:Y:S01]  /*9930*/  @!P3 STS [R154+0x28820], R168 ;  /* 0x028820a89a00b388 */ /* 0x0003e20000000800 */
[----:B------:R-:W3:Y:S01]  /*9940*/  MUFU.EX2 R15, R15 ;  /* 0x0000000f000f7308 */ /* 0x000ee20000000800 */
[----:B----4-:R-:W-:Y:S01]  /*9950*/  FADD.FTZ R3, R13, R4 ;  /* 0x000000040d037221 */ /* 0x010fe20000010000 */
[----:B------:R-:W-:Y:S01]  /*9960*/  FADD.FTZ R152, R182, R173 ;  /* 0x000000adb6987221 */ /* 0x000fe20000010000 */
[-C--:B------:R-:W-:Y:S01]  /*9970*/  FMUL.FTZ R120, R120, R179.reuse ;  /* 0x000000b378787220 */ /* 0x080fe20000410000 */
[-C--:B------:R-:W-:Y:S01]  /*9980*/  FMUL.FTZ R121, R121, R179.reuse ;  /* 0x000000b379797220 */ /* 0x080fe20000410000 */
[-C--:B------:R-:W-:Y:S01]  /*9990*/  FMUL.FTZ R124, R124, R179.reuse ;  /* 0x000000b37c7c7220 */ /* 0x080fe20000410000 */
[----:B------:R-:W-:Y:S01]  /*99a0*/  FADD.FTZ R173, R157, R152 ;  /* 0x000000989dad7221 */ /* 0x000fe20000010000 */
[-C--:B------:R-:W-:Y:S01]  /*99b0*/  FMUL.FTZ R125, R125, R179.reuse ;  /* 0x000000b37d7d7220 */ /* 0x080fe20000410000 */
[----:B------:R-:W4:Y:S01]  /*99c0*/  MUFU.EX2 R198, R198 ;  /* 0x000000c600c67308 */ /* 0x000f220000000800 */
[----:B--2---:R-:W-:Y:S01]  /*99d0*/  FADD.FTZ R4, R14, R3 ;  /* 0x000000030e047221 */ /* 0x004fe20000010000 */
[----:B-1----:R-:W-:Y:S01]  /*99e0*/  F2FP.F16.F32.PACK_AB R154, R153, R178 ;  /* 0x000000b2999a723e */ /* 0x002fe200000000ff */
[----:B------:R-:W-:Y:S01]  /*99f0*/  FMUL.FTZ R128, R128, R179 ;  /* 0x000000b380807220 */ /* 0x000fe20000410000 */
[----:B------:R-:W-:Y:S01]  /*9a00*/  F2FP.F16.F32.PACK_AB R153, R12, R11 ;  /* 0x0000000b0c99723e */ /* 0x000fe200000000ff */
[----:B------:R-:W-:Y:S01]  /*9a10*/  FMUL.FTZ R129, R129, R179 ;  /* 0x000000b381817220 */ /* 0x000fe20000410000 */
[----:B------:R-:W-:Y:S01]  /*9a20*/  F2FP.F16.F32.PACK_AB R155, R14, R13 ;  /* 0x0000000d0e9b723e */ /* 0x000fe200000000ff */
[-C--:B------:R-:W-:Y:S01]  /*9a30*/  FMUL.FTZ R132, R132, R179.reuse ;  /* 0x000000b384847220 */ /* 0x080fe20000410000 */
[----:B------:R-:W1:Y:S01]  /*9a40*/  MUFU.EX2 R163, R163 ;  /* 0x000000a300a37308 */ /* 0x000e620000000800 */
[----:B---3--:R-:W-:Y:S01]  /*9a50*/  FADD.FTZ R3, R15, R4 ;  /* 0x000000040f037221 */ /* 0x008fe20000010000 */
[-C--:B------:R-:W-:Y:S01]  /*9a60*/  FMUL.FTZ R133, R133, R179.reuse ;  /* 0x000000b385857220 */ /* 0x080fe20000410000 */
[-C--:B------:R-:W-:Y:S01]  /*9a70*/  FMUL.FTZ R136, R136, R179.reuse ;  /* 0x000000b388887220 */ /* 0x080fe20000410000 */
[-C--:B------:R-:W-:Y:S01]  /*9a80*/  FMUL.FTZ R137, R137, R179.reuse ;  /* 0x000000b389897220 */ /* 0x080fe20000410000 */
[-C--:B------:R-:W-:Y:S01]  /*9a90*/  FMUL.FTZ R140, R140, R179.reuse ;  /* 0x000000b38c8c7220 */ /* 0x080fe20000410000 */
[-C--:B------:R-:W-:Y:S01]  /*9aa0*/  FMUL.FTZ R141, R141, R179.reuse ;  /* 0x000000b38d8d7220 */ /* 0x080fe20000410000 */
[-C--:B------:R-:W-:Y:S01]  /*9ab0*/  FMUL.FTZ R144, R144, R179.reuse ;  /* 0x000000b390907220 */ /* 0x080fe20000410000 */
[----:B------:R-:W2:Y:S01]  /*9ac0*/  MUFU.EX2 R200, R200 ;  /* 0x000000c800c87308 */ /* 0x000ea20000000800 */
[----:B----4-:R-:W-:Y:S01]  /*9ad0*/  FADD.FTZ R4, R198, R3 ;  /* 0x00000003c6047221 */ /* 0x010fe20000010000 */
[-C--:B------:R-:W-:Y:S01]  /*9ae0*/  FMUL.FTZ R145, R145, R179.reuse ;  /* 0x000000b391917220 */ /* 0x080fe20000410000 */
[-C--:B------:R-:W-:Y:S01]  /*9af0*/  FMUL.FTZ R148, R148, R179.reuse ;  /* 0x000000b394947220 */ /* 0x080fe20000410000 */
[----:B------:R-:W-:Y:S01]  /*9b00*/  FMUL.FTZ R149, R149, R179 ;  /* 0x000000b395957220 */ /* 0x000fe20000410000 */
        /* <DEDUP_REMOVED lines=23> */
[----:B------:R-:W-:Y:S01]  /*9c80*/  F2FP.F16.F32.PACK_AB R157, R198, R15 ;  /* 0x0000000fc69d723e */ /* 0x000fe200000000ff */
        /* <DEDUP_REMOVED lines=29> */
[C---:B-1----:R-:W-:Y:S01]  /*9e60*/  FADD.FTZ R173, R194.reuse, R173 ;  /* 0x000000adc2ad7221 */ /* 0x042fe20000010000 */
[----:B------:R-:W-:Y:S01]  /*9e70*/  F2FP.F16.F32.PACK_AB R162, R194, R159 ;  /* 0x0000009fc2a2723e */ /* 0x000fe200000000ff */
[-C--:B------:R-:W-:Y:S01]  /*9e80*/  FMUL.FTZ R98, R98, R168.reuse ;  /* 0x000000a862627220 */ /* 0x080fe20000410000 */
[----:B------:R-:W-:Y:S01]  /*9e90*/  F2FP.F16.F32.PACK_AB R159, R200, R163 ;  /* 0x000000a3c89f723e */ /* 0x000fe200000000ff */
[-C--:B------:R-:W-:Y:S01]  /*9ea0*/  FMUL.FTZ R99, R99, R168.reuse ;  /* 0x000000a863637220 */ /* 0x080fe20000410000 */
[-C--:B------:R-:W-:Y:S01]  /*9eb0*/  FMUL.FTZ R102, R102, R168.reuse ;  /* 0x000000a866667220 */ /* 0x080fe20000410000 */
[-C--:B------:R-:W-:Y:S01]  /*9ec0*/  FMUL.FTZ R103, R103, R168.reuse ;  /* 0x000000a867677220 */ /* 0x080fe20000410000 */
[----:B------:R-:W1:Y:S01]  /*9ed0*/  MUFU.EX2 R172, R172 ;  /* 0x000000ac00ac7308 */ /* 0x000e620000000800 */
[----:B--2---:R-:W-:Y:S01]  /*9ee0*/  FADD.FTZ R3, R169, R4 ;  /* 0x00000004a9037221 */ /* 0x004fe20000010000 */
[----:B------:R2:W-:Y:S01]  /*9ef0*/  STSM.16.M88.4 [R18+0x26800], R152 ;  /* 0x0268009812007844 */ /* 0x0005e20000000200 */
[-C--:B------:R-:W-:Y:S01]  /*9f00*/  FMUL.FTZ R106, R106, R168.reuse ;  /* 0x000000a86a6a7220 */ /* 0x080fe20000410000 */
[-C--:B------:R-:W-:Y:S01]  /*9f10*/  FMUL.FTZ R107, R107, R168.reuse ;  /* 0x000000a86b6b7220 */ /* 0x080fe20000410000 */
[-C--:B------:R-:W-:Y:S01]  /*9f20*/  FMUL.FTZ R110, R110, R168.reuse ;  /* 0x000000a86e6e7220 */ /* 0x080fe20000410000 */
[----:B------:R2:W-:Y:S01]  /*9f30*/  STSM.16.M88.4 [R19], R156 ;  /* 0x0000009c13007844 */ /* 0x0005e20000000200 */
[-C--:B------:R-:W-:Y:S01]  /*9f40*/  FMUL.FTZ R111, R111, R168.reuse ;  /* 0x000000a86f6f7220 */ /* 0x080fe20000410000 */
[----:B------:R-:W4:Y:S01]  /*9f50*/  MUFU.EX2 R161, R161 ;  /* 0x000000a100a17308 */ /* 0x000f220000000800 */
        /* <DEDUP_REMOVED lines=11> */
[-C--:B------:R-:W-:Y:S01]  /*a010*/  FMUL.FTZ R127, R127, R168.reuse ;  /* 0x000000a87f7f7220 */ /* 0x080fe20000410000 */
[-C--:B------:R-:W-:Y:S01]  /*a020*/  FMUL.FTZ R130, R130, R168.reuse ;  /* 0x000000a882827220 */ /* 0x080fe20000410000 */
[-C--:B------:R-:W-:Y:S01]  /*a030*/  FMUL.FTZ R131, R131, R168.reuse ;  /* 0x000000a883837220 */ /* 0x080fe20000410000 */
[----:B------:R-:W-:Y:S01]  /*a040*/  FMUL.FTZ R134, R134, R168 ;  /* 0x000000a886867220 */ /* 0x000fe20000410000 */
[----:B------:R-:W1:Y:S01]  /*a050*/  MUFU.EX2 R165, R165 ;  /* 0x000000a500a57308 */ /* 0x000e620000000800 */
[C---:B----4-:R-:W-:Y:S01]  /*a060*/  FADD.FTZ R20, R161.reuse, R20 ;  /* 0x00000014a1147221 */ /* 0x050fe20000010000 */
[----:B------:R-:W-:Y:S01]  /*a070*/  F2FP.F16.F32.PACK_AB R164, R161, R164 ;  /* 0x000000a4a1a4723e */ /* 0x000fe200000000ff */
[-C--:B------:R-:W-:Y:S01]  /*a080*/  FMUL.FTZ R135, R135, R168.reuse ;  /* 0x000000a887877220 */ /* 0x080fe20000410000 */
[----:B------:R-:W-:Y:S01]  /*a090*/  F2FP.F16.F32.PACK_AB R161, R202, R167 ;  /* 0x000000a7caa1723e */ /* 0x000fe200000000ff */
[-C--:B------:R-:W-:Y:S01]  /*a0a0*/  FMUL.FTZ R138, R138, R168.reuse ;  /* 0x000000a88a8a7220 */ /* 0x080fe20000410000 */
[-C--:B------:R-:W-:Y:S01]  /*a0b0*/  FMUL.FTZ R139, R139, R168.reuse ;  /* 0x000000a88b8b7220 */ /* 0x080fe20000410000 */
[-C--:B------:R-:W-:Y:S01]  /*a0c0*/  FMUL.FTZ R142, R142, R168.reuse ;  /* 0x000000a88e8e7220 */ /* 0x080fe20000410000 */
[----:B------:R-:W4:Y:S01]  /*a0d0*/  MUFU.EX2 R196, R196 ;  /* 0x000000c400c47308 */ /* 0x000f220000000800 */
[----:B---3--:R-:W-:Y:S01]  /*a0e0*/  FADD.FTZ R3, R171, R4 ;  /* 0x00000004ab037221 */ /* 0x008fe20000010000 */
[----:B------:R2:W-:Y:S01]  /*a0f0*/  STSM.16.M88.4 [R23], R160 ;  /* 0x000000a017007844 */ /* 0x0005e20000000200 */
[-C--:B------:R-:W-:Y:S01]  /*a100*/  FMUL.FTZ R143, R143, R168.reuse ;  /* 0x000000a88f8f7220 */ /* 0x080fe20000410000 */
[-C--:B------:R-:W-:Y:S01]  /*a110*/  FMUL.FTZ R146, R146, R168.reuse ;  /* 0x000000a892927220 */ /* 0x080fe20000410000 */
[-C--:B------:R-:W-:Y:S01]  /*a120*/  FMUL.FTZ R147, R147, R168.reuse ;  /* 0x000000a893937220 */ /* 0x080fe20000410000 */
[-C--:B------:R-:W-:Y:S01]  /*a130*/  FMUL.FTZ R150, R150, R168.reuse ;  /* 0x000000a896967220 */ /* 0x080fe20000410000 */
[----:B------:R-:W-:Y:S01]  /*a140*/  FMUL.FTZ R151, R151, R168 ;  /* 0x000000a897977220 */ /* 0x000fe20000410000 */
[----:B------:R-:W3:Y:S01]  /*a150*/  MUFU.EX2 R174, R174 ;  /* 0x000000ae00ae7308 */ /* 0x000ee20000000800 */
[----:B-1----:R-:W-:-:S07]  /*a160*/  FADD.FTZ R21, R165, R20 ;  /* 0x00000014a5157221 */ /* 0x002fce0000010000 */
[----:B------:R-:W1:Y:S01]  /*a170*/  MUFU.EX2 R176, R176 ;  /* 0x000000b000b07308 */ /* 0x000e620000000800 */
[C---:B----4-:R-:W-:Y:S01]  /*a180*/  F2FP.F16.F32.PACK_AB R166, R196.reuse, R165 ;  /* 0x000000a5c4a6723e */ /* 0x050fe200000000ff */
[----:B------:R-:W-:-:S06]  /*a190*/  FADD.FTZ R4, R196, R21 ;  /* 0x00000015c4047221 */ /* 0x000fcc0000010000 */
[----:B------:R-:W4:Y:S01]  /*a1a0*/  MUFU.EX2 R177, R177 ;  /* 0x000000b100b17308 */ /* 0x000f220000000800 */
[C---:B---3--:R-:W-:Y:S01]  /*a1b0*/  FADD.FTZ R3, R174.reuse, R3 ;  /* 0x00000003ae037221 */ /* 0x048fe20000010000 */
[----:B------:R-:W-:-:S03]  /*a1c0*/  F2FP.F16.F32.PACK_AB R165, R174, R171 ;  /* 0x000000abaea5723e */ /* 0x000fc600000000ff */
[----:B-1----:R-:W-:Y:S01]  /*a1d0*/  FADD.FTZ R12, R176, R3 ;  /* 0x00000003b00c7221 */ /* 0x002fe20000010000 */
[----:B----4-:R-:W-:-:S03]  /*a1e0*/  F2FP.F16.F32.PACK_AB R167, R177, R176 ;  /* 0x000000b0b1a7723e */ /* 0x010fc600000000ff */
[----:B------:R-:W-:Y:S02]  /*a1f0*/  FADD.FTZ R3, R177, R12 ;  /* 0x0000000cb1037221 */ /* 0x000fe40000010000 */
[----:B------:R2:W-:Y:S01]  /*a200*/  STSM.16.M88.4 [R22], R164 ;  /* 0x000000a416007844 */ /* 0x0005e20000000200 */
[----:B------:R-:W-:Y:S05]  /*a210*/  @!P0 BRA `(.L_x_1349) ;  /* 0x0000000000048947 */ /* 0x000fea0003800000 */
[----:B------:R-:W-:Y:S01]  /*a220*/  BPT.TRAP 0x1 ;  /* 0x000000040000795c */ /* 0x000fe20000300000 */
.L_x_1349:
[----:B------:R1:W3:Y:S01]  /*a230*/  SYNCS.PHASECHK.TRANS64.TRYWAIT P3, [UR25+0x28c50], R9 ;  /* 0x028c5009ff0075a7 */ /* 0x0002e20008060159 */
[----:B------:R-:W-:Y:S05]  /*a240*/  @!P0 BRA `(.L_x_1350) ;  /* 0x0000000000048947 */ /* 0x000fea0003800000 */
[----:B------:R-:W-:Y:S01]  /*a250*/  BPT.TRAP 0x1 ;  /* 0x000000040000795c */ /* 0x000fe20000300000 */
.L_x_1350:
[----:B---3--:R-:W-:Y:S05]  /*a260*/  @P3 BRA `(.L_x_1351) ;  /* 0x0000000000083947 */ /* 0x008fea0003800000 */
[----:B------:R-:W3:Y:S02]  /*a270*/  SYNCS.PHASECHK.TRANS64.TRYWAIT P3, [UR25+0x28c50], R9 ;  /* 0x028c5009ff0075a7 */ /* 0x000ee40008060159 */
[----:B---3--:R-:W-:Y:S05]  /*a280*/  @!P3 BRA `(.L_x_1352) ;  /* 0x00000084008cb947 */ /* 0x008fea0003800000 */
.L_x_1351:
[----:B------:R-:W-:Y:S01]  /*a290*/  ULEA UR11, UR39, UR45, 0xc ;  /* 0x0000002d270b7291 */ /* 0x000fe2000f8e603f */
[----:B------:R-:W-:Y:S01]  /*a2a0*/  WARPGROUP.ARRIVE ;  /* 0x00000000000079c5 */ /* 0x000fe20000000000 */
[----:B------:R-:W-:Y:S01]  /*a2b0*/  UMOV UR7, 0x40000040 ;  /* 0x4000004000077882 */ /* 0x000fe20000000000 */
[----:B---3--:R-:W-:Y:S01]  /*a2c0*/  @!P1 IADD3 R170, R170, 0x28c60, RZ ;  /* 0x00028c60aaaa9810 */ /* 0x008fe20007ffe0ff */
[----:B------:R-:W-:Y:S01]  /*a2d0*/  UMOV UR23, UR39 ;  /* 0x0000002700177c82 */ /* 0x000fe20008000000 */
[----:B------:R-:W-:Y:S01]  /*a2e0*/  IMAD.MOV.U32 R11, RZ, RZ, R8 ;  /* 0x000000ffff0b7224 */ /* 0x000fe200078e0008 */
[----:B------:R-:W-:Y:S01]  /*a2f0*/  MOV R20, R7 ;  /* 0x0000000700147202 */ /* 0x000fe20000000f00 */
[----:B------:R-:W-:Y:S01]  /*a300*/  UMOV UR6, UR11 ;  /* 0x0000000b00067c82 */ /* 0x000fe20008000000 */
[----:B------:R-:W-:Y:S01]  /*a310*/  @!P1 PRMT R170, RZ, 0x654, R170 ;  /* 0x00000654ffaa9816 */ /* 0x000fe200000000aa */
[----:B------:R-:W-:Y:S01]  /*a320*/  HGMMA.64x256x16.F32 R24, R152, gdesc[UR4].tnspB, R24, gsb0 ;  /* 0x43e0000498187df0 */ /* 0x000fe20008000818 */
[----:B------:R-:W-:Y:S01]  /*a330*/  UIADD3 UR6, UR11, 0x80, URZ ;  /* 0x000000800b067890 */ /* 0x000fe2000fffe03f */
[----:B------:R-:W-:Y:S01]  /*a340*/  UMOV UR7, 0x40000040 ;  /* 0x4000004000077882 */ /* 0x000fe20000000000 */
[----:B------:R-:W-:-:S02]  /*a350*/  WARPGROUP.DEPBAR.LE gsb0, 0x0 ;  /* 0x00008000000079c5 */ /* 0x000fc40000010000 */
        /* <DEDUP_REMOVED lines=26> */
[----:B-1----:R-:W-:-:S07]  /*a500*/  IMAD.MOV.U32 R9, RZ, RZ, R10 ;  /* 0x000000ffff097224 */ /* 0x002fce00078e000a */
.L_x_1344:
[----:B------:R-:W-:-:S13]  /*a510*/  ISETP.GE.AND P2, PT, R9, UR41, PT ;  /* 0x0000002909007c0c */ /* 0x000fda000bf46270 */
[----:B------:R-:W-:Y:S05]  /*a520*/  @!P2 BRA `(.L_x_1354) ;  /* 0x0000002400c0a947 */ /* 0x000fea0003800000 */
[----:B------:R-:W-:Y:S01]  /*a530*/  MOV R14, R8 ;  /* 0x00000008000e7202 */ /* 0x000fe20000000f00 */
[----:B------:R-:W-:Y:S01]  /*a540*/  IMAD.MOV.U32 R11, RZ, RZ, R7 ;  /* 0x000000ffff0b7224 */ /* 0x000fe200078e0007 */
[----:B------:R-:W-:Y:S01]  /*a550*/  UMOV UR22, UR39 ;  /* 0x0000002700167c82 */ /* 0x000fe20008000000 */
[----:B------:R-:W-:Y:S01]  /*a560*/  ULDC UR24, c[0x0][0x9e4] ;  /* 0x0002790000187ab9 */ /* 0x000fe20000000800 */
[----:B------:R-:W-:Y:S01]  /*a570*/  ULDC UR25, c[0x0][0x288] ;  /* 0x0000a20000197ab9 */ /* 0x000fe20000000800 */
[----:B------:R-:W-:Y:S01]  /*a580*/  ULDC UR21, c[0x0][0x988] ;  /* 0x0002620000157ab9 */ /* 0x000fe20000000800 */
[----:B------:R-:W-:Y:S01]  /*a590*/  ULDC UR26, c[0x0][0x9d8] ;  /* 0x00027600001a7ab9 */ /* 0x000fe20000000800 */
[----:B------:R-:W-:-:S05]  /*a5a0*/  ULDC UR23, c[0x0][0x9e0] ;  /* 0x0002780000177ab9 */ /* 0x000fca0000000800 */
.L_x_1371:
[----:B------:R-:W-:-:S04]  /*a5b0*/  UIADD3 UR39, UR22, 0x1, URZ ;  /* 0x0000000116277890 */ /* 0x000fc8000fffe03f */
[----:B------:R-:W-:-:S04]  /*a5c0*/  UISETP.NE.AND UP0, UPT, UR39, 0x2, UPT ;  /* 0x000000022700788c */ /* 0x000fc8000bf05270 */
[----:B------:R-:W-:Y:S02]  /*a5d0*/  USEL UR6, URZ, 0x1, UP0 ;  /* 0x000000013f067887 */ /* 0x000fe40008000000 */
[----:B------:R-:W-:Y:S02]  /*a5e0*/  USEL UR39, UR39, URZ, UP0 ;  /* 0x0000003f27277287 */ /* 0x000fe40008000000 */
[----:B------:R-:W-:Y:S01]  /*a5f0*/  ULOP3.LUT UR38, UR38, UR6, URZ, 0x3c, !UPT ;  /* 0x0000000626267292 */ /* 0x000fe2000f8e3c3f */
[----:B---3--:R-:W-:Y:S11]  /*a600*/  @!P0 BRA `(.L_x_1355) ;  /* 0x0000000000048947 */ /* 0x008ff60003800000 */
[----:B------:R-:W-:Y:S01]  /*a610*/  BPT.TRAP 0x1 ;  /* 0x000000040000795c */ /* 0x000fe20000300000 */
.L_x_1355:
[----:B------:R-:W-:Y:S01]  /*a620*/  ULEA UR27, UR39, UR48, 0x3 ;  /* 0x00000030271b7291 */ /* 0x000fe2000f8e183f */
[----:B-1----:R-:W-:-:S04]  /*a630*/  MOV R10, UR38 ;  /* 0x00000026000a7c02 */ /* 0x002fc80008000f00 */
[----:B------:R-:W-:-:S04]  /*a640*/  SHF.L.U32 R10, R10, 0x1f, RZ ;  /* 0x0000001f0a0a7819 */ /* 0x000fc800000006ff */
[----:B------:R1:W1:Y:S01]  /*a650*/  SYNCS.PHASECHK.TRANS64.TRYWAIT P2, [UR27+0x28c30], R10 ;  /* 0x028c300aff0075a7 */ /* 0x000262000804015b */
[----:B------:R-:W-:Y:S05]  /*a660*/  @!P0 BRA `(.L_x_1356) ;  /* 0x0000000000048947 */ /* 0x000fea0003800000 */
[----:B------:R-:W-:Y:S01]  /*a670*/  BPT.TRAP 0x1 ;  /* 0x000000040000795c */ /* 0x000fe20000300000 */
.L_x_1356:
[----:B-1----:R-:W-:Y:S05]  /*a680*/  @P2 BRA `(.L_x_1357) ;  /* 0x0000000000082947 */ /* 0x002fea0003800000 */
[----:B------:R-:W1:Y:S02]  /*a690*/  SYNCS.PHASECHK.TRANS64.TRYWAIT P2, [UR27+0x28c30], R10 ;  /* 0x028c300aff0075a7 */ /* 0x000e64000804015b */
[----:B-1----:R-:W-:Y:S05]  /*a6a0*/  @!P2 BRA `(.L_x_1358) ;  /* 0x000000800098a947 */ /* 0x002fea0003800000 */
.L_x_1357:
[----:B------:R-:W-:Y:S01]  /*a6b0*/  R2UR UR18, R0 ;  /* 0x00000000001272ca */ /* 0x000fe200000e0000 */
[----:B--2-4-:R-:W-:Y:S01]  /*a6c0*/  WARPGROUP.ARRIVE ;  /* 0x00000000000079c5 */ /* 0x014fe20000000000 */
[----:B------:R-:W-:Y:S01]  /*a6d0*/  UMOV UR19, 0x40000040 ;  /* 0x4000004000137882 */ /* 0x000fe20000000000 */
[----:B------:R-:W-:Y:S01]  /*a6e0*/  UMOV UR7, 0x40000040 ;  /* 0x4000004000077882 */ /* 0x000fe20000000000 */
[----:B------:R-:W-:Y:S01]  /*a6f0*/  UMOV UR11, 0x40000040 ;  /* 0x40000040000b7882 */ /* 0x000fe20000000000 */
[----:B------:R-:W-:Y:S01]  /*a700*/  UMOV UR15, 0x40000040 ;  /* 0x40000040000f7882 */ /* 0x000fe20000000000 */
[----:B------:R-:W-:-:S07]  /*a710*/  IMAD.U32 R15, RZ, RZ, UR27 ;  /* 0x0000001bff0f7e24 */ /* 0x000fce000f8e00ff */
        /* <DEDUP_REMOVED lines=17> */
[----:B------:R-:W1:Y:S01]  /*a830*/  LDC R165, c[0x0][0x2e0] ;  /* 0x0000b800ffa57b82 */ /* 0x000e620000000800 */
[----:B------:R-:W-:Y:S01]  /*a840*/  @!P1 IADD3 R164, R15, 0x28c40, RZ ;  /* 0x00028c400fa49810 */ /* 0x000fe20007ffe0ff */
[----:B------:R-:W-:Y:S01]  /*a850*/  FMUL.FTZ R8, R154, UR26 ;  /* 0x0000001a9a087c20 */ /* 0x000fe20008410000 */
[----:B------:R-:W-:Y:S01]  /*a860*/  FMUL.FTZ R154, R163, UR26 ;  /* 0x0000001aa39a7c20 */ /* 0x000fe20008410000 */
[----:B------:R-:W-:Y:S01]  /*a870*/  FMUL.FTZ R7, R152, UR26 ;  /* 0x0000001a98077c20 */ /* 0x000fe20008410000 */
        /* <DEDUP_REMOVED lines=11> */
[----:B------:R-:W-:Y:S01]  /*a930*/  @!P1 PRMT R164, RZ, 0x654, R164 ;  /* 0x00000654ffa49816 */ /* 0x000fe200000000a4 */
[----:B------:R-:W-:-:S02]  /*a940*/  IMAD.SHL.U32 R179, R9, 0x40, RZ ;  /* 0x0000004009b37824 */ /* 0x000fc400078e00ff */
        /* <DEDUP_REMOVED lines=14> */
[----:B------:R2:W-:Y:S01]  /*aa30*/  @!P1 SYNCS.ARRIVE.TRANS64.RED.A1T0 RZ, [R164+URZ], RZ ;  /* 0x000000ffa4ff99a7 */ /* 0x0005e2000810043f */
[----:B------:R-:W3:Y:S01]  /*aa40*/  MUFU.TANH R7, R7 ;  /* 0x0000000700077308 */ /* 0x000ee20000002400 */
[----:B------:R-:W-:Y:S01]  /*aa50*/  FMUL.FTZ R177, R177, UR26 ;  /* 0x0000001ab1b17c20 */ /* 0x000fe20008410000 */
[----:B------:R-:W-:Y:S01]  /*aa60*/  FMUL.FTZ R180, R180, UR26 ;  /* 0x0000001ab4b47c20 */ /* 0x000fe20008410000 */
[----:B--2---:R-:W-:-:S05]  /*aa70*/  IADD3 R164, -R179, 0x1, RZ ;  /* 0x00000001b3a47810 */ /* 0x004fca0007ffe1ff */
[----:B------:R-:W2:Y:S01]  /*aa80*/  MUFU.TANH R12, R12 ;  /* 0x0000000c000c7308 */ /* 0x000ea20000002400 */
[----:B-1----:R-:W-:-:S07]  /*aa90*/  IMAD R165, R165, UR49, R164 ;  /* 0x00000031a5a57c24 */ /* 0x002fce000f8e02a4 */
[----:B------:R-:W1:Y:S01]  /*aaa0*/  MUFU.TANH R8, R8 ;  /* 0x0000000800087308 */ /* 0x000e620000002400 */
[----:B------:R-:W-:-:S07]  /*aab0*/  IADD3 R178, R165, -UR25, -R2 ;  /* 0x80000019a5b27c10 */ /* 0x000fce000fffe802 */
        /* <DEDUP_REMOVED lines=29> */
[----:B-----5:R-:W-:-:S02]  /*ac90*/  IADD3 R177, R5, UR23, R178 ;  /* 0x0000001705b17c10 */ /* 0x020fc4000fffe0b2 */
[----:B---3--:R-:W-:Y:S01]  /*aca0*/  IADD3 R180, R5, UR20, R178 ;  /* 0x0000001405b47c10 */ /* 0x008fe2000fffe0b2 */
[----:B--2-4-:R-:W-:Y:S06]  /*acb0*/  @!P6 BRA `(.L_x_1359) ;  /* 0x000000000058e947 */ /* 0x014fec0003800000 */
[----:B------:R-:W-:Y:S01]  /*acc0*/  IADD3 R170, R5, R6, RZ ;  /* 0x0000000605aa7210 */ /* 0x000fe20007ffe0ff */
[----:B------:R-:W-:Y:S03]  /*acd0*/  BSSY B0, `(.L_x_1360) ;  /* 0x0000010000007945 */ /* 0x000fe60003800000 */
        /* <DEDUP_REMOVED lines=10> */
.L_x_1361:
[----:B------:R-:W-:-:S04]  /*ad80*/  MOV R174, UR24 ;  /* 0x0000001800ae7c02 */ /* 0x000fc80008000f00 */
[----:B------:R-:W-:-:S13]  /*ad90*/  ISETP.NE.AND P2, PT, R174, 0x1, PT ;  /* 0x00000001ae00780c */ /* 0x000fda0003f45270 */
[----:B------:R-:W2:Y:S02]  /*ada0*/  @P2 LDC.64 R164, c[0x0][0x9e8] ;  /* 0x00027a00ffa42b82 */ /* 0x000ea40000000a00 */
[----:B--2---:R-:W-:-:S05]  /*adb0*/  @P2 IMAD.HI.U32 R164, R170, R164, RZ ;  /* 0x000000a4aaa42227 */ /* 0x004fca00078e00ff */
[----:B------:R-:W-:-:S07]  /*adc0*/  @P2 SHF.R.U32.HI R170, RZ, R165, R164 ;  /* 0x000000a5ffaa2219 */ /* 0x000fce00000116a4 */
.L_x_1362:
[----:B------:R-:W-:Y:S05]  /*add0*/  BSYNC B0 ;  /* 0x0000000000007941 */ /* 0x000fea0003800000 */
.L_x_1360:
[----:B------:R-:W-:-:S04]  /*ade0*/  IMAD R165, R170, R174, -R179 ;  /* 0x000000aeaaa57224 */ /* 0x000fc800078e0ab3 */
[----:B------:R-:W-:-:S05]  /*adf0*/  IMAD.IADD R165, R165, 0x1, -R2 ;  /* 0x00000001a5a57824 */ /* 0x000fca00078e0a02 */
[----:B------:R-:W-:Y:S02]  /*ae00*/  VIADDMNMX R177, R165, R174, R177, PT ;  /* 0x000000aea5b17246 */ /* 0x000fe400038001b1 */
[----:B------:R-:W-:-:S07]  /*ae10*/  VIMNMX R180, R180, R165, !PT ;  /* 0x000000a5b4b47248 */ /* 0x000fce0007fe0100 */
.L_x_1359:
[----:B------:R-:W-:-:S04]  /*ae20*/  ISETP.GT.AND P2, PT, R9, -0x1, PT ;  /* 0xffffffff0900780c */ /* 0x000fc80003f44270 */
[C---:B------:R-:W-:Y:S02]  /*ae30*/  ISETP.GT.AND P3, PT, R180.reuse, RZ, P2 ;  /* 0x000000ffb400720c */ /* 0x040fe40001764270 */
[C---:B------:R-:W-:Y:S02]  /*ae40*/  ISETP.GT.AND P5, PT, R180.reuse, 0x1, P2 ;  /* 0x00000001b400780c */ /* 0x040fe400017a4270 */
[----:B------:R-:W-:Y:S02]  /*ae50*/  ISETP.LT.OR P4, PT, R177, 0x1, P3 ;  /* 0x00000001b100780c */ /* 0x000fe40001f81670 */
[C---:B------:R-:W-:Y:S02]  /*ae60*/  ISETP.GT.AND P3, PT, R180.reuse, 0x8, P2 ;  /* 0x00000008b400780c */ /* 0x040fe40001764270 */
[----:B------:R-:W-:Y:S02]  /*ae70*/  FSEL R176, R7, -INF , !P4 ;  /* 0xff80000007b07808 */ /* 0x000fe40006000000 */
[----:B------:R-:W-:-:S02]  /*ae80*/  ISETP.GT.AND P4, PT, R180, 0x9, P2 ;  /* 0x00000009b400780c */ /* 0x000fc40001784270 */
[C---:B------:R-:W-:Y:S02]  /*ae90*/  ISETP.LT.OR P5, PT, R177.reuse, 0x2, P5 ;  /* 0x00000002b100780c */ /* 0x040fe40002fa1670 */
[C---:B------:R-:W-:Y:S02]  /*aea0*/  ISETP.LT.OR P3, PT, R177.reuse, 0x9, P3 ;  /* 0x00000009b100780c */ /* 0x040fe40001f61670 */
[----:B------:R-:W-:Y:S02]  /*aeb0*/  ISETP.LT.OR P4, PT, R177, 0xa, P4 ;  /* 0x0000000ab100780c */ /* 0x000fe40002781670 */
[----:B------:R-:W-:Y:S02]  /*aec0*/  FSEL R175, R12, -INF , !P5 ;  /* 0xff8000000caf7808 */ /* 0x000fe40006800000 */
[----:B-1----:R-:W-:Y:S02]  /*aed0*/  FSEL R174, R13, -INF , !P3 ;  /* 0xff8000000dae7808 */ /* 0x002fe40005800000 */
[----:B------:R-:W-:-:S02]  /*aee0*/  FSEL R192, R192, -INF , !P4 ;  /* 0xff800000c0c07808 */ /* 0x000fc40006000000 */
[C---:B------:R-:W-:Y:S02]  /*aef0*/  ISETP.GT.AND P5, PT, R180.reuse, 0x10, P2 ;  /* 0x00000010b400780c */ /* 0x040fe400017a4270 */
[C---:B------:R-:W-:Y:S02]  /*af00*/  ISETP.GT.AND P3, PT, R180.reuse, 0x11, P2 ;  /* 0x00000011b400780c */ /* 0x040fe40001764270 */
[----:B------:R-:W-:Y:S02]  /*af10*/  ISETP.GT.AND P4, PT, R180, 0x18, P2 ;  /* 0x00000018b400780c */ /* 0x000fe40001784270 */
[C---:B------:R-:W-:Y:S02]  /*af20*/  ISETP.LT.OR P5, PT, R177.reuse, 0x11, P5 ;  /* 0x00000011b100780c */ /* 0x040fe40002fa1670 */
[C---:B------:R-:W-:Y:S02]  /*af30*/  ISETP.LT.OR P3, PT, R177.reuse, 0x12, P3 ;  /* 0x00000012b100780c */ /* 0x040fe40001f61670 */
[----:B------:R-:W-:-:S02]  /*af40*/  ISETP.LT.OR P4, PT, R177, 0x19, P4 ;  /* 0x00000019b100780c */ /* 0x000fc40002781670 */
[----:B------:R-:W-:Y:S02]  /*af50*/  FSEL R193, R193, -INF , !P5 ;  /* 0xff800000c1c17808 */ /* 0x000fe40006800000 */
[----:B------:R-:W-:Y:S02]  /*af60*/  FSEL R171, R161, -INF , !P3 ;  /* 0xff800000a1ab7808 */ /* 0x000fe40005800000 */
[----:B------:R-:W-:Y:S02]  /*af70*/  FSEL R194, R194, -INF , !P4 ;  /* 0xff800000c2c27808 */ /* 0x000fe40006000000 */
[C---:B------:R-:W-:Y:S02]  /*af80*/  ISETP.GT.AND P5, PT, R180.reuse, 0x19, P2 ;  /* 0x00000019b400780c */ /* 0x040fe400017a4270 */
[C---:B------:R-:W-:Y:S02]  /*af90*/  ISETP.GT.AND P3, PT, R180.reuse, 0x20, P2 ;  /* 0x00000020b400780c */ /* 0x040fe40001764270 */
[----:B------:R-:W-:-:S02]  /*afa0*/  ISETP.GT.AND P4, PT, R180, 0x21, P2 ;  /* 0x00000021b400780c */ /* 0x000fc40001784270 */
[C---:B------:R-:W-:Y:S02]  /*afb0*/  ISETP.LT.OR P5, PT, R177.reuse, 0x1a, P5 ;  /* 0x0000001ab100780c */ /* 0x040fe40002fa1670 */
[C---:B------:R-:W-:Y:S02]  /*afc0*/  ISETP.LT.OR P3, PT, R177.reuse, 0x21, P3 ;  /* 0x00000021b100780c */ /* 0x040fe40001f61670 */
[----:B------:R-:W-:Y:S02]  /*afd0*/  ISETP.LT.OR P4, PT, R177, 0x22, P4 ;  /* 0x00000022b100780c */ /* 0x000fe40002781670 */
[----:B------:R-:W-:Y:S02]  /*afe0*/  FSEL R195, R195, -INF , !P5 ;  /* 0xff800000c3c37808 */ /* 0x000fe40006800000 */
[----:B------:R-:W-:Y:S02]  /*aff0*/  FSEL R168, R168, -INF , !P3 ;  /* 0xff800000a8a87808 */ /* 0x000fe40005800000 */
        /* <DEDUP_REMOVED lines=13> */
[C---:B------:R-:W-:Y:S01]  /*b0d0*/  IADD3 R12, R178.reuse, UR23, RZ ;  /* 0x00000017b20c7c10 */ /* 0x040fe2000fffe0ff */
[----:B------:R-:W-:Y:S01]  /*b0e0*/  VIADD R178, R178, UR20 ;  /* 0x00000014b2b27c36 */ /* 0x000fe20008000000 */
[C---:B------:R-:W-:Y:S02]  /*b0f0*/  ISETP.LT.OR P5, PT, R177.reuse, 0x32, P5 ;  /* 0x00000032b100780c */ /* 0x040fe40002fa1670 */
[C---:B------:R-:W-:Y:S02]  /*b100*/  ISETP.LT.OR P3, PT, R177.reuse, 0x39, P3 ;  /* 0x00000039b100780c */ /* 0x040fe40001f61670 */
[----:B------:R-:W-:Y:S02]  /*b110*/  ISETP.LT.OR P4, PT, R177, 0x3a, P4 ;  /* 0x0000003ab100780c */ /* 0x000fe40002781670 */
[--C-:B------:R-:W-:Y:S02]  /*b120*/  IADD3 R177, R12, 0x8, R5.reuse ;  /* 0x000000080cb17810 */ /* 0x100fe40007ffe005 */
[----:B------:R-:W-:-:S02]  /*b130*/  IADD3 R178, R178, 0x8, R5 ;  /* 0x00000008b2b27810 */ /* 0x000fc40007ffe005 */
[----:B------:R-:W-:Y:S02]  /*b140*/  FSEL R173, R197, -INF , !P5 ;  /* 0xff800000c5ad7808 */ /* 0x000fe40006800000 */
[----:B------:R-:W-:Y:S02]  /*b150*/  FSEL R172, R198, -INF , !P3 ;  /* 0xff800000c6ac7808 */ /* 0x000fe40005800000 */
[----:B------:R-:W-:Y:S01]  /*b160*/  FSEL R164, R181, -INF , !P4 ;  /* 0xff800000b5a47808 */ /* 0x000fe20006000000 */
[----:B------:R-:W-:Y:S06]  /*b170*/  @!P6 BRA `(.L_x_1363) ;  /* 0x00000000005ce947 */ /* 0x000fec0003800000 */
[----:B------:R-:W-:Y:S01]  /*b180*/  IADD3 R7, R5, R6, RZ ;  /* 0x0000000605077210 */ /* 0x000fe20007ffe0ff */
[----:B------:R-:W-:Y:S04]  /*b190*/  BSSY B0, `(.L_x_1364) ;  /* 0x0000011000007945 */ /* 0x000fe80003800000 */
        /* <DEDUP_REMOVED lines=11> */
.L_x_1365:
[----:B------:R-:W-:-:S05]  /*b250*/  IMAD.U32 R180, RZ, RZ, UR24 ;  /* 0x00000018ffb47e24 */ /* 0x000fca000f8e00ff */
[----:B------:R-:W-:-:S13]  /*b260*/  ISETP.NE.AND P3, PT, R180, 0x1, PT ;  /* 0x00000001b400780c */ /* 0x000fda0003f65270 */
[----:B------:R-:W1:Y:S02]  /*b270*/  @P3 LDC.64 R12, c[0x0][0x9e8] ;  /* 0x00027a00ff0c3b82 */ /* 0x000e640000000a00 */
[----:B-1----:R-:W-:-:S05]  /*b280*/  @P3 IMAD.HI.U32 R12, R7, R12, RZ ;  /* 0x0000000c070c3227 */ /* 0x002fca00078e00ff */
[----:B------:R-:W-:-:S07]  /*b290*/  @P3 SHF.R.U32.HI R7, RZ, R13, R12 ;  /* 0x0000000dff073219 */ /* 0x000fce000001160c */
.L_x_1366:
[----:B------:R-:W-:Y:S05]  /*b2a0*/  BSYNC B0 ;  /* 0x0000000000007941 */ /* 0x000fea0003800000 */
.L_x_1364:
[----:B------:R-:W-:-:S05]  /*b2b0*/  IMAD R7, R7, R180, -R179 ;  /* 0x000000b407077224 */ /* 0x000fca00078e0ab3 */
[----:B------:R-:W-:-:S04]  /*b2c0*/  IADD3 R7, -R2, R7, RZ ;  /* 0x0000000702077210 */ /* 0x000fc80007ffe1ff */
[----:B------:R-:W-:Y:S02]  /*b2d0*/  VIADDMNMX R177, R7, R180, R177, PT ;  /* 0x000000b407b17246 */ /* 0x000fe400038001b1 */
[----:B------:R-:W-:-:S07]  /*b2e0*/  VIMNMX R178, R178, R7, !PT ;  /* 0x00000007b2b27248 */ /* 0x000fce0007fe0100 */
.L_x_1363:
        /* <DEDUP_REMOVED lines=8> */
[C---:B------:R-:W-:Y:S02]  /*b370*/  ISETP.GT.AND P3, PT, R178.reuse, RZ, P2 ;  /* 0x000000ffb200720c */ /* 0x040fe40001764270 */
[----:B------:R-:W-:Y:S02]  /*b380*/  FMNMX.FTZ R12, R193, R12, !PT ;  /* 0x0000000cc10c7209 */ /* 0x000fe40007810000 */
[----:B------:R-:W-:Y:S02]  /*b390*/  ISETP.LT.OR P3, PT, R177, 0x1, P3 ;  /* 0x00000001b100780c */ /* 0x000fe40001f61670 */
[----:B------:R-:W-:Y:S02]  /*b3a0*/  FMNMX.FTZ R7, R171, R12, !PT ;  /* 0x0000000cab077209 */ /* 0x000fe40007810000 */
[----:B------:R-:W-:-:S02]  /*b3b0*/  ISETP.GT.AND P4, PT, R178, 0x8, P2 ;  /* 0x00000008b200780c */ /* 0x000fc40001784270 */
[----:B------:R-:W-:Y:S02]  /*b3c0*/  FMNMX.FTZ R12, R194, R7, !PT ;  /* 0x00000007c20c7209 */ /* 0x000fe40007810000 */
[----:B------:R-:W-:Y:S02]  /*b3d0*/  ISETP.LT.OR P4, PT, R177, 0x9, P4 ;  /* 0x00000009b100780c */ /* 0x000fe40002781670 */
[----:B------:R-:W-:Y:S02]  /*b3e0*/  FMNMX.FTZ R7, R195, R12, !PT ;  /* 0x0000000cc3077209 */ /* 0x000fe40007810000 */
[----:B------:R-:W-:Y:S02]  /*b3f0*/  ISETP.GT.AND P5, PT, R178, 0x9, P2 ;  /* 0x00000009b200780c */ /* 0x000fe400017a4270 */
[----:B------:R-:W-:Y:S02]  /*b400*/  FMNMX.FTZ R7, R168, R7, !PT ;  /* 0x00000007a8077209 */ /* 0x000fe40007810000 */
[----:B------:R-:W-:-:S02]  /*b410*/  FSEL R21, R21, -INF , !P4 ;  /* 0xff80000015157808 */ /* 0x000fc40006000000 */
        /* <DEDUP_REMOVED lines=13> */
[C---:B------:R-:W-:Y:S02]  /*b4f0*/  ISETP.LT.OR P5, PT, R177.reuse, 0x12, P5 ;  /* 0x00000012b100780c */ /* 0x040fe40002fa1670 */
[----:B------:R-:W-:Y:S01]  /*b500*/  ISETP.GT.AND P4, PT, R178, 0x19, P2 ;  /* 0x00000019b200780c */ /* 0x000fe20001784270 */
[----:B------:R-:W1:Y:S01]  /*b510*/  SHFL.BFLY PT, R7, R12, 0x2, 0x1f ;  /* 0x0c401f000c077f89 */ /* 0x000e6200000e0000 */
[----:B------:R-:W-:Y:S02]  /*b520*/  FSEL R154, R154, -INF , !P5 ;  /* 0xff8000009a9a7808 */ /* 0x000fe40006800000 */
[----:B------:R-:W-:Y:S02]  /*b530*/  ISETP.GT.AND P5, PT, R178, 0x20, P2 ;  /* 0x00000020b200780c */ /* 0x000fe400017a4270 */
[----:B------:R-:W-:-:S02]  /*b540*/  ISETP.LT.OR P4, PT, R177, 0x1a, P4 ;  /* 0x0000001ab100780c */ /* 0x000fc40002781670 */
[----:B------:R-:W-:Y:S02]  /*b550*/  ISETP.LT.OR P5, PT, R177, 0x21, P5 ;  /* 0x00000021b100780c */ /* 0x000fe40002fa1670 */
[----:B------:R-:W-:Y:S02]  /*b560*/  FSEL R156, R156, -INF , !P4 ;  /* 0xff8000009c9c7808 */ /* 0x000fe40006000000 */
[----:B------:R-:W-:Y:S02]  /*b570*/  ISETP.GT.AND P4, PT, R178, 0x28, P2 ;  /* 0x00000028b200780c */ /* 0x000fe40001784270 */
[----:B------:R-:W-:Y:S02]  /*b580*/  FSEL R157, R157, -INF , !P5 ;  /* 0xff8000009d9d7808 */ /* 0x000fe40006800000 */
[----:B------:R-:W-:-:S04]  /*b590*/  ISETP.LT.OR P4, PT, R177, 0x29, P4 ;  /* 0x00000029b100780c */ /* 0x000fc80002781670 */
[----:B------:R-:W-:Y:S02]  /*b5a0*/  FSEL R159, R159, -INF , !P4 ;  /* 0xff8000009f9f7808 */ /* 0x000fe40006000000 */
[----:B------:R-:W-:Y:S02]  /*b5b0*/  ISETP.GT.AND P4, PT, R178, 0x30, P2 ;  /* 0x00000030b200780c */ /* 0x000fe40001784270 */
[----:B-1----:R-:W-:Y:S02]  /*b5c0*/  FMNMX.FTZ R13, R12, R7, !PT ;  /* 0x000000070c0d7209 */ /* 0x002fe40007810000 */
[----:B------:R-:W-:-:S03]  /*b5d0*/  ISETP.LT.OR P4, PT, R177, 0x31, P4 ;  /* 0x00000031b100780c */ /* 0x000fc60002781670 */
[----:B------:R-:W1:Y:S01]  /*b5e0*/  SHFL.BFLY PT, R180, R13, 0x1, 0x1f ;  /* 0x0c201f000db47f89 */ /* 0x000e6200000e0000 */
[----:B------:R-:W-:Y:S02]  /*b5f0*/  FSEL R162, R162, -INF , !P4 ;  /* 0xff800000a2a27808 */ /* 0x000fe40006000000 */
[----:B------:R-:W-:-:S04]  /*b600*/  ISETP.GT.AND P4, PT, R178, 0x38, P2 ;  /* 0x00000038b200780c */ /* 0x000fc80001784270 */
[----:B------:R-:W-:-:S04]  /*b610*/  ISETP.LT.OR P4, PT, R177, 0x39, P4 ;  /* 0x00000039b100780c */ /* 0x000fc80002781670 */
[----:B------:R-:W-:Y:S02]  /*b620*/  FSEL R166, R166, -INF , !P4 ;  /* 0xff800000a6a67808 */ /* 0x000fe40006000000 */
[----:B-1----:R-:W-:Y:S02]  /*b630*/  FMNMX.FTZ R7, R13, R180, !PT ;  /* 0x000000b40d077209 */ /* 0x002fe40007810000 */
[----:B------:R-:W-:Y:S02]  /*b640*/  FSEL R13, R8, -INF , !P3 ;  /* 0xff800000080d7808 */ /* 0x000fe40005800000 */
[----:B------:R-:W-:Y:S01]  /*b650*/  ISETP.GT.AND P3, PT, R178, 0x18, P2 ;  /* 0x00000018b200780c */ /* 0x000fe20001764270 */
[----:B------:R-:W-:Y:S01]  /*b660*/  FMUL.FTZ R12, R7, UR10 ;  /* 0x0000000a070c7c20 */ /* 0x000fe20008410000 */
[----:B------:R-:W-:Y:S02]  /*b670*/  FMNMX.FTZ R179, R13, R14, !PT ;  /* 0x0000000e0db37209 */ /* 0x000fe40007810000 */
[----:B------:R-:W-:-:S02]  /*b680*/  ISETP.LT.OR P3, PT, R177, 0x19, P3 ;  /* 0x00000019b100780c */ /* 0x000fc40001f61670 */
[----:B------:R-:W-:Y:S02]  /*b690*/  FMNMX.FTZ R8, R20, R179, !PT ;  /* 0x000000b314087209 */ /* 0x000fe40007810000 */
[----:B------:R-:W-:Y:S02]  /*b6a0*/  FSEL R155, R155, -INF , !P3 ;  /* 0xff8000009b9b7808 */ /* 0x000fe40005800000 */
[----:B------:R-:W-:Y:S02]  /*b6b0*/  FMNMX.FTZ R179, R21, R8, !PT ;  /* 0x0000000815b37209 */ /* 0x000fe40007810000 */
[----:B------:R-:W-:Y:S02]  /*b6c0*/  ISETP.GT.AND P3, PT, R178, 0x21, P2 ;  /* 0x00000021b200780c */ /* 0x000fe40001764270 */
[----:B------:R-:W-:Y:S02]  /*b6d0*/  FMNMX.FTZ R8, R152, R179, !PT ;  /* 0x000000b398087209 */ /* 0x000fe40007810000 */
[----:B------:R-:W-:-:S02]  /*b6e0*/  ISETP.LT.OR P3, PT, R177, 0x22, P3 ;  /* 0x00000022b100780c */ /* 0x000fc40001f61670 */
[----:B------:R-:W-:Y:S02]  /*b6f0*/  FMNMX.FTZ R179, R153, R8, !PT ;  /* 0x0000000899b37209 */ /* 0x000fe40007810000 */
[----:B------:R-:W-:Y:S02]  /*b700*/  FSETP.NEU.FTZ.AND P5, PT, R7, -INF , PT ;  /* 0xff8000000700780b */ /* 0x000fe40003fbd000 */
[----:B------:R-:W-:Y:S02]  /*b710*/  FMNMX.FTZ R8, R154, R179, !PT ;  /* 0x000000b39a087209 */ /* 0x000fe40007810000 */
[----:B------:R-:W-:Y:S02]  /*b720*/  FSEL R158, R158, -INF , !P3 ;  /* 0xff8000009e9e7808 */ /* 0x000fe40005800000 */
[----:B------:R-:W-:Y:S02]  /*b730*/  FMNMX.FTZ R179, R155, R8, !PT ;  /* 0x000000089bb37209 */ /* 0x000fe40007810000 */
[----:B------:R-:W-:-:S02]  /*b740*/  ISETP.GT.AND P3, PT, R178, 0x29, P2 ;  /* 0x00000029b200780c */ /* 0x000fc40001764270 */
[----:B------:R-:W-:Y:S02]  /*b750*/  FMNMX.FTZ R8, R156, R179, !PT ;  /* 0x000000b39c087209 */ /* 0x000fe40007810000 */
[----:B------:R-:W-:Y:S02]  /*b760*/  FSEL R12, R12, RZ, P5 ;  /* 0x000000ff0c0c7208 */ /* 0x000fe40002800000 */
[----:B------:R-:W-:Y:S02]  /*b770*/  FMNMX.FTZ R181, R157, R8, !PT ;  /* 0x000000089db57209 */ /* 0x000fe40007810000 */
[----:B------:R-:W-:Y:S01]  /*b780*/  ISETP.LT.OR P3, PT, R177, 0x2a, P3 ;  /* 0x0000002ab100780c */ /* 0x000fe20001f61670 */
[--C-:B------:R-:W-:Y:S01]  /*b790*/  FFMA.FTZ R180, R176, UR10, -R12.reuse ;  /* 0x0000000ab0b47c23 */ /* 0x100fe2000801080c */
[----:B------:R-:W-:Y:S01]  /*b7a0*/  FMNMX.FTZ R8, R158, R181, !PT ;  /* 0x000000b59e087209 */ /* 0x000fe20007810000 */
[--C-:B------:R-:W-:Y:S01]  /*b7b0*/  FFMA.FTZ R176, R175, UR10, -R12.reuse ;  /* 0x0000000aafb07c23 */ /* 0x100fe2000801080c */
[----:B------:R-:W-:Y:S01]  /*b7c0*/  FSEL R160, R160, -INF , !P3 ;  /* 0xff800000a0a07808 */ /* 0x000fe20005800000 */
[--C-:B------:R-:W-:Y:S01]  /*b7d0*/  FFMA.FTZ R181, R170, UR10, -R12.reuse ;  /* 0x0000000aaab57c23 */ /* 0x100fe2000801080c */
[----:B------:R-:W-:Y:S01]  /*b7e0*/  ISETP.GT.AND P3, PT, R178, 0x31, P2 ;  /* 0x00000031b200780c */ /* 0x000fe20001764270 */
[----:B------:R1:W-:Y:S01]  /*b7f0*/  MUFU.EX2 R179, R180 ;  /* 0x000000b400b37308 */ /* 0x0003e20000000800 */
[----:B------:R-:W-:Y:S01]  /*b800*/  FMNMX.FTZ R175, R159, R8, !PT ;  /* 0x000000089faf7209 */ /* 0x000fe20007810000 */
[--C-:B------:R-:W-:Y:S01]  /*b810*/  FFMA.FTZ R174, R174, UR10, -R12.reuse ;  /* 0x0000000aaeae7c23 */ /* 0x100fe2000801080c */
[----:B------:R-:W-:Y:S01]  /*b820*/  ISETP.LT.OR P3, PT, R177, 0x32, P3 ;  /* 0x00000032b100780c */ /* 0x000fe20001f61670 */
[--C-:B------:R-:W-:Y:S01]  /*b830*/  FFMA.FTZ R192, R192, UR10, -R12.reuse ;  /* 0x0000000ac0c07c23 */ /* 0x100fe2000801080c */
[----:B------:R-:W-:Y:S01]  /*b840*/  FMNMX.FTZ R175, R160, R175, !PT ;  /* 0x000000afa0af7209 */ /* 0x000fe20007810000 */
[--C-:B------:R-:W-:Y:S01]  /*b850*/  FFMA.FTZ R182, R169, UR10, -R12.reuse ;  /* 0x0000000aa9b67c23 */ /* 0x100fe2000801080c */
[----:B------:R-:W-:Y:S01]  /*b860*/  ISETP.GT.AND P2, PT, R178, 0x39, P2 ;  /* 0x00000039b200780c */ /* 0x000fe20001744270 */
[----:B------:R-:W-:Y:S01]  /*b870*/  MUFU.EX2 R176, R176 ;  /* 0x000000b000b07308 */ /* 0x000fe20000000800 */
[----:B------:R-:W-:Y:S01]  /*b880*/  FSEL R163, R163, -INF , !P3 ;  /* 0xff800000a3a37808 */ /* 0x000fe20005800000 */
[----:B------:R-:W-:Y:S01]  /*b890*/  IMAD.MOV R169, RZ, RZ, -R17 ;  /* 0x000000ffffa97224 */ /* 0x000fe200078e0a11 */
[----:B------:R-:W-:Y:S01]  /*b8a0*/  FMNMX.FTZ R8, R162, R175, !PT ;  /* 0x000000afa2087209 */ /* 0x000fe20007810000 */
[--C-:B------:R-:W-:Y:S01]  /*b8b0*/  FFMA.FTZ R178, R171, UR10, -R12.reuse ;  /* 0x0000000aabb27c23 */ /* 0x100fe2000801080c */
[----:B------:R-:W-:Y:S01]  /*b8c0*/  ISETP.LT.OR P2, PT, R177, 0x3a, P2 ;  /* 0x0000003ab100780c */ /* 0x000fe20001741670 */
[--C-:B------:R-:W-:Y:S01]  /*b8d0*/  FFMA.FTZ R171, R194, UR10, -R12.reuse ;  /* 0x0000000ac2ab7c23 */ /* 0x100fe2000801080c */
[----:B------:R-:W-:Y:S01]  /*b8e0*/  FMNMX.FTZ R177, R163, R8, !PT ;  /* 0x00000008a3b17209 */ /* 0x000fe20007810000 */
[----:B------:R-:W-:Y:S01]  /*b8f0*/  MUFU.EX2 R174, R174 ;  /* 0x000000ae00ae7308 */ /* 0x000fe20000000800 */
[----:B------:R-:W-:Y:S01]  /*b900*/  FSEL R175, R167, -INF , !P2 ;  /* 0xff800000a7af7808 */ /* 0x000fe20005000000 */
[--C-:B-1----:R-:W-:Y:S01]  /*b910*/  FFMA.FTZ R180, R195, UR10, -R12.reuse ;  /* 0x0000000ac3b47c23 */ /* 0x102fe2000801080c */
[----:B------:R-:W-:Y:S01]  /*b920*/  FMNMX.FTZ R8, R166, R177, !PT ;  /* 0x000000b1a6087209 */ /* 0x000fe20007810000 */
[--C-:B------:R-:W-:Y:S01]  /*b930*/  FFMA.FTZ R177, R193, UR10, -R12.reuse ;  /* 0x0000000ac1b17c23 */ /* 0x100fe2000801080c */
[----:B------:R-:W-:Y:S01]  /*b940*/  FSEL R170, R7, RZ, P5 ;  /* 0x000000ff07aa7208 */ /* 0x000fe20002800000 */
[--C-:B------:R-:W-:Y:S01]  /*b950*/  FFMA.FTZ R168, R168, UR10, -R12.reuse ;  /* 0x0000000aa8a87c23 */ /* 0x100fe2000801080c */
[----:B------:R-:W-:Y:S01]  /*b960*/  FMNMX.FTZ R8, R175, R8, !PT ;  /* 0x00000008af087209 */ /* 0x000fe20007810000 */
[----:B------:R1:W-:Y:S01]  /*b970*/  MUFU.EX2 R167, R192 ;  /* 0x000000c000a77308 */ /* 0x0003e20000000800 */
[----:B------:R-:W-:Y:S01]  /*b980*/  ISETP.NE.AND P3, PT, R2, R169, PT ;  /* 0x000000a90200720c */ /* 0x000fe20003f65270 */
[----:B------:R-:W-:Y:S01]  /*b990*/  FADD.FTZ R170, -R170, R11 ;  /* 0x0000000baaaa7221 */ /* 0x000fe20000010100 */
[--C-:B------:R-:W-:Y:S01]  /*b9a0*/  FFMA.FTZ R11, R161, UR10, -R12.reuse ;  /* 0x0000000aa10b7c23 */ /* 0x100fe2000801080c */
[----:B------:R-:W2:Y:S01]  /*b9b0*/  SHFL.BFLY PT, R183, R8, 0x2, 0x1f ;  /* 0x0c401f0008b77f89 */ /* 0x000ea200000e0000 */
[--C-:B------:R-:W-:Y:S01]  /*b9c0*/  FFMA.FTZ R161, R172, UR10, -R12.reuse ;  /* 0x0000000aaca17c23 */ /* 0x100fe2000801080c */
[----:B------:R-:W-:Y:S01]  /*b9d0*/  FMUL.FTZ R170, R170, UR10 ;  /* 0x0000000aaaaa7c20 */ /* 0x000fe20008410000 */
[--C-:B------:R-:W-:Y:S01]  /*b9e0*/  FFMA.FTZ R165, R165, UR10, -R12.reuse ;  /* 0x0000000aa5a57c23 */ /* 0x100fe2000801080c */
[----:B------:R-:W-:Y:S01]  /*b9f0*/  MUFU.EX2 R177, R177 ;  /* 0x000000b100b17308 */ /* 0x000fe20000000800 */
[--C-:B-1----:R-:W-:Y:S01]  /*ba00*/  FFMA.FTZ R192, R173, UR10, -R12.reuse ;  /* 0x0000000aadc07c23 */ /* 0x102fe2000801080c */
[----:B------:R-:W-:-:S06]  /*ba10*/  FFMA.FTZ R172, R164, UR10, -R12 ;  /* 0x0000000aa4ac7c23 */ /* 0x000fcc000801080c */
[----:B------:R-:W1:Y:S08]  /*ba20*/  MUFU.EX2 R170, R170 ;  /* 0x000000aa00aa7308 */ /* 0x000e700000000800 */
[----:B------:R-:W3:Y:S01]  /*ba30*/  MUFU.EX2 R178, R178 ;  /* 0x000000b200b27308 */ /* 0x000ee20000000800 */
[----:B--2---:R-:W-:-:S07]  /*ba40*/  FMNMX.FTZ R183, R8, R183, !PT ;  /* 0x000000b708b77209 */ /* 0x004fce0007810000 */
[----:B------:R-:W2:Y:S01]  /*ba50*/  MUFU.EX2 R171, R171 ;  /* 0x000000ab00ab7308 */ /* 0x000ea20000000800 */
[----:B------:R-:W4:Y:S01]  /*ba60*/  SHFL.BFLY PT, R8, R183, 0x1, 0x1f ;  /* 0x0c201f00b7087f89 */ /* 0x000f2200000e0000 */
[----:B-1----:R-:W-:Y:S01]  /*ba70*/  FFMA.FTZ R169, R170, R4, R179 ;  /* 0x00000004aaa97223 */ /* 0x002fe200000100b3 */
[-C--:B------:R-:W-:Y:S01]  /*ba80*/  FMUL.FTZ R24, R24, R170.reuse ;  /* 0x000000aa18187220 */ /* 0x080fe20000410000 */
[-C--:B------:R-:W-:Y:S01]  /*ba90*/  FMUL.FTZ R25, R25, R170.reuse ;  /* 0x000000aa19197220 */ /* 0x080fe20000410000 */
[-C--:B------:R-:W-:Y:S01]  /*baa0*/  FMUL.FTZ R28, R28, R170.reuse ;  /* 0x000000aa1c1c7220 */ /* 0x080fe20000410000 */
[----:B------:R-:W-:Y:S01]  /*bab0*/  FADD.FTZ R173, R176, R169 ;  /* 0x000000a9b0ad7221 */ /* 0x000fe20000010000 */
        /* <DEDUP_REMOVED lines=11> */
[-C--:B------:R-:W-:Y:S01]  /*bb70*/  FMUL.FTZ R48, R48, R170.reuse ;  /* 0x000000aa30307220 */ /* 0x080fe20000410000 */
[-C--:B------:R-:W-:Y:S01]  /*bb80*/  FMUL.FTZ R49, R49, R170.reuse ;  /* 0x000000aa31317220 */ /* 0x080fe20000410000 */
[-C--:B------:R-:W-:Y:S01]  /*bb90*/  FMUL.FTZ R52, R52, R170.reuse ;  /* 0x000000aa34347220 */ /* 0x080fe20000410000 */
[-C--:B------:R-:W-:Y:S01]  /*bba0*/  FMUL.FTZ R53, R53, R170.reuse ;  /* 0x000000aa35357220 */ /* 0x080fe20000410000 */
[-C--:B------:R-:W-:Y:S01]  /*bbb0*/  FMUL.FTZ R56, R56, R170.reuse ;  /* 0x000000aa38387220 */ /* 0x080fe20000410000 */
[----:B------:R-:W-:Y:S01]  /*bbc0*/  FMUL.FTZ R57, R57, R170 ;  /* 0x000000aa39397220 */ /* 0x000fe20000410000 */
[----:B------:R-:W5:Y:S01]  /*bbd0*/  MUFU.EX2 R181, R181 ;  /* 0x000000b500b57308 */ /* 0x000f620000000800 */
[----:B----4-:R-:W-:Y:S01]  /*bbe0*/  FMNMX.FTZ R8, R183, R8, !PT ;  /* 0x00000008b7087209 */ /* 0x010fe20007810000 */
[-C--:B------:R-:W-:Y:S01]  /*bbf0*/  FMUL.FTZ R60, R60, R170.reuse ;  /* 0x000000aa3c3c7220 */ /* 0x080fe20000410000 */
[----:B------:R-:W-:Y:S01]  /*bc00*/  MOV R183, UR22 ;  /* 0x0000001600b77c02 */ /* 0x000fe20008000f00 */
[-C--:B------:R-:W-:Y:S01]  /*bc10*/  FMUL.FTZ R61, R61, R170.reuse ;  /* 0x000000aa3d3d7220 */ /* 0x080fe20000410000 */
[C---:B------:R-:W-:Y:S01]  /*bc20*/  FSETP.NEU.FTZ.AND P2, PT, R8.reuse, -INF , PT ;  /* 0xff8000000800780b */ /* 0x040fe20003f5d000 */
[----:B------:R-:W-:Y:S01]  /*bc30*/  FMUL.FTZ R4, R8, UR10 ;  /* 0x0000000a08047c20 */ /* 0x000fe20008410000 */
[-C--:B------:R-:W-:Y:S01]  /*bc40*/  FMUL.FTZ R64, R64, R170.reuse ;  /* 0x000000aa40407220 */ /* 0x080fe20000410000 */
[----:B------:R-:W-:Y:S01]  /*bc50*/  @!P3 IMAD R164, R183, 0x40, R16 ;  /* 0x00000040b7a4b824 */ /* 0x000fe200078e0210 */
[----:B------:R-:W4:Y:S01]  /*bc60*/  MUFU.EX2 R165, R165 ;  /* 0x000000a500a57308 */ /* 0x000f220000000800 */
[-C--:B------:R-:W-:Y:S01]  /*bc70*/  FMUL.FTZ R65, R65, R170.reuse ;  /* 0x000000aa41417220 */ /* 0x080fe20000410000 */
[----:B------:R-:W-:Y:S01]  /*bc80*/  FSEL R169, R4, RZ, P2 ;  /* 0x000000ff04a97208 */ /* 0x000fe20001000000 */
[----:B------:R-:W-:Y:S01]  /*bc90*/  FADD.FTZ R4, R174, R173 ;  /* 0x000000adae047221 */ /* 0x000fe20000010000 */
[-C--:B------:R-:W-:Y:S01]  /*bca0*/  FMUL.FTZ R68, R68, R170.reuse ;  /* 0x000000aa44447220 */ /* 0x080fe20000410000 */
[-C--:B------:R-:W-:Y:S01]  /*bcb0*/  FMUL.FTZ R69, R69, R170.reuse ;  /* 0x000000aa45457220 */ /* 0x080fe20000410000 */
[----:B------:R-:W-:Y:S01]  /*bcc0*/  FMUL.FTZ R72, R72, R170 ;  /* 0x000000aa48487220 */ /* 0x000fe20000410000 */
[----:B------:R-:W-:Y:S01]  /*bcd0*/  FADD.FTZ R4, R167, R4 ;  /* 0x00000004a7047221 */ /* 0x000fe20000010000 */
[--C-:B------:R-:W-:Y:S01]  /*bce0*/  FFMA.FTZ R12, R13, UR10, -R169.reuse ;  /* 0x0000000a0d0c7c23 */ /* 0x100fe200080108a9 */
[----:B------:R-:W-:Y:S01]  /*bcf0*/  FSEL R13, R8, RZ, P2 ;  /* 0x000000ff080d7208 */ /* 0x000fe20001000000 */
[----:B------:R-:W4:Y:S01]  /*bd00*/  MUFU.EX2 R182, R182 ;  /* 0x000000b600b67308 */ /* 0x000f220000000800 */
[----:B------:R-:W-:Y:S01]  /*bd10*/  FADD.FTZ R173, R177, R4 ;  /* 0x00000004b1ad7221 */ /* 0x000fe20000010000 */
[--C-:B------:R-:W-:Y:S01]  /*bd20*/  FFMA.FTZ R20, R20, UR10, -R169.reuse ;  /* 0x0000000a14147c23 */ /* 0x100fe200080108a9 */
[----:B------:R-:W-:Y:S01]  /*bd30*/  FFMA.FTZ R193, R155, UR10, -R169 ;  /* 0x0000000a9bc17c23 */ /* 0x000fe200080108a9 */
[----:B------:R-:W-:Y:S01]  /*bd40*/  FADD.FTZ R4, -R13, R14 ;  /* 0x0000000e0d047221 */ /* 0x000fe20000010100 */
[----:B---3--:R-:W-:Y:S01]  /*bd50*/  FADD.FTZ R194, R178, R173 ;  /* 0x000000adb2c27221 */ /* 0x008fe20000010000 */
[----:B------:R-:W-:Y:S01]  /*bd60*/  @!P3 LEA R14, R164, UR48, 0x2 ;  /* 0x00000030a40ebc11 */ /* 0x000fe2000f8e10ff */
[--C-:B------:R-:W-:Y:S01]  /*bd70*/  FFMA.FTZ R164, R21, UR10, -R169.reuse ;  /* 0x0000000a15a47c23 */ /* 0x100fe200080108a9 */
[----:B------:R-:W3:Y:S01]  /*bd80*/  MUFU.EX2 R11, R11 ;  /* 0x0000000b000b7308 */ /* 0x000ee20000000800 */
[----:B--2---:R-:W-:Y:S01]  /*bd90*/  FADD.FTZ R21, R171, R194 ;  /* 0x000000c2ab157221 */ /* 0x004fe20000010000 */
[--C-:B------:R-:W-:Y:S01]  /*bda0*/  FFMA.FTZ R173, R152, UR10, -R169.reuse ;  /* 0x0000000a98ad7c23 */ /* 0x100fe200080108a9 */
[----:B------:R-:W-:Y:S01]  /*bdb0*/  FMUL.FTZ R4, R4, UR10 ;  /* 0x0000000a04047c20 */ /* 0x000fe20008410000 */
[----:B------:R-:W-:Y:S01]  /*bdc0*/  FFMA.FTZ R153, R153, UR10, -R169 ;  /* 0x0000000a99997c23 */ /* 0x000fe200080108a9 */
[----:B-1----:R-:W-:Y:S01]  /*bdd0*/  FADD.FTZ R195, R180, R21 ;  /* 0x00000015b4c37221 */ /* 0x002fe20000010000 */
[--C-:B------:R-:W-:Y:S01]  /*bde0*/  FFMA.FTZ R198, R160, UR10, -R169.reuse ;  /* 0x0000000aa0c67c23 */ /* 0x100fe200080108a9 */
[----:B------:R-:W-:Y:S01]  /*bdf0*/  FFMA.FTZ R183, R154, UR10, -R169 ;  /* 0x0000000a9ab77c23 */ /* 0x000fe200080108a9 */
[----:B------:R-:W1:Y:S01]  /*be00*/  MUFU.EX2 R192, R192 ;  /* 0x000000c000c07308 */ /* 0x000e620000000800 */
[----:B-----5:R-:W-:Y:S01]  /*be10*/  FADD.FTZ R152, R168, R195 ;  /* 0x000000c3a8987221 */ /* 0x020fe20000010000 */
[--C-:B------:R-:W-:Y:S01]  /*be20*/  FFMA.FTZ R195, R157, UR10, -R169.reuse ;  /* 0x0000000a9dc37c23 */ /* 0x100fe200080108a9 */
[----:B------:R-:W-:Y:S01]  /*be30*/  F2FP.F16.F32.PACK_AB R160, R181, R168 ;  /* 0x000000a8b5a0723e */ /* 0x000fe200000000ff */
[--C-:B------:R-:W-:Y:S01]  /*be40*/  FFMA.FTZ R197, R159, UR10, -R169.reuse ;  /* 0x0000000a9fc57c23 */ /* 0x100fe200080108a9 */
[----:B------:R-:W-:Y:S01]  /*be50*/  FADD.FTZ R152, R181, R152 ;  /* 0x00000098b5987221 */ /* 0x000fe20000010000 */
[----:B------:R-:W-:Y:S01]  /*be60*/  @!P3 STS [R14+0x28800], R170 ;  /* 0x028800aa0e00b388 */ /* 0x000fe20000000800 */
[--C-:B------:R-:W-:Y:S01]  /*be70*/  FFMA.FTZ R194, R156, UR10, -R169.reuse ;  /* 0x0000000a9cc27c23 */ /* 0x100fe200080108a9 */
[----:B------:R-:W-:Y:S01]  /*be80*/  MUFU.EX2 R12, R12 ;  /* 0x0000000c000c7308 */ /* 0x000fe20000000800 */
[----:B----4-:R-:W-:Y:S01]  /*be90*/  FADD.FTZ R157, R165, R152 ;  /* 0x00000098a59d7221 */ /* 0x010fe20000010000 */
[--C-:B------:R-:W-:Y:S01]  /*bea0*/  FFMA.FTZ R196, R158, UR10, -R169.reuse ;  /* 0x0000000a9ec47c23 */ /* 0x100fe200080108a9 */
[--C-:B------:R-:W-:Y:S01]  /*beb0*/  FFMA.FTZ R201, R166, UR10, -R169.reuse ;  /* 0x0000000aa6c97c23 */ /* 0x100fe200080108a9 */
[--C-:B------:R-:W-:Y:S01]  /*bec0*/  FFMA.FTZ R200, R163, UR10, -R169.reuse ;  /* 0x0000000aa3c87c23 */ /* 0x100fe200080108a9 */
[--C-:B------:R-:W-:Y:S01]  /*bed0*/  FFMA.FTZ R199, R162, UR10, -R169.reuse ;  /* 0x0000000aa2c77c23 */ /* 0x100fe200080108a9 */
[----:B------:R-:W-:Y:S01]  /*bee0*/  F2FP.F16.F32.PACK_AB R162, R182, R165 ;  /* 0x000000a5b6a2723e */ /* 0x000fe200000000ff */
[----:B------:R-:W-:Y:S01]  /*bef0*/  FFMA.FTZ R169, R175, UR10, -R169 ;  /* 0x0000000aafa97c23 */ /* 0x000fe200080108a9 */
[----:B------:R2:W4:Y:S01]  /*bf00*/  MUFU.EX2 R21, R4 ;  /* 0x0000000400157308 */ /* 0x0005220000000800 */
[----:B------:R-:W-:Y:S01]  /*bf10*/  F2FP.F16.F32.PACK_AB R154, R167, R174 ;  /* 0x000000aea79a723e */ /* 0x000fe200000000ff */
[-C--:B------:R-:W-:Y:S01]  /*bf20*/  FMUL.FTZ R73, R73, R170.reuse ;  /* 0x000000aa49497220 */ /* 0x080fe20000410000 */
[----:B------:R-:W-:Y:S01]  /*bf30*/  F2FP.F16.F32.PACK_AB R152, R176, R179 ;  /* 0x000000b3b098723e */ /* 0x000fe200000000ff */
[-C--:B------:R-:W-:Y:S01]  /*bf40*/  FMUL.FTZ R76, R76, R170.reuse ;  /* 0x000000aa4c4c7220 */ /* 0x080fe20000410000 */
[----:B------:R-:W-:Y:S01]  /*bf50*/  F2FP.F16.F32.PACK_AB R156, R178, R177 ;  /* 0x000000b1b29c723e */ /* 0x000fe200000000ff */
[-C--:B------:R-:W-:Y:S01]  /*bf60*/  FMUL.FTZ R77, R77, R170.reuse ;  /* 0x000000aa4d4d7220 */ /* 0x080fe20000410000 */
[----:B------:R-:W-:Y:S01]  /*bf70*/  F2FP.F16.F32.PACK_AB R158, R180, R171 ;  /* 0x000000abb49e723e */ /* 0x000fe200000000ff */
[----:B------:R-:W5:Y:S01]  /*bf80*/  MUFU.EX2 R161, R161 ;  /* 0x000000a100a17308 */ /* 0x000f620000000800 */
[----:B--2---:R-:W-:Y:S01]  /*bf90*/  FADD.FTZ R4, R182, R157 ;  /* 0x0000009db6047221 */ /* 0x004fe20000010000 */
[-C--:B------:R-:W-:Y:S01]  /*bfa0*/  FMUL.FTZ R80, R80, R170.reuse ;  /* 0x000000aa50507220 */ /* 0x080fe20000410000 */
[-C--:B------:R-:W-:Y:S01]  /*bfb0*/  FMUL.FTZ R81, R81, R170.reuse ;  /* 0x000000aa51517220 */ /* 0x080fe20000410000 */
[-C--:B------:R-:W-:Y:S01]  /*bfc0*/  FMUL.FTZ R84, R84, R170.reuse ;  /* 0x000000aa54547220 */ /* 0x080fe20000410000 */
[----:B---3--:R-:W-:Y:S01]  /*bfd0*/  FADD.FTZ R157, R11, R4 ;  /* 0x000000040b9d7221 */ /* 0x008fe20000010000 */
[-C--:B------:R-:W-:Y:S01]  /*bfe0*/  FMUL.FTZ R85, R85, R170.reuse ;  /* 0x000000aa55557220 */ /* 0x080fe20000410000 */
[-C--:B------:R-:W-:Y:S01]  /*bff0*/  FMUL.FTZ R88, R88, R170.reuse ;  /* 0x000000aa58587220 */ /* 0x080fe20000410000 */
[----:B------:R-:W2:Y:S01]  /*c000*/  MUFU.EX2 R13, R20 ;  /* 0x00000014000d7308 */ /* 0x000ea20000000800 */
[----:B-1----:R-:W-:Y:S01]  /*c010*/  FADD.FTZ R4, R192, R157 ;  /* 0x0000009dc0047221 */ /* 0x002fe20000010000 */
[----:B----4-:R-:W-:Y:S01]  /*c020*/  FFMA.FTZ R168, R21, R3, R12 ;  /* 0x0000000315a87223 */ /* 0x010fe2000001000c */
[----:B------:R1:W-:Y:S01]  /*c030*/  @!P3 STS [R14+0x28820], R21 ;  /* 0x028820150e00b388 */ /* 0x0003e20000000800 */
[-C--:B------:R-:W-:Y:S01]  /*c040*/  FMUL.FTZ R89, R89, R170.reuse ;  /* 0x000000aa59597220 */ /* 0x080fe20000410000 */
[-C--:B------:R-:W-:Y:S01]  /*c050*/  FMUL.FTZ R92, R92, R170.reuse ;  /* 0x000000aa5c5c7220 */ /* 0x080fe20000410000 */
[-C--:B------:R-:W-:Y:S01]  /*c060*/  FMUL.FTZ R93, R93, R170.reuse ;  /* 0x000000aa5d5d7220 */ /* 0x080fe20000410000 */
[-C--:B------:R-:W-:Y:S01]  /*c070*/  FMUL.FTZ R96, R96, R170.reuse ;  /* 0x000000aa60607220 */ /* 0x080fe20000410000 */
[----:B------:R-:W3:Y:S01]  /*c080*/  MUFU.EX2 R172, R172 ;  /* 0x000000ac00ac7308 */ /* 0x000ee20000000800 */
[----:B-----5:R-:W-:Y:S01]  /*c090*/  FADD.FTZ R159, R161, R4 ;  /* 0x00000004a19f7221 */ /* 0x020fe20000010000 */
[-C--:B------:R-:W-:Y:S01]  /*c0a0*/  FMUL.FTZ R97, R97, R170.reuse ;  /* 0x000000aa61617220 */ /* 0x080fe20000410000 */
[-C--:B------:R-:W-:Y:S01]  /*c0b0*/  FMUL.FTZ R100, R100, R170.reuse ;  /* 0x000000aa64647220 */ /* 0x080fe20000410000 */
[-C--:B------:R-:W-:Y:S01]  /*c0c0*/  FMUL.FTZ R101, R101, R170.reuse ;  /* 0x000000aa65657220 */ /* 0x080fe20000410000 */
[-C--:B------:R-:W-:Y:S01]  /*c0d0*/  FMUL.FTZ R104, R104, R170.reuse ;  /* 0x000000aa68687220 */ /* 0x080fe20000410000 */
[-C--:B------:R-:W-:Y:S01]  /*c0e0*/  FMUL.FTZ R105, R105, R170.reuse ;  /* 0x000000aa69697220 */ /* 0x080fe20000410000 */
[-C--:B------:R-:W-:Y:S01]  /*c0f0*/  FMUL.FTZ R108, R108, R170.reuse ;  /* 0x000000aa6c6c7220 */ /* 0x080fe20000410000 */
[----:B------:R4:W5:Y:S01]  /*c100*/  MUFU.EX2 R155, R164 ;  /* 0x000000a4009b7308 */ /* 0x0009620000000800 */
        /* <DEDUP_REMOVED lines=11> */
[----:B----4-:R-:W-:Y:S01]  /*c1c0*/  F2FP.F16.F32.PACK_AB R164, R192, R11 ;  /* 0x0000000bc0a4723e */ /* 0x010fe200000000ff */
[-C--:B------:R-:W-:Y:S01]  /*c1d0*/  FMUL.FTZ R124, R124, R170.reuse ;  /* 0x000000aa7c7c7220 */ /* 0x080fe20000410000 */
[-C--:B------:R-:W-:Y:S01]  /*c1e0*/  FMUL.FTZ R125, R125, R170.reuse ;  /* 0x000000aa7d7d7220 */ /* 0x080fe20000410000 */
[-C--:B------:R-:W-:Y:S01]  /*c1f0*/  FMUL.FTZ R128, R128, R170.reuse ;  /* 0x000000aa80807220 */ /* 0x080fe20000410000 */
[----:B------:R3:W4:Y:S01]  /*c200*/  MUFU.EX2 R157, R153 ;  /* 0x00000099009d7308 */ /* 0x0007220000000800 */
[----:B-----5:R-:W-:Y:S01]  /*c210*/  FADD.FTZ R3, R155, R168 ;  /* 0x000000a89b037221 */ /* 0x020fe20000010000 */
[-C--:B------:R-:W-:Y:S01]  /*c220*/  FMUL.FTZ R129, R129, R170.reuse ;  /* 0x000000aa81817220 */ /* 0x080fe20000410000 */
[-C--:B------:R-:W-:Y:S01]  /*c230*/  FMUL.FTZ R132, R132, R170.reuse ;  /* 0x000000aa84847220 */ /* 0x080fe20000410000 */
[-C--:B------:R-:W-:Y:S01]  /*c240*/  FMUL.FTZ R133, R133, R170.reuse ;  /* 0x000000aa85857220 */ /* 0x080fe20000410000 */
[-C--:B------:R-:W-:Y:S01]  /*c250*/  FMUL.FTZ R136, R136, R170.reuse ;  /* 0x000000aa88887220 */ /* 0x080fe20000410000 */
[-C--:B------:R-:W-:Y:S01]  /*c260*/  FMUL.FTZ R137, R137, R170.reuse ;  /* 0x000000aa89897220 */ /* 0x080fe20000410000 */
[----:B------:R-:W-:Y:S01]  /*c270*/  FMUL.FTZ R140, R140, R170 ;  /* 0x000000aa8c8c7220 */ /* 0x000fe20000410000 */
[----:B-1----:R-:W1:Y:S01]  /*c280*/  MUFU.EX2 R14, R183 ;  /* 0x000000b7000e7308 */ /* 0x002e620000000800 */
[C---:B--2---:R-:W-:Y:S01]  /*c290*/  FADD.FTZ R168, R20.reuse, R3 ;  /* 0x0000000314a87221 */ /* 0x044fe20000010000 */
[----:B---3--:R-:W-:Y:S01]  /*c2a0*/  F2FP.F16.F32.PACK_AB R153, R13, R12 ;  /* 0x0000000c0d99723e */ /* 0x008fe200000000ff */
[-C--:B------:R-:W-:Y:S01]  /*c2b0*/  FMUL.FTZ R141, R141, R170.reuse ;  /* 0x000000aa8d8d7220 */ /* 0x080fe20000410000 */
[----:B------:R-:W-:Y:S01]  /*c2c0*/  F2FP.F16.F32.PACK_AB R155, R20, R155 ;  /* 0x0000009b149b723e */ /* 0x000fe200000000ff */
[----:B------:R-:W-:Y:S01]  /*c2d0*/  BAR.SYNC.DEFER_BLOCKING 0xf, 0x100 ;  /* 0x03c4000000007b1d */ /* 0x000fe20000010000 */
[-C--:B------:R-:W-:Y:S01]  /*c2e0*/  FMUL.FTZ R144, R144, R170.reuse ;  /* 0x000000aa90907220 */ /* 0x080fe20000410000 */
[-C--:B------:R-:W-:Y:S01]  /*c2f0*/  FMUL.FTZ R145, R145, R170.reuse ;  /* 0x000000aa91917220 */ /* 0x080fe20000410000 */
[-C--:B------:R-:W-:Y:S01]  /*c300*/  FMUL.FTZ R148, R148, R170.reuse ;  /* 0x000000aa94947220 */ /* 0x080fe20000410000 */
[----:B----4-:R-:W-:Y:S01]  /*c310*/  FADD.FTZ R3, R157, R168 ;  /* 0x000000a89d037221 */ /* 0x010fe20000010000 */
[----:B------:R-:W-:Y:S01]  /*c320*/  FMUL.FTZ R149, R149, R170 ;  /* 0x000000aa95957220 */ /* 0x000fe20000410000 */
        /* <DEDUP_REMOVED lines=84> */
[-C--:B------:R-:W-:Y:S01]  /*c870*/  FMUL.FTZ R138, R138, R21.reuse ;  /* 0x000000158a8a7220 */ /* 0x080fe20000410000 */
[-C--:B------:R-:W-:Y:S01]  /*c880*/  FMUL.FTZ R139, R139, R21.reuse ;  /* 0x000000158b8b7220 */ /* 0x080fe20000410000 */
[-C--:B------:R-:W-:Y:S01]  /*c890*/  FMUL.FTZ R142, R142, R21.reuse ;  /* 0x000000158e8e7220 */ /* 0x080fe20000410000 */
[-C--:B------:R-:W-:Y:S01]  /*c8a0*/  FMUL.FTZ R143, R143, R21.reuse ;  /* 0x000000158f8f7220 */ /* 0x080fe20000410000 */
[----:B------:R-:W-:Y:S01]  /*c8b0*/  FMUL.FTZ R146, R146, R21 ;  /* 0x0000001592927220 */ /* 0x000fe20000410000 */
[C---:B----4-:R-:W-:Y:S01]  /*c8c0*/  F2FP.F16.F32.PACK_AB R167, R168.reuse, R167 ;  /* 0x000000a7a8a7723e */ /* 0x050fe200000000ff */
[----:B------:R-:W-:Y:S01]  /*c8d0*/  FADD.FTZ R3, R168, R3 ;  /* 0x00000003a8037221 */ /* 0x000fe20000010000 */
[-C--:B------:R-:W-:Y:S01]  /*c8e0*/  FMUL.FTZ R147, R147, R21.reuse ;  /* 0x0000001593937220 */ /* 0x080fe20000410000 */
[-C--:B------:R-:W-:Y:S01]  /*c8f0*/  FMUL.FTZ R150, R150, R21.reuse ;  /* 0x0000001596967220 */ /* 0x080fe20000410000 */
[----:B------:R-:W-:Y:S01]  /*c900*/  FMUL.FTZ R151, R151, R21 ;  /* 0x0000001597977220 */ /* 0x000fe20000410000 */
[----:B------:R2:W-:Y:S01]  /*c910*/  STSM.16.M88.4 [R22], R164 ;  /* 0x000000a416007844 */ /* 0x0005e20000000200 */
[----:B------:R-:W-:Y:S05]  /*c920*/  @!P0 BRA `(.L_x_1367) ;  /* 0x0000000000048947 */ /* 0x000fea0003800000 */
[----:B------:R-:W-:Y:S01]  /*c930*/  BPT.TRAP 0x1 ;  /* 0x000000040000795c */ /* 0x000fe20000300000 */
.L_x_1367:
[----:B------:R1:W3:Y:S01]  /*c940*/  SYNCS.PHASECHK.TRANS64.TRYWAIT P2, [UR27+0x28c50], R10 ;  /* 0x028c500aff0075a7 */ /* 0x0002e2000804015b */
[----:B------:R-:W-:Y:S05]  /*c950*/  @!P0 BRA `(.L_x_1368) ;  /* 0x0000000000048947 */ /* 0x000fea0003800000 */
[----:B------:R-:W-:Y:S01]  /*c960*/  BPT.TRAP 0x1 ;  /* 0x000000040000795c */ /* 0x000fe20000300000 */
.L_x_1368:
[----:B---3--:R-:W-:Y:S05]  /*c970*/  @P2 BRA `(.L_x_1369) ;  /* 0x0000000000082947 */ /* 0x008fea0003800000 */
[----:B------:R-:W3:Y:S02]  /*c980*/  SYNCS.PHASECHK.TRANS64.TRYWAIT P2, [UR27+0x28c50], R10 ;  /* 0x028c500aff0075a7 */ /* 0x000ee4000804015b */
[----:B---3--:R-:W-:Y:S05]  /*c990*/  @!P2 BRA `(.L_x_1370) ;  /* 0x0000005c00f4a947 */ /* 0x008fea0003800000 */
.L_x_1369:
[----:B------:R-:W-:Y:S01]  /*c9a0*/  ULEA UR11, UR39, UR45, 0xc ;  /* 0x0000002d270b7291 */ /* 0x000fe2000f8e603f */
[----:B------:R-:W-:Y:S01]  /*c9b0*/  WARPGROUP.ARRIVE ;  /* 0x00000000000079c5 */ /* 0x000fe20000000000 */
[----:B------:R-:W-:Y:S01]  /*c9c0*/  UMOV UR7, 0x40000040 ;  /* 0x4000004000077882 */ /* 0x000fe20000000000 */
[----:B------:R-:W-:Y:S01]  /*c9d0*/  ISETP.GT.AND P2, PT, R9, UR41, PT ;  /* 0x0000002909007c0c */ /* 0x000fe2000bf44270 */
        /* <DEDUP_REMOVED lines=37> */
.L_x_1354:
[----:B------:R-:W5:Y:S01]  /*cc30*/  SHFL.BFLY PT, R5, R4, 0x2, 0x1f ;  /* 0x0c401f0004057f89 */ /* 0x000f6200000e0000 */
[----:B---3--:R-:W-:Y:S01]  /*cc40*/  IADD3 R13, -R17, RZ, RZ ;  /* 0x000000ff110d7210 */ /* 0x008fe20007ffe1ff */
[----:B-1----:R-:W-:Y:S01]  /*cc50*/  IMAD.MOV.U32 R10, RZ, RZ, RZ ;  /* 0x000000ffff0a7224 */ /* 0x002fe200078e00ff */
[----:B------:R-:W-:Y:S01]  /*cc60*/  UIADD3 UR37, UR37, 0x1, URZ ;  /* 0x0000000125257890 */ /* 0x000fe2000fffe03f */
[----:B------:R-:W1:Y:S01]  /*cc70*/  SHFL.BFLY PT, R6, R3, 0x2, 0x1f ;  /* 0x0c401f0003067f89 */ /* 0x000e6200000e0000 */
[----:B------:R-:W-:Y:S08]  /*cc80*/  BAR.ARV 0x8, 0xa0 ;  /* 0x0202800000007b1d */ /* 0x000ff00000002000 */
[----:B------:R-:W-:Y:S01]  /*cc90*/  BAR.SYNC.DEFER_BLOCKING 0xf, 0x100 ;  /* 0x03c4000000007b1d */ /* 0x000fe20000010000 */
[----:B------:R-:W-:Y:S01]  /*cca0*/  ISETP.NE.AND P0, PT, R2, R13, PT ;  /* 0x0000000d0200720c */ /* 0x000fe20003f05270 */
[----:B------:R-:W-:-:S02]  /*ccb0*/  IMAD.U32 R12, RZ, RZ, UR10 ;  /* 0x0000000aff0c7e24 */ /* 0x000fc4000f8e00ff */
[----:B-----5:R-:W-:Y:S01]  /*ccc0*/  FADD.FTZ R5, R5, R4 ;  /* 0x0000000405057221 */ /* 0x020fe20000010000 */
[----:B------:R-:W-:Y:S02]  /*ccd0*/  IMAD.U32 R4, RZ, RZ, UR10 ;  /* 0x0000000aff047e24 */ /* 0x000fe4000f8e00ff */
[----:B-1----:R-:W-:Y:S02]  /*cce0*/  FADD.FTZ R6, R6, R3 ;  /* 0x0000000306067221 */ /* 0x002fe40000010000 */
[----:B------:R-:W1:Y:S01]  /*ccf0*/  SHFL.BFLY PT, R0, R5, 0x1, 0x1f ;  /* 0x0c201f0005007f89 */ /* 0x000e6200000e0000 */
[----:B------:R-:W-:Y:S01]  /*cd00*/  MOV R3, UR39 ;  /* 0x0000002700037c02 */ /* 0x000fe20008000f00 */
[----:B------:R-:W-:Y:S02]  /*cd10*/  UIADD3 UR39, UR39, 0x1, URZ ;  /* 0x0000000127277890 */ /* 0x000fe4000fffe03f */
[----:B------:R-:W3:Y:S01]  /*cd20*/  SHFL.BFLY PT, R9, R6, 0x1, 0x1f ;  /* 0x0c201f0006097f89 */ /* 0x000ee200000e0000 */
[----:B------:R-:W-:Y:S01]  /*cd30*/  @!P0 LEA R3, R3, R16, 0x6 ;  /* 0x0000001003038211 */ /* 0x000fe200078e30ff */
[----:B------:R-:W-:-:S04]  /*cd40*/  UISETP.NE.AND UP0, UPT, UR39, 0x2, UPT ;  /* 0x000000022700788c */ /* 0x000fc8000bf05270 */
[----:B------:R-:W-:Y:S02]  /*cd50*/  USEL UR4, URZ, 0x1, UP0 ;  /* 0x000000013f047887 */ /* 0x000fe40008000000 */
[----:B------:R-:W-:Y:S02]  /*cd60*/  USEL UR39, UR39, URZ, UP0 ;  /* 0x0000003f27277287 */ /* 0x000fe40008000000 */
[----:B------:R-:W-:Y:S01]  /*cd70*/  ULOP3.LUT UR38, UR38, UR4, URZ, 0x3c, !UPT ;  /* 0x0000000426267292 */ /* 0x000fe2000f8e3c3f */
[----:B-1----:R-:W-:Y:S01]  /*cd80*/  FADD.FTZ R11, R5, R0 ;  /* 0x00000000050b7221 */ /* 0x002fe20000010000 */
[----:B------:R-:W-:Y:S01]  /*cd90*/  IMAD.MOV.U32 R0, RZ, RZ, RZ ;  /* 0x000000ffff007224 */ /* 0x000fe200078e00ff */
[----:B------:R-:W-:Y:S01]  /*cda0*/  @!P0 LEA R5, R3, UR48, 0x2 ;  /* 0x0000003003058c11 */ /* 0x000fe2000f8e10ff */
[----:B---3--:R-:W-:Y:S02]  /*cdb0*/  FADD.FTZ R9, R6, R9 ;  /* 0x0000000906097221 */ /* 0x008fe40000010000 */
[----:B------:R-:W-:-:S02]  /*cdc0*/  FSETP.NE.FTZ.AND P1, PT, R11, RZ, PT ;  /* 0x000000ff0b00720b */ /* 0x000fc40003f35000 */
[----:B------:R-:W-:Y:S02]  /*cdd0*/  MOV R3, 0xff800000 ;  /* 0xff80000000037802 */ /* 0x000fe40000000f00 */
[----:B------:R-:W-:-:S09]  /*cde0*/  FSETP.NE.FTZ.AND P2, PT, R9, RZ, PT ;  /* 0x000000ff0900720b */ /* 0x000fd20003f55000 */
[----:B------:R-:W2:Y:S01]  /*cdf0*/  @P1 MUFU.RCP R10, R11 ;  /* 0x0000000b000a1308 */ /* 0x000ea20000001000 */
[----:B------:R-:W-:-:S03]  /*ce00*/  @P1 FMUL.FTZ R4, R4, 0.69314718246459960938 ;  /* 0x3f31721804041820 */ /* 0x000fc60000410000 */
[----:B------:R-:W-:-:S04]  /*ce10*/  @P2 FMUL.FTZ R12, R12, 0.69314718246459960938 ;  /* 0x3f3172180c0c2820 */ /* 0x000fc80000410000 */
[----:B------:R-:W1:Y:S08]  /*ce20*/  @P2 MUFU.RCP R0, R9 ;  /* 0x0000000900002308 */ /* 0x000e700000001000 */
[----:B------:R-:W3:Y:S01]  /*ce30*/  @P1 MUFU.LG2 R6, R11 ;  /* 0x0000000b00061308 */ /* 0x000ee20000000c00 */
        /* <DEDUP_REMOVED lines=64> */
[----:B------:R2:W-:Y:S01]  /*d240*/  @!P0 STS [R5+0x28800], R10 ;  /* 0x0288000a05008388 */ /* 0x0005e20000000800 */
[----:B------:R-:W-:Y:S01]  /*d250*/  MOV R28, 0xff800000 ;  /* 0xff800000001c7802 */ /* 0x000fe20000000f00 */
[-C--:B-1----:R-:W-:Y:S01]  /*d260*/  FMUL.FTZ R27, R27, R0.reuse ;  /* 0x000000001b1b7220 */ /* 0x082fe20000410000 */
[-C--:B------:R-:W-:Y:S01]  /*d270*/  FMUL.FTZ R30, R30, R0.reuse ;  /* 0x000000001e1e7220 */ /* 0x080fe20000410000 */
[----:B------:R1:W-:Y:S01]  /*d280*/  @!P0 STS [R5+0x28820], R0 ;  /* 0x0288200005008388 */ /* 0x0003e20000000800 */
[----:B------:R-:W-:Y:S01]  /*d290*/  PLOP3.LUT P0, PT, PT, PT, PT, 0x8, 0x0 ;  /* 0x000000000000781c */ /* 0x000fe20003f0e170 */
[-C--:B------:R-:W-:Y:S01]  /*d2a0*/  FMUL.FTZ R31, R31, R0.reuse ;  /* 0x000000001f1f7220 */ /* 0x080fe20000410000 */
[-C--:B------:R-:W-:Y:S01]  /*d2b0*/  FMUL.FTZ R34, R34, R0.reuse ;  /* 0x0000000022227220 */ /* 0x080fe20000410000 */
[-C--:B------:R-:W-:Y:S01]  /*d2c0*/  FMUL.FTZ R35, R35, R0.reuse ;  /* 0x0000000023237220 */ /* 0x080fe20000410000 */
[-C--:B------:R-:W-:Y:S01]  /*d2d0*/  FMUL.FTZ R38, R38, R0.reuse ;  /* 0x0000000026267220 */ /* 0x080fe20000410000 */
[----:B--2---:R3:W2:Y:S01]  /*d2e0*/  @P2 MUFU.LG2 R10, R9 ;  /* 0x00000009000a2308 */ /* 0x0046a20000000c00 */
        /* <DEDUP_REMOVED lines=16> */
[----:B--2---:R-:W-:Y:S01]  /*d3f0*/  @P2 FMUL.FTZ R11, R10, 0.69314718246459960938 ;  /* 0x3f3172180a0b2820 */ /* 0x004fe20000410000 */
        /* <DEDUP_REMOVED lines=26> */
[-C--:B----4-:R-:W-:Y:S01]  /*d5a0*/  FMUL.FTZ R170, R119, R0.reuse ;  /* 0x0000000077aa7220 */ /* 0x090fe20000410000 */
        /* <DEDUP_REMOVED lines=19> */
.L_x_1287:
[----:B------:R-:W1:Y:S08]  /*d6e0*/  S2UR UR4, SR_CgaCtaId ;  /* 0x00000000000479c3 */ /* 0x000e700000008800 */
[----:B------:R-:W-:Y:S06]  /*d6f0*/  BAR.SYNC.DEFER_BLOCKING 0x5, 0x120 ;  /* 0x0144800000007b1d */ /* 0x000fec0000010000 */
[----:B------:R-:W-:-:S02]  /*d700*/  UMOV UR48, 0x400 ;  /* 0x0000040000307882 */ /* 0x000fc40000000000 */
[----:B-1----:R-:W-:-:S09]  /*d710*/  ULEA UR48, UR4, UR48, 0x18 ;  /* 0x0000003004307291 */ /* 0x002fd2000f8ec03f */
[----:B------:R-:W1:Y:S02]  /*d720*/  LDS R0, [UR48+0x28cd0] ;  /* 0x028cd030ff007984 */ /* 0x000e640008000800 */
[----:B-1----:R-:W-:Y:S01]  /*d730*/  R2UR UR4, R0 ;  /* 0x00000000000472ca */ /* 0x002fe200000e0000 */
[----:B------:R-:W-:Y:S06]  /*d740*/  BAR.ARV 0x4, 0x120 ;  /* 0x0104800000007b1d */ /* 0x000fec0000002000 */
[----:B------:R-:W-:Y:S08]  /*d750*/  @P0 BRA `(.L_x_1372) ;  /* 0x00000010004c0947 */ /* 0x000ff00003800000 */
        /* <DEDUP_REMOVED lines=26> */
[----:B------:R-:W-:Y:S01]  /*d900*/  LOP3.LUT R0, R173, 0x380, RZ, 0xc0, !PT ;  /* 0x00000380ad007812 */ /* 0x000fe200078ec0ff */
[----:B------:R-:W-:Y:S01]  /*d910*/  IMAD.X R9, RZ, RZ, R7, P2 ;  /* 0x000000ffff097224 */ /* 0x000fe200010e0607 */
[----:B------:R-:W-:-:S02]  /*d920*/  IADD3 R181, P6, R6, 0x2020, RZ ;  /* 0x0000202006b57810 */ /* 0x000fc40007fde0ff */
[----:B------:R-:W-:Y:S02]  /*d930*/  SHF.R.U64 R0, R0, 0x3, RZ ;  /* 0x0000000300007819 */ /* 0x000fe400000012ff */
[----:B------:R-:W-:Y:S01]  /*d940*/  LOP3.LUT R4, R175, 0x380, RZ, 0xc0, !PT ;  /* 0x00000380af047812 */ /* 0x000fe200078ec0ff */
[--C-:B------:R-:W-:Y:S01]  /*d950*/  IMAD.X R21, RZ, RZ, R7.reuse, P6 ;  /* 0x000000ffff157224 */ /* 0x100fe200030e0607 */
[----:B------:R-:W-:Y:S02]  /*d960*/  IADD3 R177, P4, R6, 0x60, RZ ;  /* 0x0000006006b17810 */ /* 0x000fe40007f9e0ff */
[----:B------:R-:W-:Y:S02]  /*d970*/  LOP3.LUT R8, R0, R173, RZ, 0x3c, !PT ;  /* 0x000000ad00087212 */ /* 0x000fe400078e3cff */
[----:B------:R-:W-:Y:S01]  /*d980*/  LOP3.LUT R0, R181, 0x380, RZ, 0xc0, !PT ;  /* 0x00000380b5007812 */ /* 0x000fe200078ec0ff */
[----:B------:R-:W-:Y:S01]  /*d990*/  IMAD.X R13, RZ, RZ, R7, P4 ;  /* 0x000000ffff0d7224 */ /* 0x000fe200020e0607 */
[----:B------:R-:W-:-:S02]  /*d9a0*/  SHF.R.U64 R4, R4, 0x3, RZ ;  /* 0x0000000304047819 */ /* 0x000fc400000012ff */
[----:B------:R-:W-:Y:S02]  /*d9b0*/  IADD3 R183, P1, R6, 0x2040, RZ ;  /* 0x0000204006b77810 */ /* 0x000fe40007f3e0ff */
[----:B------:R-:W-:Y:S02]  /*d9c0*/  SHF.R.U64 R0, R0, 0x3, RZ ;  /* 0x0000000300007819 */ /* 0x000fe400000012ff */
[----:B------:R-:W-:Y:S02]  /*d9d0*/  IADD3 R197, P4, R6, 0x4020, RZ ;  /* 0x0000402006c57810 */ /* 0x000fe40007f9e0ff */
[----:B------:R-:W-:Y:S02]  /*d9e0*/  LOP3.LUT R10, R4, R175, RZ, 0x3c, !PT ;  /* 0x000000af040a7212 */ /* 0x000fe400078e3cff */
[C---:B------:R-:W-:Y:S01]  /*d9f0*/  LOP3.LUT R111, R6.reuse, 0x380, RZ, 0xc0, !PT ;  /* 0x00000380066f7812 */ /* 0x040fe200078ec0ff */
[----:B------:R-:W-:Y:S01]  /*da00*/  IMAD.X R99, RZ, RZ, R7, P4 ;  /* 0x000000ffff637224 */ /* 0x000fe200020e0607 */
[----:B------:R-:W-:-:S02]  /*da10*/  IADD3 R179, P5, R6, 0x2000, RZ ;  /* 0x0000200006b37810 */ /* 0x000fc40007fbe0ff */
[C---:B------:R-:W-:Y:S02]  /*da20*/  IADD3 R193, P2, R6.reuse, 0x2060, RZ ;  /* 0x0000206006c17810 */ /* 0x040fe40007f5e0ff */
[----:B------:R-:W-:Y:S02]  /*da30*/  LOP3.LUT R4, R183, 0x380, RZ, 0xc0, !PT ;  /* 0x00000380b7047812 */ /* 0x000fe400078ec0ff */
[----:B------:R-:W-:Y:S01]  /*da40*/  IADD3.X R11, RZ, R7, RZ, P3, !PT ;  /* 0x00000007ff0b7210 */ /* 0x000fe20001ffe4ff */
[----:B------:R-:W-:Y:S01]  /*da50*/  IMAD.X R91, RZ, RZ, R7, P2 ;  /* 0x000000ffff5b7224 */ /* 0x000fe200010e0607 */
[----:B------:R-:W-:Y:S02]  /*da60*/  IADD3 R195, P3, R6, 0x4000, RZ ;  /* 0x0000400006c37810 */ /* 0x000fe40007f7e0ff */
[----:B------:R-:W-:Y:S02]  /*da70*/  LOP3.LUT R20, R0, R181, RZ, 0x3c, !PT ;  /* 0x000000b500147212 */ /* 0x000fe400078e3cff */
[----:B------:R-:W-:-:S02]  /*da80*/  LOP3.LUT R0, R197, 0x380, RZ, 0xc0, !PT ;  /* 0x00000380c5007812 */ /* 0x000fc400078ec0ff */
[-C--:B------:R-:W-:Y:S02]  /*da90*/  IADD3.X R15, RZ, R7.reuse, RZ, P5, !PT ;  /* 0x00000007ff0f7210 */ /* 0x080fe40002ffe4ff */
[----:B------:R-:W-:Y:S02]  /*daa0*/  SHF.R.U64 R111, R111, 0x3, RZ ;  /* 0x000000036f6f7819 */ /* 0x000fe400000012ff */
[----:B------:R-:W-:Y:S02]  /*dab0*/  SHF.R.U64 R4, R4, 0x3, RZ ;  /* 0x0000000304047819 */ /* 0x000fe400000012ff */
[C---:B------:R-:W-:Y:S02]  /*dac0*/  IADD3 R199, P5, R6.reuse, 0x4040, RZ ;  /* 0x0000404006c77810 */ /* 0x040fe40007fbe0ff */
[----:B------:R-:W-:Y:S02]  /*dad0*/  IADD3.X R25, RZ, R7, RZ, P1, !PT ;  /* 0x00000007ff197210 */ /* 0x000fe40000ffe4ff */
[----:B------:R-:W-:-:S02]  /*dae0*/  IADD3 R114, P2, R6, 0x6020, RZ ;  /* 0x0000602006727810 */ /* 0x000fc40007f5e0ff */
[----:B------:R-:W-:Y:S02]  /*daf0*/  IADD3.X R95, RZ, R7, RZ, P3, !PT ;  /* 0x00000007ff5f7210 */ /* 0x000fe40001ffe4ff */
[C---:B------:R-:W-:Y:S01]  /*db00*/  IADD3 R201, P6, R6.reuse, 0x4060, RZ ;  /* 0x0000406006c97810 */ /* 0x040fe20007fde0ff */
[--C-:B------:R-:W-:Y:S01]  /*db10*/  IMAD.X R115, RZ, RZ, R7.reuse, P2 ;  /* 0x000000ffff737224 */ /* 0x100fe200010e0607 */
[C---:B------:R-:W-:Y:S02]  /*db20*/  IADD3 R203, P1, R6.reuse, 0x6000, RZ ;  /* 0x0000600006cb7810 */ /* 0x040fe40007f3e0ff */
[C---:B------:R-:W-:Y:S01]  /*db30*/  IADD3 R118, P3, R6.reuse, 0x6040, RZ ;  /* 0x0000604006767810 */ /* 0x040fe20007f7e0ff */
[----:B------:R-:W-:Y:S01]  /*db40*/  IMAD.X R107, RZ, RZ, R7, P6 ;  /* 0x000000ffff6b7224 */ /* 0x000fe200030e0607 */
[----:B------:R-:W-:Y:S02]  /*db50*/  IADD3 R205, P4, R6, 0x6060, RZ ;  /* 0x0000606006cd7810 */ /* 0x000fe40007f9e0ff */
[----:B------:R-:W-:-:S02]  /*db60*/  SHF.R.U64 R0, R0, 0x3, RZ ;  /* 0x0000000300007819 */ /* 0x000fc400000012ff */
[----:B------:R-:W-:Y:S01]  /*db70*/  LOP3.LUT R6, R111, R6, RZ, 0x3c, !PT ;  /* 0x000000066f067212 */ /* 0x000fe200078e3cff */
[----:B------:R-:W-:Y:S01]  /*db80*/  IMAD.X R123, RZ, RZ, R7, P4 ;  /* 0x000000ffff7b7224 */ /* 0x000fe200020e0607 */
[----:B------:R-:W-:Y:S02]  /*db90*/  LOP3.LUT R24, R4, R183, RZ, 0x3c, !PT ;  /* 0x000000b704187212 */ /* 0x000fe400078e3cff */
[----:B------:R-:W-:Y:S02]  /*dba0*/  LOP3.LUT R12, R177, 0x380, RZ, 0xc0, !PT ;  /* 0x00000380b10c7812 */ /* 0x000fe400078ec0ff */
[----:B------:R-:W-:Y:S02]  /*dbb0*/  LOP3.LUT R4, R199, 0x380, RZ, 0xc0, !PT ;  /* 0x00000380c7047812 */ /* 0x000fe400078ec0ff */
[----:B------:R-:W-:Y:S02]  /*dbc0*/  LOP3.LUT R14, R179, 0x380, RZ, 0xc0, !PT ;  /* 0x00000380b30e7812 */ /* 0x000fe400078ec0ff */
[----:B------:R-:W-:-:S02]  /*dbd0*/  LOP3.LUT R27, R114, 0x380, RZ, 0xc0, !PT ;  /* 0x00000380721b7812 */ /* 0x000fc400078ec0ff */
[----:B------:R-:W-:Y:S02]  /*dbe0*/  LOP3.LUT R98, R0, R197, RZ, 0x3c, !PT ;  /* 0x000000c500627212 */ /* 0x000fe400078e3cff */
[-C--:B------:R-:W-:Y:S02]  /*dbf0*/  IADD3.X R103, RZ, R7.reuse, RZ, P5, !PT ;  /* 0x00000007ff677210 */ /* 0x080fe40002ffe4ff */
[-C--:B------:R-:W-:Y:S02]  /*dc00*/  IADD3.X R111, RZ, R7.reuse, RZ, P1, !PT ;  /* 0x00000007ff6f7210 */ /* 0x080fe40000ffe4ff */
[-C--:B------:R-:W-:Y:S02]  /*dc10*/  IADD3.X R119, RZ, R7.reuse, RZ, P3, !PT ;  /* 0x00000007ff777210 */ /* 0x080fe40001ffe4ff */
[----:B------:R-:W-:Y:S02]  /*dc20*/  MOV R0, R6 ;  /* 0x0000000600007202 */ /* 0x000fe40000000f00 */
[----:B------:R-:W-:-:S02]  /*dc30*/  SHF.R.U64 R12, R12, 0x3, RZ ;  /* 0x000000030c0c7819 */ /* 0x000fc400000012ff */
[----:B------:R-:W-:Y:S02]  /*dc40*/  LOP3.LUT R90, R193, 0x380, RZ, 0xc0, !PT ;  /* 0x00000380c15a7812 */ /* 0x000fe400078ec0ff */
[----:B------:R-:W-:Y:S02]  /*dc50*/  SHF.R.U64 R4, R4, 0x3, RZ ;  /* 0x0000000304047819 */ /* 0x000fe400000012ff */
[----:B------:R-:W-:Y:S02]  /*dc60*/  LOP3.LUT R7, R118, 0x380, RZ, 0xc0, !PT ;  /* 0x0000038076077812 */ /* 0x000fe400078ec0ff */
[----:B------:R-:W-:Y:S02]  /*dc70*/  SHF.R.U64 R14, R14, 0x3, RZ ;  /* 0x000000030e0e7819 */ /* 0x000fe400000012ff */
[----:B------:R-:W-:Y:S02]  /*dc80*/  LOP3.LUT R94, R195, 0x380, RZ, 0xc0, !PT ;  /* 0x00000380c35e7812 */ /* 0x000fe400078ec0ff */
[----:B------:R-:W-:-:S02]  /*dc90*/  SHF.R.U64 R27, R27, 0x3, RZ ;  /* 0x000000031b1b7819 */ /* 0x000fc400000012ff */
[----:B------:R-:W-:Y:S02]  /*dca0*/  LOP3.LUT R106, R201, 0x380, RZ, 0xc0, !PT ;  /* 0x00000380c96a7812 */ /* 0x000fe400078ec0ff */
[----:B------:R-:W-:Y:S02]  /*dcb0*/  F2FP.F16.F32.PACK_AB R6, R29, R156 ;  /* 0x0000009c1d06723e */ /* 0x000fe400000000ff */
[----:B------:R-:W-:Y:S02]  /*dcc0*/  LOP3.LUT R12, R12, R177, RZ, 0x3c, !PT ;  /* 0x000000b10c0c7212 */ /* 0x000fe400078e3cff */
[----:B------:R-:W-:Y:S02]  /*dcd0*/  SHF.R.U64 R90, R90, 0x3, RZ ;  /* 0x000000035a5a7819 */ /* 0x000fe400000012ff */
[----:B------:R-:W-:Y:S02]  /*dce0*/  LOP3.LUT R102, R4, R199, RZ, 0x3c, !PT ;  /* 0x000000c704667212 */ /* 0x000fe400078e3cff */
[----:B------:R-:W-:-:S02]  /*dcf0*/  LOP3.LUT R122, R205, 0x380, RZ, 0xc0, !PT ;  /* 0x00000380cd7a7812 */ /* 0x000fc400078ec0ff */
[----:B------:R-:W-:Y:S02]  /*dd00*/  SHF.R.U64 R29, R7, 0x3, RZ ;  /* 0x00000003071d7819 */ /* 0x000fe400000012ff */
[----:B------:R-:W-:Y:S02]  /*dd10*/  LOP3.LUT R14, R14, R179, RZ, 0x3c, !PT ;  /* 0x000000b30e0e7212 */ /* 0x000fe400078e3cff */
[----:B------:R-:W-:Y:S02]  /*dd20*/  SHF.R.U64 R94, R94, 0x3, RZ ;  /* 0x000000035e5e7819 */ /* 0x000fe400000012ff */
[----:B------:R-:W-:Y:S02]  /*dd30*/  LOP3.LUT R110, R203, 0x380, RZ, 0xc0, !PT ;  /* 0x00000380cb6e7812 */ /* 0x000fe400078ec0ff */
[----:B------:R-:W-:Y:S02]  /*dd40*/  F2FP.F16.F32.PACK_AB R4, R153, R162 ;  /* 0x000000a29904723e */ /* 0x000fe400000000ff */
[----:B------:R-:W-:-:S02]  /*dd50*/  F2FP.F16.F32.PACK_AB R7, R31, R30 ;  /* 0x0000001e1f07723e */ /* 0x000fc400000000ff */
[----:B------:R-:W-:Y:S02]  /*dd60*/  LOP3.LUT R114, R27, R114, RZ, 0x3c, !PT ;  /* 0x000000721b727212 */ /* 0x000fe400078e3cff */
[----:B------:R-:W-:Y:S01]  /*dd70*/  SHF.R.U64 R106, R106, 0x3, RZ ;  /* 0x000000036a6a7819 */ /* 0x000fe200000012ff */
[----:B------:R1:W-:Y:S01]  /*dd80*/  STSM.16.M88.4 [R0], R4 ;  /* 0x0000000400007844 */ /* 0x0003e20000000200 */
[----:B------:R-:W-:Y:S02]  /*dd90*/  MOV R27, R8 ;  /* 0x00000008001b7202 */ /* 0x000fe40000000f00 */
[----:B------:R-:W-:Y:S02]  /*dda0*/  MOV R10, R10 ;  /* 0x0000000a000a7202 */ /* 0x000fe40000000f00 */
[----:B------:R-:W-:Y:S01]  /*ddb0*/  LOP3.LUT R90, R90, R193, RZ, 0x3c, !PT ;  /* 0x000000c15a5a7212 */ /* 0x000fe200078e3cff */
[----:B------:R2:W-:Y:S01]  /*ddc0*/  STSM.16.M88.4 [R27], R32 ;  /* 0x000000201b007844 */ /* 0x0005e20000000200 */
[----:B------:R-:W-:-:S02]  /*ddd0*/  SHF.R.U64 R122, R122, 0x3, RZ ;  /* 0x000000037a7a7819 */ /* 0x000fc400000012ff */
[----:B------:R-:W-:Y:S01]  /*dde0*/  MOV R12, R12 ;  /* 0x0000000c000c7202 */ /* 0x000fe20000000f00 */
[----:B------:R2:W-:Y:S01]  /*ddf0*/  STSM.16.M88.4 [R10], R40 ;  /* 0x000000280a007844 */ /* 0x0005e20000000200 */
[----:B------:R-:W-:Y:S02]  /*de00*/  F2FP.F16.F32.PACK_AB R64, R65, R64 ;  /* 0x000000404140723e */ /* 0x000fe400000000ff */
[----:B------:R-:W-:Y:S01]  /*de10*/  LOP3.LUT R94, R94, R195, RZ, 0x3c, !PT ;  /* 0x000000c35e5e7212 */ /* 0x000fe200078e3cff */
        /* <DEDUP_REMOVED lines=8> */
[----:B------:R-:W-:Y:S02]  /*dea0*/  LOP3.LUT R106, R106, R201, RZ, 0x3c, !PT ;  /* 0x000000c96a6a7212 */ /* 0x000fe400078e3cff */
        /* <DEDUP_REMOVED lines=13> */
[----:B------:R-:W-:Y:S02]  /*df80*/  F2FP.F16.F32.PACK_AB R82, R85, R84 ;  /* 0x000000545552723e */ /* 0x000fe400000000ff */
[----:B------:R-:W-:Y:S02]  /*df90*/  F2FP.F16.F32.PACK_AB R83, R87, R86 ;  /* 0x000000565753723e */ /* 0x000fe400000000ff */
[----:B------:R-:W-:-:S02]  /*dfa0*/  F2FP.F16.F32.PACK_AB R88, R89, R88 ;  /* 0x000000585958723e */ /* 0x000fc400000000ff */
[----:B------:R-:W-:Y:S01]  /*dfb0*/  LOP3.LUT R110, R110, R203, RZ, 0x3c, !PT ;  /* 0x000000cb6e6e7212 */ /* 0x000fe200078e3cff */
[----:B------:R2:W-:Y:S01]  /*dfc0*/  STSM.16.M88.4 [R9], R80 ;  /* 0x0000005009007844 */ /* 0x0005e20000000200 */
[----:B------:R-:W-:Y:S02]  /*dfd0*/  MOV R94, R94 ;  /* 0x0000005e005e7202 */ /* 0x000fe40000000f00 */
[----:B------:R-:W-:Y:S02]  /*dfe0*/  MOV R8, R98 ;  /* 0x0000006200087202 */ /* 0x000fe40000000f00 */
[----:B------:R-:W-:Y:S02]  /*dff0*/  F2FP.F16.F32.PACK_AB R89, R154, R26 ;  /* 0x0000001a9a59723e */ /* 0x000fe400000000ff */
[----:B------:R-:W-:Y:S02]  /*e000*/  F2FP.F16.F32.PACK_AB R90, R93, R92 ;  /* 0x0000005c5d5a723e */ /* 0x000fe400000000ff */
[----:B------:R-:W-:-:S02]  /*e010*/  F2FP.F16.F32.PACK_AB R91, R157, R155 ;  /* 0x0000009b9d5b723e */ /* 0x000fc400000000ff */
[----:B------:R-:W-:Y:S02]  /*e020*/  F2FP.F16.F32.PACK_AB R96, R97, R96 ;  /* 0x000000606160723e */ /* 0x000fe400000000ff */
[----:B-1----:R-:W-:Y:S01]  /*e030*/  MOV R5, R106 ;  /* 0x0000006a00057202 */ /* 0x002fe20000000f00 */
[----:B------:R2:W-:Y:S01]  /*e040*/  STSM.16.M88.4 [R94], R88 ;  /* 0x000000585e007844 */ /* 0x0005e20000000200 */
[----:B------:R-:W-:Y:S02]  /*e050*/  F2FP.F16.F32.PACK_AB R97, R159, R158 ;  /* 0x0000009e9f61723e */ /* 0x000fe400000000ff */
        /* <DEDUP_REMOVED lines=47> */
[----:B------:R-:W1:Y:S01]  /*e350*/  LDC.64 R6, c[0x0][0xb78] ;  /* 0x0002de00ff067b82 */ /* 0x000e620000000a00 */
[----:B------:R-:W-:Y:S01]  /*e360*/  USHF.R.S32.HI UR5, URZ, 0x1f, UR43 ;  /* 0x0000001f3f057899 */ /* 0x000fe2000801142b */
[----:B--2---:R-:W-:Y:S01]  /*e370*/  IADD3 R9, -R17, RZ, RZ ;  /* 0x000000ff11097210 */ /* 0x004fe20007ffe1ff */
[----:B------:R-:W-:Y:S02]  /*e380*/  ULDC.64 UR8, c[0x0][0xb70] ;  /* 0x0002dc0000087ab9 */ /* 0x000fe40000000a00 */
[----:B------:R-:W-:Y:S01]  /*e390*/  UIMAD UR5, UR5, UR8, URZ ;  /* 0x00000008050572a4 */ /* 0x000fe2000f8e023f */
[----:B------:R-:W-:Y:S01]  /*e3a0*/  ISETP.NE.AND P0, PT, R2, R9, PT ;  /* 0x000000090200720c */ /* 0x000fe20003f05270 */
[----:B------:R-:W-:Y:S01]  /*e3b0*/  UIMAD.WIDE.U32 UR6, UR43, UR8, URZ ;  /* 0x000000082b0672a5 */ /* 0x000fe2000f8e003f */
[----:B------:R-:W-:Y:S01]  /*e3c0*/  IADD3 R9, R16, UR42, RZ ;  /* 0x0000002a10097c10 */ /* 0x000fe2000fffe0ff */
[----:B------:R-:W-:Y:S02]  /*e3d0*/  UIMAD UR5, UR43, UR9, UR5 ;  /* 0x000000092b0572a4 */ /* 0x000fe4000f8e0205 */
[----:B------:R-:W-:-:S02]  /*e3e0*/  USHF.R.S32.HI UR8, URZ, 0x1f, UR44 ;  /* 0x0000001f3f087899 */ /* 0x000fc4000801142c */
[----:B------:R-:W-:Y:S02]  /*e3f0*/  UIADD3 UR5, UR7, UR5, URZ ;  /* 0x0000000507057290 */ /* 0x000fe4000fffe03f */
[----:B------:R-:W-:Y:S01]  /*e400*/  MOV R5, UR7 ;  /* 0x0000000700057c02 */ /* 0x000fe20008000f00 */
[----:B------:R-:W-:Y:S01]  /*e410*/  IMAD.U32 R4, RZ, RZ, UR6 ;  /* 0x00000006ff047e24 */ /* 0x000fe2000f8e00ff */
[----:B------:R-:W-:Y:S01]  /*e420*/  ULDC.64 UR6, c[0x0][0xb40] ;  /* 0x0002d00000067ab9 */ /* 0x000fe20000000a00 */
[C---:B------:R-:W-:Y:S02]  /*e430*/  VIADD R8, R9.reuse, 0x8 ;  /* 0x0000000809087836 */ /* 0x040fe40000000000 */
[----:B------:R-:W-:Y:S01]  /*e440*/  IMAD.U32 R5, RZ, RZ, UR5 ;  /* 0x00000005ff057e24 */ /* 0x000fe2000f8e00ff */
[----:B------:R-:W-:Y:S02]  /*e450*/  ULDC UR5, c[0x0][0xa88] ;  /* 0x0002a20000057ab9 */ /* 0x000fe40000000800 */
[----:B------:R-:W-:Y:S01]  /*e460*/  ISETP.GE.OR P1, PT, R9, UR5, P0 ;  /* 0x0000000509007c0c */ /* 0x000fe20008726670 */
[----:B-1----:R-:W-:Y:S01]  /*e470*/  IMAD R0, R6, UR8, RZ ;  /* 0x0000000806007c24 */ /* 0x002fe2000f8e02ff */
[----:B------:R-:W-:Y:S01]  /*e480*/  ISETP.GE.OR P0, PT, R8, UR5, P0 ;  /* 0x0000000508007c0c */ /* 0x000fe20008706670 */
[----:B------:R-:W-:-:S04]  /*e490*/  IMAD.WIDE.U32 R4, R6, UR44, R4 ;  /* 0x0000002c06047c25 */ /* 0x000fc8000f8e0004 */
[----:B------:R-:W-:Y:S01]  /*e4a0*/  IMAD R6, R7, UR44, R0 ;  /* 0x0000002c07067c24 */ /* 0x000fe2000f8e0200 */
[----:B------:R-:W-:Y:S02]  /*e4b0*/  SHF.R.S32.HI R7, RZ, 0x1f, R9 ;  /* 0x0000001fff077819 */ /* 0x000fe40000011409 */
[----:B------:R-:W-:-:S04]  /*e4c0*/  IADD3 R0, P2, R9, R4, RZ ;  /* 0x0000000409007210 */ /* 0x000fc80007f5e0ff */
[----:B------:R-:W-:Y:S02]  /*e4d0*/  IADD3.X R7, R7, R5, R6, P2, !PT ;  /* 0x0000000507077210 */ /* 0x000fe400017fe406 */
[----:B------:R-:W-:-:S04]  /*e4e0*/  LEA R4, P2, R0, UR6, 0x2 ;  /* 0x0000000600047c11 */ /* 0x000fc8000f8410ff */
[----:B------:R-:W-:-:S05]  /*e4f0*/  LEA.HI.X R5, R0, UR7, R7, 0x2, P2 ;  /* 0x0000000700057c11 */ /* 0x000fca00090f1407 */
[----:B------:R1:W-:Y:S04]  /*e500*/  @!P1 STG.E desc[UR50][R4.64], R3 ;  /* 0x0000000304009986 */ /* 0x0003e8000c101932 */
[----:B------:R1:W-:Y:S02]  /*e510*/  @!P0 STG.E desc[UR50][R4.64+0x20], R28 ;  /* 0x0000201c04008986 */ /* 0x0003e4000c101932 */
.L_x_1373:
[----:B--2---:R-:W2:Y:S02]  /*e520*/  SHFL.IDX PT, R0, R189, RZ, 0x1f ;  /* 0x00001fffbd007589 */ /* 0x004ea400000e0000 */
[----:B--2---:R-:W-:-:S13]  /*e530*/  ISETP.NE.AND P0, PT, R0, 0x7, PT ;  /* 0x000000070000780c */ /* 0x004fda0003f05270 */
[----:B------:R-:W-:Y:S05]  /*e540*/  @P0 BRA `(.L_x_1374) ;  /* 0x0000000800f80947 */ /* 0x000fea0003800000 */
[----:B------:R-:W-:Y:S01]  /*e550*/  BAR.SYNC.DEFER_BLOCKING 0x1, 0x120 ;  /* 0x0044800000007b1d */ /* 0x000fe20000010000 */
[----:B------:R-:W-:-:S05]  /*e560*/  ELECT P0, URZ, PT ;  /* 0x00000000003f782f */ /* 0x000fca0003800000 */
[----:B------:R-:W-:Y:S08]  /*e570*/  BSSY B0, `(.L_x_1375) ;  /* 0x0000030000007945 */ /* 0x000ff00003800000 */
[----:B------:R-:W-:Y:S05]  /*e580*/  @!P0 BRA `(.L_x_1376) ;  /* 0x0000000000b88947 */ /* 0x000fea0003800000 */
[----:B------:R-:W-:Y:S02]  /*e590*/  UIADD3 UR6, UP0, UR52, 0x9f0, URZ ;  /* 0x000009f034067890 */ /* 0x000fe4000ff1e03f */
[----:B------:R-:W-:Y:S02]  /*e5a0*/  UIADD3 UR5, UR48, 0x2000, URZ ;  /* 0x0000200030057890 */ /* 0x000fe4000fffe03f */
[----:B------:R-:W-:Y:S02]  /*e5b0*/  UIADD3.X UR7, URZ, UR53, URZ, UP0, !UPT ;  /* 0x000000353f077290 */ /* 0x000fe400087fe43f */
[----:B------:R-:W-:Y:S01]  /*e5c0*/  UIADD3 UR9, UR48, 0x4000, URZ ;  /* 0x0000400030097890 */ /* 0x000fe2000fffe03f */
[----:B------:R-:W-:Y:S01]  /*e5d0*/  UMOV UR41, URZ ;  /* 0x0000003f00297c82 */ /* 0x000fe20008000000 */
[----:B------:R-:W-:Y:S01]  /*e5e0*/  UMOV UR45, URZ ;  /* 0x0000003f002d7c82 */ /* 0x000fe20008000000 */
[----:B------:R-:W-:Y:S01]  /*e5f0*/  UMOV UR40, UR48 ;  /* 0x0000003000287c82 */ /* 0x000fe20008000000 */
[----:B------:R-:W-:Y:S01]  /*e600*/  UMOV UR8, 0x40 ;  /* 0x0000004000087882 */ /* 0x000fe20000000000 */
[----:B------:R-:W-:-:S02]  /*e610*/  UIADD3 UR11, UR48, 0x6000, URZ ;  /* 0x00006000300b7890 */ /* 0x000fc4000fffe03f */
        /* <DEDUP_REMOVED lines=37> */
.L_x_1376:
[----:B------:R-:W-:Y:S05]  /*e870*/  BSYNC B0 ;  /* 0x0000000000007941 */ /* 0x000fea0003800000 */
.L_x_1375:
[----:B------:R-:W-:Y:S05]  /*e880*/  BRA `(.L_x_1374) ;  /* 0x0000000800287947 */ /* 0x000fea0003800000 */
.L_x_1372:
[----:B------:R-:W1:Y:S01]  /*e890*/  LDC.64 R8, c[0x0][0xae0] ;  /* 0x0002b800ff087b82 */ /* 0x000e620000000a00 */
[----:B------:R-:W-:Y:S01]  /*e8a0*/  ISETP.GT.AND P0, PT, R191, 0x3f, PT ;  /* 0x0000003fbf00780c */ /* 0x000fe20003f04270 */
[----:B------:R-:W-:Y:S01]  /*e8b0*/  USHF.R.S32.HI UR5, URZ, 0x1f, UR43 ;  /* 0x0000001f3f057899 */ /* 0x000fe2000801142b */
[----:B------:R-:W-:Y:S01]  /*e8c0*/  BSSY B0, `(.L_x_1377) ;  /* 0x000001a000007945 */ /* 0x000fe20003800000 */
[----:B------:R-:W-:Y:S01]  /*e8d0*/  USHF.R.S32.HI UR8, URZ, 0x1f, UR44 ;  /* 0x0000001f3f087899 */ /* 0x000fe2000801142c */
[----:B------:R-:W-:-:S09]  /*e8e0*/  IADD3 R12, R184, 0x40, RZ ;  /* 0x00000040b80c7810 */ /* 0x000fd20007ffe0ff */
[----:B------:R-:W-:Y:S05]  /*e8f0*/  @P0 BRA `(.L_x_1378) ;  /* 0x0000000000580947 */ /* 0x000fea0003800000 */
[----:B------:R-:W2:Y:S01]  /*e900*/  S2R R4, SR_TID.X ;  /* 0x0000000000047919 */ /* 0x000ea20000002100 */
[----:B------:R-:W-:Y:S01]  /*e910*/  IMAD.U32 R5, RZ, RZ, UR42 ;  /* 0x0000002aff057e24 */ /* 0x000fe2000f8e00ff */
[----:B------:R-:W-:-:S04]  /*e920*/  ULDC UR6, c[0x0][0xa88] ;  /* 0x0002a20000067ab9 */ /* 0x000fc80000000800 */
[----:B--2---:R-:W-:-:S04]  /*e930*/  IADD3 R4, R5, -0x80, R4 ;  /* 0xffffff8005047810 */ /* 0x004fc80007ffe004 */
[----:B------:R-:W-:-:S13]  /*e940*/  ISETP.GE.AND P0, PT, R4, UR6, PT ;  /* 0x0000000604007c0c */ /* 0x000fda000bf06270 */
[----:B------:R-:W-:Y:S05]  /*e950*/  @P0 BRA `(.L_x_1378) ;  /* 0x0000000000400947 */ /* 0x000fea0003800000 */
[----:B------:R-:W2:Y:S01]  /*e960*/  LDC.64 R6, c[0x0][0xb70] ;  /* 0x0002dc00ff067b82 */ /* 0x000ea20000000a00 */
[----:B------:R-:W-:Y:S01]  /*e970*/  SHF.R.S32.HI R5, RZ, 0x1f, R4 ;  /* 0x0000001fff057819 */ /* 0x000fe20000011404 */
[----:B------:R-:W-:-:S06]  /*e980*/  ULDC.64 UR6, c[0x0][0xb40] ;  /* 0x0002d00000067ab9 */ /* 0x000fcc0000000a00 */
[----:B------:R-:W3:Y:S01]  /*e990*/  LDC.64 R10, c[0x0][0xb78] ;  /* 0x0002de00ff0a7b82 */ /* 0x000ee20000000a00 */
[C---:B--2---:R-:W-:Y:S02]  /*e9a0*/  IMAD R0, R6.reuse, UR5, RZ ;  /* 0x0000000506007c24 */ /* 0x044fe4000f8e02ff */
[----:B------:R-:W-:-:S04]  /*e9b0*/  IMAD.WIDE.U32 R4, R6, UR43, R4 ;  /* 0x0000002b06047c25 */ /* 0x000fc8000f8e0004 */
[----:B------:R-:W-:Y:S02]  /*e9c0*/  IMAD R3, R7, UR43, R0 ;  /* 0x0000002b07037c24 */ /* 0x000fe4000f8e0200 */
[----:B---3--:R-:W-:-:S03]  /*e9d0*/  IMAD R0, R10, UR8, RZ ;  /* 0x000000080a007c24 */ /* 0x008fc6000f8e02ff */
[----:B------:R-:W-:Y:S01]  /*e9e0*/  IADD3 R5, R5, R3, RZ ;  /* 0x0000000305057210 */ /* 0x000fe20007ffe0ff */
[----:B------:R-:W-:Y:S02]  /*e9f0*/  IMAD R3, R11, UR44, R0 ;  /* 0x0000002c0b037c24 */ /* 0x000fe4000f8e0200 */
[----:B------:R-:W-:-:S04]  /*ea00*/  IMAD.WIDE.U32 R4, R10, UR44, R4 ;  /* 0x0000002c0a047c25 */ /* 0x000fc8000f8e0004 */
[----:B------:R-:W-:Y:S01]  /*ea10*/  IMAD.IADD R3, R5, 0x1, R3 ;  /* 0x0000000105037824 */ /* 0x000fe200078e0203 */
[----:B------:R-:W-:-:S04]  /*ea20*/  LEA R6, P0, R4, UR6, 0x2 ;  /* 0x0000000604067c11 */ /* 0x000fc8000f8010ff */
[----:B------:R-:W-:Y:S02]  /*ea30*/  LEA.HI.X R7, R4, UR7, R3, 0x2, P0 ;  /* 0x0000000704077c11 */ /* 0x000fe400080f1403 */
[----:B------:R-:W-:-:S05]  /*ea40*/  MOV R3, 0xff800000 ;  /* 0xff80000000037802 */ /* 0x000fca0000000f00 */
[----:B------:R2:W-:Y:S02]  /*ea50*/  STG.E desc[UR50][R6.64], R3 ;  /* 0x0000000306007986 */ /* 0x0005e4000c101932 */
.L_x_1378:
[----:B------:R-:W-:Y:S05]  /*ea60*/  BSYNC B0 ;  /* 0x0000000000007941 */ /* 0x000fea0003800000 */
.L_x_1377:
[----:B------:R-:W-:Y:S01]  /*ea70*/  ULDC.64 UR6, c[0x0][0xa88] ;  /* 0x0002a20000067ab9 */ /* 0x000fe20000000a00 */
[----:B-12---:R-:W-:Y:S01]  /*ea80*/  IMAD R6, R8, UR5, RZ ;  /* 0x0000000508067c24 */ /* 0x006fe2000f8e02ff */
[----:B------:R-:W-:Y:S01]  /*ea90*/  ISETP.GE.AND P1, PT, R12, UR7, PT ;  /* 0x000000070c007c0c */ /* 0x000fe2000bf26270 */
[----:B------:R-:W1:Y:S01]  /*eaa0*/  LDC.64 R10, c[0x0][0xae8] ;  /* 0x0002ba00ff0a7b82 */ /* 0x000e620000000a00 */
[C---:B------:R-:W-:Y:S01]  /*eab0*/  ISETP.GE.AND P0, PT, R184.reuse, UR7, PT ;  /* 0x00000007b8007c0c */ /* 0x040fe2000bf06270 */
[C---:B------:R-:W-:Y:S01]  /*eac0*/  VIADD R15, R184.reuse, 0xc0 ;  /* 0x000000c0b80f7836 */ /* 0x040fe20000000000 */
[----:B------:R-:W-:Y:S01]  /*ead0*/  SEL R3, RZ, 0xffffffff, P1 ;  /* 0xffffffffff037807 */ /* 0x000fe20000800000 */
[----:B------:R-:W-:Y:S01]  /*eae0*/  IMAD R7, R9, UR43, R6 ;  /* 0x0000002b09077c24 */ /* 0x000fe2000f8e0206 */
[C---:B------:R-:W-:Y:S01]  /*eaf0*/  IADD3 R14, R184.reuse, 0x80, RZ ;  /* 0x00000080b80e7810 */ /* 0x040fe20007ffe0ff */
[----:B------:R-:W-:Y:S01]  /*eb00*/  VIADD R21, R184, 0x140 ;  /* 0x00000140b8157836 */ /* 0x000fe20000000000 */
[----:B------:R-:W-:Y:S01]  /*eb10*/  SEL R0, RZ, 0x1, P0 ;  /* 0x00000001ff007807 */ /* 0x000fe20000000000 */
[----:B------:R-:W2:Y:S01]  /*eb20*/  LDC R9, c[0x0][0xdac] ;  /* 0x00036b00ff097b82 */ /* 0x000ea20000000800 */
[----:B------:R-:W-:Y:S01]  /*eb30*/  IMAD.SHL.U32 R3, R3, 0x2, RZ ;  /* 0x0000000203037824 */ /* 0x000fe200078e00ff */
[----:B------:R-:W-:Y:S01]  /*eb40*/  ISETP.GE.AND P0, PT, R14, UR7, PT ;  /* 0x000000070e007c0c */ /* 0x000fe2000bf06270 */
[C---:B------:R-:W-:Y:S01]  /*eb50*/  VIADD R4, R184.reuse, 0x180 ;  /* 0x00000180b8047836 */ /* 0x040fe20000000000 */
[----:B------:R-:W-:Y:S01]  /*eb60*/  ISETP.GE.AND P2, PT, R15, UR7, PT ;  /* 0x000000070f007c0c */ /* 0x000fe2000bf46270 */
[----:B------:R-:W-:Y:S01]  /*eb70*/  UIADD3 UR42, -UR42, UR6, URZ ;  /* 0x000000062a2a7290 */ /* 0x000fe2000fffe13f */
[----:B------:R-:W-:Y:S01]  /*eb80*/  LOP3.LUT R0, R3, 0x2, R0, 0xe2, !PT ;  /* 0x0000000203007812 */ /* 0x000fe200078ee200 */
[----:B------:R-:W-:Y:S01]  /*eb90*/  ULOP3.LUT UR40, URZ, UR40, URZ, 0x33, !UPT ;  /* 0x000000283f287292 */ /* 0x000fe2000f8e333f */
[----:B------:R-:W-:Y:S01]  /*eba0*/  IADD3 R20, R184, 0x100, RZ ;  /* 0x00000100b8147810 */ /* 0x000fe20007ffe0ff */
[----:B------:R-:W-:Y:S01]  /*ebb0*/  BSSY B0, `(.L_x_1379) ;  /* 0x0000038000007945 */ /* 0x000fe20003800000 */
[----:B------:R-:W-:-:S02]  /*ebc0*/  SEL R3, RZ, 0x4, P0 ;  /* 0x00000004ff037807 */ /* 0x000fc40000000000 */
[----:B------:R-:W-:Y:S02]  /*ebd0*/  SEL R6, RZ, 0x8, P2 ;  /* 0x00000008ff067807 */ /* 0x000fe40001000000 */
[----:B------:R-:W-:Y:S02]  /*ebe0*/  SHF.R.S32.HI R185, RZ, 0x1f, R184 ;  /* 0x0000001fffb97819 */ /* 0x000fe400000114b8 */
[----:B------:R-:W-:Y:S02]  /*ebf0*/  IADD3 R5, R184, 0x1c0, RZ ;  /* 0x000001c0b8057810 */ /* 0x000fe40007ffe0ff */
[----:B------:R-:W-:Y:S02]  /*ec00*/  ISETP.GE.AND P2, PT, R21, UR7, PT ;  /* 0x0000000715007c0c */ /* 0x000fe4000bf46270 */
[----:B------:R-:W-:Y:S02]  /*ec10*/  ISETP.GE.AND P0, PT, R20, UR7, PT ;  /* 0x0000000714007c0c */ /* 0x000fe4000bf06270 */
[----:B------:R-:W-:-:S02]  /*ec20*/  LOP3.LUT R0, R6, R0, R3, 0xfe, !PT ;  /* 0x0000000006007212 */ /* 0x000fc400078efe03 */
[----:B------:R-:W-:Y:S02]  /*ec30*/  ISETP.GE.AND P3, PT, R4, UR7, PT ;  /* 0x0000000704007c0c */ /* 0x000fe4000bf66270 */
[----:B------:R-:W-:Y:S01]  /*ec40*/  ISETP.GE.AND P1, PT, R5, UR7, PT ;  /* 0x0000000705007c0c */ /* 0x000fe2000bf26270 */
[----:B------:R-:W-:Y:S01]  /*ec50*/  IMAD.WIDE.U32 R4, R8, UR43, R184 ;  /* 0x0000002b08047c25 */ /* 0x000fe2000f8e00b8 */
[----:B------:R-:W-:Y:S02]  /*ec60*/  SEL R6, RZ, 0x20, P2 ;  /* 0x00000020ff067807 */ /* 0x000fe40001000000 */
[C---:B------:R-:W-:Y:S01]  /*ec70*/  ISETP.GE.AND P2, PT, R186.reuse, UR42, PT ;  /* 0x0000002aba007c0c */ /* 0x040fe2000bf46270 */
[----:B------:R-:W-:Y:S01]  /*ec80*/  IMAD.IADD R5, R5, 0x1, R7 ;  /* 0x0000000105057824 */ /* 0x000fe200078e0207 */
[----:B------:R-:W-:Y:S02]  /*ec90*/  IADD3 R8, R186, 0x20, RZ ;  /* 0x00000020ba087810 */ /* 0x000fe40007ffe0ff */
[----:B------:R-:W-:-:S02]  /*eca0*/  SEL R3, RZ, 0x10, P0 ;  /* 0x00000010ff037807 */ /* 0x000fc40000000000 */
[----:B------:R-:W-:Y:S01]  /*ecb0*/  ISETP.GE.AND P0, PT, R8, UR42, PT ;  /* 0x0000002a08007c0c */ /* 0x000fe2000bf06270 */
[----:B-1----:R-:W-:Y:S01]  /*ecc0*/  IMAD R8, R10, UR8, RZ ;  /* 0x000000080a087c24 */ /* 0x002fe2000f8e02ff */
[----:B------:R-:W-:Y:S02]  /*ecd0*/  LOP3.LUT R3, R6, R0, R3, 0xfe, !PT ;  /* 0x0000000006037212 */ /* 0x000fe400078efe03 */
[----:B------:R-:W-:Y:S01]  /*ece0*/  SEL R0, RZ, 0x40, P3 ;  /* 0x00000040ff007807 */ /* 0x000fe20001800000 */
[----:B------:R-:W-:Y:S01]  /*ecf0*/  IMAD R11, R11, UR44, R8 ;  /* 0x0000002c0b0b7c24 */ /* 0x000fe2000f8e0208 */
[----:B------:R-:W-:Y:S02]  /*ed00*/  SHF.R.S32.HI R187, RZ, 0x1f, R186 ;  /* 0x0000001fffbb7819 */ /* 0x000fe400000114ba */
[----:B--2---:R-:W-:Y:S01]  /*ed10*/  IADD3 R7, R9, UR40, RZ ;  /* 0x0000002809077c10 */ /* 0x004fe2000fffe0ff */
[----:B------:R-:W-:Y:S01]  /*ed20*/  IMAD.WIDE.U32 R8, R10, UR44, R4 ;  /* 0x0000002c0a087c25 */ /* 0x000fe2000f8e0004 */
[----:B------:R-:W-:-:S02]  /*ed30*/  LOP3.LUT R3, R3, R0, RZ, 0xfc, !PT ;  /* 0x0000000003037212 */ /* 0x000fc400078efcff */
[----:B------:R-:W-:Y:S01]  /*ed40*/  SEL R0, RZ, 0x80, P1 ;  /* 0x00000080ff007807 */ /* 0x000fe20000800000 */
[----:B------:R-:W-:-:S03]  /*ed50*/  IMAD.WIDE R6, R7, 0x40, R186 ;  /* 0x0000004007067825 */ /* 0x000fc600078e02ba */
[----:B------:R-:W-:Y:S01]  /*ed60*/  LOP3.LUT R0, R3, R0, RZ, 0xfc, !PT ;  /* 0x0000000003007212 */ /* 0x000fe200078efcff */
[----:B------:R-:W-:Y:S01]  /*ed70*/  IMAD.IADD R13, R9, 0x1, R11 ;  /* 0x00000001090d7824 */ /* 0x000fe200078e020b */
[----:B------:R-:W-:Y:S06]  /*ed80*/  @P2 BRA `(.L_x_1380) ;  /* 0x0000000000682947 */ /* 0x000fec0003800000 */
[----:B------:R-:W-:Y:S01]  /*ed90*/  ULDC.64 UR8, c[0x0][0xad8] ;  /* 0x0002b60000087ab9 */ /* 0x000fe20000000a00 */
[----:B------:R-:W-:Y:S01]  /*eda0*/  MOV R4, R8 ;  /* 0x0000000800047202 */ /* 0x000fe20000000f00 */
[----:B------:R-:W-:Y:S01]  /*edb0*/  IMAD R11, R7, UR8, RZ ;  /* 0x00000008070b7c24 */ /* 0x000fe2000f8e02ff */
[----:B------:R-:W-:Y:S01]  /*edc0*/  ISETP.GE.AND P6, PT, R184, UR7, PT ;  /* 0x00000007b8007c0c */ /* 0x000fe2000bfc6270 */
[----:B------:R-:W-:Y:S01]  /*edd0*/  IMAD.MOV.U32 R5, RZ, RZ, R13 ;  /* 0x000000ffff057224 */ /* 0x000fe200078e000d */
[----:B------:R-:W-:Y:S01]  /*ede0*/  ISETP.GE.AND P1, PT, R12, UR7, PT ;  /* 0x000000070c007c0c */ /* 0x000fe2000bf26270 */
[C---:B------:R-:W-:Y:S01]  /*edf0*/  IMAD R11, R6.reuse, UR9, R11 ;  /* 0x00000009060b7c24 */ /* 0x040fe2000f8e020b */
        /* <DEDUP_REMOVED lines=19> */
.L_x_1380:
[----:B------:R-:W-:Y:S05]  /*ef30*/  BSYNC B0 ;  /* 0x0000000000007941 */ /* 0x000fea0003800000 */
.L_x_1379:
[----:B------:R-:W-:Y:S04]  /*ef40*/  BSSY B0, `(.L_x_1374) ;  /* 0x000001e000007945 */ /* 0x000fe80003800000 */
[----:B------:R-:W-:Y:S05]  /*ef50*/  @P0 BRA `(.L_x_1381) ;  /* 0x0000000000700947 */ /* 0x000fea0003800000 */
[----:B------:R-:W-:Y:S01]  /*ef60*/  IADD3 R9, P0, R6, 0x20, RZ ;  /* 0x0000002006097810 */ /* 0x000fe20007f1e0ff */
[----:B------:R-:W-:Y:S01]  /*ef70*/  ULDC.64 UR8, c[0x0][0xad8] ;  /* 0x0002b60000087ab9 */ /* 0x000fe20000000a00 */
[----:B------:R-:W-:Y:S01]  /*ef80*/  MOV R4, R8 ;  /* 0x0000000800047202 */ /* 0x000fe20000000f00 */
        /* <DEDUP_REMOVED lines=25> */
.L_x_1381:
[----:B------:R-:W-:Y:S05]  /*f120*/  BSYNC B0 ;  /* 0x0000000000007941 */ /* 0x000fea0003800000 */
.L_x_1374:
[----:B------:R-:W3:Y:S02]  /*f130*/  LDC R0, c[0x0][0xda8] ;  /* 0x00036a00ff007b82 */ /* 0x000ee40000000800 */
[----:B---3--:R-:W-:-:S13]  /*f140*/  ISETP.LE.AND P0, PT, R0, UR4, PT ;  /* 0x0000000400007c0c */ /* 0x008fda000bf03270 */
[----:B------:R-:W-:Y:S05]  /*f150*/  @!P0 BRA `(.L_x_1382) ;  /* 0xffffff1c005c8947 */ /* 0x000fea000383ffff */
[----:B------:R-:W-:Y:S05]  /*f160*/  EXIT ;  /* 0x000000000000794d */ /* 0x000fea0003800000 */
.L_x_1276:
[----:B------:R-:W-:-:S08]  /*f170*/  NOP ;  /* 0x0000000000007918 */ /* 0x000fd00000000000 */
[----:B------:R-:W1:-:S00]  /*f180*/  USETMAXREG.DEALLOC.CTAPOOL 0x18 ;  /* 0x00000018000079c8 */ /* 0x000e4000080e0500 */
[----:B-1----:R-:W-:-:S06]  /*f190*/  LOP3.LUT R0, R0, 0x3, RZ, 0xc0, !PT ;  /* 0x0000000300007812 */ /* 0x002fcc00078ec0ff */
[----:B------:R-:W1:Y:S02]  /*f1a0*/  SHFL.IDX PT, R0, R0, RZ, 0x1f ;  /* 0x00001fff00007589 */ /* 0x000e6400000e0000 */
[----:B-1----:R-:W-:-:S13]  /*f1b0*/  ISETP.NE.AND P0, PT, R0, RZ, PT ;  /* 0x000000ff0000720c */ /* 0x002fda0003f05270 */
[----:B------:R-:W-:Y:S05]  /*f1c0*/  @P0 EXIT ;  /* 0x000000000000094d */ /* 0x000fea0003800000 */
[----:B------:R-:W1:Y:S01]  /*f1d0*/  S2UR UR4, SR_CTAID.X ;  /* 0x00000000000479c3 */ /* 0x000e620000002500 */
[----:B------:R-:W-:Y:S01]  /*f1e0*/  UMOV UR45, URZ ;  /* 0x0000003f002d7c82 */ /* 0x000fe20008000000 */
[----:B------:R-:W-:Y:S01]  /*f1f0*/  IMAD.MOV.U32 R16, RZ, RZ, RZ ;  /* 0x000000ffff107224 */ /* 0x000fe200078e00ff */
[----:B------:R-:W-:-:S05]  /*f200*/  MOV R17, 0x1 ;  /* 0x0000000100117802 */ /* 0x000fca0000000f00 */
[----:B------:R-:W1:Y:S02]  /*f210*/  LDC R0, c[0x0][0xda8] ;  /* 0x00036a00ff007b82 */ /* 0x000e640000000800 */
[----:B-1----:R-:W-:-:S13]  /*f220*/  ISETP.LE.AND P0, PT, R0, UR4, PT ;  /* 0x0000000400007c0c */ /* 0x002fda000bf03270 */
[----:B------:R-:W-:Y:S05]  /*f230*/  @P0 BRA `(.L_x_1383) ;  /* 0x00000030001c0947 */ /* 0x000fea0003800000 */
[----:B------:R-:W-:Y:S01]  /*f240*/  LOP3.LUT R19, R19, 0x1f, RZ, 0xc0, !PT ;  /* 0x0000001f13137812 */ /* 0x000fe200078ec0ff */
[----:B------:R-:W-:Y:S01]  /*f250*/  IMAD.U32 R18, RZ, RZ, UR4 ;  /* 0x00000004ff127e24 */ /* 0x000fe2000f8e00ff */
[----:B------:R-:W-:Y:S01]  /*f260*/  MOV R17, 0x1 ;  /* 0x0000000100117802 */ /* 0x000fe20000000f00 */
[----:B------:R-:W-:Y:S01]  /*f270*/  IMAD.MOV.U32 R16, RZ, RZ, RZ ;  /* 0x000000ffff107224 */ /* 0x000fe200078e00ff */
[----:B------:R-:W-:Y:S01]  /*f280*/  ULDC UR44, c[0x0][0xc] ;  /* 0x00000300002c7ab9 */ /* 0x000fe20000000800 */
[----:B------:R-:W-:Y:S01]  /*f290*/  ULDC.64 UR46, c[0x0][0x198] ;  /* 0x00006600002e7ab9 */ /* 0x000fe20000000a00 */
[----:B------:R-:W-:-:S05]  /*f2a0*/  UMOV UR45, URZ ;  /* 0x0000003f002d7c82 */ /* 0x000fca0008000000 */
.L_x_1437:
[----:B------:R-:W-:Y:S01]  /*f2b0*/  ULDC UR10, c[0x0][0xdd0] ;  /* 0x00037400000a7ab9 */ /* 0x000fe20000000800 */
[----:B------:R-:W1:Y:S01]  /*f2c0*/  LDC R0, c[0x0][0xde8] ;  /* 0x00037a00ff007b82 */ /* 0x000e620000000800 */
[C---:B------:R-:W-:Y:S01]  /*f2d0*/  R2UR UR8, R18.reuse ;  /* 0x00000000120872ca */ /* 0x040fe200000e0000 */
[----:B------:R-:W-:Y:S01]  /*f2e0*/  UISETP.NE.AND UP0, UPT, UR10, 0x1, UPT ;  /* 0x000000010a00788c */ /* 0x000fe2000bf05270 */
[----:B------:R-:W-:-:S10]  /*f2f0*/  R2UR UR9, R18 ;  /* 0x00000000120972ca */ /* 0x000fd400000e0000 */
[----:B------:R-:W-:Y:S01]  /*f300*/  @UP0 ULDC UR6, c[0x0][0xdd4] ;  /* 0x0003750000060ab9 */ /* 0x000fe20000000800 */
[----:B------:R-:W-:Y:S01]  /*f310*/  @UP0 ULDC UR11, c[0x0][0xdd8] ;  /* 0x00037600000b0ab9 */ /* 0x000fe20000000800 */
[----:B------:R-:W-:-:S04]  /*f320*/  UIMAD.WIDE.U32 UR6, UR8, UR6, URZ ;  /* 0x00000006080672a5 */ /* 0x000fc8000f8e003f */
[----:B------:R-:W-:-:S04]  /*f330*/  @UP0 USHF.R.U32.HI UR8, URZ, UR11, UR7 ;  /* 0x0000000b3f080299 */ /* 0x000fc80008011607 */
[----:B------:R-:W-:Y:S02]  /*f340*/  UIADD3 UR6, -UR8, URZ, URZ ;  /* 0x0000003f08067290 */ /* 0x000fe4000fffe13f */
[----:B-1----:R-:W-:Y:S02]  /*f350*/  ISETP.LE.AND P0, PT, R0, UR8, PT ;  /* 0x0000000800007c0c */ /* 0x002fe4000bf03270 */
[----:B------:R-:W-:-:S11]  /*f360*/  UIMAD UR10, UR10, UR6, UR9 ;  /* 0x000000060a0a72a4 */ /* 0x000fd6000f8e0209 */
[----:B------:R-:W-:Y:S05]  /*f370*/  @!P0 BRA `(.L_x_1384) ;  /* 0x0000000000208947 */ /* 0x000fea0003800000 */
        /* <DEDUP_REMOVED lines=8> */
.L_x_1384:
[----:B------:R-:W-:Y:S01]  /*f400*/  ULDC UR11, c[0x0][0xdc4] ;  /* 0x00037100000b7ab9 */ /* 0x000fe20000000800 */
[----:B------:R-:W-:Y:S01]  /*f410*/  UMOV UR9, UR10 ;  /* 0x0000000a00097c82 */ /* 0x000fe20008000000 */
[----:B------:R-:W-:-:S11]  /*f420*/  UISETP.NE.AND UP0, UPT, UR11, 0x1, UPT ;  /* 0x000000010b00788c */ /* 0x000fd6000bf05270 */
[----:B------:R-:W-:Y:S02]  /*f430*/  @UP0 ULDC.64 UR12, c[0x0][0xdc8] ;  /* 0x00037200000c0ab9 */ /* 0x000fe40000000a00 */
[----:B------:R-:W-:-:S04]  /*f440*/  UIMAD.WIDE.U32 UR6, UR10, UR12, URZ ;  /* 0x0000000c0a0672a5 */ /* 0x000fc8000f8e003f */
[----:B------:R-:W-:-:S04]  /*f450*/  @UP0 USHF.R.U32.HI UR9, URZ, UR13, UR7 ;  /* 0x0000000d3f090299 */ /* 0x000fc80008011607 */
[----:B------:R-:W-:-:S12]  /*f460*/  UIMAD UR6, UR9, UR11, URZ ;  /* 0x0000000b090672a4 */ /* 0x000fd8000f8e023f */
.L_x_1385:
[----:B------:R-:W-:Y:S01]  /*f470*/  ULDC.64 UR12, c[0x0][0x3f8] ;  /* 0x0000fe00000c7ab9 */ /* 0x000fe20000000a00 */
[----:B------:R-:W-:Y:S02]  /*f480*/  UIADD3 UR10, UR10, -UR6, URZ ;  /* 0x800000060a0a7290 */ /* 0x000fe4000fffe03f */
[----:B------:R-:W-:Y:S02]  /*f490*/  UISETP.NE.U32.AND UP0, UPT, UR12, URZ, UPT ;  /* 0x0000003f0c00728c */ /* 0x000fe4000bf05070 */
[----:B------:R-:W-:Y:S01]  /*f4a0*/  ULOP3.LUT UR9, URZ, UR9, URZ, 0x33, !UPT ;  /* 0x000000093f097292 */ /* 0x000fe2000f8e333f */
[----:B------:R-:W-:Y:S01]  /*f4b0*/  ULDC UR12, c[0x0][0xdb8] ;  /* 0x00036e00000c7ab9 */ /* 0x000fe20000000800 */
[----:B------:R-:W-:Y:S01]  /*f4c0*/  ULDC.64 UR6, c[0x0][0x9e0] ;  /* 0x0002780000067ab9 */ /* 0x000fe20000000a00 */
[----:B------:R-:W-:Y:S01]  /*f4d0*/  UISETP.NE.AND UP1, UPT, UR12, 0x1, UPT ;  /* 0x000000010c00788c */ /* 0x000fe2000bf25270 */
[----:B------:R-:W-:Y:S01]  /*f4e0*/  ULDC UR11, c[0x0][0xdc4] ;  /* 0x00037100000b7ab9 */ /* 0x000fe20000000800 */
[----:B------:R-:W-:Y:S01]  /*f4f0*/  ULDC UR41, c[0x0][0xdac] ;  /* 0x00036b0000297ab9 */ /* 0x000fe20000000800 */
[----:B------:R-:W-:-:S02]  /*f500*/  UISETP.GE.AND UP2, UPT, UR7, 0x1, UPT ;  /* 0x000000010700788c */ /* 0x000fc4000bf46270 */
[----:B------:R-:W-:Y:S02]  /*f510*/  UIMAD UR11, UR8, UR11, UR10 ;  /* 0x0000000b080b72a4 */ /* 0x000fe4000f8e020a */
[----:B------:R-:W-:Y:S02]  /*f520*/  UIADD3 UR41, UR9, UR41, URZ ;  /* 0x0000002909297290 */ /* 0x000fe4000fffe03f */
[----:B------:R-:W-:Y:S01]  /*f530*/  UISETP.NE.AND.EX UP0, UPT, UR13, URZ, UPT, UP0 ;  /* 0x0000003f0d00728c */ /* 0x000fe2000bf05300 */
[----:B------:R-:W-:Y:S01]  /*f540*/  PLOP3.LUT P1, PT, PT, PT, UP2, 0x80, 0x0 ;  /* 0x000000000000781c */ /* 0x000fe20003f2f028 */
[----:B------:R-:W-:Y:S01]  /*f550*/  @UP1 ULDC UR8, c[0x0][0xdbc] ;  /* 0x00036f0000081ab9 */ /* 0x000fe20000000800 */
[----:B------:R-:W-:Y:S02]  /*f560*/  USHF.L.U32 UR41, UR41, 0x6, URZ ;  /* 0x0000000629297899 */ /* 0x000fe4000800063f */
[----:B------:R-:W-:Y:S01]  /*f570*/  UIMAD.WIDE.U32 UR8, UR11, UR8, URZ ;  /* 0x000000080b0872a5 */ /* 0x000fe2000f8e003f */
[----:B------:R-:W-:Y:S01]  /*f580*/  ULDC UR13, c[0x0][0x404] ;  /* 0x00010100000d7ab9 */ /* 0x000fe20000000800 */
[----:B------:R-:W-:Y:S01]  /*f590*/  ULDC UR14, c[0x0][0x288] ;  /* 0x0000a200000e7ab9 */ /* 0x000fe20000000800 */
[----:B------:R-:W-:Y:S01]  /*f5a0*/  @UP1 ULDC UR16, c[0x0][0xdc0] ;  /* 0x0003700000101ab9 */ /* 0x000fe20000000800 */
[----:B------:R-:W-:Y:S01]  /*f5b0*/  UMOV UR43, UR11 ;  /* 0x0000000b002b7c82 */ /* 0x000fe20008000000 */
[----:B------:R-:W-:-:S02]  /*f5c0*/  USEL UR13, UR13, 0x1, UP0 ;  /* 0x000000010d0d7887 */ /* 0x000fc40008000000 */
[----:B------:R-:W-:Y:S02]  /*f5d0*/  UIADD3 UR10, UR41, 0x40, -UR14 ;  /* 0x00000040290a7890 */ /* 0x000fe4000fffe80e */
[----:B------:R-:W-:Y:S01]  /*f5e0*/  @UP1 USHF.R.U32.HI UR43, URZ, UR16, UR9 ;  /* 0x000000103f2b1299 */ /* 0x000fe20008011609 */
[----:B------:R-:W-:Y:S02]  /*f5f0*/  ULDC UR15, c[0x0][0x2e0] ;  /* 0x0000b800000f7ab9 */ /* 0x000fe40000000800 */
[----:B------:R-:W-:Y:S02]  /*f600*/  UIMAD UR8, UR13, UR15, UR10 ;  /* 0x0000000f0d0872a4 */ /* 0x000fe4000f8e020a */
[----:B------:R-:W-:Y:S02]  /*f610*/  UIADD3 UR42, -UR43, URZ, URZ ;  /* 0x0000003f2b2a7290 */ /* 0x000fe4000fffe13f */
[----:B------:R-:W-:Y:S02]  /*f620*/  UIADD3 UR6, UR8, UR6, URZ ;  /* 0x0000000608067290 */ /* 0x000fe4000fffe03f */
[----:B------:R-:W-:Y:S01]  /*f630*/  UIMAD UR42, UR12, UR42, UR11 ;  /* 0x0000002a0c2a72a4 */ /* 0x000fe2000f8e020b */
[----:B------:R-:W-:Y:S11]  /*f640*/  @!P1 BRA `(.L_x_1386) ;  /* 0x0000000000449947 */ /* 0x000ff60003800000 */
        /* <DEDUP_REMOVED lines=10> */
.L_x_1387:
[----:B------:R-:W-:-:S11]  /*f6f0*/  UISETP.NE.AND UP0, UPT, UR7, 0x1, UPT ;  /* 0x000000010700788c */ /* 0x000fd6000bf05270 */
[----:B------:R-:W-:Y:S02]  /*f700*/  @UP0 ULDC.64 UR16, c[0x0][0x9e8] ;  /* 0x00027a0000100ab9 */ /* 0x000fe40000000a00 */
[----:B------:R-:W-:-:S04]  /*f710*/  UIMAD.WIDE.U32 UR8, UR10, UR16, URZ ;  /* 0x000000100a0872a5 */ /* 0x000fc8000f8e003f */
[----:B------:R-:W-:-:S12]  /*f720*/  @UP0 USHF.R.U32.HI UR10, URZ, UR17, UR9 ;  /* 0x000000113f0a0299 */ /* 0x000fd80008011609 */
.L_x_1388:
[----:B------:R-:W-:-:S04]  /*f730*/  UIMAD UR10, UR10, UR7, UR7 ;  /* 0x000000070a0a72a4 */ /* 0x000fc8000f8e0207 */
[----:B------:R-:W-:-:S04]  /*f740*/  UISETP.LT.AND UP0, UPT, UR6, UR10, UPT ;  /* 0x0000000a0600728c */ /* 0x000fc8000bf01270 */
[----:B------:R-:W-:-:S12]  /*f750*/  USEL UR6, UR6, UR10, UP0 ;  /* 0x0000000a06067287 */ /* 0x000fd80008000000 */
.L_x_1386:
[----:B------:R-:W-:Y:S02]  /*f760*/  UIMAD UR9, UR13, UR15, 0x3f ;  /* 0x0000003f0d0974a4 */ /* 0x000fe4000f8e020f */
[----:B------:R-:W-:Y:S02]  /*f770*/  UIADD3 UR6, UR6, 0x3f, URZ ;  /* 0x0000003f06067890 */ /* 0x000fe4000fffe03f */
[----:B------:R-:W-:Y:S02]  /*f780*/  USHF.R.S32.HI UR10, URZ, 0x1f, UR9 ;  /* 0x0000001f3f0a7899 */ /* 0x000fe40008011409 */
[----:B------:R-:W-:Y:S02]  /*f790*/  USHF.R.S32.HI UR8, URZ, 0x1f, UR6 ;  /* 0x0000001f3f087899 */ /* 0x000fe40008011406 */
[----:B------:R-:W-:Y:S02]  /*f7a0*/  ULEA.HI UR10, UR10, UR9, URZ, 0x6 ;  /* 0x000000090a0a7291 */ /* 0x000fe4000f8f303f */
[----:B------:R-:W-:-:S02]  /*f7b0*/  ULEA.HI UR8, UR8, UR6, URZ, 0x6 ;  /* 0x0000000608087291 */ /* 0x000fc4000f8f303f */
[----:B------:R-:W-:Y:S02]  /*f7c0*/  UIADD3 UR6, UR41, -UR14, URZ ;  /* 0x8000000e29067290 */ /* 0x000fe4000fffe03f */
[----:B------:R-:W-:Y:S02]  /*f7d0*/  USHF.R.S32.HI UR39, URZ, 0x6, UR10 ;  /* 0x000000063f277899 */ /* 0x000fe4000801140a */
[----:B------:R-:W-:Y:S02]  /*f7e0*/  USHF.R.S32.HI UR8, URZ, 0x6, UR8 ;  /* 0x000000063f087899 */ /* 0x000fe40008011408 */
[----:B------:R-:W-:Y:S02]  /*f7f0*/  UIMAD UR6, UR13, UR15, UR6 ;  /* 0x0000000f0d0672a4 */ /* 0x000fe4000f8e0206 */
[----:B------:R-:W-:Y:S01]  /*f800*/  UISETP.LT.AND UP0, UPT, UR39, UR8, UPT ;  /* 0x000000082700728c */ /* 0x000fe2000bf01270 */
[----:B------:R-:W-:Y:S02]  /*f810*/  ULDC UR10, c[0x0][0x9dc] ;  /* 0x00027700000a7ab9 */ /* 0x000fe40000000800 */
[----:B------:R-:W-:-:S02]  /*f820*/  UIADD3 UR10, UR6, -UR10, URZ ;  /* 0x8000000a060a7290 */ /* 0x000fc4000fffe03f */
[----:B------:R-:W-:Y:S01]  /*f830*/  USEL UR39, UR39, UR8, UP0 ;  /* 0x0000000827277287 */ /* 0x000fe20008000000 */
[----:B------:R-:W-:Y:S11]  /*f840*/  @!P1 BRA `(.L_x_1389) ;  /* 0x0000000000449947 */ /* 0x000ff60003800000 */
        /* <DEDUP_REMOVED lines=10> */
.L_x_1390:
[----:B------:R-:W-:-:S11]  /*f8f0*/  UISETP.NE.AND UP0, UPT, UR7, 0x1, UPT ;  /* 0x000000010700788c */ /* 0x000fd6000bf05270 */
[----:B------:R-:W-:Y:S02]  /*f900*/  @UP0 ULDC.64 UR12, c[0x0][0x9e8] ;  /* 0x00027a00000c0ab9 */ /* 0x000fe40000000a00 */
[----:B------:R-:W-:-:S04]  /*f910*/  UIMAD.WIDE.U32 UR8, UR6, UR12, URZ ;  /* 0x0000000c060872a5 */ /* 0x000fc8000f8e003f */
[----:B------:R-:W-:-:S12]  /*f920*/  @UP0 USHF.R.U32.HI UR6, URZ, UR13, UR9 ;  /* 0x0000000d3f060299 */ /* 0x000fd80008011609 */
.L_x_1391:
[----:B------:R-:W-:-:S04]  /*f930*/  UIMAD UR6, UR6, UR7, URZ ;  /* 0x00000007060672a4 */ /* 0x000fc8000f8e023f */
[----:B------:R-:W-:-:S04]  /*f940*/  UISETP.LT.AND UP0, UPT, UR10, UR6, UPT ;  /* 0x000000060a00728c */ /* 0x000fc8000bf01270 */
[----:B------:R-:W-:-:S12]  /*f950*/  USEL UR10, UR10, UR6, !UP0 ;  /* 0x000000060a0a7287 */ /* 0x000fd8000c000000 */
.L_x_1389:
[----:B------:R-:W-:Y:S01]  /*f960*/  USHF.R.S32.HI UR6, URZ, 0x1f, UR10 ;  /* 0x0000001f3f067899 */ /* 0x000fe2000801140a */
[----:B------:R-:W-:Y:S03]  /*f970*/  BSSY B6, `(.L_x_1392) ;  /* 0x0000284000067945 */ /* 0x000fe60003800000 */
[----:B------:R-:W-:-:S04]  /*f980*/  ULEA.HI UR6, UR6, UR10, URZ, 0x6 ;  /* 0x0000000a06067291 */ /* 0x000fc8000f8f303f */
[----:B------:R-:W-:-:S04]  /*f990*/  USHF.R.S32.HI UR6, URZ, 0x6, UR6 ;  /* 0x000000063f067899 */ /* 0x000fc80008011406 */
[----:B------:R-:W-:-:S04]  /*f9a0*/  UISETP.LT.AND UP0, UPT, URZ, UR6, UPT ;  /* 0x000000063f00728c */ /* 0x000fc8000bf01270 */
[----:B------:R-:W-:-:S04]  /*f9b0*/  USEL UR38, URZ, UR6, !UP0 ;  /* 0x000000063f267287 */ /* 0x000fc8000c000000 */
[----:B------:R-:W-:-:S06]  /*f9c0*/  UISETP.GT.AND UP0, UPT, UR39, UR38, UPT ;  /* 0x000000262700728c */ /* 0x000fcc000bf04270 */
[----:B------:R-:W-:-:S13]  /*f9d0*/  PLOP3.LUT P0, PT, PT, PT, UP0, 0x80, 0x0 ;  /* 0x000000000000781c */ /* 0x000fda0003f0f008 */
[----:B------:R-:W-:Y:S05]  /*f9e0*/  @P0 BRA `(.L_x_1393) ;  /* 0x0000000000400947 */ /* 0x000fea0003800000 */
[----:B------:R-:W-:Y:S02]  /*f9f0*/  ISETP.NE.AND P0, PT, R19, RZ, PT ;  /* 0x000000ff1300720c */ /* 0x000fe40003f05270 */
[----:B------:R-:W-:-:S11]  /*fa00*/  MOV R13, R18 ;  /* 0x00000012000d7202 */ /* 0x000fd60000000f00 */
[----:B------:R-:W-:Y:S05]  /*fa10*/  @P0 BRA `(.L_x_1394) ;  /* 0x0000002400e40947 */ /* 0x000fea0003800000 */
[----:B------:R-:W1:Y:S01]  /*fa20*/  S2R R5, SR_LANEID ;  /* 0x0000000000057919 */ /* 0x000e620000000000 */
[----:B------:R-:W-:Y:S01]  /*fa30*/  VOTEU.ANY UR6, UPT, PT ;  /* 0x0000000000067886 */ /* 0x000fe200038e0100 */
[----:B------:R-:W2:Y:S01]  /*fa40*/  LDC.64 R2, c[0x0][0xdf0] ;  /* 0x00037c00ff027b82 */ /* 0x000ea20000000a00 */
[----:B------:R-:W1:Y:S02]  /*fa50*/  FLO.U32 R0, UR6 ;  /* 0x0000000600007d00 */ /* 0x000e6400080e0000 */
[----:B-1----:R-:W-:-:S06]  /*fa60*/  ISETP.EQ.U32.AND P0, PT, R0, R5, PT ;  /* 0x000000050000720c */ /* 0x002fcc0003f02070 */
[----:B------:R-:W2:Y:S07]  /*fa70*/  POPC R5, UR6 ;  /* 0x0000000600057d09 */ /* 0x000eae0008000000 */
[----:B--2---:R-:W2:Y:S01]  /*fa80*/  @P0 ATOMG.E.ADD.STRONG.GPU PT, R3, desc[UR50][R2.64], R5 ;  /* 0x00000005020309a8 */ /* 0x004ea200081ee1f2 */
[----:B------:R-:W1:Y:S02]  /*fa90*/  S2R R4, SR_LTMASK ;  /* 0x0000000000047919 */ /* 0x000e640000003900 */
[----:B-1----:R-:W-:-:S04]  /*faa0*/  LOP3.LUT R4, R4, UR6, RZ, 0xc0, !PT ;  /* 0x0000000604047c12 */ /* 0x002fc8000f8ec0ff */
[----:B------:R-:W1:Y:S01]  /*fab0*/  POPC R13, R4 ;  /* 0x00000004000d7309 */ /* 0x000e620000000000 */
[----:B--2---:R-:W1:Y:S02]  /*fac0*/  SHFL.IDX PT, R0, R3, R0, 0x1f ;  /* 0x00001f0003007589 */ /* 0x004e6400000e0000 */
[----:B-1----:R-:W-:Y:S01]  /*fad0*/  IADD3 R13, R0, UR44, R13 ;  /* 0x0000002c000d7c10 */ /* 0x002fe2000fffe00d */
[----:B------:R-:W-:Y:S06]  /*fae0*/  BRA `(.L_x_1394) ;  /* 0x0000002400b07947 */ /* 0x000fec0003800000 */
.L_x_1393:
[----:B------:R-:W1:Y:S01]  /*faf0*/  S2UR UR4, SR_CgaCtaId ;  /* 0x00000000000479c3 */ /* 0x000e620000008800 */
[----:B------:R-:W-:Y:S02]  /*fb00*/  UMOV UR37, 0x400 ;  /* 0x0000040000257882 */ /* 0x000fe40000000000 */
[----:B-1----:R-:W-:-:S04]  /*fb10*/  ULEA UR37, UR4, UR37, 0x18 ;  /* 0x0000002504257291 */ /* 0x002fc8000f8ec03f */
[----:B------:R-:W-:-:S04]  /*fb20*/  UIADD3 UR4, UR37, 0x22400, URZ ;  /* 0x0002240025047890 */ /* 0x000fc8000fffe03f */
[----:B------:R-:W-:-:S06]  /*fb30*/  ULOP3.LUT UP0, URZ, UR4, 0x3ff, URZ, 0xc0, !UPT ;  /* 0x000003ff043f7892 */ /* 0x000fcc000f80c03f */
[----:B------:R-:W-:-:S13]  /*fb40*/  PLOP3.LUT P0, PT, PT, PT, UP0, 0x80, 0x0 ;  /* 0x000000000000781c */ /* 0x000fda0003f0f008 */
[----:B------:R-:W-:Y:S05]  /*fb50*/  @!P0 BRA `(.L_x_1395) ;  /* 0x0000000000408947 */ /* 0x000fea0003800000 */
[----:B------:R-:W-:Y:S01]  /*fb60*/  MOV R2, 0x0 ;  /* 0x0000000000027802 */ /* 0x000fe20000000f00 */
[----:B------:R-:W-:Y:S01]  /*fb70*/  ULDC.64 UR6, c[0x4][0x88] ;  /* 0x0100220000067ab9 */ /* 0x000fe20000000a00 */
[----:B------:R-:W-:Y:S01]  /*fb80*/  ULDC.64 UR8, c[0x4][0x90] ;  /* 0x0100240000087ab9 */ /* 0x000fe20000000a00 */
[----:B------:R-:W-:Y:S01]  /*fb90*/  ULDC.64 UR4, c[0x4][0x8] ;  /* 0x0100020000047ab9 */ /* 0x000fe20000000a00 */
[----:B------:R-:W-:Y:S01]  /*fba0*/  IMAD.U32 R4, RZ, RZ, UR6 ;  /* 0x00000006ff047e24 */ /* 0x000fe2000f8e00ff */
[----:B------:R-:W-:Y:S01]  /*fbb0*/  MOV R5, UR7 ;  /* 0x0000000700057c02 */ /* 0x000fe20008000f00 */
[----:B------:R-:W1:Y:S01]  /*fbc0*/  LDC.64 R2, c[0x4][R2] ;  /* 0x0100000002027b82 */ /* 0x000e620000000a00 */
[----:B------:R-:W-:Y:S01]  /*fbd0*/  IMAD.U32 R6, RZ, RZ, UR8 ;  /* 0x00000008ff067e24 */ /* 0x000fe2000f8e00ff */
[----:B------:R-:W-:Y:S01]  /*fbe0*/  MOV R7, UR9 ;  /* 0x0000000900077c02 */ /* 0x000fe20008000f00 */
[----:B------:R-:W-:Y:S01]  /*fbf0*/  IMAD.U32 R10, RZ, RZ, UR4 ;  /* 0x00000004ff0a7e24 */ /* 0x000fe2000f8e00ff */
[----:B------:R-:W-:Y:S01]  /*fc00*/  MOV R11, UR5 ;  /* 0x00000005000b7c02 */ /* 0x000fe20008000f00 */
[----:B------:R-:W-:Y:S01]  /*fc10*/  IMAD.MOV.U32 R8, RZ, RZ, 0x70 ;  /* 0x00000070ff087424 */ /* 0x000fe200078e00ff */
[----:B------:R-:W-:Y:S01]  /*fc20*/  MOV R12, 0x1 ;  /* 0x00000001000c7802 */ /* 0x000fe20000000f00 */
[----:B------:R-:W-:-:S07]  /*fc30*/  IMAD.MOV.U32 R13, RZ, RZ, RZ ;  /* 0x000000ffff0d7224 */ /* 0x000fce00078e00ff */
[----:B------:R-:W-:-:S07]  /*fc40*/  LEPC R20, `(.L_x_1395) ;  /* 0x000000001014794e */ /* 0x000fce0000000000 */
[----:B-1----:R-:W-:Y:S05]  /*fc50*/  CALL.ABS.NOINC R2 ;  /* 0x0000000002007343 */ /* 0x002fea0003c00000 */
.L_x_1395:
        /* <DEDUP_REMOVED lines=13> */
[----:B------:R-:W-:Y:S01]  /*fd30*/  MOV R10, UR4 ;  /* 0x00000004000a7c02 */ /* 0x000fe20008000f00 */
[----:B------:R-:W-:Y:S01]  /*fd40*/  IMAD.U32 R11, RZ, RZ, UR5 ;  /* 0x00000005ff0b7e24 */ /* 0x000fe2000f8e00ff */
[----:B------:R-:W-:Y:S01]  /*fd50*/  MOV R8, 0x70 ;  /* 0x0000007000087802 */ /* 0x000fe20000000f00 */
[----:B------:R-:W-:Y:S01]  /*fd60*/  IMAD.MOV.U32 R12, RZ, RZ, 0x1 ;  /* 0x00000001ff0c7424 */ /* 0x000fe200078e00ff */
[----:B-1----:R-:W-:-:S07]  /*fd70*/  MOV R13, RZ ;  /* 0x000000ff000d7202 */ /* 0x002fce0000000f00 */
[----:B------:R-:W-:-:S07]  /*fd80*/  LEPC R20, `(.L_x_1397) ;  /* 0x000000001014794e */ /* 0x000fce0000000000 */
[----:B--2---:R-:W-:Y:S05]  /*fd90*/  CALL.ABS.NOINC R2 ;  /* 0x0000000002007343 */ /* 0x004fea0003c00000 */
.L_x_1397:
        /* <DEDUP_REMOVED lines=16> */
.L_x_1396:
[----:B------:R-:W-:Y:S01]  /*fea0*/  ULDC.64 UR4, c[0x0][0x9f8] ;  /* 0x00027e0000047ab9 */ /* 0x000fe20000000a00 */
[----:B------:R-:W-:Y:S01]  /*feb0*/  MOV R5, UR43 ;  /* 0x0000002b00057c02 */ /* 0x000fe20008000f00 */
[----:B------:R-:W-:Y:S01]  /*fec0*/  IMAD.U32 R6, RZ, RZ, UR43 ;  /* 0x0000002bff067e24 */ /* 0x000fe2000f8e00ff */
[----:B------:R-:W-:Y:S01]  /*fed0*/  ISETP.NE.U32.AND P0, PT, RZ, UR4, PT ;  /* 0x00000004ff007c0c */ /* 0x000fe2000bf05070 */
[----:B------:R-:W1:Y:S03]  /*fee0*/  LDC R0, c[0x0][0x428] ;  /* 0x00010a00ff007b82 */ /* 0x000e660000000800 */
[----:B------:R-:W-:-:S13]  /*fef0*/  ISETP.NE.AND.EX P0, PT, RZ, UR5, PT, P0 ;  /* 0x00000005ff007c0c */ /* 0x000fda000bf05300 */
[----:B------:R-:W2:Y:S02]  /*ff00*/  @P0 LDC.64 R2, c[0x0][0x9f8] ;  /* 0x00027e00ff020b82 */ /* 0x000ea40000000a00 */
[----:B--2---:R-:W-:-:S05]  /*ff10*/  @P0 IMAD.WIDE R2, R5, 0x4, R2 ;  /* 0x0000000405020825 */ /* 0x004fca00078e0202 */
[----:B------:R2:W3:Y:S01]  /*ff20*/  @P0 LDG.E R6, desc[UR50][R2.64] ;  /* 0x0000003202060981 */ /* 0x0004e2000c1e1900 */
[----:B-1----:R-:W-:Y:S01]  /*ff30*/  ISETP.NE.AND P0, PT, R0, 0x1, PT ;  /* 0x000000010000780c */ /* 0x002fe20003f05270 */
[----:B------:R-:W-:Y:S01]  /*ff40*/  UMOV UR40, URZ ;  /* 0x0000003f00287c82 */ /* 0x000fe20008000000 */
[----:B------:R-:W-:Y:S01]  /*ff50*/  ISETP.NE.AND P1, PT, R19, RZ, PT ;  /* 0x000000ff1300720c */ /* 0x000fe20003f25270 */
[----:B------:R-:W-:Y:S01]  /*ff60*/  IMAD.U32 R10, RZ, RZ, UR39 ;  /* 0x00000027ff0a7e24 */ /* 0x000fe2000f8e00ff */
[----:B------:R-:W-:Y:S01]  /*ff70*/  MOV R0, UR42 ;  /* 0x0000002a00007c02 */ /* 0x000fe20008000f00 */
[----:B------:R-:W-:-:S03]  /*ff80*/  UMOV UR6, 0xffffffff ;  /* 0xffffffff00067882 */ /* 0x000fc60000000000 */
[----:B------:R-:W-:Y:S01]  /*ff90*/  IADD3 R10, R10, -0x1, RZ ;  /* 0xffffffff0a0a7810 */ /* 0x000fe20007ffe0ff */
[----:B--2---:R-:W1:Y:S06]  /*ffa0*/  LDC.64 R2, c[0x0][0x3f8] ;  /* 0x0000fe00ff027b82 */ /* 0x004e6c0000000a00 */
[----:B------:R-:W-:Y:S02]  /*ffb0*/  VOTEU.ALL UP1, P1 ;  /* 0x00000000003f7886 */ /* 0x000fe40000820000 */
[----:B------:R-:W2:Y:S03]  /*ffc0*/  @P0 LDC R4, c[0x0][0x42c] ;  /* 0x00010b00ff040b82 */ /* 0x000ea60000000800 */
[----:B------:R-:W-:-:S04]  /*ffd0*/  @!UP1 UIADD3 UR4, UP0, UR46, 0x270, URZ ;  /* 0x000002702e049890 */ /* 0x000fc8000ff1e03f */
[----:B------:R-:W-:Y:S01]  /*ffe0*/  @!UP1 UIADD3.X UR5, URZ, UR47, URZ, UP0, !UPT ;  /* 0x0000002f3f059290 */ /* 0x000fe200087fe43f */
[----:B------:R-:W4:Y:S08]  /*fff0*/  @P0 LDC R5, c[0x0][0x430] ;  /* 0x00010c00ff050b82 */ /* 0x000f300000000800 */
[----:B------:R1:W-:Y:S01]  /*10000*/  @!UP1 UTMAPF.L2.4D [UR40], [UR4] ;  /* 0x00000028040095b8 */ /* 0x0003e20008018000 */
[----:B--2---:R-:W-:-:S05]  /*10010*/  @P0 IMAD.HI.U32 R4, R4, UR42, RZ ;  /* 0x0000002a04040c27 */ /* 0x004fca000f8e00ff */
[----:B----4-:R-:W-:Y:S02]  /*10020*/  @P0 SHF.R.U32.HI R0, RZ, R5, R4 ;  /* 0x00000005ff000219 */ /* 0x010fe40000011604 */
[----:B-1----:R-:W-:-:S04]  /*10030*/  ISETP.NE.U32.AND P0, PT, R2, RZ, PT ;  /* 0x000000ff0200720c */ /* 0x002fc80003f05070 */
[----:B------:R-:W-:-:S04]  /*10040*/  ISETP.NE.AND.EX P0, PT, R3, RZ, PT, P0 ;  /* 0x000000ff0300720c */ /* 0x000fc80003f05300 */
[----:B---3--:R-:W-:Y:S01]  /*10050*/  SEL R4, R6, RZ, !P0 ;  /* 0x000000ff06047207 */ /* 0x008fe20004000000 */
[----:B------:R-:W-:Y:S08]  /*10060*/  BRA.DIV UR6, `(.L_x_1398) ;  /* 0x0000002a06547947 */ /* 0x000ff0000b800000 */
.L_x_1450:
[----:B------:R-:W-:Y:S01]  /*10070*/  UMOV UR4, 0xffffffff ;  /* 0xffffffff00047882 */ /* 0x000fe20000000000 */
[----:B------:R-:W-:Y:S02]  /*10080*/  SHF.R.S32.HI R7, RZ, 0x1f, R6 ;  /* 0x0000001fff077819 */ /* 0x000fe40000011406 */
[----:B------:R-:W-:Y:S05]  /*10090*/  BRA.DIV UR4, `(.L_x_1399) ;  /* 0x0000002a04747947 */ /* 0x000fea000b800000 */
[----:B------:R-:W-:-:S13]  /*100a0*/  ELECT P6, URZ, PT ;  /* 0x00000000003f782f */ /* 0x000fda00038c0000 */
.L_x_1453:
[----:B------:R-:W-:Y:S05]  /*100b0*/  @!P6 BRA `(.L_x_1400) ;  /* 0x0000000000c4e947 */ /* 0x000fea0003800000 */
[----:B------:R-:W-:Y:S01]  /*100c0*/  IMAD.MOV.U32 R4, RZ, RZ, R6 ;  /* 0x000000ffff047224 */ /* 0x000fe200078e0006 */
[----:B------:R-:W-:Y:S06]  /*100d0*/  @!P0 BRA `(.L_x_1401) ;  /* 0x0000000000488947 */ /* 0x000fec0003800000 */
[----:B------:R-:W1:Y:S01]  /*100e0*/  LDC R11, c[0x0][0x41c] ;  /* 0x00010700ff0b7b82 */ /* 0x000e620000000800 */
[----:B------:R-:W-:Y:S01]  /*100f0*/  MOV R12, R10 ;  /* 0x0000000a000c7202 */ /* 0x000fe20000000f00 */
[----:B------:R-:W-:Y:S02]  /*10100*/  ULDC.64 UR4, c[0x0][0x408] ;  /* 0x0001020000047ab9 */ /* 0x000fe40000000a00 */
        /* <DEDUP_REMOVED lines=11> */
[----:B------:R-:W-:-:S05]  /*101c0*/  LEA.HI.X R9, R4, R3, R5, 0x2, P2 ;  /* 0x0000000304097211 */ /* 0x000fca00010f1405 */
[----:B------:R1:W5:Y:S01]  /*101d0*/  LDG.E R4, desc[UR50][R8.64] ;  /* 0x0000003208047981 */ /* 0x000362000c1e1900 */
[----:B------:R-:W-:-:S04]  /*101e0*/  IMAD.MOV R5, RZ, RZ, -R12 ;  /* 0x000000ffff057224 */ /* 0x000fc800078e0a0c */
[----:B------:R-:W-:-:S07]  /*101f0*/  IMAD R10, R11, R5, R10 ;  /* 0x000000050b0a7224 */ /* 0x000fce00078e020a */
.L_x_1401:
[----:B-1----:R-:W-:Y:S01]  /*10200*/  LEA R8, R16, UR37, 0x3 ;  /* 0x0000002510087c11 */ /* 0x002fe2000f8e18ff */
[----:B------:R-:W1:Y:S01]  /*10210*/  S2R R9, SR_TID.X ;  /* 0x0000000000097919 */ /* 0x000e620000002100 */
[----:B------:R-:W-:-:S04]  /*10220*/  SHF.L.U32 R5, R17, 0x1f, RZ ;  /* 0x0000001f11057819 */ /* 0x000fc800000006ff */
[----:B------:R-:W2:Y:S01]  /*10230*/  SYNCS.PHASECHK.TRANS64.TRYWAIT P2, [R8+URZ+0x28c40], R5 ;  /* 0x028c4005080075a7 */ /* 0x000ea2000804017f */
[----:B-1----:R-:W-:-:S04]  /*10240*/  LOP3.LUT R9, R9, 0x7f, RZ, 0xc0, !PT ;  /* 0x0000007f09097812 */ /* 0x002fc800078ec0ff */
[----:B------:R-:W-:Y:S01]  /*10250*/  ISETP.NE.AND P3, PT, R9, RZ, PT ;  /* 0x000000ff0900720c */ /* 0x000fe20003f65270 */
[----:B--2---:R-:W-:-:S12]  /*10260*/  @!P2 BRA `(.L_x_1402) ;  /* 0x000000280020a947 */ /* 0x004fd80003800000 */
.L_x_1454:
[----:B------:R-:W-:Y:S05]  /*10270*/  @P3 BRA `(.L_x_1403) ;  /* 0x0000000000143947 */ /* 0x000fea0003800000 */
[----:B------:R-:W-:Y:S02]  /*10280*/  ISETP.NE.AND P2, PT, R19, RZ, PT ;  /* 0x000000ff1300720c */ /* 0x000fe40003f45270 */
[----:B-1----:R-:W-:-:S04]  /*10290*/  MOV R5, 0x2000 ;  /* 0x0000200000057802 */ /* 0x002fc80000000f00 */
[----:B------:R2:W-:Y:S07]  /*102a0*/  SYNCS.ARRIVE.TRANS64 RZ, [R8+URZ+0x28c30], R5 ;  /* 0x028c300508ff79a7 */ /* 0x0005ee000800003f */
[----:B------:R-:W-:Y:S05]  /*102b0*/  @!P2 BRA `(.L_x_1403) ;  /* 0x000000000004a947 */ /* 0x000fea0003800000 */
[----:B------:R-:W-:Y:S01]  /*102c0*/  BPT.TRAP 0x1 ;  /* 0x000000040000795c */ /* 0x000fe20000300000 */
.L_x_1403:
        /* <DEDUP_REMOVED lines=8> */
[----:B-----5:R-:W-:Y:S01]  /*10350*/  R2UR UR13, R4 ;  /* 0x00000000040d72ca */ /* 0x020fe200000e0000 */
[----:B------:R-:W-:-:S04]  /*10360*/  UMOV UR10, URZ ;  /* 0x0000003f000a7c82 */ /* 0x000fc80008000000 */
[----:B------:R-:W-:Y:S02]  /*10370*/  ULEA UR8, UR8, UR37, 0xd ;  /* 0x0000002508087291 */ /* 0x000fe4000f8e683f */
[----:B------:R-:W-:Y:S02]  /*10380*/  UIADD3 UR9, UR9, 0x28c30, URZ ;  /* 0x00028c3009097890 */ /* 0x000fe4000fffe03f */
[----:B------:R-:W-:Y:S02]  /*10390*/  USHF.L.U32 UR11, UR11, 0x6, URZ ;  /* 0x000000060b0b7899 */ /* 0x000fe4000800063f */
[----:B------:R-:W-:-:S09]  /*103a0*/  UIADD3 UR8, UR8, 0x22400, URZ ;  /* 0x0002240008087890 */ /* 0x000fd2000fffe03f */
[----:B------:R3:W-:Y:S02]  /*103b0*/  UTMALDG.4D [UR8], [UR4], desc[UR6] ;  /* 0x00000608040075b4 */ /* 0x0007e40008019000 */
[----:B---3--:R-:W-:Y:S01]  /*103c0*/  NOP ;  /* 0x0000000000007918 */ /* 0x008fe20000000000 */
.L_x_1400:
[----:B------:R-:W-:Y:S05]  /*103d0*/  WARPSYNC.ALL ;  /* 0x0000000000007948 */ /* 0x000fea0003800000 */
[----:B------:R-:W-:Y:S01]  /*103e0*/  BAR.SYNC.DEFER_BLOCKING 0x8, 0xa0 ;  /* 0x0202800000007b1d */ /* 0x000fe20000010000 */
[----:B------:R-:W-:Y:S01]  /*103f0*/  ELECT P2, URZ, PT ;  /* 0x00000000003f782f */ /* 0x000fe20003840000 */
[----:B------:R-:W-:Y:S02]  /*10400*/  UIADD3 UR45, UR45, 0x1, URZ ;  /* 0x000000012d2d7890 */ /* 0x000fe4000fffe03f */
[----:B------:R-:W-:Y:S02]  /*10410*/  UIADD3 UR6, UP0, UR46, 0x270, URZ ;  /* 0x000002702e067890 */ /* 0x000fe4000ff1e03f */
[----:B------:R-:W-:-:S02]  /*10420*/  ULEA.HI UR4, UR45, UR45, URZ, 0x1 ;  /* 0x0000002d2d047291 */ /* 0x000fc4000f8f083f */
[----:B------:R-:W-:Y:S02]  /*10430*/  UIADD3 UR8, UR37, 0x20400, URZ ;  /* 0x0002040025087890 */ /* 0x000fe4000fffe03f */
[----:B------:R-:W-:Y:S02]  /*10440*/  ULOP3.LUT UR4, UR4, 0xfffffffe, URZ, 0xc0, !UPT ;  /* 0xfffffffe04047892 */ /* 0x000fe4000f8ec03f */
[----:B------:R-:W-:Y:S02]  /*10450*/  UIADD3 UR9, UR37, 0x28c00, URZ ;  /* 0x00028c0025097890 */ /* 0x000fe4000fffe03f */
[----:B-12---:R-:W-:Y:S01]  /*10460*/  @P2 IMAD.MOV.U32 R5, RZ, RZ, 0x2000 ;  /* 0x00002000ff052424 */ /* 0x006fe200078e00ff */
[----:B------:R-:W-:Y:S02]  /*10470*/  UIADD3 UR4, UR45, -UR4, URZ ;  /* 0x800000042d047290 */ /* 0x000fe4000fffe03f */
[----:B------:R-:W-:Y:S01]  /*10480*/  UIADD3.X UR7, URZ, UR47, URZ, UP0, !UPT ;  /* 0x0000002f3f077290 */ /* 0x000fe200087fe43f */
[----:B------:R-:W-:Y:S01]  /*10490*/  UMOV UR11, UR41 ;  /* 0x00000029000b7c82 */ /* 0x000fe20008000000 */
[----:B------:R-:W-:Y:S01]  /*104a0*/  UMOV UR12, UR42 ;  /* 0x0000002a000c7c82 */ /* 0x000fe20008000000 */
[----:B------:R-:W-:Y:S01]  /*104b0*/  UMOV UR13, UR43 ;  /* 0x0000002b000d7c82 */ /* 0x000fe20008000000 */
[----:B------:R-:W-:Y:S01]  /*104c0*/  UMOV UR5, 0x12f00000 ;  /* 0x12f0000000057882 */ /* 0x000fe20000000000 */
[----:B------:R-:W-:Y:S01]  /*104d0*/  UMOV UR10, URZ ;  /* 0x0000003f000a7c82 */ /* 0x000fe20008000000 */
[----:B------:R1:W-:Y:S02]  /*104e0*/  @P2 SYNCS.ARRIVE.TRANS64 RZ, [UR37+0x28c00], R5 ;  /* 0x028c0005ffff29a7 */ /* 0x0003e40008000025 */
[----:B-1----:R-:W-:Y:S01]  /*104f0*/  MOV R5, UR4 ;  /* 0x0000000400057c02 */ /* 0x002fe20008000f00 */
[----:B------:R-:W-:-:S02]  /*10500*/  UMOV UR4, 0x0 ;  /* 0x0000000000047882 */ /* 0x000fc40000000000 */
[----:B------:R1:W-:Y:S01]  /*10510*/  UTMALDG.4D [UR8], [UR6], desc[UR4] ;  /* 0x00000408060075b4 */ /* 0x0003e20008019000 */
[----:B------:R-:W-:-:S04]  /*10520*/  SHF.L.U32 R5, R5, 0x1f, RZ ;  /* 0x0000001f05057819 */ /* 0x000fc800000006ff */
[----:B------:R-:W2:Y:S02]  /*10530*/  SYNCS.PHASECHK.TRANS64.TRYWAIT P2, [UR37+0x28c20], R5 ;  /* 0x028c2005ff0075a7 */ /* 0x000ea40008040165 */
[----:B-12---:R-:W-:Y:S05]  /*10540*/  @!P2 BRA `(.L_x_1404) ;  /* 0x00000024007ca947 */ /* 0x006fea0003800000 */
.L_x_1455:
[----:B------:R-:W-:Y:S01]  /*10550*/  ULDC.64 UR4, c[0x0][0x408] ;  /* 0x0001020000047ab9 */ /* 0x000fe20000000a00 */
[----:B------:R-:W-:Y:S04]  /*10560*/  BSSY B0, `(.L_x_1405) ;  /* 0x0000042000007945 */ /* 0x000fe80003800000 */
[----:B------:R-:W-:Y:S05]  /*10570*/  @!P6 BRA `(.L_x_1406) ;  /* 0x000000040000e947 */ /* 0x000fea0003800000 */
[----:B-1----:R-:W-:Y:S01]  /*10580*/  LEA R8, R16, UR37, 0x3 ;  /* 0x0000002510087c11 */ /* 0x002fe2000f8e18ff */
[----:B------:R-:W1:Y:S01]  /*10590*/  S2R R9, SR_TID.X ;  /* 0x0000000000097919 */ /* 0x000e620000002100 */
[----:B------:R-:W-:-:S04]  /*105a0*/  SHF.L.U32 R5, R17, 0x1f, RZ ;  /* 0x0000001f11057819 */ /* 0x000fc800000006ff */
[----:B------:R-:W2:Y:S01]  /*105b0*/  SYNCS.PHASECHK.TRANS64.TRYWAIT P2, [R8+URZ+0x28c60], R5 ;  /* 0x028c6005080075a7 */ /* 0x000ea2000804017f */
[----:B-1----:R-:W-:-:S04]  /*105c0*/  LOP3.LUT R9, R9, 0x7f, RZ, 0xc0, !PT ;  /* 0x0000007f09097812 */ /* 0x002fc800078ec0ff */
[----:B------:R-:W-:Y:S01]  /*105d0*/  ISETP.NE.AND P3, PT, R9, RZ, PT ;  /* 0x000000ff0900720c */ /* 0x000fe20003f65270 */
[----:B--2---:R-:W-:-:S12]  /*105e0*/  @!P2 BRA `(.L_x_1407) ;  /* 0x00000024006ca947 */ /* 0x004fd80003800000 */
.L_x_1456:
[----:B------:R-:W-:Y:S05]  /*105f0*/  @P3 BRA `(.L_x_1408) ;  /* 0x0000000000143947 */ /* 0x000fea0003800000 */
[----:B------:R-:W-:Y:S01]  /*10600*/  ISETP.NE.AND P2, PT, R19, RZ, PT ;  /* 0x000000ff1300720c */ /* 0x000fe20003f45270 */
[----:B-1----:R-:W-:-:S04]  /*10610*/  IMAD.MOV.U32 R5, RZ, RZ, 0x10000 ;  /* 0x00010000ff057424 */ /* 0x002fc800078e00ff */
[----:B------:R2:W-:Y:S08]  /*10620*/  SYNCS.ARRIVE.TRANS64 RZ, [R8+URZ+0x28c50], R5 ;  /* 0x028c500508ff79a7 */ /* 0x0005f0000800003f */
[----:B------:R-:W-:Y:S05]  /*10630*/  @!P2 BRA `(.L_x_1408) ;  /* 0x000000000004a947 */ /* 0x000fea0003800000 */
[----:B------:R-:W-:Y:S01]  /*10640*/  BPT.TRAP 0x1 ;  /* 0x000000040000795c */ /* 0x000fe20000300000 */
.L_x_1408:
        /* <DEDUP_REMOVED lines=13> */
[----:B------:R-:W-:-:S02]  /*10720*/  ULEA UR16, UR16, UR37, 0x10 ;  /* 0x0000002510107291 */ /* 0x000fc4000f8e803f */
[----:B------:R-:W-:Y:S02]  /*10730*/  USHF.L.U32 UR11, UR11, 0x6, URZ ;  /* 0x000000060b0b7899 */ /* 0x000fe4000800063f */
[----:B------:R-:W-:Y:S02]  /*10740*/  UIADD3 UR9, UR9, 0x28c50, URZ ;  /* 0x00028c5009097890 */ /* 0x000fe4000fffe03f */
[----:B------:R-:W-:Y:S02]  /*10750*/  UIADD3 UR8, UR16, 0x400, URZ ;  /* 0x0000040010087890 */ /* 0x000fe4000fffe03f */
[----:B------:R-:W-:Y:S02]  /*10760*/  UIADD3 UR17, UR16, 0x2400, URZ ;  /* 0x0000240010117890 */ /* 0x000fe4000fffe03f */
[----:B------:R-:W-:Y:S02]  /*10770*/  UIADD3 UR19, UR16, 0x4400, URZ ;  /* 0x0000440010137890 */ /* 0x000fe4000fffe03f */
[----:B------:R-:W-:Y:S01]  /*10780*/  UIADD3 UR21, UR16, 0x6400, URZ ;  /* 0x0000640010157890 */ /* 0x000fe2000fffe03f */
[----:B------:R-:W-:-:S02]  /*10790*/  UMOV UR23, 0x100 ;  /* 0x0000010000177882 */ /* 0x000fc40000000000 */
[----:B------:R3:W-:Y:S01]  /*107a0*/  UTMALDG.4D [UR8], [UR14], desc[UR6] ;  /* 0x000006080e0075b4 */ /* 0x0007e20008019000 */
[----:B------:R-:W-:Y:S01]  /*107b0*/  UMOV UR24, 0x140 ;  /* 0x0000014000187882 */ /* 0x000fe20000000000 */
[----:B---3--:R-:W-:Y:S01]  /*107c0*/  UMOV UR8, UR17 ;  /* 0x0000001100087c82 */ /* 0x008fe20008000000 */
[----:B------:R-:W-:Y:S01]  /*107d0*/  UMOV UR10, UR18 ;  /* 0x00000012000a7c82 */ /* 0x000fe20008000000 */
[----:B------:R-:W-:Y:S01]  /*107e0*/  UIADD3 UR17, UR16, 0x8400, URZ ;  /* 0x0000840010117890 */ /* 0x000fe2000fffe03f */
[----:B------:R3:W-:Y:S01]  /*107f0*/  UTMALDG.4D [UR8], [UR14], desc[UR6] ;  /* 0x000006080e0075b4 */ /* 0x0007e20008019000 */
[----:B------:R-:W-:Y:S01]  /*10800*/  UIADD3 UR18, UR16, 0xa400, URZ ;  /* 0x0000a40010127890 */ /* 0x000fe2000fffe03f */
[----:B---3--:R-:W-:Y:S01]  /*10810*/  UMOV UR8, UR19 ;  /* 0x0000001300087c82 */ /* 0x008fe20008000000 */
[----:B------:R-:W-:Y:S01]  /*10820*/  UMOV UR10, UR20 ;  /* 0x00000014000a7c82 */ /* 0x000fe20008000000 */
[----:B------:R-:W-:Y:S01]  /*10830*/  UIADD3 UR19, UR16, 0xc400, URZ ;  /* 0x0000c40010137890 */ /* 0x000fe2000fffe03f */
[----:B------:R3:W-:Y:S02]  /*10840*/  UTMALDG.4D [UR8], [UR14], desc[UR6] ;  /* 0x000006080e0075b4 */ /* 0x0007e40008019000 */
[----:B---3--:R-:W-:Y:S01]  /*10850*/  UMOV UR8, UR21 ;  /* 0x0000001500087c82 */ /* 0x008fe20008000000 */
[----:B------:R-:W-:-:S02]  /*10860*/  UMOV UR10, UR22 ;  /* 0x00000016000a7c82 */ /* 0x000fc40008000000 */
[----:B------:R3:W-:Y:S02]  /*10870*/  UTMALDG.4D [UR8], [UR14], desc[UR6] ;  /* 0x000006080e0075b4 */ /* 0x0007e40008019000 */
[----:B---3--:R-:W-:Y:S01]  /*10880*/  UMOV UR8, UR17 ;  /* 0x0000001100087c82 */ /* 0x008fe20008000000 */
[----:B------:R-:W-:Y:S01]  /*10890*/  UMOV UR10, UR23 ;  /* 0x00000017000a7c82 */ /* 0x000fe20008000000 */
[----:B------:R-:W-:Y:S01]  /*108a0*/  UIADD3 UR17, UR16, 0xe400, URZ ;  /* 0x0000e40010117890 */ /* 0x000fe2000fffe03f */
[----:B------:R3:W-:Y:S02]  /*108b0*/  UTMALDG.4D [UR8], [UR14], desc[UR6] ;  /* 0x000006080e0075b4 */ /* 0x0007e40008019000 */
[----:B------:R-:W-:Y:S01]  /*108c0*/  UMOV UR16, 0x180 ;  /* 0x0000018000107882 */ /* 0x000fe20000000000 */
[----:B---3--:R-:W-:Y:S01]  /*108d0*/  UMOV UR8, UR18 ;  /* 0x0000001200087c82 */ /* 0x008fe20008000000 */
[----:B------:R-:W-:Y:S02]  /*108e0*/  UMOV UR10, UR24 ;  /* 0x00000018000a7c82 */ /* 0x000fe40008000000 */
[----:B------:R3:W-:Y:S02]  /*108f0*/  UTMALDG.4D [UR8], [UR14], desc[UR6] ;  /* 0x000006080e0075b4 */ /* 0x0007e40008019000 */
[----:B---3--:R-:W-:Y:S01]  /*10900*/  UMOV UR8, UR19 ;  /* 0x0000001300087c82 */ /* 0x008fe20008000000 */
[----:B------:R-:W-:Y:S01]  /*10910*/  UMOV UR10, UR16 ;  /* 0x00000010000a7c82 */ /* 0x000fe20008000000 */
[----:B------:R-:W-:Y:S01]  /*10920*/  UMOV UR16, 0x1c0 ;  /* 0x000001c000107882 */ /* 0x000fe20000000000 */
[----:B------:R3:W-:Y:S02]  /*10930*/  UTMALDG.4D [UR8], [UR14], desc[UR6] ;  /* 0x000006080e0075b4 */ /* 0x0007e40008019000 */
[----:B---3--:R-:W-:Y:S01]  /*10940*/  UMOV UR8, UR17 ;  /* 0x0000001100087c82 */ /* 0x008fe20008000000 */
[----:B------:R-:W-:-:S02]  /*10950*/  UMOV UR10, UR16 ;  /* 0x00000010000a7c82 */ /* 0x000fc40008000000 */
[----:B------:R3:W-:Y:S02]  /*10960*/  UTMALDG.4D [UR8], [UR14], desc[UR6] ;  /* 0x000006080e0075b4 */ /* 0x0007e40008019000 */
[----:B---3--:R-:W-:Y:S01]  /*10970*/  NOP ;  /* 0x0000000000007918 */ /* 0x008fe20000000000 */
.L_x_1406:
[----:B------:R-:W-:Y:S05]  /*10980*/  BSYNC B0 ;  /* 0x0000000000007941 */ /* 0x000fea0003800000 */
.L_x_1405:
[----:B------:R-:W-:-:S04]  /*10990*/  UIADD3 UR6, UR39, -0x2, URZ ;  /* 0xfffffffe27067890 */ /* 0x000fc8000fffe03f */
[----:B------:R-:W-:-:S06]  /*109a0*/  UISETP.GE.AND UP0, UPT, UR6, UR38, UPT ;  /* 0x000000260600728c */ /* 0x000fcc000bf06270 */
[----:B------:R-:W-:-:S13]  /*109b0*/  PLOP3.LUT P2, PT, PT, PT, UP0, 0x80, 0x0 ;  /* 0x000000000000781c */ /* 0x000fda0003f4f008 */
[----:B------:R-:W-:Y:S05]  /*109c0*/  @!P2 BRA `(.L_x_1409) ;  /* 0x0000001400a4a947 */ /* 0x000fea0003800000 */
[----:B------:R-:W-:Y:S02]  /*109d0*/  LOP3.LUT R9, RZ, UR38, RZ, 0x33, !PT ;  /* 0x00000026ff097c12 */ /* 0x000fe4000f8e33ff */
[----:B-12---:R-:W-:-:S04]  /*109e0*/  IADD3 R8, RZ, -UR39, RZ ;  /* 0x80000027ff087c10 */ /* 0x006fc8000fffe0ff */
[----:B------:R-:W-:Y:S02]  /*109f0*/  VIADDMNMX R9, R8, 0x1, R9, !PT ;  /* 0x0000000108097846 */ /* 0x000fe40007800109 */
[----:B------:R-:W-:-:S03]  /*10a00*/  MOV R8, UR6 ;  /* 0x0000000600087c02 */ /* 0x000fc60008000f00 */
[----:B------:R-:W-:-:S05]  /*10a10*/  VIADD R5, R9, UR39 ;  /* 0x0000002709057c36 */ /* 0x000fca0008000000 */
[----:B------:R-:W-:-:S04]  /*10a20*/  LOP3.LUT R5, R5, 0x1, RZ, 0xc0, !PT ;  /* 0x0000000105057812 */ /* 0x000fc800078ec0ff */
[----:B------:R-:W-:-:S13]  /*10a30*/  ISETP.NE.U32.AND P2, PT, R5, 0x1, PT ;  /* 0x000000010500780c */ /* 0x000fda0003f45070 */
[----:B------:R-:W-:Y:S05]  /*10a40*/  @P2 BRA `(.L_x_1410) ;  /* 0x0000000400cc2947 */ /* 0x000fea0003800000 */
[----:B------:R-:W-:Y:S01]  /*10a50*/  VIADD R16, R16, 0x1 ;  /* 0x0000000110107836 */ /* 0x000fe20000000000 */
[----:B------:R-:W-:Y:S04]  /*10a60*/  BSSY B0, `(.L_x_1411) ;  /* 0x000006f000007945 */ /* 0x000fe80003800000 */
[----:B------:R-:W-:-:S04]  /*10a70*/  ISETP.NE.AND P2, PT, R16, 0x2, PT ;  /* 0x000000021000780c */ /* 0x000fc80003f45270 */
[----:B------:R-:W-:Y:S02]  /*10a80*/  SEL R10, RZ, 0x1, P2 ;  /* 0x00000001ff0a7807 */ /* 0x000fe40001000000 */
[----:B------:R-:W-:Y:S02]  /*10a90*/  SEL R16, R16, RZ, P2 ;  /* 0x000000ff10107207 */ /* 0x000fe40001000000 */
[----:B------:R-:W-:Y:S01]  /*10aa0*/  LOP3.LUT R17, R17, R10, RZ, 0x3c, !PT ;  /* 0x0000000a11117212 */ /* 0x000fe200078e3cff */
[----:B------:R-:W-:Y:S06]  /*10ab0*/  @!P6 BRA `(.L_x_1412) ;  /* 0x0000000400a4e947 */ /* 0x000fec0003800000 */
[----:B------:R-:W-:Y:S05]  /*10ac0*/  @!P0 BRA `(.L_x_1413) ;  /* 0x0000000000488947 */ /* 0x000fea0003800000 */
        /* <DEDUP_REMOVED lines=11> */
[----:B------:R-:W-:-:S03]  /*10b80*/  IMAD.WIDE.U32 R4, R6, UR6, R4 ;  /* 0x0000000606047c25 */ /* 0x000fc6000f8e0004 */
[----:B------:R-:W-:Y:S02]  /*10b90*/  LEA R2, P2, R4, R2, 0x2 ;  /* 0x0000000204027211 */ /* 0x000fe400078410ff */
[----:B------:R-:W-:-:S04]  /*10ba0*/  IADD3 R5, R13, R5, RZ ;  /* 0x000000050d057210 */ /* 0x000fc80007ffe0ff */
[----:B------:R-:W-:-:S05]  /*10bb0*/  LEA.HI.X R3, R4, R3, R5, 0x2, P2 ;  /* 0x0000000304037211 */ /* 0x000fca00010f1405 */
[----:B------:R1:W5:Y:S01]  /*10bc0*/  LDG.E R4, desc[UR50][R2.64] ;  /* 0x0000003202047981 */ /* 0x000362000c1e1900 */
[----:B------:R-:W-:-:S04]  /*10bd0*/  IMAD.MOV R5, RZ, RZ, -R11 ;  /* 0x000000ffff057224 */ /* 0x000fc800078e0a0b */
[----:B------:R-:W-:-:S07]  /*10be0*/  IMAD R8, R10, R5, R8 ;  /* 0x000000050a087224 */ /* 0x000fce00078e0208 */
.L_x_1413:
[----:B-1----:R-:W-:Y:S01]  /*10bf0*/  LEA R2, R16, UR37, 0x3 ;  /* 0x0000002510027c11 */ /* 0x002fe2000f8e18ff */
[----:B------:R-:W1:Y:S01]  /*10c00*/  S2R R5, SR_TID.X ;  /* 0x0000000000057919 */ /* 0x000e620000002100 */
[----:B------:R-:W-:-:S04]  /*10c10*/  SHF.L.U32 R3, R17, 0x1f, RZ ;  /* 0x0000001f11037819 */ /* 0x000fc800000006ff */
[----:B------:R-:W2:Y:S01]  /*10c20*/  SYNCS.PHASECHK.TRANS64.TRYWAIT P3, [R2+URZ+0x28c40], R3 ;  /* 0x028c4003020075a7 */ /* 0x000ea2000806017f */
[----:B-1----:R-:W-:-:S04]  /*10c30*/  LOP3.LUT R5, R5, 0x7f, RZ, 0xc0, !PT ;  /* 0x0000007f05057812 */ /* 0x002fc800078ec0ff */
[----:B------:R-:W-:Y:S01]  /*10c40*/  ISETP.NE.AND P2, PT, R5, RZ, PT ;  /* 0x000000ff0500720c */ /* 0x000fe20003f45270 */
[----:B--2---:R-:W-:-:S12]  /*10c50*/  @!P3 BRA `(.L_x_1414) ;  /* 0x0000001c00e4b947 */ /* 0x004fd80003800000 */
.L_x_1457:
[----:B------:R-:W-:Y:S05]  /*10c60*/  @P2 BRA `(.L_x_1415) ;  /* 0x0000000000142947 */ /* 0x000fea0003800000 */
[----:B------:R-:W-:Y:S02]  /*10c70*/  ISETP.NE.AND P3, PT, R19, RZ, PT ;  /* 0x000000ff1300720c */ /* 0x000fe40003f65270 */
[----:B------:R-:W-:-:S04]  /*10c80*/  MOV R5, 0x2000 ;  /* 0x0000200000057802 */ /* 0x000fc80000000f00 */
[----:B------:R2:W-:Y:S07]  /*10c90*/  SYNCS.ARRIVE.TRANS64 RZ, [R2+URZ+0x28c30], R5 ;  /* 0x028c300502ff79a7 */ /* 0x0005ee000800003f */
[----:B------:R-:W-:Y:S05]  /*10ca0*/  @!P3 BRA `(.L_x_1415) ;  /* 0x000000000004b947 */ /* 0x000fea0003800000 */
[----:B------:R-:W-:Y:S01]  /*10cb0*/  BPT.TRAP 0x1 ;  /* 0x000000040000795c */ /* 0x000fe20000300000 */
.L_x_1415:
[----:B------:R-:W-:Y:S01]  /*10cc0*/  R2UR UR8, R16 ;  /* 0x00000000100872ca */ /* 0x000fe200000e0000 */
        /* <DEDUP_REMOVED lines=9> */
[----:B------:R-:W-:-:S03]  /*10d60*/  UMOV UR10, URZ ;  /* 0x0000003f000a7c82 */ /* 0x000fc60008000000 */
[----:B------:R-:W-:Y:S02]  /*10d70*/  ULEA UR8, UR8, UR37, 0xd ;  /* 0x0000002508087291 */ /* 0x000fe4000f8e683f */
[----:B------:R-:W-:Y:S02]  /*10d80*/  UIADD3 UR9, UR9, 0x28c30, URZ ;  /* 0x00028c3009097890 */ /* 0x000fe4000fffe03f */
[----:B------:R-:W-:-:S09]  /*10d90*/  UIADD3 UR8, UR8, 0x22400, URZ ;  /* 0x0002240008087890 */ /* 0x000fd2000fffe03f */
[----:B------:R3:W-:Y:S01]  /*10da0*/  UTMALDG.4D [UR8], [UR6], desc[UR14] ;  /* 0x00000e08060075b4 */ /* 0x0007e20008019000 */
[----:B------:R-:W4:Y:S02]  /*10db0*/  SYNCS.PHASECHK.TRANS64.TRYWAIT P3, [R2+URZ+0x28c60], R3 ;  /* 0x028c6003020075a7 */ /* 0x000f24000806017f */
[----:B---34-:R-:W-:Y:S05]  /*10dc0*/  @!P3 BRA `(.L_x_1416) ;  /* 0x0000001c009cb947 */ /* 0x018fea0003800000 */
.L_x_1458:
[----:B------:R-:W-:Y:S05]  /*10dd0*/  @P2 BRA `(.L_x_1417) ;  /* 0x0000000000142947 */ /* 0x000fea0003800000 */
[----:B------:R-:W-:Y:S02]  /*10de0*/  ISETP.NE.AND P2, PT, R19, RZ, PT ;  /* 0x000000ff1300720c */ /* 0x000fe40003f45270 */
[----:B-1-3--:R-:W-:-:S04]  /*10df0*/  MOV R3, 0x10000 ;  /* 0x0001000000037802 */ /* 0x00afc80000000f00 */
[----:B------:R4:W-:Y:S07]  /*10e00*/  SYNCS.ARRIVE.TRANS64 RZ, [R2+URZ+0x28c50], R3 ;  /* 0x028c500302ff79a7 */ /* 0x0009ee000800003f */
[----:B------:R-:W-:Y:S05]  /*10e10*/  @!P2 BRA `(.L_x_1417) ;  /* 0x000000000004a947 */ /* 0x000fea0003800000 */
[----:B------:R-:W-:Y:S01]  /*10e20*/  BPT.TRAP 0x1 ;  /* 0x000000040000795c */ /* 0x000fe20000300000 */
.L_x_1417:
        /* <DEDUP_REMOVED lines=14> */
[----:B------:R-:W-:Y:S02]  /*10f10*/  UIADD3 UR9, UR9, 0x28c50, URZ ;  /* 0x00028c5009097890 */ /* 0x000fe4000fffe03f */
[----:B------:R-:W-:Y:S02]  /*10f20*/  UIADD3 UR8, UR16, 0x400, URZ ;  /* 0x0000040010087890 */ /* 0x000fe4000fffe03f */
[----:B------:R-:W-:Y:S02]  /*10f30*/  UIADD3 UR17, UR16, 0x2400, URZ ;  /* 0x0000240010117890 */ /* 0x000fe4000fffe03f */
[----:B------:R-:W-:Y:S02]  /*10f40*/  UIADD3 UR19, UR16, 0x4400, URZ ;  /* 0x0000440010137890 */ /* 0x000fe4000fffe03f */
[----:B------:R-:W-:Y:S01]  /*10f50*/  UIADD3 UR21, UR16, 0x6400, URZ ;  /* 0x0000640010157890 */ /* 0x000fe2000fffe03f */
[----:B------:R-:W-:Y:S02]  /*10f60*/  UMOV UR23, 0x100 ;  /* 0x0000010000177882 */ /* 0x000fe40000000000 */
[----:B------:R5:W-:Y:S01]  /*10f70*/  UTMALDG.4D [UR8], [UR14], desc[UR6] ;  /* 0x000006080e0075b4 */ /* 0x000be20008019000 */
[----:B------:R-:W-:Y:S01]  /*10f80*/  UMOV UR24, 0x140 ;  /* 0x0000014000187882 */ /* 0x000fe20000000000 */
[----:B-----5:R-:W-:Y:S01]  /*10f90*/  UMOV UR8, UR17 ;  /* 0x0000001100087c82 */ /* 0x020fe20008000000 */
[----:B------:R-:W-:Y:S01]  /*10fa0*/  UMOV UR10, UR18 ;  /* 0x00000012000a7c82 */ /* 0x000fe20008000000 */
[----:B------:R-:W-:Y:S01]  /*10fb0*/  UIADD3 UR17, UR16, 0x8400, URZ ;  /* 0x0000840010117890 */ /* 0x000fe2000fffe03f */
[----:B------:R5:W-:Y:S01]  /*10fc0*/  UTMALDG.4D [UR8], [UR14], desc[UR6] ;  /* 0x000006080e0075b4 */ /* 0x000be20008019000 */
[----:B------:R-:W-:Y:S01]  /*10fd0*/  UIADD3 UR18, UR16, 0xa400, URZ ;  /* 0x0000a40010127890 */ /* 0x000fe2000fffe03f */
[----:B-----5:R-:W-:Y:S01]  /*10fe0*/  UMOV UR8, UR19 ;  /* 0x0000001300087c82 */ /* 0x020fe20008000000 */
[----:B------:R-:W-:Y:S01]  /*10ff0*/  UMOV UR10, UR20 ;  /* 0x00000014000a7c82 */ /* 0x000fe20008000000 */
[----:B------:R-:W-:Y:S01]  /*11000*/  UIADD3 UR19, UR16, 0xc400, URZ ;  /* 0x0000c40010137890 */ /* 0x000fe2000fffe03f */
[----:B------:R5:W-:Y:S02]  /*11010*/  UTMALDG.4D [UR8], [UR14], desc[UR6] ;  /* 0x000006080e0075b4 */ /* 0x000be40008019000 */
[----:B-----5:R-:W-:Y:S01]  /*11020*/  UMOV UR8, UR21 ;  /* 0x0000001500087c82 */ /* 0x020fe20008000000 */
[----:B------:R-:W-:-:S02]  /*11030*/  UMOV UR10, UR22 ;  /* 0x00000016000a7c82 */ /* 0x000fc40008000000 */
[----:B------:R5:W-:Y:S02]  /*11040*/  UTMALDG.4D [UR8], [UR14], desc[UR6] ;  /* 0x000006080e0075b4 */ /* 0x000be40008019000 */
[----:B-----5:R-:W-:Y:S01]  /*11050*/  UMOV UR8, UR17 ;  /* 0x0000001100087c82 */ /* 0x020fe20008000000 */
[----:B------:R-:W-:Y:S01]  /*11060*/  UMOV UR10, UR23 ;  /* 0x00000017000a7c82 */ /* 0x000fe20008000000 */
[----:B------:R-:W-:Y:S01]  /*11070*/  UIADD3 UR17, UR16, 0xe400, URZ ;  /* 0x0000e40010117890 */ /* 0x000fe2000fffe03f */
[----:B------:R5:W-:Y:S02]  /*11080*/  UTMALDG.4D [UR8], [UR14], desc[UR6] ;  /* 0x000006080e0075b4 */ /* 0x000be40008019000 */
[----:B------:R-:W-:Y:S01]  /*11090*/  UMOV UR16, 0x180 ;  /* 0x0000018000107882 */ /* 0x000fe20000000000 */
[----:B-----5:R-:W-:Y:S01]  /*110a0*/  UMOV UR8, UR18 ;  /* 0x0000001200087c82 */ /* 0x020fe20008000000 */
[----:B------:R-:W-:Y:S02]  /*110b0*/  UMOV UR10, UR24 ;  /* 0x00000018000a7c82 */ /* 0x000fe40008000000 */
[----:B------:R5:W-:Y:S02]  /*110c0*/  UTMALDG.4D [UR8], [UR14], desc[UR6] ;  /* 0x000006080e0075b4 */ /* 0x000be40008019000 */
[----:B-----5:R-:W-:Y:S01]  /*110d0*/  UMOV UR8, UR19 ;  /* 0x0000001300087c82 */ /* 0x020fe20008000000 */
[----:B------:R-:W-:Y:S01]  /*110e0*/  UMOV UR10, UR16 ;  /* 0x00000010000a7c82 */ /* 0x000fe20008000000 */
[----:B------:R-:W-:Y:S01]  /*110f0*/  UMOV UR16, 0x1c0 ;  /* 0x000001c000107882 */ /* 0x000fe20000000000 */
[----:B------:R5:W-:Y:S02]  /*11100*/  UTMALDG.4D [UR8], [UR14], desc[UR6] ;  /* 0x000006080e0075b4 */ /* 0x000be40008019000 */
[----:B-----5:R-:W-:Y:S01]  /*11110*/  UMOV UR8, UR17 ;  /* 0x0000001100087c82 */ /* 0x020fe20008000000 */
[----:B------:R-:W-:-:S02]  /*11120*/  UMOV UR10, UR16 ;  /* 0x00000010000a7c82 */ /* 0x000fc40008000000 */
[----:B------:R1:W-:Y:S02]  /*11130*/  UTMALDG.4D [UR8], [UR14], desc[UR6] ;  /* 0x000006080e0075b4 */ /* 0x0003e40008019000 */
[----:B-1----:R-:W-:Y:S01]  /*11140*/  NOP ;  /* 0x0000000000007918 */ /* 0x002fe20000000000 */
.L_x_1412:
[----:B------:R-:W-:Y:S05]  /*11150*/  BSYNC B0 ;  /* 0x0000000000007941 */ /* 0x000fea0003800000 */
.L_x_1411:
[----:B------:R-:W-:-:S06]  /*11160*/  UIADD3 UR6, UR39, -0x3, URZ ;  /* 0xfffffffd27067890 */ /* 0x000fcc000fffe03f */
[----:B------:R-:W-:-:S07]  /*11170*/  IMAD.U32 R8, RZ, RZ, UR6 ;  /* 0x00000006ff087e24 */ /* 0x000fce000f8e00ff */
.L_x_1410:
[----:B------:R-:W-:Y:S01]  /*11180*/  ULOP3.LUT UR6, URZ, UR39, URZ, 0x33, !UPT ;  /* 0x000000273f067292 */ /* 0x000fe2000f8e333f */
[----:B------:R-:W-:Y:S01]  /*11190*/  IADD3 R9, R9, -0x2, RZ ;  /* 0xfffffffe09097810 */ /* 0x000fe20007ffe0ff */
[----:B------:R-:W-:Y:S04]  /*111a0*/  BSSY B0, `(.L_x_1409) ;  /* 0x00000eb000007945 */ /* 0x000fe80003800000 */
[----:B------:R-:W-:-:S13]  /*111b0*/  ISETP.NE.AND P2, PT, R9, UR6, PT ;  /* 0x0000000609007c0c */ /* 0x000fda000bf45270 */
[----:B------:R-:W-:Y:S05]  /*111c0*/  @!P2 BRA `(.L_x_1418) ;  /* 0x0000000c00a0a947 */ /* 0x000fea0003800000 */
.L_x_1433:
[----:B------:R-:W-:Y:S01]  /*111d0*/  VIADD R9, R16, 0x1 ;  /* 0x0000000110097836 */ /* 0x000fe20000000000 */
[----:B------:R-:W-:Y:S05]  /*111e0*/  YIELD ;  /* 0x0000000000007946 */ /* 0x000fea0003800000 */
[----:B------:R-:W-:Y:S01]  /*111f0*/  ISETP.NE.AND P2, PT, R9, 0x2, PT ;  /* 0x000000020900780c */ /* 0x000fe20003f45270 */
[----:B------:R-:W-:Y:S03]  /*11200*/  BSSY B1, `(.L_x_1419) ;  /* 0x000006f000017945 */ /* 0x000fe60003800000 */
[----:B-1234-:R-:W-:-:S02]  /*11210*/  SEL R2, RZ, 0x1, P2 ;  /* 0x00000001ff027807 */ /* 0x01efc40001000000 */
[----:B------:R-:W-:Y:S02]  /*11220*/  SEL R9, R9, RZ, P2 ;  /* 0x000000ff09097207 */ /* 0x000fe40001000000 */
[----:B------:R-:W-:Y:S01]  /*11230*/  LOP3.LUT R17, R17, R2, RZ, 0x3c, !PT ;  /* 0x0000000211117212 */ /* 0x000fe200078e3cff */
[----:B------:R-:W-:Y:S06]  /*11240*/  @!P6 BRA `(.L_x_1420) ;  /* 0x0000000400a8e947 */ /* 0x000fec0003800000 */
[----:B------:R-:W-:Y:S01]  /*11250*/  MOV R10, R8 ;  /* 0x00000008000a7202 */ /* 0x000fe20000000f00 */
[----:B------:R-:W-:Y:S06]  /*11260*/  @!P0 BRA `(.L_x_1421) ;  /* 0x0000000000488947 */ /* 0x000fec0003800000 */
[----:B------:R-:W1:Y:S01]  /*11270*/  LDC R10, c[0x0][0x41c] ;  /* 0x00010700ff0a7b82 */ /* 0x000e620000000800 */
[----:B------:R-:W-:Y:S02]  /*11280*/  IMAD.MOV.U32 R11, RZ, RZ, R8 ;  /* 0x000000ffff0b7224 */ /* 0x000fe400078e0008 */
[----:B------:R-:W-:-:S04]  /*11290*/  IMAD R13, R7, UR4, RZ ;  /* 0x00000004070d7c24 */ /* 0x000fc8000f8e02ff */
[----:B------:R-:W-:Y:S01]  /*112a0*/  IMAD R13, R6, UR5, R13 ;  /* 0x00000005060d7c24 */ /* 0x000fe2000f8e020d */
[----:B------:R-:W2:Y:S01]  /*112b0*/  LDC.64 R4, c[0x0][0x3f8] ;  /* 0x0000fe00ff047b82 */ /* 0x000ea20000000a00 */
[----:B-1----:R-:W-:-:S13]  /*112c0*/  ISETP.NE.AND P2, PT, R10, 0x1, PT ;  /* 0x000000010a00780c */ /* 0x002fda0003f45270 */
[----:B------:R-:W1:Y:S02]  /*112d0*/  @P2 LDC.64 R2, c[0x0][0x420] ;  /* 0x00010800ff022b82 */ /* 0x000e640000000a00 */
[----:B-1----:R-:W-:-:S05]  /*112e0*/  @P2 IMAD.HI.U32 R2, R8, R2, RZ ;  /* 0x0000000208022227 */ /* 0x002fca00078e00ff */
[----:B------:R-:W-:-:S04]  /*112f0*/  @P2 SHF.R.U32.HI R11, RZ, R3, R2 ;  /* 0x00000003ff0b2219 */ /* 0x000fc80000011602 */
[----:B------:R-:W-:Y:S02]  /*11300*/  SHF.R.S32.HI R3, RZ, 0x1f, R11 ;  /* 0x0000001fff037819 */ /* 0x000fe4000001140b */
[----:B------:R-:W-:-:S05]  /*11310*/  MOV R2, R11 ;  /* 0x0000000b00027202 */ /* 0x000fca0000000f00 */
[----:B------:R-:W-:-:S04]  /*11320*/  IMAD.WIDE.U32 R2, R6, UR4, R2 ;  /* 0x0000000406027c25 */ /* 0x000fc8000f8e0002 */
[----:B------:R-:W-:Y:S01]  /*11330*/  IMAD.IADD R3, R13, 0x1, R3 ;  /* 0x000000010d037824 */ /* 0x000fe200078e0203 */
[----:B--2---:R-:W-:-:S04]  /*11340*/  LEA R4, P2, R2, R4, 0x2 ;  /* 0x0000000402047211 */ /* 0x004fc800078410ff */
[----:B------:R-:W-:-:S05]  /*11350*/  LEA.HI.X R5, R2, R5, R3, 0x2, P2 ;  /* 0x0000000502057211 */ /* 0x000fca00010f1403 */
[----:B------:R1:W5:Y:S01]  /*11360*/  LDG.E R4, desc[UR50][R4.64] ;  /* 0x0000003204047981 */ /* 0x000362000c1e1900 */
[----:B------:R-:W-:-:S05]  /*11370*/  IADD3 R3, -R11, RZ, RZ ;  /* 0x000000ff0b037210 */ /* 0x000fca0007ffe1ff */
[----:B------:R-:W-:-:S07]  /*11380*/  IMAD R10, R10, R3, R8 ;  /* 0x000000030a0a7224 */ /* 0x000fce00078e0208 */
.L_x_1421:
[----:B------:R-:W-:Y:S01]  /*11390*/  LEA R3, R9, UR37, 0x3 ;  /* 0x0000002509037c11 */ /* 0x000fe2000f8e18ff */
[----:B-1----:R-:W1:Y:S01]  /*113a0*/  S2R R5, SR_TID.X ;  /* 0x0000000000057919 */ /* 0x002e620000002100 */
[----:B------:R-:W-:-:S04]  /*113b0*/  SHF.L.U32 R2, R17, 0x1f, RZ ;  /* 0x0000001f11027819 */ /* 0x000fc800000006ff */
[----:B------:R-:W2:Y:S01]  /*113c0*/  SYNCS.PHASECHK.TRANS64.TRYWAIT P3, [R3+URZ+0x28c40], R2 ;  /* 0x028c4002030075a7 */ /* 0x000ea2000806017f */
[----:B-1----:R-:W-:-:S04]  /*113d0*/  LOP3.LUT R5, R5, 0x7f, RZ, 0xc0, !PT ;  /* 0x0000007f05057812 */ /* 0x002fc800078ec0ff */
[----:B------:R-:W-:Y:S01]  /*113e0*/  ISETP.NE.AND P2, PT, R5, RZ, PT ;  /* 0x000000ff0500720c */ /* 0x000fe20003f45270 */
[----:B--2---:R-:W-:-:S12]  /*113f0*/  @!P3 BRA `(.L_x_1422) ;  /* 0x000000180024b947 */ /* 0x004fd80003800000 */
.L_x_1459:
[----:B------:R-:W-:Y:S05]  /*11400*/  @P2 BRA `(.L_x_1423) ;  /* 0x0000000000142947 */ /* 0x000fea0003800000 */
[----:B------:R-:W-:Y:S01]  /*11410*/  ISETP.NE.AND P3, PT, R19, RZ, PT ;  /* 0x000000ff1300720c */ /* 0x000fe20003f65270 */
[----:B------:R-:W-:-:S04]  /*11420*/  IMAD.MOV.U32 R12, RZ, RZ, 0x2000 ;  /* 0x00002000ff0c7424 */ /* 0x000fc800078e00ff */
[----:B------:R2:W-:Y:S08]  /*11430*/  SYNCS.ARRIVE.TRANS64 RZ, [R3+URZ+0x28c30], R12 ;  /* 0x028c300c03ff79a7 */ /* 0x0005f0000800003f */
[----:B------:R-:W-:Y:S05]  /*11440*/  @!P3 BRA `(.L_x_1423) ;  /* 0x000000000004b947 */ /* 0x000fea0003800000 */
[----:B------:R-:W-:Y:S01]  /*11450*/  BPT.TRAP 0x1 ;  /* 0x000000040000795c */ /* 0x000fe20000300000 */
.L_x_1423:
[----:B------:R-:W-:Y:S01]  /*11460*/  R2UR UR8, R9 ;  /* 0x00000000090872ca */ /* 0x000fe200000e0000 */
        /* <DEDUP_REMOVED lines=9> */
[----:B------:R-:W-:-:S03]  /*11500*/  R2UR UR11, R5 ;  /* 0x00000000050b72ca */ /* 0x000fc600000e0000 */
[----:B------:R-:W-:Y:S02]  /*11510*/  ULEA UR8, UR8, UR37, 0xd ;  /* 0x0000002508087291 */ /* 0x000fe4000f8e683f */
[----:B------:R-:W-:Y:S02]  /*11520*/  UIADD3 UR9, UR9, 0x28c30, URZ ;  /* 0x00028c3009097890 */ /* 0x000fe4000fffe03f */
[----:B------:R-:W-:-:S09]  /*11530*/  UIADD3 UR8, UR8, 0x22400, URZ ;  /* 0x0002240008087890 */ /* 0x000fd2000fffe03f */
[----:B------:R3:W-:Y:S01]  /*11540*/  UTMALDG.4D [UR8], [UR6], desc[UR14] ;  /* 0x00000e08060075b4 */ /* 0x0007e20008019000 */
[----:B------:R-:W4:Y:S02]  /*11550*/  SYNCS.PHASECHK.TRANS64.TRYWAIT P3, [R3+URZ+0x28c60], R2 ;  /* 0x028c6002030075a7 */ /* 0x000f24000806017f */
[----:B---34-:R-:W-:Y:S05]  /*11560*/  @!P3 BRA `(.L_x_1424) ;  /* 0x0000001400dcb947 */ /* 0x018fea0003800000 */
.L_x_1460:
[----:B------:R-:W-:Y:S05]  /*11570*/  @P2 BRA `(.L_x_1425) ;  /* 0x0000000000142947 */ /* 0x000fea0003800000 */
[----:B------:R-:W-:Y:S01]  /*11580*/  ISETP.NE.AND P2, PT, R19, RZ, PT ;  /* 0x000000ff1300720c */ /* 0x000fe20003f45270 */
[----:B-1-3--:R-:W-:-:S04]  /*11590*/  IMAD.MOV.U32 R2, RZ, RZ, 0x10000 ;  /* 0x00010000ff027424 */ /* 0x00afc800078e00ff */
[----:B------:R4:W-:Y:S08]  /*115a0*/  SYNCS.ARRIVE.TRANS64 RZ, [R3+URZ+0x28c50], R2 ;  /* 0x028c500203ff79a7 */ /* 0x0009f0000800003f */
[----:B------:R-:W-:Y:S05]  /*115b0*/  @!P2 BRA `(.L_x_1425) ;  /* 0x000000000004a947 */ /* 0x000fea0003800000 */
[----:B------:R-:W-:Y:S01]  /*115c0*/  BPT.TRAP 0x1 ;  /* 0x000000040000795c */ /* 0x000fe20000300000 */
.L_x_1425:
        /* <DEDUP_REMOVED lines=25> */
[----:B------:R5:W-:Y:S02]  /*11760*/  UTMALDG.4D [UR8], [UR14], desc[UR6] ;  /* 0x000006080e0075b4 */ /* 0x000be40008019000 */
[----:B-----5:R-:W-:Y:S01]  /*11770*/  UMOV UR8, UR18 ;  /* 0x0000001200087c82 */ /* 0x020fe20008000000 */
[----:B------:R-:W-:Y:S01]  /*11780*/  UMOV UR10, UR21 ;  /* 0x00000015000a7c82 */ /* 0x000fe20008000000 */
[----:B------:R-:W-:Y:S01]  /*11790*/  UIADD3 UR18, UR16, 0xa400, URZ ;  /* 0x0000a40010127890 */ /* 0x000fe2000fffe03f */
[----:B------:R5:W-:Y:S02]  /*117a0*/  UTMALDG.4D [UR8], [UR14], desc[UR6] ;  /* 0x000006080e0075b4 */ /* 0x000be40008019000 */
[----:B-----5:R-:W-:Y:S01]  /*117b0*/  UMOV UR8, UR19 ;  /* 0x0000001300087c82 */ /* 0x020fe20008000000 */
[----:B------:R-:W-:Y:S01]  /*117c0*/  UMOV UR10, UR22 ;  /* 0x00000016000a7c82 */ /* 0x000fe20008000000 */
[----:B------:R-:W-:Y:S01]  /*117d0*/  UIADD3 UR19, UR16, 0xc400, URZ ;  /* 0x0000c40010137890 */ /* 0x000fe2000fffe03f */
[----:B------:R5:W-:Y:S01]  /*117e0*/  UTMALDG.4D [UR8], [UR14], desc[UR6] ;  /* 0x000006080e0075b4 */ /* 0x000be20008019000 */
[----:B------:R-:W-:Y:S01]  /*117f0*/  UIADD3 UR16, UR16, 0xe400, URZ ;  /* 0x0000e40010107890 */ /* 0x000fe2000fffe03f */
[----:B-----5:R-:W-:Y:S01]  /*11800*/  UMOV UR8, UR17 ;  /* 0x0000001100087c82 */ /* 0x020fe20008000000 */
[----:B------:R-:W-:Y:S01]  /*11810*/  UMOV UR10, UR23 ;  /* 0x00000017000a7c82 */ /* 0x000fe20008000000 */
[----:B------:R-:W-:Y:S01]  /*11820*/  UMOV UR17, 0x180 ;  /* 0x0000018000117882 */ /* 0x000fe20000000000 */
[----:B------:R5:W-:Y:S02]  /*11830*/  UTMALDG.4D [UR8], [UR14], desc[UR6] ;  /* 0x000006080e0075b4 */ /* 0x000be40008019000 */
[----:B-----5:R-:W-:Y:S01]  /*11840*/  UMOV UR8, UR18 ;  /* 0x0000001200087c82 */ /* 0x020fe20008000000 */
[----:B------:R-:W-:-:S02]  /*11850*/  UMOV UR10, UR24 ;  /* 0x00000018000a7c82 */ /* 0x000fc40008000000 */
[----:B------:R5:W-:Y:S02]  /*11860*/  UTMALDG.4D [UR8], [UR14], desc[UR6] ;  /* 0x000006080e0075b4 */ /* 0x000be40008019000 */
[----:B-----5:R-:W-:Y:S01]  /*11870*/  UMOV UR8, UR19 ;  /* 0x0000001300087c82 */ /* 0x020fe20008000000 */
[----:B------:R-:W-:Y:S01]  /*11880*/  UMOV UR10, UR17 ;  /* 0x00000011000a7c82 */ /* 0x000fe20008000000 */
[----:B------:R-:W-:Y:S01]  /*11890*/  UMOV UR17, 0x1c0 ;  /* 0x000001c000117882 */ /* 0x000fe20000000000 */
[----:B------:R5:W-:Y:S02]  /*118a0*/  UTMALDG.4D [UR8], [UR14], desc[UR6] ;  /* 0x000006080e0075b4 */ /* 0x000be40008019000 */
[----:B-----5:R-:W-:Y:S01]  /*118b0*/  UMOV UR8, UR16 ;  /* 0x0000001000087c82 */ /* 0x020fe20008000000 */
[----:B------:R-:W-:Y:S02]  /*118c0*/  UMOV UR10, UR17 ;  /* 0x00000011000a7c82 */ /* 0x000fe40008000000 */
[----:B------:R1:W-:Y:S02]  /*118d0*/  UTMALDG.4D [UR8], [UR14], desc[UR6] ;  /* 0x000006080e0075b4 */ /* 0x0003e40008019000 */
[----:B-1----:R-:W-:Y:S01]  /*118e0*/  NOP ;  /* 0x0000000000007918 */ /* 0x002fe20000000000 */
.L_x_1420:
[----:B------:R-:W-:Y:S05]  /*118f0*/  BSYNC B1 ;  /* 0x0000000000017941 */ /* 0x000fea0003800000 */
.L_x_1419:
[----:B------:R-:W-:Y:S01]  /*11900*/  IADD3 R9, R9, 0x1, RZ ;  /* 0x0000000109097810 */ /* 0x000fe20007ffe0ff */
[----:B------:R-:W-:Y:S03]  /*11910*/  BSSY B1, `(.L_x_1426) ;  /* 0x0000070000017945 */ /* 0x000fe60003800000 */
[----:B------:R-:W-:-:S04]  /*11920*/  ISETP.NE.AND P2, PT, R9, 0x2, PT ;  /* 0x000000020900780c */ /* 0x000fc80003f45270 */
[----:B---34-:R-:W-:Y:S02]  /*11930*/  SEL R2, RZ, 0x1, P2 ;  /* 0x00000001ff027807 */ /* 0x018fe40001000000 */
[----:B------:R-:W-:Y:S01]  /*11940*/  SEL R16, R9, RZ, P2 ;  /* 0x000000ff09107207 */ /* 0x000fe20001000000 */
[----:B------:R-:W-:Y:S01]  /*11950*/  VIADD R9, R8, 0xffffffff ;  /* 0xffffffff08097836 */ /* 0x000fe20000000000 */
[----:B------:R-:W-:Y:S01]  /*11960*/  LOP3.LUT R17, R17, R2, RZ, 0x3c, !PT ;  /* 0x0000000211117212 */ /* 0x000fe200078e3cff */
[----:B------:R-:W-:Y:S06]  /*11970*/  @!P6 BRA `(.L_x_1427) ;  /* 0x0000000400a4e947 */ /* 0x000fec0003800000 */
[----:B------:R-:W-:Y:S01]  /*11980*/  MOV R10, R9 ;  /* 0x00000009000a7202 */ /* 0x000fe20000000f00 */
[----:B------:R-:W-:Y:S06]  /*11990*/  @!P0 BRA `(.L_x_1428) ;  /* 0x0000000000448947 */ /* 0x000fec0003800000 */
[----:B------:R-:W1:Y:S02]  /*119a0*/  LDC R11, c[0x0][0x41c] ;  /* 0x00010700ff0b7b82 */ /* 0x000e640000000800 */
[----:B-1----:R-:W-:-:S13]  /*119b0*/  ISETP.NE.AND P2, PT, R11, 0x1, PT ;  /* 0x000000010b00780c */ /* 0x002fda0003f45270 */
[----:B--2---:R-:W1:Y:S02]  /*119c0*/  @P2 LDC.64 R2, c[0x0][0x420] ;  /* 0x00010800ff022b82 */ /* 0x004e640000000a00 */
[----:B-1----:R-:W-:-:S04]  /*119d0*/  @P2 IMAD.HI.U32 R4, R10, R2, RZ ;  /* 0x000000020a042227 */ /* 0x002fc800078e00ff */
[----:B------:R-:W-:Y:S01]  /*119e0*/  IMAD.MOV.U32 R2, RZ, RZ, R10 ;  /* 0x000000ffff027224 */ /* 0x000fe200078e000a */
[----:B------:R-:W-:Y:S02]  /*119f0*/  @P2 SHF.R.U32.HI R2, RZ, R3, R4 ;  /* 0x00000003ff022219 */ /* 0x000fe40000011604 */
[----:B------:R-:W1:Y:S02]  /*11a00*/  LDC.64 R4, c[0x0][0x3f8] ;  /* 0x0000fe00ff047b82 */ /* 0x000e640000000a00 */
[----:B------:R-:W-:-:S05]  /*11a10*/  IADD3 R3, -R2, RZ, RZ ;  /* 0x000000ff02037210 */ /* 0x000fca0007ffe1ff */
[----:B------:R-:W-:Y:S01]  /*11a20*/  IMAD R10, R11, R3, R10 ;  /* 0x000000030b0a7224 */ /* 0x000fe200078e020a */
[----:B------:R-:W-:Y:S01]  /*11a30*/  SHF.R.S32.HI R3, RZ, 0x1f, R2 ;  /* 0x0000001fff037819 */ /* 0x000fe20000011402 */
[----:B------:R-:W-:-:S04]  /*11a40*/  IMAD R11, R7, UR4, RZ ;  /* 0x00000004070b7c24 */ /* 0x000fc8000f8e02ff */
[C---:B------:R-:W-:Y:S02]  /*11a50*/  IMAD R11, R6.reuse, UR5, R11 ;  /* 0x00000005060b7c24 */ /* 0x040fe4000f8e020b */
[----:B------:R-:W-:-:S04]  /*11a60*/  IMAD.WIDE.U32 R2, R6, UR4, R2 ;  /* 0x0000000406027c25 */ /* 0x000fc8000f8e0002 */
[----:B------:R-:W-:Y:S01]  /*11a70*/  IMAD.IADD R3, R11, 0x1, R3 ;  /* 0x000000010b037824 */ /* 0x000fe200078e0203 */
[----:B-1----:R-:W-:-:S04]  /*11a80*/  LEA R4, P2, R2, R4, 0x2 ;  /* 0x0000000402047211 */ /* 0x002fc800078410ff */
[----:B------:R-:W-:-:S05]  /*11a90*/  LEA.HI.X R5, R2, R5, R3, 0x2, P2 ;  /* 0x0000000502057211 */ /* 0x000fca00010f1403 */
[----:B------:R1:W5:Y:S04]  /*11aa0*/  LDG.E R4, desc[UR50][R4.64] ;  /* 0x0000003204047981 */ /* 0x000368000c1e1900 */
.L_x_1428:
[----:B------:R-:W-:Y:S01]  /*11ab0*/  LEA R2, R16, UR37, 0x3 ;  /* 0x0000002510027c11 */ /* 0x000fe2000f8e18ff */
[----:B-1----:R-:W1:Y:S01]  /*11ac0*/  S2R R5, SR_TID.X ;  /* 0x0000000000057919 */ /* 0x002e620000002100 */
[----:B--2---:R-:W-:-:S04]  /*11ad0*/  SHF.L.U32 R3, R17, 0x1f, RZ ;  /* 0x0000001f11037819 */ /* 0x004fc800000006ff */
[----:B------:R-:W2:Y:S01]  /*11ae0*/  SYNCS.PHASECHK.TRANS64.TRYWAIT P3, [R2+URZ+0x28c40], R3 ;  /* 0x028c4003020075a7 */ /* 0x000ea2000806017f */
[----:B-1----:R-:W-:-:S04]  /*11af0*/  LOP3.LUT R5, R5, 0x7f, RZ, 0xc0, !PT ;  /* 0x0000007f05057812 */ /* 0x002fc800078ec0ff */
[----:B------:R-:W-:Y:S01]  /*11b00*/  ISETP.NE.AND P2, PT, R5, RZ, PT ;  /* 0x000000ff0500720c */ /* 0x000fe20003f45270 */
[----:B--2---:R-:W-:-:S12]  /*11b10*/  @!P3 BRA `(.L_x_1429) ;  /* 0x000000100084b947 */ /* 0x004fd80003800000 */
.L_x_1461:
[----:B------:R-:W-:Y:S05]  /*11b20*/  @P2 BRA `(.L_x_1430) ;  /* 0x0000000000142947 */ /* 0x000fea0003800000 */
[----:B------:R-:W-:Y:S02]  /*11b30*/  ISETP.NE.AND P3, PT, R19, RZ, PT ;  /* 0x000000ff1300720c */ /* 0x000fe40003f65270 */
[----:B------:R-:W-:-:S04]  /*11b40*/  MOV R5, 0x2000 ;  /* 0x0000200000057802 */ /* 0x000fc80000000f00 */
[----:B------:R2:W-:Y:S07]  /*11b50*/  SYNCS.ARRIVE.TRANS64 RZ, [R2+URZ+0x28c30], R5 ;  /* 0x028c300502ff79a7 */ /* 0x0005ee000800003f */
[----:B------:R-:W-:Y:S05]  /*11b60*/  @!P3 BRA `(.L_x_1430) ;  /* 0x000000000004b947 */ /* 0x000fea0003800000 */
[----:B------:R-:W-:Y:S01]  /*11b70*/  BPT.TRAP 0x1 ;  /* 0x000000040000795c */ /* 0x000fe20000300000 */
.L_x_1430:
[----:B------:R-:W-:Y:S01]  /*11b80*/  R2UR UR8, R16 ;  /* 0x00000000100872ca */ /* 0x000fe200000e0000 */
[----:B--2---:R-:W-:Y:S01]  /*11b90*/  IMAD.SHL.U32 R5, R10, 0x40, RZ ;  /* 0x000000400a057824 */ /* 0x004fe200078e00ff */
        /* <DEDUP_REMOVED lines=13> */
[----:B------:R-:W3:Y:S02]  /*11c70*/  SYNCS.PHASECHK.TRANS64.TRYWAIT P3, [R2+URZ+0x28c60], R3 ;  /* 0x028c6003020075a7 */ /* 0x000ee4000806017f */
[----:B--23--:R-:W-:Y:S05]  /*11c80*/  @!P3 BRA `(.L_x_1431) ;  /* 0x00000010003cb947 */ /* 0x00cfea0003800000 */
.L_x_1462:
[----:B------:R-:W-:Y:S05]  /*11c90*/  @P2 BRA `(.L_x_1432) ;  /* 0x0000000000142947 */ /* 0x000fea0003800000 */
[----:B------:R-:W-:Y:S02]  /*11ca0*/  ISETP.NE.AND P2, PT, R19, RZ, PT ;  /* 0x000000ff1300720c */ /* 0x000fe40003f45270 */
[----:B-12---:R-:W-:-:S04]  /*11cb0*/  MOV R3, 0x10000 ;  /* 0x0001000000037802 */ /* 0x006fc80000000f00 */
[----:B------:R3:W-:Y:S07]  /*11cc0*/  SYNCS.ARRIVE.TRANS64 RZ, [R2+URZ+0x28c50], R3 ;  /* 0x028c500302ff79a7 */ /* 0x0007ee000800003f */
[----:B------:R-:W-:Y:S05]  /*11cd0*/  @!P2 BRA `(.L_x_1432) ;  /* 0x000000000004a947 */ /* 0x000fea0003800000 */
[----:B------:R-:W-:Y:S01]  /*11ce0*/  BPT.TRAP 0x1 ;  /* 0x000000040000795c */ /* 0x000fe20000300000 */
.L_x_1432:
        /* <DEDUP_REMOVED lines=22> */
[----:B----4-:R-:W-:Y:S01]  /*11e50*/  UMOV UR8, UR17 ;  /* 0x0000001100087c82 */ /* 0x010fe20008000000 */
[----:B------:R-:W-:Y:S01]  /*11e60*/  UMOV UR10, UR18 ;  /* 0x00000012000a7c82 */ /* 0x000fe20008000000 */
[----:B------:R-:W-:Y:S01]  /*11e70*/  UIADD3 UR17, UR16, 0x8400, URZ ;  /* 0x0000840010117890 */ /* 0x000fe2000fffe03f */
[----:B------:R4:W-:Y:S01]  /*11e80*/  UTMALDG.4D [UR8], [UR14], desc[UR6] ;  /* 0x000006080e0075b4 */ /* 0x0009e20008019000 */
[----:B------:R-:W-:Y:S01]  /*11e90*/  UIADD3 UR18, UR16, 0xa400, URZ ;  /* 0x0000a40010127890 */ /* 0x000fe2000fffe03f */
[----:B----4-:R-:W-:Y:S01]  /*11ea0*/  UMOV UR8, UR19 ;  /* 0x0000001300087c82 */ /* 0x010fe20008000000 */
[----:B------:R-:W-:Y:S01]  /*11eb0*/  UMOV UR10, UR20 ;  /* 0x00000014000a7c82 */ /* 0x000fe20008000000 */
[----:B------:R-:W-:Y:S01]  /*11ec0*/  UIADD3 UR19, UR16, 0xc400, URZ ;  /* 0x0000c40010137890 */ /* 0x000fe2000fffe03f */
[----:B------:R4:W-:Y:S02]  /*11ed0*/  UTMALDG.4D [UR8], [UR14], desc[UR6] ;  /* 0x000006080e0075b4 */ /* 0x0009e40008019000 */
[----:B----4-:R-:W-:Y:S01]  /*11ee0*/  UMOV UR8, UR21 ;  /* 0x0000001500087c82 */ /* 0x010fe20008000000 */
[----:B------:R-:W-:-:S02]  /*11ef0*/  UMOV UR10, UR22 ;  /* 0x00000016000a7c82 */ /* 0x000fc40008000000 */
[----:B------:R4:W-:Y:S02]  /*11f00*/  UTMALDG.4D [UR8], [UR14], desc[UR6] ;  /* 0x000006080e0075b4 */ /* 0x0009e40008019000 */
[----:B----4-:R-:W-:Y:S01]  /*11f10*/  UMOV UR8, UR17 ;  /* 0x0000001100087c82 */ /* 0x010fe20008000000 */
[----:B------:R-:W-:Y:S01]  /*11f20*/  UMOV UR10, UR23 ;  /* 0x00000017000a7c82 */ /* 0x000fe20008000000 */
[----:B------:R-:W-:Y:S01]  /*11f30*/  UIADD3 UR17, UR16, 0xe400, URZ ;  /* 0x0000e40010117890 */ /* 0x000fe2000fffe03f */
[----:B------:R4:W-:Y:S02]  /*11f40*/  UTMALDG.4D [UR8], [UR14], desc[UR6] ;  /* 0x000006080e0075b4 */ /* 0x0009e40008019000 */
[----:B------:R-:W-:Y:S01]  /*11f50*/  UMOV UR16, 0x180 ;  /* 0x0000018000107882 */ /* 0x000fe20000000000 */
[----:B----4-:R-:W-:Y:S01]  /*11f60*/  UMOV UR8, UR18 ;  /* 0x0000001200087c82 */ /* 0x010fe20008000000 */
[----:B------:R-:W-:Y:S02]  /*11f70*/  UMOV UR10, UR24 ;  /* 0x00000018000a7c82 */ /* 0x000fe40008000000 */
[----:B------:R4:W-:Y:S02]  /*11f80*/  UTMALDG.4D [UR8], [UR14], desc[UR6] ;  /* 0x000006080e0075b4 */ /* 0x0009e40008019000 */
[----:B----4-:R-:W-:Y:S01]  /*11f90*/  UMOV UR8, UR19 ;  /* 0x0000001300087c82 */ /* 0x010fe20008000000 */
[----:B------:R-:W-:Y:S01]  /*11fa0*/  UMOV UR10, UR16 ;  /* 0x00000010000a7c82 */ /* 0x000fe20008000000 */
[----:B------:R-:W-:Y:S01]  /*11fb0*/  UMOV UR16, 0x1c0 ;  /* 0x000001c000107882 */ /* 0x000fe20000000000 */
[----:B------:R4:W-:Y:S02]  /*11fc0*/  UTMALDG.4D [UR8], [UR14], desc[UR6] ;  /* 0x000006080e0075b4 */ /* 0x0009e40008019000 */
[----:B----4-:R-:W-:Y:S01]  /*11fd0*/  UMOV UR8, UR17 ;  /* 0x0000001100087c82 */ /* 0x010fe20008000000 */
[----:B------:R-:W-:-:S02]  /*11fe0*/  UMOV UR10, UR16 ;  /* 0x00000010000a7c82 */ /* 0x000fc40008000000 */
[----:B------:R4:W-:Y:S02]  /*11ff0*/  UTMALDG.4D [UR8], [UR14], desc[UR6] ;  /* 0x000006080e0075b4 */ /* 0x0009e40008019000 */
[----:B----4-:R-:W-:Y:S01]  /*12000*/  NOP ;  /* 0x0000000000007918 */ /* 0x010fe20000000000 */
.L_x_1427:
[----:B------:R-:W-:Y:S05]  /*12010*/  BSYNC B1 ;  /* 0x0000000000017941 */ /* 0x000fea0003800000 */
.L_x_1426:
[----:B------:R-:W-:Y:S01]  /*12020*/  ISETP.GT.AND P2, PT, R9, UR38, PT ;  /* 0x0000002609007c0c */ /* 0x000fe2000bf44270 */
[----:B------:R-:W-:-:S12]  /*12030*/  VIADD R8, R8, 0xfffffffe ;  /* 0xfffffffe08087836 */ /* 0x000fd80000000000 */
[----:B------:R-:W-:Y:S05]  /*12040*/  @P2 BRA `(.L_x_1433) ;  /* 0xfffffff000602947 */ /* 0x000fea000383ffff */
.L_x_1418:
[----:B------:R-:W-:Y:S05]  /*12050*/  BSYNC B0 ;  /* 0x0000000000007941 */ /* 0x000fea0003800000 */
.L_x_1409:
[----:B------:R-:W-:Y:S01]  /*12060*/  IADD3 R16, R16, 0x1, RZ ;  /* 0x0000000110107810 */ /* 0x000fe20007ffe0ff */
[----:B------:R-:W-:Y:S03]  /*12070*/  BSSY B0, `(.L_x_1434) ;  /* 0x0000011000007945 */ /* 0x000fe60003800000 */
[----:B------:R-:W-:-:S04]  /*12080*/  ISETP.NE.AND P0, PT, R16, 0x2, PT ;  /* 0x000000021000780c */ /* 0x000fc80003f05270 */
[----:B------:R-:W-:-:S04]  /*12090*/  SEL R0, RZ, 0x1, P0 ;  /* 0x00000001ff007807 */ /* 0x000fc80000000000 */
[----:B------:R-:W-:Y:S01]  /*120a0*/  LOP3.LUT R17, R17, R0, RZ, 0x3c, !PT ;  /* 0x0000000011117212 */ /* 0x000fe200078e3cff */
[----:B------:R-:W-:Y:S06]  /*120b0*/  @P1 BRA `(.L_x_1435) ;  /* 0x0000000000301947 */ /* 0x000fec0003800000 */
[----:B-12---:R-:W1:Y:S01]  /*120c0*/  S2R R5, SR_LANEID ;  /* 0x0000000000057919 */ /* 0x006e620000000000 */
[----:B------:R-:W-:Y:S01]  /*120d0*/  VOTEU.ANY UR6, UPT, PT ;  /* 0x0000000000067886 */ /* 0x000fe200038e0100 */
[----:B---34-:R-:W2:Y:S01]  /*120e0*/  LDC.64 R2, c[0x0][0xdf0] ;  /* 0x00037c00ff027b82 */ /* 0x018ea20000000a00 */
        /* <DEDUP_REMOVED lines=8> */
[----:B-1----:R-:W-:-:S07]  /*12170*/  IADD3 R18, R0, UR44, R7 ;  /* 0x0000002c00127c10 */ /* 0x002fce000fffe007 */
.L_x_1435:
[----:B------:R-:W-:Y:S05]  /*12180*/  BSYNC B0 ;  /* 0x0000000000007941 */ /* 0x000fea0003800000 */
.L_x_1434:
[----:B------:R-:W-:Y:S01]  /*12190*/  SEL R16, R16, RZ, P0 ;  /* 0x000000ff10107207 */ /* 0x000fe20000000000 */
[----:B------:R-:W-:-:S07]  /*121a0*/  IMAD.MOV.U32 R13, RZ, RZ, R18 ;  /* 0x000000ffff0d7224 */ /* 0x000fce00078e0012 */
.L_x_1394:
[----:B------:R-:W-:Y:S05]  /*121b0*/  BSYNC B6 ;  /* 0x0000000000067941 */ /* 0x000fea0003800000 */
.L_x_1392:
[----:B------:R-:W-:-:S03]  /*121c0*/  UMOV UR6, 0xffffffff ;  /* 0xffffffff00067882 */ /* 0x000fc60000000000 */
[----:B------:R-:W-:Y:S05]  /*121d0*/  BRA.DIV UR6, `(.L_x_1436) ;  /* 0x0000000a06fc7947 */ /* 0x000fea000b800000 */
[----:B------:R1:W1:Y:S02]  /*121e0*/  SHFL.IDX PT, R14, R13, RZ, 0x1f ;  /* 0x00001fff0d0e7589 */ /* 0x00026400000e0000 */
.L_x_1465:
[----:B------:R-:W-:Y:S01]  /*121f0*/  ISETP.NE.AND P0, PT, R19, RZ, PT ;  /* 0x000000ff1300720c */ /* 0x000fe20003f05270 */
[----:B------:R-:W-:Y:S05]  /*12200*/  WARPSYNC.ALL ;  /* 0x0000000000007948 */ /* 0x000fea0003800000 */
[----:B------:R-:W-:Y:S01]  /*12210*/  BAR.SYNC.DEFER_BLOCKING 0x4, 0x120 ;  /* 0x0104800000007b1d */ /* 0x000fe20000010000 */
[----:B-1----:R-:W-:-:S05]  /*12220*/  MOV R18, R14 ;  /* 0x0000000e00127202 */ /* 0x002fca0000000f00 */
[----:B------:R-:W-:Y:S01]  /*12230*/  ULDC UR6, c[0x0][0xda8] ;  /* 0x00036a0000067ab9 */ /* 0x000fe20000000800 */
[----:B------:R-:W-:Y:S01]  /*12240*/  @!P0 MOV R0, 0x400 ;  /* 0x0000040000008802 */ /* 0x000fe20000000f00 */
[----:B--234-:R-:W1:Y:S03]  /*12250*/  @!P0 S2R R3, SR_CgaCtaId ;  /* 0x0000000000038919 */ /* 0x01ce660000008800 */
[----:B-1----:R-:W-:-:S05]  /*12260*/  @!P0 LEA R0, R3, R0, 0x18 ;  /* 0x0000000003008211 */ /* 0x002fca00078ec0ff */
[----:B------:R1:W-:Y:S01]  /*12270*/  @!P0 STS [R0+0x28cd0], R13 ;  /* 0x028cd00d00008388 */ /* 0x0003e20000000800 */
[----:B------:R-:W-:Y:S06]  /*12280*/  BAR.ARV 0x5, 0x120 ;  /* 0x0144800000007b1d */ /* 0x000fec0000002000 */
[----:B------:R-:W-:-:S13]  /*12290*/  ISETP.GE.AND P0, PT, R18, UR6, PT ;  /* 0x0000000612007c0c */ /* 0x000fda000bf06270 */
[----:B-1----:R-:W-:Y:S05]  /*122a0*/  @!P0 BRA `(.L_x_1437) ;  /* 0xffffffd000008947 */ /* 0x002fea000383ffff */
.L_x_1383:
[----:B------:R-:W1:Y:S01]  /*122b0*/  S2R R3, SR_CgaCtaId ;  /* 0x0000000000037919 */ /* 0x000e620000008800 */
[----:B------:R-:W-:Y:S01]  /*122c0*/  UIADD3 UR45, UR45, 0x1, URZ ;  /* 0x000000012d2d7890 */ /* 0x000fe2000fffe03f */
[----:B------:R-:W-:-:S03]  /*122d0*/  MOV R0, 0x400 ;  /* 0x0000040000007802 */ /* 0x000fc60000000f00 */
[----:B------:R-:W-:-:S04]  /*122e0*/  ULEA.HI UR4, UR45, UR45, URZ, 0x1 ;  /* 0x0000002d2d047291 */ /* 0x000fc8000f8f083f */
[----:B------:R-:W-:-:S04]  /*122f0*/  ULOP3.LUT UR4, UR4, 0xfffffffe, URZ, 0xc0, !UPT ;  /* 0xfffffffe04047892 */ /* 0x000fc8000f8ec03f */
[----:B------:R-:W-:Y:S01]  /*12300*/  UIADD3 UR4, UR45, -UR4, URZ ;  /* 0x800000042d047290 */ /* 0x000fe2000fffe03f */
[----:B-1----:R-:W-:-:S05]  /*12310*/  LEA R7, R3, R0, 0x18 ;  /* 0x0000000003077211 */ /* 0x002fca00078ec0ff */
[----:B------:R-:W-:-:S05]  /*12320*/  IMAD.U32 R0, RZ, RZ, UR4 ;  /* 0x00000004ff007e24 */ /* 0x000fca000f8e00ff */
[----:B------:R-:W-:-:S04]  /*12330*/  SHF.L.U32 R0, R0, 0x1f, RZ ;  /* 0x0000001f00007819 */ /* 0x000fc800000006ff */
[----:B------:R-:W1:Y:S02]  /*12340*/  SYNCS.PHASECHK.TRANS64.TRYWAIT P0, [R7+URZ+0x28c20], R0 ;  /* 0x028c2000070075a7 */ /* 0x000e64000800017f */
[----:B-1----:R-:W-:Y:S05]  /*12350*/  @!P0 BRA `(.L_x_1438) ;  /* 0x0000000800c08947 */ /* 0x002fea0003800000 */
.L_x_1466:
[----:B------:R-:W2:Y:S02]  /*12360*/  S2R R2, SR_TID.X ;  /* 0x0000000000027919 */ /* 0x000ea40000002100 */
[----:B--2---:R-:W-:-:S04]  /*12370*/  SHF.R.U32.HI R2, RZ, 0x5, R2 ;  /* 0x00000005ff027819 */ /* 0x004fc80000011602 */
[----:B------:R-:W-:-:S05]  /*12380*/  LOP3.LUT R2, R2, 0x3, RZ, 0xc0, !PT ;  /* 0x0000000302027812 */ /* 0x000fca00078ec0ff */
[----:B-1----:R-:W1:Y:S02]  /*12390*/  SHFL.IDX PT, R0, R2, RZ, 0x1f ;  /* 0x00001fff02007589 */ /* 0x002e6400000e0000 */
[----:B-1----:R-:W-:-:S13]  /*123a0*/  ISETP.NE.AND P0, PT, R0, RZ, PT ;  /* 0x000000ff0000720c */ /* 0x002fda0003f05270 */
[----:B------:R-:W-:Y:S05]  /*123b0*/  @P0 EXIT ;  /* 0x000000000000094d */ /* 0x000fea0003800000 */
[----:B------:R-:W-:Y:S01]  /*123c0*/  ELECT P0, URZ, PT ;  /* 0x00000000003f782f */ /* 0x000fe20003800000 */
[----:B------:R-:W-:-:S12]  /*123d0*/  BSSY B0, `(.L_x_1439) ;  /* 0x0000020000007945 */ /* 0x000fd80003800000 */
[----:B------:R-:W-:Y:S05]  /*123e0*/  @!P0 BRA `(.L_x_1440) ;  /* 0x0000000000788947 */ /* 0x000fea0003800000 */
[----:B------:R-:W-:-:S06]  /*123f0*/  ULOP3.LUT UR4, UR36, 0x2, URZ, 0xfc, !UPT ;  /* 0x0000000224047892 */ /* 0x000fcc000f8efc3f */
[----:B------:R-:W-:-:S04]  /*12400*/  MOV R0, UR4 ;  /* 0x0000000400007c02 */ /* 0x000fc80008000f00 */
[----:B------:R-:W-:-:S13]  /*12410*/  ISETP.NE.AND P2, PT, R0, 0x3, PT ;  /* 0x000000030000780c */ /* 0x000fda0003f45270 */
[----:B------:R-:W-:Y:S05]  /*12420*/  @!P2 BRA `(.L_x_1441) ;  /* 0x000000000004a947 */ /* 0x000fea0003800000 */
[----:B------:R-:W-:Y:S01]  /*12430*/  BPT.TRAP 0x1 ;  /* 0x000000040000795c */ /* 0x000fe20000300000 */
.L_x_1441:
[----:B------:R-:W-:Y:S01]  /*12440*/  VIADD R3, R7, 0x28c40 ;  /* 0x00028c4007037836 */ /* 0x000fe20000000000 */
[----:B------:R-:W-:Y:S01]  /*12450*/  SHF.L.U32 R4, R17, 0x1f, RZ ;  /* 0x0000001f11047819 */ /* 0x000fe200000006ff */
[----:B------:R-:W-:-:S03]  /*12460*/  VIADD R0, R16, 0x1 ;  /* 0x0000000110007836 */ /* 0x000fc60000000000 */
[----:B------:R-:W-:Y:S02]  /*12470*/  LEA R5, R16, R3, 0x3 ;  /* 0x0000000310057211 */ /* 0x000fe400078e18ff */
[----:B------:R-:W-:Y:S02]  /*12480*/  ISETP.NE.AND P1, PT, R0, 0x2, PT ;  /* 0x000000020000780c */ /* 0x000fe40003f25270 */
[----:B------:R-:W1:Y:S02]  /*12490*/  SYNCS.PHASECHK.TRANS64.TRYWAIT P0, [R5+URZ], R4 ;  /* 0x00000004050075a7 */ /* 0x000e64000800017f */
[----:B------:R-:W-:-:S04]  /*124a0*/  SEL R2, RZ, 0x1, P1 ;  /* 0x00000001ff027807 */ /* 0x000fc80000800000 */
[----:B------:R-:W-:Y:S02]  /*124b0*/  LOP3.LUT R17, R17, R2, RZ, 0x3c, !PT ;  /* 0x0000000211117212 */ /* 0x000fe400078e3cff */
[----:B------:R-:W-:Y:S02]  /*124c0*/  SEL R2, R0, RZ, P1 ;  /* 0x000000ff00027207 */ /* 0x000fe40000800000 */
[----:B------:R-:W-:Y:S02]  /*124d0*/  SHF.L.U32 R0, R17, 0x1f, RZ ;  /* 0x0000001f11007819 */ /* 0x000fe400000006ff */
[----:B------:R-:W-:Y:S01]  /*124e0*/  LEA R3, R2, R3, 0x3 ;  /* 0x0000000302037211 */ /* 0x000fe200078e18ff */
[----:B-1----:R-:W-:Y:S06]  /*124f0*/  @!P0 BRA `(.L_x_1442) ;  /* 0x00000008006c8947 */ /* 0x002fec0003800000 */
.L_x_1467:
[----:B------:R-:W2:Y:S02]  /*12500*/  SYNCS.PHASECHK.TRANS64.TRYWAIT P0, [R3+URZ], R0 ;  /* 0x00000000030075a7 */ /* 0x000ea4000800017f */
[----:B--2---:R-:W-:Y:S05]  /*12510*/  @!P0 BRA `(.L_x_1443) ;  /* 0x0000000800788947 */ /* 0x004fea0003800000 */
.L_x_1468:
[----:B------:R-:W-:Y:S05]  /*12520*/  @!P2 BRA `(.L_x_1444) ;  /* 0x000000000004a947 */ /* 0x000fea0003800000 */
[----:B------:R-:W-:Y:S01]  /*12530*/  BPT.TRAP 0x1 ;  /* 0x000000040000795c */ /* 0x000fe20000300000 */
.L_x_1444:
[----:B--2---:R-:W-:-:S05]  /*12540*/  VIADD R3, R7, 0x28c60 ;  /* 0x00028c6007037836 */ /* 0x004fca0000000000 */
[----:B-1----:R-:W-:-:S04]  /*12550*/  LEA R5, R16, R3, 0x3 ;  /* 0x0000000310057211 */ /* 0x002fc800078e18ff */
[----:B------:R-:W1:Y:S02]  /*12560*/  SYNCS.PHASECHK.TRANS64.TRYWAIT P0, [R5+URZ], R4 ;  /* 0x00000004050075a7 */ /* 0x000e64000800017f */
[----:B-1----:R-:W-:Y:S05]  /*12570*/  @!P0 BRA `(.L_x_1445) ;  /* 0x0000000800748947 */ /* 0x002fea0003800000 */
.L_x_1469:
[----:B------:R-:W-:-:S07]  /*12580*/  IMAD R3, R2, 0x8, R3 ;  /* 0x0000000802037824 */ /* 0x000fce00078e0203 */
.L_x_1446:
[----:B--2---:R2:W3:Y:S02]  /*12590*/  SYNCS.PHASECHK.TRANS64.TRYWAIT P0, [R3+URZ], R0 ;  /* 0x00000000030075a7 */ /* 0x0044e4000800017f */
[----:B---3--:R-:W-:Y:S05]  /*125a0*/  @!P0 NANOSLEEP.SYNCS 0x989680 ;  /* 0x009896800000895d */ /* 0x008fea0003900000 */
[----:B------:R-:W3:Y:S02]  /*125b0*/  @!P0 SYNCS.PHASECHK.TRANS64 P0, [R3+URZ], R0 ;  /* 0x00000000030085a7 */ /* 0x000ee4000800007f */
[----:B---3--:R-:W-:Y:S05]  /*125c0*/  @!P0 BRA `(.L_x_1446) ;  /* 0xfffffffc00f08947 */ /* 0x008fea000383ffff */
.L_x_1440:
[----:B------:R-:W-:Y:S05]  /*125d0*/  BSYNC B0 ;  /* 0x0000000000007941 */ /* 0x000fea0003800000 */
.L_x_1439:
[----:B------:R-:W-:Y:S05]  /*125e0*/  EXIT ;  /* 0x000000000000794d */ /* 0x000fea0003800000 */
.L_x_1289:
[----:B-1----:R-:W-:-:S04]  /*125f0*/  MOV R6, UR21 ;  /* 0x0000001500067c02 */ /* 0x002fc80008000f00 */
[----:B------:R1:W2:Y:S03]  /*12600*/  SYNCS.PHASECHK.TRANS64.TRYWAIT P1, [R6+URZ+0x28c50], R3 ;  /* 0x028c5003060075a7 */ /* 0x0002a6000802017f */
[----:B--2---:R-:W-:Y:S05]  /*12610*/  @!P1 NANOSLEEP.SYNCS 0x989680 ;  /* 0x009896800000995d */ /* 0x004fea0003900000 */
[----:B------:R-:W2:Y:S02]  /*12620*/  @!P1 SYNCS.PHASECHK.TRANS64 P1, [R6+URZ+0x28c50], R3 ;  /* 0x028c5003060095a7 */ /* 0x000ea4000802007f */
[----:B--2---:R-:W-:Y:S05]  /*12630*/  @!P1 BRA `(.L_x_1289) ;  /* 0xfffffffc00ec9947 */ /* 0x004fea000383ffff */
[----:B------:R-:W-:Y:S05]  /*12640*/  BRA `(.L_x_1447) ;  /* 0xfffffef400487947 */ /* 0x000fea000383ffff */
.L_x_1294:
[----:B--2---:R-:W-:-:S04]  /*12650*/  IMAD.U32 R5, RZ, RZ, UR21 ;  /* 0x00000015ff057e24 */ /* 0x004fc8000f8e00ff */
[----:B------:R2:W3:Y:S03]  /*12660*/  SYNCS.PHASECHK.TRANS64.TRYWAIT P1, [R5+URZ+0x28c50], R4 ;  /* 0x028c5004050075a7 */ /* 0x0004e6000802017f */
[----:B---3--:R-:W-:Y:S05]  /*12670*/  @!P1 NANOSLEEP.SYNCS 0x989680 ;  /* 0x009896800000995d */ /* 0x008fea0003900000 */
[----:B------:R-:W3:Y:S02]  /*12680*/  @!P1 SYNCS.PHASECHK.TRANS64 P1, [R5+URZ+0x28c50], R4 ;  /* 0x028c5004050095a7 */ /* 0x000ee4000802007f */
[----:B---3--:R-:W-:Y:S05]  /*12690*/  @!P1 BRA `(.L_x_1294) ;  /* 0xfffffffc00ec9947 */ /* 0x008fea000383ffff */
[----:B------:R-:W-:Y:S05]  /*126a0*/  BRA `(.L_x_1293) ;  /* 0xffffff0000447947 */ /* 0x000fea000383ffff */
.L_x_1303:
[----:B-1----:R-:W-:-:S04]  /*126b0*/  MOV R3, UR48 ;  /* 0x0000003000037c02 */ /* 0x002fc80008000f00 */
[----:B------:R1:W2:Y:S03]  /*126c0*/  SYNCS.PHASECHK.TRANS64.TRYWAIT P1, [R3+URZ+0x28c00], R0 ;  /* 0x028c0000030075a7 */ /* 0x0002a6000802017f */
[----:B--2---:R-:W-:Y:S05]  /*126d0*/  @!P1 NANOSLEEP.SYNCS 0x989680 ;  /* 0x009896800000995d */ /* 0x004fea0003900000 */
[----:B------:R-:W2:Y:S02]  /*126e0*/  @!P1 SYNCS.PHASECHK.TRANS64 P1, [R3+URZ+0x28c00], R0 ;  /* 0x028c0000030095a7 */ /* 0x000ea4000802007f */
[----:B--2---:R-:W-:Y:S05]  /*126f0*/  @!P1 BRA `(.L_x_1303) ;  /* 0xfffffffc00ec9947 */ /* 0x004fea000383ffff */
[----:B------:R-:W-:Y:S05]  /*12700*/  BRA `(.L_x_1448) ;  /* 0xffffff1400647947 */ /* 0x000fea000383ffff */
.L_x_1307:
[----:B---3--:R3:W4:Y:S02]  /*12710*/  SYNCS.PHASECHK.TRANS64.TRYWAIT P1, [R6+URZ+0x28c30], R13 ;  /* 0x028c300d060075a7 */ /* 0x008724000802017f */
[----:B----4-:R-:W-:Y:S05]  /*12720*/  @!P1 NANOSLEEP.SYNCS 0x989680 ;  /* 0x009896800000995d */ /* 0x010fea0003900000 */
[----:B------:R-:W4:Y:S02]  /*12730*/  @!P1 SYNCS.PHASECHK.TRANS64 P1, [R6+URZ+0x28c30], R13 ;  /* 0x028c300d060095a7 */ /* 0x000f24000802007f */
[----:B----4-:R-:W-:Y:S05]  /*12740*/  @!P1 BRA `(.L_x_1307) ;  /* 0xfffffffc00f09947 */ /* 0x010fea000383ffff */
[----:B------:R-:W-:Y:S05]  /*12750*/  BRA `(.L_x_1306) ;  /* 0xffffff1400807947 */ /* 0x000fea000383ffff */
.L_x_1319:
[----:B----4-:R4:W1:Y:S02]  /*12760*/  SYNCS.PHASECHK.TRANS64.TRYWAIT P3, [R6+URZ+0x28c50], R13 ;  /* 0x028c500d060075a7 */ /* 0x010864000806017f */
[----:B-1----:R-:W-:Y:S05]  /*12770*/  @!P3 NANOSLEEP.SYNCS 0x989680 ;  /* 0x009896800000b95d */ /* 0x002fea0003900000 */
[----:B------:R-:W1:Y:S02]  /*12780*/  @!P3 SYNCS.PHASECHK.TRANS64 P3, [R6+URZ+0x28c50], R13 ;  /* 0x028c500d0600b5a7 */ /* 0x000e64000806007f */
[----:B-1----:R-:W-:Y:S05]  /*12790*/  @!P3 BRA `(.L_x_1319) ;  /* 0xfffffffc00f0b947 */ /* 0x002fea000383ffff */
[----:B------:R-:W-:Y:S05]  /*127a0*/  BRA `(.L_x_1318) ;  /* 0xffffff3000ec7947 */ /* 0x000fea000383ffff */
.L_x_1327:
[----:B---3--:R-:W-:-:S04]  /*127b0*/  IMAD.U32 R11, RZ, RZ, UR27 ;  /* 0x0000001bff0b7e24 */ /* 0x008fc8000f8e00ff */
[----:B------:R3:W4:Y:S03]  /*127c0*/  SYNCS.PHASECHK.TRANS64.TRYWAIT P3, [R11+URZ+0x28c30], R10 ;  /* 0x028c300a0b0075a7 */ /* 0x000726000806017f */
[----:B----4-:R-:W-:Y:S05]  /*127d0*/  @!P3 NANOSLEEP.SYNCS 0x989680 ;  /* 0x009896800000b95d */ /* 0x010fea0003900000 */
[----:B------:R-:W4:Y:S02]  /*127e0*/  @!P3 SYNCS.PHASECHK.TRANS64 P3, [R11+URZ+0x28c30], R10 ;  /* 0x028c300a0b00b5a7 */ /* 0x000f24000806007f */
[----:B----4-:R-:W-:Y:S05]  /*127f0*/  @!P3 BRA `(.L_x_1327) ;  /* 0xfffffffc00ecb947 */ /* 0x010fea000383ffff */
[----:B------:R-:W-:Y:S05]  /*12800*/  BRA `(.L_x_1326) ;  /* 0xffffff3800207947 */ /* 0x000fea000383ffff */
.L_x_1339:
[----:B---3--:R3:W4:Y:S02]  /*12810*/  SYNCS.PHASECHK.TRANS64.TRYWAIT P3, [R13+URZ+0x28c50], R10 ;  /* 0x028c500a0d0075a7 */ /* 0x008724000806017f */
[----:B----4-:R-:W-:Y:S05]  /*12820*/  @!P3 NANOSLEEP.SYNCS 0x989680 ;  /* 0x009896800000b95d */ /* 0x010fea0003900000 */
[----:B------:R-:W4:Y:S02]  /*12830*/  @!P3 SYNCS.PHASECHK.TRANS64 P3, [R13+URZ+0x28c50], R10 ;  /* 0x028c500a0d00b5a7 */ /* 0x000f24000806007f */
[----:B----4-:R-:W-:Y:S05]  /*12840*/  @!P3 BRA `(.L_x_1339) ;  /* 0xfffffffc00f0b947 */ /* 0x010fea000383ffff */
[----:B------:R-:W-:Y:S05]  /*12850*/  BRA `(.L_x_1338) ;  /* 0xffffff5800c87947 */ /* 0x000fea000383ffff */
.L_x_1348:
[----:B----4-:R-:W-:-:S04]  /*12860*/  MOV R8, UR25 ;  /* 0x0000001900087c02 */ /* 0x010fc80008000f00 */
[----:B------:R4:W1:Y:S03]  /*12870*/  SYNCS.PHASECHK.TRANS64.TRYWAIT P3, [R8+URZ+0x28c30], R9 ;  /* 0x028c3009080075a7 */ /* 0x000866000806017f */
[----:B-1----:R-:W-:Y:S05]  /*12880*/  @!P3 NANOSLEEP.SYNCS 0x989680 ;  /* 0x009896800000b95d */ /* 0x002fea0003900000 */
[----:B------:R-:W1:Y:S02]  /*12890*/  @!P3 SYNCS.PHASECHK.TRANS64 P3, [R8+URZ+0x28c30], R9 ;  /* 0x028c30090800b5a7 */ /* 0x000e64000806007f */
[----:B-1----:R-:W-:Y:S05]  /*128a0*/  @!P3 BRA `(.L_x_1348) ;  /* 0xfffffffc00ecb947 */ /* 0x002fea000383ffff */
[----:B------:R-:W-:Y:S05]  /*128b0*/  BRA `(.L_x_1347) ;  /* 0xffffff60003c7947 */ /* 0x000fea000383ffff */
.L_x_1352:
[----:B---3--:R3:W4:Y:S02]  /*128c0*/  SYNCS.PHASECHK.TRANS64.TRYWAIT P3, [R170+URZ+0x28c50], R9 ;  /* 0x028c5009aa0075a7 */ /* 0x008724000806017f */
[----:B----4-:R-:W-:Y:S05]  /*128d0*/  @!P3 NANOSLEEP.SYNCS 0x989680 ;  /* 0x009896800000b95d */ /* 0x010fea0003900000 */
[----:B------:R-:W4:Y:S02]  /*128e0*/  @!P3 SYNCS.PHASECHK.TRANS64 P3, [R170+URZ+0x28c50], R9 ;  /* 0x028c5009aa00b5a7 */ /* 0x000f24000806007f */
[----:B----4-:R-:W-:Y:S05]  /*128f0*/  @!P3 BRA `(.L_x_1352) ;  /* 0xfffffffc00f0b947 */ /* 0x010fea000383ffff */
[----:B------:R-:W-:Y:S05]  /*12900*/  BRA `(.L_x_1351) ;  /* 0xffffff7800607947 */ /* 0x000fea000383ffff */
.L_x_1358:
[----:B------:R-:W-:-:S04]  /*12910*/  IMAD.U32 R7, RZ, RZ, UR27 ;  /* 0x0000001bff077e24 */ /* 0x000fc8000f8e00ff */
[----:B------:R1:W1:Y:S03]  /*12920*/  SYNCS.PHASECHK.TRANS64.TRYWAIT P2, [R7+URZ+0x28c30], R10 ;  /* 0x028c300a070075a7 */ /* 0x000266000804017f */
[----:B-1----:R-:W-:Y:S05]  /*12930*/  @!P2 NANOSLEEP.SYNCS 0x989680 ;  /* 0x009896800000a95d */ /* 0x002fea0003900000 */
[----:B------:R-:W1:Y:S02]  /*12940*/  @!P2 SYNCS.PHASECHK.TRANS64 P2, [R7+URZ+0x28c30], R10 ;  /* 0x028c300a0700a5a7 */ /* 0x000e64000804007f */
[----:B-1----:R-:W-:Y:S05]  /*12950*/  @!P2 BRA `(.L_x_1358) ;  /* 0xfffffffc00eca947 */ /* 0x002fea000383ffff */
[----:B------:R-:W-:Y:S05]  /*12960*/  BRA `(.L_x_1357) ;  /* 0xffffff7c00507947 */ /* 0x000fea000383ffff */
.L_x_1370:
[----:B---3--:R3:W4:Y:S02]  /*12970*/  SYNCS.PHASECHK.TRANS64.TRYWAIT P2, [R15+URZ+0x28c50], R10 ;  /* 0x028c500a0f0075a7 */ /* 0x008724000804017f */
[----:B----4-:R-:W-:Y:S05]  /*12980*/  @!P2 NANOSLEEP.SYNCS 0x989680 ;  /* 0x009896800000a95d */ /* 0x010fea0003900000 */
[----:B------:R-:W4:Y:S02]  /*12990*/  @!P2 SYNCS.PHASECHK.TRANS64 P2, [R15+URZ+0x28c50], R10 ;  /* 0x028c500a0f00a5a7 */ /* 0x000f24000804007f */
[----:B----4-:R-:W-:Y:S05]  /*129a0*/  @!P2 BRA `(.L_x_1370) ;  /* 0xfffffffc00f0a947 */ /* 0x010fea000383ffff */
[----:B------:R-:W-:Y:S05]  /*129b0*/  BRA `(.L_x_1369) ;  /* 0xffffff9c00f87947 */ /* 0x000fea000383ffff */
.L_x_1398:
[----:B------:R-:W1:Y:S01]  /*129c0*/  S2R R7, SR_TID.X ;  /* 0x0000000000077919 */ /* 0x000e620000002100 */
[----:B------:R-:W-:Y:S01]  /*129d0*/  IMAD.MOV.U32 R12, RZ, RZ, RZ ;  /* 0x000000ffff0c7224 */ /* 0x000fe200078e00ff */
[----:B------:R-:W-:Y:S01]  /*129e0*/  MOV R11, 0x1f ;  /* 0x0000001f000b7802 */ /* 0x000fe20000000f00 */
[----:B------:R-:W-:Y:S01]  /*129f0*/  IMAD.MOV.U32 R15, RZ, RZ, -0x1 ;  /* 0xffffffffff0f7424 */ /* 0x000fe200078e00ff */
[----:B-1----:R-:W-:-:S04]  /*12a00*/  SHF.R.U32.HI R7, RZ, 0x5, R7 ;  /* 0x00000005ff077819 */ /* 0x002fc80000011607 */
[----:B------:R-:W-:-:S04]  /*12a10*/  LOP3.LUT R7, R7, 0x3, RZ, 0xc0, !PT ;  /* 0x0000000307077812 */ /* 0x000fc800078ec0ff */
[----:B------:R-:W-:-:S07]  /*12a20*/  MOV R13, R7 ;  /* 0x00000007000d7202 */ /* 0x000fce0000000f00 */
[----:B------:R-:W-:Y:S05]  /*12a30*/  WARPSYNC.COLLECTIVE R15, `(.L_x_1449) ;  /* 0x000000000f087348 */ /* 0x000fea0003c00000 */
[----:B------:R1:W2:Y:S02]  /*12a40*/  SHFL.IDX P6, R14, R13, R12, R11 ;  /* 0x0000000c0d0e7389 */ /* 0x0002a400000c000b */
[----:B-12---:R-:W-:Y:S01]  /*12a50*/  ENDCOLLECTIVE ;  /* 0x000000000000791b */ /* 0x006fe20003800000 */
.L_x_1449:
[----:B------:R-:W-:Y:S05]  /*12a60*/  BRA `(.L_x_1450) ;  /* 0xffffffd400807947 */ /* 0x000fea000383ffff */
.L_x_1399:
[----:B------:R-:W-:Y:S01]  /*12a70*/  BSSY B0, `(.L_x_1451) ;  /* 0x0000006000007945 */ /* 0x000fe20003800000 */
[----:B------:R-:W-:-:S07]  /*12a80*/  MOV R15, 0xffffffff ;  /* 0xffffffff000f7802 */ /* 0x000fce0000000f00 */
[----:B------:R-:W-:Y:S05]  /*12a90*/  WARPSYNC.COLLECTIVE R15, `(.L_x_1452) ;  /* 0x000000000f0c7348 */ /* 0x000fea0003c00000 */
[----:B------:R-:W-:Y:S02]  /*12aa0*/  ELECT P6, UR62, PT ;  /* 0x00000000003e782f */ /* 0x000fe400038c0000 */
[----:B------:R-:W-:Y:S01]  /*12ab0*/  MOV R14, UR62 ;  /* 0x0000003e000e7c02 */ /* 0x000fe20008000f00 */
[----:B------:R-:W-:Y:S10]  /*12ac0*/  ENDCOLLECTIVE ;  /* 0x000000000000791b */ /* 0x000ff40003800000 */
.L_x_1452:
[----:B------:R-:W-:Y:S05]  /*12ad0*/  BSYNC B0 ;  /* 0x0000000000007941 */ /* 0x000fea0003800000 */
.L_x_1451:
[----:B------:R-:W-:Y:S05]  /*12ae0*/  BRA `(.L_x_1453) ;  /* 0xffffffd400707947 */ /* 0x000fea000383ffff */
.L_x_1402:
[----:B-1----:R1:W2:Y:S02]  /*12af0*/  SYNCS.PHASECHK.TRANS64.TRYWAIT P2, [R8+URZ+0x28c40], R5 ;  /* 0x028c4005080075a7 */ /* 0x0022a4000804017f */
[----:B--2---:R-:W-:Y:S05]  /*12b00*/  @!P2 NANOSLEEP.SYNCS 0x989680 ;  /* 0x009896800000a95d */ /* 0x004fea0003900000 */
[----:B------:R-:W2:Y:S02]  /*12b10*/  @!P2 SYNCS.PHASECHK.TRANS64 P2, [R8+URZ+0x28c40], R5 ;  /* 0x028c40050800a5a7 */ /* 0x000ea4000804007f */
[----:B--2---:R-:W-:Y:S05]  /*12b20*/  @!P2 BRA `(.L_x_1402) ;  /* 0xfffffffc00f0a947 */ /* 0x004fea000383ffff */
[----:B------:R-:W-:Y:S05]  /*12b30*/  BRA `(.L_x_1454) ;  /* 0xffffffd400cc7947 */ /* 0x000fea000383ffff */
.L_x_1404:
[----:B-1----:R-:W-:-:S04]  /*12b40*/  IMAD.U32 R8, RZ, RZ, UR37 ;  /* 0x00000025ff087e24 */ /* 0x002fc8000f8e00ff */
[----:B------:R1:W2:Y:S03]  /*12b50*/  SYNCS.PHASECHK.TRANS64.TRYWAIT P2, [R8+URZ+0x28c20], R5 ;  /* 0x028c2005080075a7 */ /* 0x0002a6000804017f */
[----:B--2---:R-:W-:Y:S05]  /*12b60*/  @!P2 NANOSLEEP.SYNCS 0x989680 ;  /* 0x009896800000a95d */ /* 0x004fea0003900000 */
[----:B------:R-:W2:Y:S02]  /*12b70*/  @!P2 SYNCS.PHASECHK.TRANS64 P2, [R8+URZ+0x28c20], R5 ;  /* 0x028c20050800a5a7 */ /* 0x000ea4000804007f */
[----:B--2---:R-:W-:Y:S05]  /*12b80*/  @!P2 BRA `(.L_x_1404) ;  /* 0xfffffffc00eca947 */ /* 0x004fea000383ffff */
[----:B------:R-:W-:Y:S05]  /*12b90*/  BRA `(.L_x_1455) ;  /* 0xffffffd8006c7947 */ /* 0x000fea000383ffff */
.L_x_1407:
[----:B-1----:R1:W2:Y:S02]  /*12ba0*/  SYNCS.PHASECHK.TRANS64.TRYWAIT P2, [R8+URZ+0x28c60], R5 ;  /* 0x028c6005080075a7 */ /* 0x0022a4000804017f */
[----:B--2---:R-:W-:Y:S05]  /*12bb0*/  @!P2 NANOSLEEP.SYNCS 0x989680 ;  /* 0x009896800000a95d */ /* 0x004fea0003900000 */
[----:B------:R-:W2:Y:S02]  /*12bc0*/  @!P2 SYNCS.PHASECHK.TRANS64 P2, [R8+URZ+0x28c60], R5 ;  /* 0x028c60050800a5a7 */ /* 0x000ea4000804007f */
[----:B--2---:R-:W-:Y:S05]  /*12bd0*/  @!P2 BRA `(.L_x_1407) ;  /* 0xfffffffc00f0a947 */ /* 0x004fea000383ffff */
[----:B------:R-:W-:Y:S05]  /*12be0*/  BRA `(.L_x_1456) ;  /* 0xffffffd800807947 */ /* 0x000fea000383ffff */
.L_x_1414:
[----:B-1----:R1:W2:Y:S02]  /*12bf0*/  SYNCS.PHASECHK.TRANS64.TRYWAIT P3, [R2+URZ+0x28c40], R3 ;  /* 0x028c4003020075a7 */ /* 0x0022a4000806017f */
[----:B--2---:R-:W-:Y:S05]  /*12c00*/  @!P3 NANOSLEEP.SYNCS 0x989680 ;  /* 0x009896800000b95d */ /* 0x004fea0003900000 */
[----:B------:R-:W2:Y:S02]  /*12c10*/  @!P3 SYNCS.PHASECHK.TRANS64 P3, [R2+URZ+0x28c40], R3 ;  /* 0x028c40030200b5a7 */ /* 0x000ea4000806007f */
[----:B--2---:R-:W-:Y:S05]  /*12c20*/  @!P3 BRA `(.L_x_1414) ;  /* 0xfffffffc00f0b947 */ /* 0x004fea000383ffff */
[----:B------:R-:W-:Y:S05]  /*12c30*/  BRA `(.L_x_1457) ;  /* 0xffffffe000087947 */ /* 0x000fea000383ffff */
.L_x_1416:
[----:B---3--:R3:W4:Y:S02]  /*12c40*/  SYNCS.PHASECHK.TRANS64.TRYWAIT P3, [R2+URZ+0x28c60], R3 ;  /* 0x028c6003020075a7 */ /* 0x008724000806017f */
[----:B----4-:R-:W-:Y:S05]  /*12c50*/  @!P3 NANOSLEEP.SYNCS 0x989680 ;  /* 0x009896800000b95d */ /* 0x010fea0003900000 */
[----:B------:R-:W4:Y:S02]  /*12c60*/  @!P3 SYNCS.PHASECHK.TRANS64 P3, [R2+URZ+0x28c60], R3 ;  /* 0x028c60030200b5a7 */ /* 0x000f24000806007f */
[----:B----4-:R-:W-:Y:S05]  /*12c70*/  @!P3 BRA `(.L_x_1416) ;  /* 0xfffffffc00f0b947 */ /* 0x010fea000383ffff */
[----:B------:R-:W-:Y:S05]  /*12c80*/  BRA `(.L_x_1458) ;  /* 0xffffffe000507947 */ /* 0x000fea000383ffff */
.L_x_1422:
[----:B-1----:R1:W2:Y:S02]  /*12c90*/  SYNCS.PHASECHK.TRANS64.TRYWAIT P3, [R3+URZ+0x28c40], R2 ;  /* 0x028c4002030075a7 */ /* 0x0022a4000806017f */
[----:B--2---:R-:W-:Y:S05]  /*12ca0*/  @!P3 NANOSLEEP.SYNCS 0x989680 ;  /* 0x009896800000b95d */ /* 0x004fea0003900000 */
[----:B------:R-:W2:Y:S02]  /*12cb0*/  @!P3 SYNCS.PHASECHK.TRANS64 P3, [R3+URZ+0x28c40], R2 ;  /* 0x028c40020300b5a7 */ /* 0x000ea4000806007f */
[----:B--2---:R-:W-:Y:S05]  /*12cc0*/  @!P3 BRA `(.L_x_1422) ;  /* 0xfffffffc00f0b947 */ /* 0x004fea000383ffff */
[----:B------:R-:W-:Y:S05]  /*12cd0*/  BRA `(.L_x_1459) ;  /* 0xffffffe400c87947 */ /* 0x000fea000383ffff */
.L_x_1424:
[----:B---3--:R3:W4:Y:S02]  /*12ce0*/  SYNCS.PHASECHK.TRANS64.TRYWAIT P3, [R3+URZ+0x28c60], R2 ;  /* 0x028c6002030075a7 */ /* 0x008724000806017f */
[----:B----4-:R-:W-:Y:S05]  /*12cf0*/  @!P3 NANOSLEEP.SYNCS 0x989680 ;  /* 0x009896800000b95d */ /* 0x010fea0003900000 */
[----:B------:R-:W4:Y:S02]  /*12d00*/  @!P3 SYNCS.PHASECHK.TRANS64 P3, [R3+URZ+0x28c60], R2 ;  /* 0x028c60020300b5a7 */ /* 0x000f24000806007f */
[----:B----4-:R-:W-:Y:S05]  /*12d10*/  @!P3 BRA `(.L_x_1424) ;  /* 0xfffffffc00f0b947 */ /* 0x010fea000383ffff */
[----:B------:R-:W-:Y:S05]  /*12d20*/  BRA `(.L_x_1460) ;  /* 0xffffffe800107947 */ /* 0x000fea000383ffff */
.L_x_1429:
[----:B-1----:R1:W2:Y:S02]  /*12d30*/  SYNCS.PHASECHK.TRANS64.TRYWAIT P3, [R2+URZ+0x28c40], R3 ;  /* 0x028c4003020075a7 */ /* 0x0022a4000806017f */
[----:B--2---:R-:W-:Y:S05]  /*12d40*/  @!P3 NANOSLEEP.SYNCS 0x989680 ;  /* 0x009896800000b95d */ /* 0x004fea0003900000 */
[----:B------:R-:W2:Y:S02]  /*12d50*/  @!P3 SYNCS.PHASECHK.TRANS64 P3, [R2+URZ+0x28c40], R3 ;  /* 0x028c40030200b5a7 */ /* 0x000ea4000806007f */
[----:B--2---:R-:W-:Y:S05]  /*12d60*/  @!P3 BRA `(.L_x_1429) ;  /* 0xfffffffc00f0b947 */ /* 0x004fea000383ffff */
[----:B------:R-:W-:Y:S05]  /*12d70*/  BRA `(.L_x_1461) ;  /* 0xffffffec00687947 */ /* 0x000fea000383ffff */
.L_x_1431:
[----:B--2---:R2:W3:Y:S02]  /*12d80*/  SYNCS.PHASECHK.TRANS64.TRYWAIT P3, [R2+URZ+0x28c60], R3 ;  /* 0x028c6003020075a7 */ /* 0x0044e4000806017f */
[----:B---3--:R-:W-:Y:S05]  /*12d90*/  @!P3 NANOSLEEP.SYNCS 0x989680 ;  /* 0x009896800000b95d */ /* 0x008fea0003900000 */
[----:B------:R-:W3:Y:S02]  /*12da0*/  @!P3 SYNCS.PHASECHK.TRANS64 P3, [R2+URZ+0x28c60], R3 ;  /* 0x028c60030200b5a7 */ /* 0x000ee4000806007f */
[----:B---3--:R-:W-:Y:S05]  /*12db0*/  @!P3 BRA `(.L_x_1431) ;  /* 0xfffffffc00f0b947 */ /* 0x008fea000383ffff */
[----:B------:R-:W-:Y:S05]  /*12dc0*/  BRA `(.L_x_1462) ;  /* 0xffffffec00b07947 */ /* 0x000fea000383ffff */
.L_x_1436:
[----:B------:R-:W-:Y:S01]  /*12dd0*/  BSSY B0, `(.L_x_1463) ;  /* 0x0000007000007945 */ /* 0x000fe20003800000 */
[----:B--2---:R-:W-:Y:S01]  /*12de0*/  MOV R12, RZ ;  /* 0x000000ff000c7202 */ /* 0x004fe20000000f00 */
[----:B------:R-:W-:Y:S01]  /*12df0*/  IMAD.MOV.U32 R11, RZ, RZ, 0x1f ;  /* 0x0000001fff0b7424 */ /* 0x000fe200078e00ff */
[----:B------:R-:W-:-:S07]  /*12e00*/  MOV R15, 0xffffffff ;  /* 0xffffffff000f7802 */ /* 0x000fce0000000f00 */
[----:B-1-34-:R-:W-:Y:S05]  /*12e10*/  WARPSYNC.COLLECTIVE R15, `(.L_x_1464) ;  /* 0x000000000f087348 */ /* 0x01afea0003c00000 */
[----:B------:R2:W1:Y:S02]  /*12e20*/  SHFL.IDX P6, R14, R13, R12, R11 ;  /* 0x0000000c0d0e7389 */ /* 0x00046400000c000b */
[----:B-1234-:R-:W-:Y:S01]  /*12e30*/  ENDCOLLECTIVE ;  /* 0x000000000000791b */ /* 0x01efe20003800000 */
.L_x_1464:
[----:B------:R-:W-:Y:S05]  /*12e40*/  BSYNC B0 ;  /* 0x0000000000007941 */ /* 0x000fea0003800000 */
.L_x_1463:
[----:B------:R-:W-:Y:S05]  /*12e50*/  BRA `(.L_x_1465) ;  /* 0xfffffff000e47947 */ /* 0x000fea000383ffff */
.L_x_1438:
[----:B-1----:R1:W2:Y:S02]  /*12e60*/  SYNCS.PHASECHK.TRANS64.TRYWAIT P0, [R7+URZ+0x28c20], R0 ;  /* 0x028c2000070075a7 */ /* 0x0022a4000800017f */
[----:B--2---:R-:W-:Y:S05]  /*12e70*/  @!P0 NANOSLEEP.SYNCS 0x989680 ;  /* 0x009896800000895d */ /* 0x004fea0003900000 */
[----:B------:R-:W2:Y:S02]  /*12e80*/  @!P0 SYNCS.PHASECHK.TRANS64 P0, [R7+URZ+0x28c20], R0 ;  /* 0x028c2000070085a7 */ /* 0x000ea4000800007f */
[----:B--2---:R-:W-:Y:S05]  /*12e90*/  @!P0 BRA `(.L_x_1438) ;  /* 0xfffffffc00f08947 */ /* 0x004fea000383ffff */
[----:B------:R-:W-:Y:S05]  /*12ea0*/  BRA `(.L_x_1466) ;  /* 0xfffffff4002c7947 */ /* 0x000fea000383ffff */
.L_x_1442:
[----:B-1----:R1:W2:Y:S02]  /*12eb0*/  SYNCS.PHASECHK.TRANS64.TRYWAIT P0, [R5+URZ], R4 ;  /* 0x00000004050075a7 */ /* 0x0022a4000800017f */
[----:B--2---:R-:W-:Y:S05]  /*12ec0*/  @!P0 NANOSLEEP.SYNCS 0x989680 ;  /* 0x009896800000895d */ /* 0x004fea0003900000 */
[----:B------:R-:W2:Y:S02]  /*12ed0*/  @!P0 SYNCS.PHASECHK.TRANS64 P0, [R5+URZ], R4 ;  /* 0x00000004050085a7 */ /* 0x000ea4000800007f */
[----:B--2---:R-:W-:Y:S05]  /*12ee0*/  @!P0 BRA `(.L_x_1442) ;  /* 0xfffffffc00f08947 */ /* 0x004fea000383ffff */
[----:B------:R-:W-:Y:S05]  /*12ef0*/  BRA `(.L_x_1467) ;  /* 0xfffffff400807947 */ /* 0x000fea000383ffff */
.L_x_1443:
[----:B--2---:R2:W3:Y:S02]  /*12f00*/  SYNCS.PHASECHK.TRANS64.TRYWAIT P0, [R3+URZ], R0 ;  /* 0x00000000030075a7 */ /* 0x0044e4000800017f */
[----:B---3--:R-:W-:Y:S05]  /*12f10*/  @!P0 NANOSLEEP.SYNCS 0x989680 ;  /* 0x009896800000895d */ /* 0x008fea0003900000 */
[----:B------:R-:W3:Y:S02]  /*12f20*/  @!P0 SYNCS.PHASECHK.TRANS64 P0, [R3+URZ], R0 ;  /* 0x00000000030085a7 */ /* 0x000ee4000800007f */
[----:B---3--:R-:W-:Y:S05]  /*12f30*/  @!P0 BRA `(.L_x_1443) ;  /* 0xfffffffc00f08947 */ /* 0x008fea000383ffff */
[----:B------:R-:W-:Y:S05]  /*12f40*/  BRA `(.L_x_1468) ;  /* 0xfffffff400747947 */ /* 0x000fea000383ffff */
.L_x_1445:
[----:B-1----:R1:W2:Y:S02]  /*12f50*/  SYNCS.PHASECHK.TRANS64.TRYWAIT P0, [R5+URZ], R4 ;  /* 0x00000004050075a7 */ /* 0x0022a4000800017f */
[----:B--2---:R-:W-:Y:S05]  /*12f60*/  @!P0 NANOSLEEP.SYNCS 0x989680 ;  /* 0x009896800000895d */ /* 0x004fea0003900000 */
[----:B------:R-:W2:Y:S02]  /*12f70*/  @!P0 SYNCS.PHASECHK.TRANS64 P0, [R5+URZ], R4 ;  /* 0x00000004050085a7 */ /* 0x000ea4000800007f */
[----:B--2---:R-:W-:Y:S05]  /*12f80*/  @!P0 BRA `(.L_x_1445) ;  /* 0xfffffffc00f08947 */ /* 0x004fea000383ffff */
[----:B------:R-:W-:Y:S05]  /*12f90*/  BRA `(.L_x_1469) ;  /* 0xfffffff400787947 */ /* 0x000fea000383ffff */
.L_x_1470:
        /* <DEDUP_REMOVED lines=14> */
.L_x_4555:


//--------------------- .text._ZN7cutlass13device_kernelIN5flash11enable_sm90INS1_16FlashAttnFwdSm90INS1_25CollectiveMainloopFwdSm90ILi2EN4cute5tupleIJNS5_1CILi1EEES8_S8_EEENS6_IJNS7_ILi64EEESA_SA_EEELi512ENS_6half_tEfNS_4arch4Sm90ELb0ELb1ELb1ELb0ELb0ELb0ELb1ELb0ELb0ELb0ELb0ELb0EEENS1_21CollectiveEpilogueFwdINS6_IJSA_NS7_ILi512EEESA_EEES9_SC_SE_Li256ELb0ELb0ELb0ELb0EEENS1_30DynamicPersistentTileSchedulerILi256ELi32ELb0ELb0ELb1EEEEEEEEEvNT_6ParamsE --------------------------
	.section	.text._ZN7cutlass13device_kernelIN5flash11enable_sm90INS1_16FlashAttnFwdSm90INS1_25CollectiveMainloopFwdSm90ILi2EN4cute5tupleIJNS5_1CILi1EEES8_S8_EEENS6_IJNS7_ILi64EEESA_SA_EEELi512ENS_6half_tEfNS_4arch4Sm90ELb0ELb1ELb1ELb0ELb0ELb0ELb1ELb0ELb0ELb0ELb0ELb0EEENS1_21CollectiveEpilogueFwdINS6_IJSA_NS7_ILi512EEESA_EEES9_SC_SE_Li256ELb0ELb0ELb0ELb0EEENS1_30DynamicPersistentTileSchedulerILi256ELi32ELb0ELb0ELb1EEEEEEEEEvNT_6ParamsE,"ax",@progbits
	.align	128
.text._ZN7cutlass13device_kernelIN5flash11enable_sm90INS1_16FlashAttnFwdSm90INS1_25CollectiveMainloopFwdSm90ILi2EN4cute5tupleIJNS5_1CILi1EEES8_S8_EEENS6_IJNS7_ILi64EEESA_SA_EEELi512ENS_6half_tEfNS_4arch4Sm90ELb0ELb1ELb1ELb0ELb0ELb0ELb1ELb0ELb0ELb0ELb0ELb0EEENS1_21CollectiveEpilogueFwdINS6_IJSA_NS7_ILi512EEESA_EEES9_SC_SE_Li256ELb0ELb0ELb0ELb0EEENS1_30DynamicPersistentTileSchedulerILi256ELi32ELb0ELb0ELb1EEEEEEEEEvNT_6ParamsE:
        .type           _ZN7cutlass13device_kernelIN5flash11enable_sm90INS1_16FlashAttnFwdSm90INS1_25CollectiveMainloopFwdSm90ILi2EN4cute5tupleIJNS5_1CILi1EEES8_S8_EEENS6_IJNS7_ILi64EEESA_SA_EEELi512ENS_6half_tEfNS_4arch4Sm90ELb0ELb1ELb1ELb0ELb0ELb0ELb1ELb0ELb0ELb0ELb0ELb0EEENS1_21CollectiveEpilogueFwdINS6_IJSA_NS7_ILi512EEESA_EEES9_SC_SE_Li256ELb0ELb0ELb0ELb0EEENS1_30DynamicPersistentTileSchedulerILi256ELi32ELb0ELb0ELb1EEEEEEEEEvNT_6ParamsE,@function
        .size           _ZN7cutlass13device_kernelIN5flash11enable_sm90INS1_16FlashAttnFwdSm90INS1_25CollectiveMainloopFwdSm90ILi2EN4cute5tupleIJNS5_1CILi1EEES8_S8_EEENS6_IJNS7_ILi64EEESA_SA_EEELi512ENS_6half_tEfNS_4arch4Sm90ELb0ELb1ELb1ELb0ELb0ELb0ELb1ELb0ELb0ELb0ELb0ELb0EEENS1_21CollectiveEpilogueFwdINS6_IJSA_NS7_ILi512EEESA_EEES9_SC_SE_Li256ELb0ELb0ELb0ELb0EEENS1_30DynamicPersistentTileSchedulerILi256ELi32ELb0ELb0ELb1EEEEEEEEEvNT_6ParamsE,(.L_x_4556 - _ZN7cutlass13device_kernelIN5flash11enable_sm90INS1_16FlashAttnFwdSm90INS1_25CollectiveMainloopFwdSm90ILi2EN4cute5tupleIJNS5_1CILi1EEES8_S8_EEENS6_IJNS7_ILi64EEESA_SA_EEELi512ENS_6half_tEfNS_4arch4Sm90ELb0ELb1ELb1ELb0ELb0ELb0ELb1ELb0ELb0ELb0ELb0ELb0EEENS1_21CollectiveEpilogueFwdINS6_IJSA_NS7_ILi512EEESA_EEES9_SC_SE_Li256ELb0ELb0ELb0ELb0EEENS1_30DynamicPersistentTileSchedulerILi256ELi32ELb0ELb0ELb1EEEEEEEEEvNT_6ParamsE)
        .other          _ZN7cutlass13device_kernelIN5flash11enable_sm90INS1_16FlashAttnFwdSm90INS1_25CollectiveMainloopFwdSm90ILi2EN4cute5tupleIJNS5_1CILi1EEES8_S8_EEENS6_IJNS7_ILi64EEESA_SA_EEELi512ENS_6half_tEfNS_4arch4Sm90ELb0ELb1ELb1ELb0ELb0ELb0ELb1ELb0ELb0ELb0ELb0ELb0EEENS1_21CollectiveEpilogueFwdINS6_IJSA_NS7_ILi512EEESA_EEES9_SC_SE_Li256ELb0ELb0ELb0ELb0EEENS1_30DynamicPersistentTileSchedulerILi256ELi32ELb0ELb0ELb1EEEEEEEEEvNT_6ParamsE,@"STO_CUDA_ENTRY STV_DEFAULT"
_ZN7cutlass13device_kernelIN5flash11enable_sm90INS1_16FlashAttnFwdSm90INS1_25CollectiveMainloopFwdSm90ILi2EN4cute5tupleIJNS5_1CILi1EEES8_S8_EEENS6_IJNS7_ILi64EEESA_SA_EEELi512ENS_6half_tEfNS_4arch4Sm90ELb0ELb1ELb1ELb0ELb0ELb0ELb1ELb0ELb0ELb0ELb0ELb0EEENS1_21CollectiveEpilogueFwdINS6_IJSA_NS7_ILi512EEESA_EEES9_SC_SE_Li256ELb0ELb0ELb0ELb0EEENS1_30DynamicPersistentTileSchedulerILi256ELi32ELb0ELb0ELb1EEEEEEEEEvNT_6ParamsE:
[----:B------:R-:W1:Y:S02]  /*0000*/  LDC R1, c[0x0][0x28] ;  /* 0x00000a00ff017b82 */ /* 0x000e640000000800 */
[----:B-1----:R-:W-:Y:S01]  /*0010*/  VIADD R1, R1, 0xfffffff8 ;  /* 0xfffffff801017836 */ /* 0x002fe20000000000 */
[----:B------:R-:W1:Y:S01]  /*0020*/  S2R R19, SR_TID.X ;  /* 0x0000000000137919 */ /* 0x000e620000002100 */
[----:B------:R-:W-:Y:S01]  /*0030*/  ELECT P0, URZ, PT ;  /* 0x00000000003f782f */ /* 0x000fe20003800000 */
[----:B------:R-:W-:Y:S01]  /*0040*/  BSSY B0, `(.L_x_1471) ;  /* 0x0000017000007945 */ /* 0x000fe20003800000 */
[--C-:B-1----:R-:W-:Y:S02]  /*0050*/  SHF.R.U32.HI R0, RZ, 0x5, R19.reuse ;  /* 0x00000005ff007819 */ /* 0x102fe40000011613 */
[----:B------:R-:W-:-:S03]  /*0060*/  SHF.R.U32.HI R3, RZ, 0x7, R19 ;  /* 0x00000007ff037819 */ /* 0x000fc60000011613 */
        /* <DEDUP_REMOVED lines=20> */
.L_x_1472:
[----:B------:R-:W-:Y:S05]  /*01b0*/  BSYNC B0 ;  /* 0x0000000000007941 */ /* 0x000fea0003800000 */
.L_x_1471:
        /* <DEDUP_REMOVED lines=11> */
[----:B------:R-:W-:Y:S01]  /*0270*/  VOTEU.ANY UP3, P0 ;  /* 0x00000000003f7886 */ /* 0x000fe20000060100 */
[----:B-1----:R-:W-:Y:S01]  /*0280*/  R2UR UR47, R3 ;  /* 0x00000000032f72ca */ /* 0x002fe200000e0000 */
[----:B--2---:R-:W-:Y:S01]  /*0290*/  @UP0 ULEA UR6, UR7, UR6, 0x18 ;  /* 0x0000000607060291 */ /* 0x004fe2000f8ec03f */
[----:B---3--:R-:W-:-:S11]  /*02a0*/  ISETP.NE.AND P1, PT, R2, RZ, PT ;  /* 0x000000ff0200720c */ /* 0x008fd60003f25270 */
[----:B------:R-:W-:Y:S01]  /*02b0*/  UISETP.NE.AND UP0, UPT, UR47, URZ, UPT ;  /* 0x0000003f2f00728c */ /* 0x000fe2000bf05270 */
[----:B------:R-:W1:Y:S02]  /*02c0*/  FENCE.VIEW.ASYNC.S ;  /* 0x00000000000073c6 */ /* 0x000e640000000000 */
[----:B-1----:R1:W2:Y:S01]  /*02d0*/  @UP1 SYNCS.EXCH.64 URZ, [UR6+0x38800], UR4 ;  /* 0x03880004063f15b2 */ /* 0x0022a20008000100 */
[----:B------:R1:W3:Y:S01]  /*02e0*/  @UP2 SYNCS.EXCH.64 URZ, [UR6+0x38810], UR4 ;  /* 0x03881004063f25b2 */ /* 0x0002e20008000100 */
[----:B------:R1:W4:Y:S01]  /*02f0*/  @UP3 SYNCS.EXCH.64 URZ, [UR6+0x38820], UR4 ;  /* 0x03882004063f35b2 */ /* 0x0003220008000100 */
        /* <DEDUP_REMOVED lines=15> */
.L_x_1473:
        /* <DEDUP_REMOVED lines=22> */
.L_x_1474:
        /* <DEDUP_REMOVED lines=18> */
.L_x_1475:
        /* <DEDUP_REMOVED lines=22> */
.L_x_1476:
        /* <DEDUP_REMOVED lines=22> */
.L_x_1477:
[----:B-1----:R-:W-:Y:S01]  /*0930*/  UMOV UR4, 0x1 ;  /* 0x0000000100047882 */ /* 0x002fe20000000000 */
[----:B------:R-:W-:Y:S01]  /*0940*/  PLOP3.LUT P0, PT, PT, PT, UP0, 0x80, 0x0 ;  /* 0x000000000000781c */ /* 0x000fe20003f0f008 */
[----:B------:R-:W-:Y:S01]  /*0950*/  USEL UR4, UR4, 0x2, !UP0 ;  /* 0x0000000204047887 */ /* 0x000fe2000c000000 */
[----:B------:R-:W-:Y:S01]  /*0960*/  NOP ;  /* 0x0000000000007918 */ /* 0x000fe20000000000 */
[----:B------:R-:W-:-:S04]  /*0970*/  ULDC.64 UR54, c[0x0][0x208] ;  /* 0x0000820000367ab9 */ /* 0x000fc80000000a00 */
[----:B------:R-:W-:-:S05]  /*0980*/  IMAD.U32 R2, RZ, RZ, UR4 ;  /* 0x00000004ff027e24 */ /* 0x000fca000f8e00ff */
[----:B------:R1:W-:Y:S01]  /*0990*/  STL [R1+0x4], R2 ;  /* 0x0000040201007387 */ /* 0x0003e20000100800 */
[----:B--234-:R-:W-:Y:S06]  /*09a0*/  BAR.SYNC.DEFER_BLOCKING 0x0 ;  /* 0x0000000000007b1d */ /* 0x01cfec0000010000 */
[----:B------:R-:W-:Y:S05]  /*09b0*/  @!P0 BRA `(.L_x_1478) ;  /* 0x0000013800408947 */ /* 0x000fea0003800000 */
.L_x_1479:
[----:B------:R-:W-:-:S08]  /*09c0*/  NOP ;  /* 0x0000000000007918 */ /* 0x000fd00000000000 */
[----:B------:R-:W2:Y:S02]  /*09d0*/  USETMAXREG.TRY_ALLOC.CTAPOOL UP0, 0xf0 ;  /* 0x000000f0000079c8 */ /* 0x000ea40008000600 */
[----:B--2---:R-:W-:-:S13]  /*09e0*/  PLOP3.LUT P0, PT, PT, PT, UP0, 0x80, 0x0 ;  /* 0x000000000000781c */ /* 0x004fda0003f0f008 */
[----:B------:R-:W-:Y:S05]  /*09f0*/  @!P0 BRA `(.L_x_1479) ;  /* 0xfffffffc00f08947 */ /* 0x000fea000383ffff */
[----:B------:R-:W-:Y:S01]  /*0a00*/  LOP3.LUT R0, R19, 0xffffff80, RZ, 0xc0, !PT ;  /* 0xffffff8013007812 */ /* 0x000fe200078ec0ff */
[----:B------:R-:W2:Y:S08]  /*0a10*/  S2UR UR4, SR_CTAID.X ;  /* 0x00000000000479c3 */ /* 0x000eb00000002500 */
[----:B------:R-:W-:Y:S06]  /*0a20*/  BAR.ARV 0x4, 0x120 ;  /* 0x0104800000007b1d */ /* 0x000fec0000002000 */
[----:B------:R-:W-:-:S02]  /*0a30*/  ISETP.NE.AND P0, PT, R0, 0x80, PT ;  /* 0x000000800000780c */ /* 0x000fc40003f05270 */
[----:B------:R-:W2:Y:S11]  /*0a40*/  LDC R0, c[0x0][0xea8] ;  /* 0x0003aa00ff007b82 */ /* 0x000eb60000000800 */
[----:B------:R-:W-:Y:S06]  /*0a50*/  @!P0 BAR.ARV 0x8, 0xa0 ;  /* 0x0202800000008b1d */ /* 0x000fec0000002000 */
[----:B------:R-:W-:-:S13]  /*0a60*/  ISETP.GE.U32.AND P0, PT, R19, 0x100, PT ;  /* 0x000001001300780c */ /* 0x000fda0003f06070 */
[----:B------:R-:W-:Y:S06]  /*0a70*/  @P0 BAR.ARV 0xf, 0x100 ;  /* 0x03c4000000000b1d */ /* 0x000fec0000002000 */
[----:B--2---:R-:W-:-:S13]  /*0a80*/  ISETP.LE.AND P0, PT, R0, UR4, PT ;  /* 0x0000000400007c0c */ /* 0x004fda000bf03270 */
[----:B------:R-:W-:Y:S05]  /*0a90*/  @P0 EXIT ;  /* 0x000000000000094d */ /* 0x000fea0003800000 */
[----:B-1----:R-:W2:Y:S01]  /*0aa0*/  LDL R2, [R1+0x4] ;  /* 0x0000040001027983 */ /* 0x002ea20000100800 */
        /* <DEDUP_REMOVED lines=8> */
[----:B------:R-:W-:-:S02]  /*0b30*/  LEA.HI R4, R3, R194, RZ, 0x5 ;  /* 0x000000c203047211 */ /* 0x000fc400078f28ff */
[----:B------:R-:W-:Y:S02]  /*0b40*/  LEA.HI R0, R3, R194, RZ, 0x7 ;  /* 0x000000c203007211 */ /* 0x000fe400078f38ff */
[--C-:B------:R-:W-:Y:S02]  /*0b50*/  SHF.R.S32.HI R192, RZ, 0x5, R4.reuse ;  /* 0x00000005ffc07819 */ /* 0x100fe40000011404 */
[----:B------:R-:W-:Y:S02]  /*0b60*/  SHF.R.S32.HI R9, RZ, 0x1f, R4 ;  /* 0x0000001fff097819 */ /* 0x000fe40000011404 */
[----:B------:R-:W-:Y:S02]  /*0b70*/  SHF.R.S32.HI R187, RZ, 0x7, R0 ;  /* 0x00000007ffbb7819 */ /* 0x000fe40000011400 */
[----:B------:R-:W-:-:S04]  /*0b80*/  LEA.HI R9, R9, R192, RZ, 0x2 ;  /* 0x000000c009097211 */ /* 0x000fc800078f10ff */
[----:B------:R-:W-:Y:S01]  /*0b90*/  LOP3.LUT R9, R9, 0x3ffffc, RZ, 0xc0, !PT ;  /* 0x003ffffc09097812 */ /* 0x000fe200078ec0ff */
[----:B-1----:R-:W-:-:S04]  /*0ba0*/  ULEA UR36, UR5, UR36, 0x18 ;  /* 0x0000002405247291 */ /* 0x002fc8000f8ec03f */
[----:B------:R-:W-:Y:S01]  /*0bb0*/  IMAD.IADD R9, R192, 0x1, -R9 ;  /* 0x00000001c0097824 */ /* 0x000fe200078e0a09 */
[----:B--2---:R-:W-:Y:S02]  /*0bc0*/  R2UR UR6, R2 ;  /* 0x00000000020672ca */ /* 0x004fe400000e0000 */
[CC--:B------:R-:W-:Y:S02]  /*0bd0*/  LEA.HI R2, R3.reuse, R194.reuse, RZ, 0x4 ;  /* 0x000000c203027211 */ /* 0x0c0fe400078f20ff */
[----:B------:R-:W-:Y:S02]  /*0be0*/  LEA.HI R3, R3, R194, RZ, 0x3 ;  /* 0x000000c203037211 */ /* 0x000fe400078f18ff */
[----:B------:R-:W-:Y:S02]  /*0bf0*/  LOP3.LUT R5, R2, 0xfffffff0, RZ, 0xc0, !PT ;  /* 0xfffffff002057812 */ /* 0x000fe400078ec0ff */
[----:B------:R-:W-:Y:S02]  /*0c00*/  SHF.R.S32.HI R7, RZ, 0x4, R2 ;  /* 0x00000004ff077819 */ /* 0x000fe40000011402 */
[----:B------:R-:W-:Y:S01]  /*0c10*/  SHF.R.S32.HI R190, RZ, 0x3, R3 ;  /* 0x00000003ffbe7819 */ /* 0x000fe20000011403 */
[----:B------:R-:W-:Y:S01]  /*0c20*/  IMAD.IADD R4, R194, 0x1, -R5 ;  /* 0x00000001c2047824 */ /* 0x000fe200078e0a05 */
[----:B------:R-:W-:Y:S01]  /*0c30*/  LOP3.LUT R5, R0, 0xffffff80, RZ, 0xc0, !PT ;  /* 0xffffff8000057812 */ /* 0x000fe200078ec0ff */
[----:B------:R-:W-:Y:S01]  /*0c40*/  ULOP3.LUT UR48, UR6, 0x1, URZ, 0xfc, !UPT ;  /* 0x0000000106307892 */ /* 0x000fe2000f8efc3f */
[----:B------:R-:W-:Y:S01]  /*0c50*/  LEA.HI R2, R2, R7, RZ, 0x1 ;  /* 0x0000000702027211 */ /* 0x000fe200078f08ff */
[--C-:B------:R-:W-:Y:S01]  /*0c60*/  IMAD R8, R187, 0x100, R4.reuse ;  /* 0x00000100bb087824 */ /* 0x100fe200078e0204 */
[----:B------:R-:W-:Y:S01]  /*0c70*/  SHF.R.S32.HI R11, RZ, 0x1f, R4 ;  /* 0x0000001fff0b7819 */ /* 0x000fe20000011404 */
[----:B------:R-:W-:Y:S01]  /*0c80*/  IMAD.IADD R5, R194, 0x1, -R5 ;  /* 0x00000001c2057824 */ /* 0x000fe200078e0a05 */
[----:B------:R-:W-:Y:S01]  /*0c90*/  LOP3.LUT R2, R2, 0x1ffffffe, RZ, 0xc0, !PT ;  /* 0x1ffffffe02027812 */ /* 0x000fe200078ec0ff */
[----:B------:R-:W-:Y:S01]  /*0ca0*/  IMAD R9, R9, 0x10, R8 ;  /* 0x0000001009097824 */ /* 0x000fe200078e0208 */
[----:B------:R-:W-:-:S02]  /*0cb0*/  LEA.HI R11, R11, R4, RZ, 0x3 ;  /* 0x000000040b0b7211 */ /* 0x000fc400078f18ff */
[----:B------:R-:W-:Y:S02]  /*0cc0*/  SHF.R.S32.HI R6, RZ, 0x1f, R5 ;  /* 0x0000001fff067819 */ /* 0x000fe40000011405 */
[C---:B------:R-:W-:Y:S01]  /*0cd0*/  LOP3.LUT R13, R11.reuse, 0xfffffff8, RZ, 0xc0, !PT ;  /* 0xfffffff80b0d7812 */ /* 0x040fe200078ec0ff */
[----:B------:R-:W-:Y:S01]  /*0ce0*/  IMAD.SHL.U32 R11, R11, 0x40, RZ ;  /* 0x000000400b0b7824 */ /* 0x000fe200078e00ff */
[----:B------:R-:W-:Y:S02]  /*0cf0*/  IADD3 R2, R7, -R2, RZ ;  /* 0x8000000207027210 */ /* 0x000fe40007ffe0ff */
[-C--:B------:R-:W-:Y:S01]  /*0d00*/  LEA.HI R7, R6, R5.reuse, RZ, 0x2 ;  /* 0x0000000506077211 */ /* 0x080fe200078f10ff */
[----:B------:R-:W-:Y:S01]  /*0d10*/  IMAD.IADD R13, R4, 0x1, -R13 ;  /* 0x00000001040d7824 */ /* 0x000fe200078e0a0d */
[----:B------:R-:W-:Y:S01]  /*0d20*/  LEA.HI R6, R6, R5, RZ, 0x5 ;  /* 0x0000000506067211 */ /* 0x000fe200078f28ff */
[----:B------:R-:W-:Y:S01]  /*0d30*/  IMAD.SHL.U32 R2, R2, 0x8, RZ ;  /* 0x0000000802027824 */ /* 0x000fe200078e00ff */
[----:B------:R-:W-:Y:S01]  /*0d40*/  LOP3.LUT R10, R7, 0x7ffffffc, RZ, 0xc0, !PT ;  /* 0x7ffffffc070a7812 */ /* 0x000fe200078ec0ff */
[----:B------:R-:W-:Y:S01]  /*0d50*/  IMAD.SHL.U32 R8, R13, 0x40, RZ ;  /* 0x000000400d087824 */ /* 0x000fe200078e00ff */
[----:B------:R-:W-:Y:S01]  /*0d60*/  LOP3.LUT R11, R11, 0x7ffffe00, RZ, 0xc0, !PT ;  /* 0x7ffffe000b0b7812 */ /* 0x000fe200078ec0ff */
[----:B------:R-:W-:Y:S01]  /*0d70*/  IMAD.U32 R193, R9, 0x40, R2 ;  /* 0x0000004009c17824 */ /* 0x000fe200078e0002 */
[----:B------:R-:W-:Y:S01]  /*0d80*/  SHF.R.S32.HI R4, RZ, 0x2, R7 ;  /* 0x00000002ff047819 */ /* 0x000fe20000011407 */
[----:B------:R-:W-:Y:S01]  /*0d90*/  IMAD.IADD R10, R5, 0x1, -R10 ;  /* 0x00000001050a7824 */ /* 0x000fe200078e0a0a */
[----:B------:R-:W-:Y:S01]  /*0da0*/  LOP3.LUT R5, R8, 0x1c0, RZ, 0xc0, !PT ;  /* 0x000001c008057812 */ /* 0x000fe200078ec0ff */
[----:B------:R-:W-:Y:S01]  /*0db0*/  IMAD R11, R192, 0x400, R11 ;  /* 0x00000400c00b7824 */ /* 0x000fe200078e020b */
[----:B------:R-:W-:Y:S01]  /*0dc0*/  R2P PR, R13, 0x6 ;  /* 0x000000060d007804 */ /* 0x000fe20000000000 */
[----:B------:R-:W-:Y:S01]  /*0dd0*/  IMAD.SHL.U32 R17, R10, 0x2, RZ ;  /* 0x000000020a117824 */ /* 0x000fe200078e00ff */
[----:B------:R-:W-:-:S02]  /*0de0*/  LOP3.LUT R2, R5, 0x8, R2, 0xf8, !PT ;  /* 0x0000000805027812 */ /* 0x000fc400078ef802 */
[----:B------:R-:W-:Y:S02]  /*0df0*/  SHF.R.U32.HI R5, RZ, 0x3, R5 ;  /* 0x00000003ff057819 */ /* 0x000fe40000011605 */
[----:B------:R-:W-:Y:S02]  /*0e00*/  SHF.R.S32.HI R7, RZ, 0x1f, R7 ;  /* 0x0000001fff077819 */ /* 0x000fe40000011407 */
[----:B------:R-:W-:Y:S02]  /*0e10*/  LOP3.LUT R2, R2, R5, RZ, 0x3c, !PT ;  /* 0x0000000502027212 */ /* 0x000fe400078e3cff */
[----:B------:R-:W-:Y:S02]  /*0e20*/  LEA.HI R7, R7, R4, RZ, 0x3 ;  /* 0x0000000407077211 */ /* 0x000fe400078f18ff */
[----:B------:R-:W-:Y:S01]  /*0e30*/  LEA.HI R0, R0, R187, RZ, 0x1 ;  /* 0x000000bb00007211 */ /* 0x000fe200078f08ff */
[----:B------:R-:W-:Y:S01]  /*0e40*/  IMAD.IADD R11, R11, 0x1, R2 ;  /* 0x000000010b0b7824 */ /* 0x000fe200078e0202 */
[----:B------:R-:W-:Y:S01]  /*0e50*/  LOP3.LUT R7, R7, 0xfffffff8, RZ, 0xc0, !PT ;  /* 0xfffffff807077812 */ /* 0x000fe200078ec0ff */
[----:B------:R-:W-:Y:S01]  /*0e60*/  IMAD.MOV.U32 R2, RZ, RZ, RZ ;  /* 0x000000ffff027224 */ /* 0x000fe200078e00ff */
[----:B------:R-:W-:-:S02]  /*0e70*/  LOP3.LUT R5, R3, 0x1ffffff8, RZ, 0xc0, !PT ;  /* 0x1ffffff803057812 */ /* 0x000fc400078ec0ff */
[----:B------:R-:W-:Y:S02]  /*0e80*/  LEA R23, R11, UR36, 0x1 ;  /* 0x000000240b177c11 */ /* 0x000fe4000f8e08ff */
[----:B------:R-:W-:Y:S01]  /*0e90*/  LOP3.LUT R0, R0, 0xfffffe, RZ, 0xc0, !PT ;  /* 0x00fffffe00007812 */ /* 0x000fe200078ec0ff */
[----:B------:R-:W-:Y:S01]  /*0ea0*/  IMAD.IADD R5, R194, 0x1, -R5 ;  /* 0x00000001c2057824 */ /* 0x000fe200078e0a05 */
[C---:B------:R-:W-:Y:S01]  /*0eb0*/  IADD3 R186, R23.reuse, 0x36400, RZ ;  /* 0x0003640017ba7810 */ /* 0x040fe20007ffe0ff */
[----:B------:R-:W-:Y:S01]  /*0ec0*/  VIADD R184, R23, 0x36420 ;  /* 0x0003642017b87836 */ /* 0x000fe20000000000 */
[----:B------:R-:W-:Y:S01]  /*0ed0*/  SEL R185, R185, 0xffffffc0, !P2 ;  /* 0xffffffc0b9b97807 */ /* 0x000fe20005000000 */
[----:B------:R-:W-:Y:S01]  /*0ee0*/  IMAD.IADD R0, R187, 0x1, -R0 ;  /* 0x00000001bb007824 */ /* 0x000fe200078e0a00 */
[----:B------:R-:W-:Y:S01]  /*0ef0*/  IADD3 R7, R4, -R7, RZ ;  /* 0x8000000704077210 */ /* 0x000fe20007ffe0ff */
[C---:B------:R-:W-:Y:S01]  /*0f00*/  @P1 VIADD R184, R186.reuse, 0xffffffe0 ;  /* 0xffffffe0bab81836 */ /* 0x040fe20000000000 */
[----:B------:R-:W-:Y:S01]  /*0f10*/  SHF.R.S32.HI R6, RZ, 0x5, R6 ;  /* 0x00000005ff067819 */ /* 0x000fe20000011406 */
[----:B------:R-:W-:-:S02]  /*0f20*/  IMAD.IADD R186, R186, 0x1, R185 ;  /* 0x00000001baba7824 */ /* 0x000fc400078e02b9 */
[----:B------:R-:W-:Y:S01]  /*0f30*/  IMAD.SHL.U32 R188, R5, 0x8, RZ ;  /* 0x0000000805bc7824 */ /* 0x000fe200078e00ff */
[----:B------:R-:W-:Y:S01]  /*0f40*/  IADD3 R185, R185, R184, RZ ;  /* 0x000000b8b9b97210 */ /* 0x000fe20007ffe0ff */
[----:B------:R-:W-:Y:S02]  /*0f50*/  IMAD R19, R6, 0x10, R7 ;  /* 0x0000001006137824 */ /* 0x000fe400078e0207 */
[----:B------:R-:W-:-:S07]  /*0f60*/  IMAD.SHL.U32 R22, R0, 0x100, RZ ;  /* 0x0000010000167824 */ /* 0x000fce00078e00ff */
.L_x_1579:
        /* <DEDUP_REMOVED lines=20> */
.L_x_1480:
[----:B------:R-:W-:Y:S01]  /*10b0*/  ULDC UR6, c[0x0][0xec4] ;  /* 0x0003b10000067ab9 */ /* 0x000fe20000000800 */
[----:B------:R-:W-:Y:S01]  /*10c0*/  UMOV UR40, UR7 ;  /* 0x0000000700287c82 */ /* 0x000fe20008000000 */
[----:B------:R-:W-:-:S11]  /*10d0*/  UISETP.NE.AND UP0, UPT, UR6, 0x1, UPT ;  /* 0x000000010600788c */ /* 0x000fd6000bf05270 */
[----:B------:R-:W-:Y:S02]  /*10e0*/  @UP0 ULDC.64 UR10, c[0x0][0xec8] ;  /* 0x0003b200000a0ab9 */ /* 0x000fe40000000a00 */
[----:B------:R-:W-:-:S04]  /*10f0*/  UIMAD.WIDE.U32 UR4, UR7, UR10, URZ ;  /* 0x0000000a070472a5 */ /* 0x000fc8000f8e003f */
[----:B------:R-:W-:-:S04]  /*1100*/  @UP0 USHF.R.U32.HI UR40, URZ, UR11, UR5 ;  /* 0x0000000b3f280299 */ /* 0x000fc80008011605 */
[----:B------:R-:W-:-:S12]  /*1110*/  UIMAD UR4, UR40, UR6, URZ ;  /* 0x00000006280472a4 */ /* 0x000fd8000f8e023f */
.L_x_1481:
        /* <DEDUP_REMOVED lines=40> */
[----:B------:R-:W-:-:S06]  /*13a0*/  IMAD.U32 R3, RZ, RZ, UR4 ;  /* 0x00000004ff037e24 */ /* 0x000fcc000f8e00ff */
        /* <DEDUP_REMOVED lines=8> */
.L_x_1484:
[----:B------:R-:W-:-:S13]  /*1430*/  ISETP.NE.AND P0, PT, R8, 0x1, PT ;  /* 0x000000010800780c */ /* 0x000fda0003f05270 */
[----:B------:R-:W1:Y:S02]  /*1440*/  @P0 LDC.64 R4, c[0x0][0xae0] ;  /* 0x0002b800ff040b82 */ /* 0x000e640000000a00 */
[----:B-1----:R-:W-:-:S05]  /*1450*/  @P0 IMAD.HI.U32 R4, R3, R4, RZ ;  /* 0x0000000403040227 */ /* 0x002fca00078e00ff */
[----:B------:R-:W-:-:S07]  /*1460*/  @P0 SHF.R.U32.HI R3, RZ, R5, R4 ;  /* 0x00000005ff030219 */ /* 0x000fce0000011604 */
.L_x_1485:
[----:B------:R-:W-:-:S05]  /*1470*/  IMAD R3, R3, R8, R8 ;  /* 0x0000000803037224 */ /* 0x000fca00078e0208 */
[----:B------:R-:W-:-:S07]  /*1480*/  VIMNMX R0, R0, R3, PT ;  /* 0x0000000300007248 */ /* 0x000fce0003fe0100 */
.L_x_1483:
        /* <DEDUP_REMOVED lines=8> */
[----:B------:R-:W-:Y:S01]  /*1510*/  IMAD.U32 R4, RZ, RZ, UR5 ;  /* 0x00000005ff047e24 */ /* 0x000fe2000f8e00ff */
        /* <DEDUP_REMOVED lines=12> */
.L_x_1487:
[----:B------:R-:W-:-:S13]  /*15e0*/  ISETP.NE.AND P0, PT, R8, 0x1, PT ;  /* 0x000000010800780c */ /* 0x000fda0003f05270 */
[----:B------:R-:W1:Y:S02]  /*15f0*/  @P0 LDC.64 R6, c[0x0][0xae0] ;  /* 0x0002b800ff060b82 */ /* 0x000e640000000a00 */
[----:B-1----:R-:W-:-:S05]  /*1600*/  @P0 IMAD.HI.U32 R6, R3, R6, RZ ;  /* 0x0000000603060227 */ /* 0x002fca00078e00ff */
[----:B------:R-:W-:-:S07]  /*1610*/  @P0 SHF.R.U32.HI R3, RZ, R7, R6 ;  /* 0x00000007ff030219 */ /* 0x000fce0000011606 */
.L_x_1488:
[----:B------:R-:W-:-:S05]  /*1620*/  IMAD R3, R3, R8, RZ ;  /* 0x0000000803037224 */ /* 0x000fca00078e02ff */
[----:B------:R-:W-:-:S07]  /*1630*/  VIMNMX R4, R4, R3, !PT ;  /* 0x0000000304047248 */ /* 0x000fce0007fe0100 */
.L_x_1486:
[----:B------:R-:W-:Y:S01]  /*1640*/  SHF.R.S32.HI R3, RZ, 0x1f, R4 ;  /* 0x0000001fff037819 */ /* 0x000fe20000011404 */
[----:B------:R-:W-:Y:S01]  /*1650*/  IMAD.MOV.U32 R18, RZ, RZ, RZ ;  /* 0x000000ffff127224 */ /* 0x000fe200078e00ff */
[----:B------:R-:W-:Y:S02]  /*1660*/  PLOP3.LUT P0, PT, PT, PT, PT, 0x80, 0x0 ;  /* 0x000000000000781c */ /* 0x000fe40003f0f070 */
[----:B------:R-:W-:Y:S02]  /*1670*/  CS2R R150, SRZ ;  /* 0x0000000000967805 */ /* 0x000fe4000001ff00 */
[----:B------:R-:W-:Y:S02]  /*1680*/  LEA.HI R4, R3, R4, RZ, 0x6 ;  /* 0x0000000403047211 */ /* 0x000fe400078f30ff */
[----:B------:R-:W-:Y:S02]  /*1690*/  CS2R R148, SRZ ;  /* 0x0000000000947805 */ /* 0x000fe4000001ff00 */
[----:B------:R-:W-:-:S02]  /*16a0*/  MOV R3, RZ ;  /* 0x000000ff00037202 */ /* 0x000fc40000000f00 */
        /* <DEDUP_REMOVED lines=65> */
[----:B------:R-:W-:Y:S01]  /*1ac0*/  IMAD.MOV.U32 R5, RZ, RZ, RZ ;  /* 0x000000ffff057224 */ /* 0x000fe200078e00ff */
[----:B------:R-:W-:Y:S06]  /*1ad0*/  @!P1 BRA `(.L_x_1489) ;  /* 0x0000010c00549947 */ /* 0x000fec0003800000 */
[----:B------:R-:W1:Y:S01]  /*1ae0*/  SHFL.IDX PT, R3, R187, RZ, 0x1f ;  /* 0x00001fffbb037589 */ /* 0x000e6200000e0000 */
[----:B------:R-:W-:Y:S01]  /*1af0*/  UIADD3 UR4, UR36, 0x36400, URZ ;  /* 0x0003640024047890 */ /* 0x000fe2000fffe03f */
[----:B------:R-:W-:Y:S01]  /*1b00*/  UMOV UR17, 0x40000040 ;  /* 0x4000004000117882 */ /* 0x000fe20000000000 */
[----:B------:R-:W-:Y:S02]  /*1b10*/  BAR.SYNC.DEFER_BLOCKING 0xe, 0x100 ;  /* 0x0384000000007b1d */ /* 0x000fe40000010000 */
[----:B------:R-:W-:-:S04]  /*1b20*/  USHF.R.U32.HI UR4, URZ, 0x4, UR4 ;  /* 0x000000043f047899 */ /* 0x000fc80008011604 */
[----:B------:R-:W-:Y:S01]  /*1b30*/  ULOP3.LUT UR4, UR4, 0x3fff, URZ, 0xc0, !UPT ;  /* 0x00003fff04047892 */ /* 0x000fe2000f8ec03f */
[----:B------:R-:W-:Y:S01]  /*1b40*/  UMOV UR19, 0x40000040 ;  /* 0x4000004000137882 */ /* 0x000fe20000000000 */
[----:B------:R-:W-:Y:S02]  /*1b50*/  UMOV UR5, 0x40000040 ;  /* 0x4000004000057882 */ /* 0x000fe40000000000 */
[----:B------:R-:W-:Y:S01]  /*1b60*/  ULOP3.LUT UR16, UR4, 0x10000, URZ, 0xfc, !UPT ;  /* 0x0001000004107892 */ /* 0x000fe2000f8efc3f */
[----:B------:R-:W2:Y:S01]  /*1b70*/  S2R R8, SR_TID.X ;  /* 0x0000000000087919 */ /* 0x000ea20000002100 */
[----:B------:R-:W-:Y:S01]  /*1b80*/  UMOV UR7, 0x40000040 ;  /* 0x4000004000077882 */ /* 0x000fe20000000000 */
[----:B------:R-:W-:Y:S01]  /*1b90*/  UMOV UR9, 0x40000040 ;  /* 0x4000004000097882 */ /* 0x000fe20000000000 */
[----:B------:R-:W-:Y:S02]  /*1ba0*/  UIADD3 UR4, UR16, 0x2, URZ ;  /* 0x0000000210047890 */ /* 0x000fe4000fffe03f */
[----:B------:R-:W-:Y:S01]  /*1bb0*/  UIADD3 UR8, UR16, 0x4, URZ ;  /* 0x0000000410087890 */ /* 0x000fe2000fffe03f */
[----:B------:R-:W-:Y:S01]  /*1bc0*/  UMOV UR11, 0x40000040 ;  /* 0x40000040000b7882 */ /* 0x000fe20000000000 */
[----:B------:R-:W-:Y:S01]  /*1bd0*/  UIADD3 UR12, UR16, 0x6, URZ ;  /* 0x00000006100c7890 */ /* 0x000fe2000fffe03f */
[----:B-1----:R-:W-:Y:S01]  /*1be0*/  LEA.HI R5, R3, R3, RZ, 0x1 ;  /* 0x0000000303057211 */ /* 0x002fe200078f08ff */
[----:B------:R-:W-:Y:S01]  /*1bf0*/  UMOV UR13, 0x40000040 ;  /* 0x40000040000d7882 */ /* 0x000fe20000000000 */
[----:B------:R-:W-:-:S02]  /*1c00*/  UMOV UR15, 0x40000040 ;  /* 0x40000040000f7882 */ /* 0x000fc40000000000 */
[----:B------:R-:W-:Y:S01]  /*1c10*/  LOP3.LUT R6, R5, 0x1fffe, RZ, 0xc0, !PT ;  /* 0x0001fffe05067812 */ /* 0x000fe200078ec0ff */
[----:B------:R-:W-:-:S04]  /*1c20*/  WARPGROUP.ARRIVE ;  /* 0x00000000000079c5 */ /* 0x000fc80000000000 */
[----:B------:R-:W-:-:S05]  /*1c30*/  IMAD.IADD R6, R3, 0x1, -R6 ;  /* 0x0000000103067824 */ /* 0x000fca00078e0a06 */
[----:B------:R-:W-:-:S05]  /*1c40*/  LEA R6, R6, UR36, 0xf ;  /* 0x0000002406067c11 */ /* 0x000fca000f8e78ff */
[----:B------:R-:W-:Y:S01]  /*1c50*/  VIADD R6, R6, 0x400 ;  /* 0x0000040006067836 */ /* 0x000fe20000000000 */
[----:B--2---:R-:W-:-:S04]  /*1c60*/  LOP3.LUT R8, R8, 0x7f, RZ, 0xc0, !PT ;  /* 0x0000007f08087812 */ /* 0x004fc800078ec0ff */
[----:B------:R-:W-:Y:S02]  /*1c70*/  SHF.R.U32.HI R6, RZ, 0x4, R6 ;  /* 0x00000004ff067819 */ /* 0x000fe40000011606 */
[----:B------:R-:W-:Y:S02]  /*1c80*/  ISETP.NE.AND P1, PT, R8, RZ, PT ;  /* 0x000000ff0800720c */ /* 0x000fe40003f25270 */
[----:B------:R-:W-:-:S04]  /*1c90*/  LOP3.LUT R6, R6, 0x3fff, RZ, 0xc0, !PT ;  /* 0x00003fff06067812 */ /* 0x000fc800078ec0ff */
[----:B------:R-:W-:-:S05]  /*1ca0*/  LOP3.LUT R7, R6, 0x2000000, RZ, 0xfc, !PT ;  /* 0x0200000006077812 */ /* 0x000fca00078efcff */
[----:B------:R-:W-:-:S04]  /*1cb0*/  IMAD R3, R2, 0x1000, R7 ;  /* 0x0000100002037824 */ /* 0x000fc800078e0207 */
[C---:B------:R-:W-:Y:S01]  /*1cc0*/  VIADD R5, R3.reuse, 0x80 ;  /* 0x0000008003057836 */ /* 0x040fe20000000000 */
[----:B------:R-:W-:-:S04]  /*1cd0*/  R2UR UR18, R3 ;  /* 0x00000000031272ca */ /* 0x000fc800000e0000 */
[----:B------:R-:W-:Y:S01]  /*1ce0*/  R2UR UR6, R5 ;  /* 0x00000000050672ca */ /* 0x000fe200000e0000 */
[C---:B------:R-:W-:Y:S01]  /*1cf0*/  VIADD R5, R3.reuse, 0x100 ;  /* 0x0000010003057836 */ /* 0x040fe20000000000 */
[----:B------:R-:W-:-:S04]  /*1d00*/  IADD3 R3, R3, 0x180, RZ ;  /* 0x0000018003037810 */ /* 0x000fc80007ffe0ff */
[----:B------:R-:W-:Y:S01]  /*1d10*/  R2UR UR10, R5 ;  /* 0x00000000050a72ca */ /* 0x000fe200000e0000 */
[----:B------:R-:W-:Y:S01]  /*1d20*/  VIADD R5, R0, 0xfffffffe ;  /* 0xfffffffe00057836 */ /* 0x000fe20000000000 */
[----:B------:R-:W-:Y:S01]  /*1d30*/  R2UR UR14, R3 ;  /* 0x00000000030e72ca */ /* 0x000fe200000e0000 */
[----:B------:R-:W-:Y:S01]  /*1d40*/  HGMMA.64x256x16.F32 R24, gdesc[UR16].tnspB, RZ, !UPT, gsb0 ;  /* 0x43e00000101879f0 */ /* 0x000fe2000c0008ff */
[----:B------:R-:W-:Y:S02]  /*1d50*/  @!P1 LEA R3, R2, UR36, 0x3 ;  /* 0x0000002402039c11 */ /* 0x000fe4000f8e18ff */
[----:B------:R-:W-:-:S03]  /*1d60*/  ISETP.GE.AND P0, PT, R5, R4, PT ;  /* 0x000000040500720c */ /* 0x000fc60003f06270 */
[----:B------:R-:W-:-:S05]  /*1d70*/  @!P1 VIADD R3, R3, 0x38860 ;  /* 0x0003886003039836 */ /* 0x000fca0000000000 */
        /* <DEDUP_REMOVED lines=16> */
.L_x_1491:
[----:B------:R-:W-:Y:S01]  /*1e80*/  BAR.SYNC.DEFER_BLOCKING 0xe, 0x100 ;  /* 0x0384000000007b1d */ /* 0x000fe20000010000 */
[C---:B--2---:R-:W-:Y:S01]  /*1e90*/  IMAD R0, R2.reuse, 0x40, R19 ;  /* 0x0000004002007824 */ /* 0x044fe200078e0213 */
[C---:B------:R-:W-:Y:S01]  /*1ea0*/  ISETP.GT.AND P2, PT, R5.reuse, R4, PT ;  /* 0x000000040500720c */ /* 0x040fe20003f44270 */
[----:B------:R-:W-:Y:S02]  /*1eb0*/  VIADD R2, R2, 0x1 ;  /* 0x0000000102027836 */ /* 0x000fe40000000000 */
[----:B------:R-:W-:Y:S01]  /*1ec0*/  VIADD R5, R5, 0xffffffff ;  /* 0xffffffff05057836 */ /* 0x000fe20000000000 */
[----:B------:R-:W-:Y:S01]  /*1ed0*/  LEA R0, R0, UR36, 0x2 ;  /* 0x0000002400007c11 */ /* 0x000fe2000f8e10ff */
[----:B------:R-:W-:Y:S01]  /*1ee0*/  UMOV UR19, 0x40000040 ;  /* 0x4000004000137882 */ /* 0x000fe20000000000 */
[C---:B------:R-:W-:Y:S01]  /*1ef0*/  ISETP.NE.AND P0, PT, R2.reuse, 0x2, PT ;  /* 0x000000020200780c */ /* 0x040fe20003f05270 */
[----:B------:R-:W-:Y:S01]  /*1f00*/  UMOV UR7, 0x40000040 ;  /* 0x4000004000077882 */ /* 0x000fe20000000000 */
[----:B------:R-:W-:Y:S01]  /*1f10*/  UMOV UR11, 0x40000040 ;  /* 0x40000040000b7882 */ /* 0x000fe20000000000 */
[----:B------:R-:W-:Y:S01]  /*1f20*/  UMOV UR15, 0x40000040 ;  /* 0x40000040000f7882 */ /* 0x000fe20000000000 */
[----:B------:R-:W-:Y:S01]  /*1f30*/  SEL R2, R2, RZ, P0 ;  /* 0x000000ff02027207 */ /* 0x000fe20000000000 */
[----:B-1----:R-:W1:Y:S04]  /*1f40*/  LDS R3, [R0+0x38400] ;  /* 0x0384000000037984 */ /* 0x002e680000000800 */
        /* <DEDUP_REMOVED lines=133> */
[----:B------:R-:W-:Y:S01]  /*27a0*/  R2UR UR6, R3 ;  /* 0x00000000030672ca */ /* 0x000fe200000e0000 */
[C---:B------:R-:W-:Y:S01]  /*27b0*/  VIADD R3, R0.reuse, 0x100 ;  /* 0x0000010000037836 */ /* 0x040fe20000000000 */
[----:B------:R-:W-:-:S03]  /*27c0*/  IADD3 R0, R0, 0x180, RZ ;  /* 0x0000018000007810 */ /* 0x000fc60007ffe0ff */
[----:B------:R-:W-:Y:S01]  /*27d0*/  HGMMA.64x256x16.F32 R24, gdesc[UR16].tnspB, R24, gsb0 ;  /* 0x43e00000101879f0 */ /* 0x000fe20008000818 */
[----:B------:R-:W-:Y:S02]  /*27e0*/  R2UR UR10, R3 ;  /* 0x00000000030a72ca */ /* 0x000fe400000e0000 */
[----:B------:R-:W-:Y:S02]  /*27f0*/  R2UR UR14, R0 ;  /* 0x00000000000e72ca */ /* 0x000fe400000e0000 */
[----:B------:R-:W-:Y:S02]  /*2800*/  @!P1 LEA R0, R2, UR36, 0x3 ;  /* 0x0000002402009c11 */ /* 0x000fe4000f8e18ff */
[----:B------:R-:W-:-:S03]  /*2810*/  SEL R3, RZ, 0x1, P0 ;  /* 0x00000001ff037807 */ /* 0x000fc60000000000 */
[----:B------:R-:W-:Y:S01]  /*2820*/  @!P1 VIADD R0, R0, 0x38860 ;  /* 0x0003886000009836 */ /* 0x000fe20000000000 */
[----:B------:R-:W-:-:S04]  /*2830*/  LOP3.LUT R16, R16, R3, RZ, 0x3c, !PT ;  /* 0x0000000310107212 */ /* 0x000fc800078e3cff */
        /* <DEDUP_REMOVED lines=16> */
.L_x_1490:
[----:B------:R-:W-:Y:S01]  /*2940*/  BAR.SYNC.DEFER_BLOCKING 0xe, 0x100 ;  /* 0x0384000000007b1d */ /* 0x000fe20000010000 */
[C---:B--2---:R-:W-:Y:S01]  /*2950*/  IMAD R0, R2.reuse, 0x40, R19 ;  /* 0x0000004002007824 */ /* 0x044fe200078e0213 */
[----:B------:R-:W-:Y:S01]  /*2960*/  PLOP3.LUT P0, PT, PT, PT, PT, 0x8, 0x0 ;  /* 0x000000000000781c */ /* 0x000fe20003f0e170 */
[----:B------:R-:W-:Y:S02]  /*2970*/  VIADD R2, R2, 0x1 ;  /* 0x0000000102027836 */ /* 0x000fe40000000000 */
[----:B------:R-:W-:Y:S01]  /*2980*/  IMAD.MOV.U32 R18, RZ, RZ, RZ ;  /* 0x000000ffff127224 */ /* 0x000fe200078e00ff */
[----:B------:R-:W-:Y:S02]  /*2990*/  LEA R4, R0, UR36, 0x2 ;  /* 0x0000002400047c11 */ /* 0x000fe4000f8e10ff */
[----:B------:R-:W-:-:S04]  /*29a0*/  ISETP.NE.AND P1, PT, R2, 0x2, PT ;  /* 0x000000020200780c */ /* 0x000fc80003f25270 */
[----:B------:R-:W-:Y:S02]  /*29b0*/  SEL R5, RZ, 0x1, P1 ;  /* 0x00000001ff057807 */ /* 0x000fe40000800000 */
[----:B------:R-:W-:Y:S02]  /*29c0*/  SEL R2, R2, RZ, P1 ;  /* 0x000000ff02027207 */ /* 0x000fe40000800000 */
[----:B------:R-:W-:Y:S01]  /*29d0*/  LOP3.LUT R16, R16, R5, RZ, 0x3c, !PT ;  /* 0x0000000510107212 */ /* 0x000fe200078e3cff */
[----:B-1----:R-:W1:Y:S04]  /*29e0*/  LDS R3, [R4+0x38400] ;  /* 0x0384000004037984 */ /* 0x002e680000000800 */
        /* <DEDUP_REMOVED lines=132> */
.L_x_1482:
        /* <DEDUP_REMOVED lines=14> */
.L_x_1493:
[----:B------:R-:W-:-:S11]  /*3310*/  UISETP.NE.AND UP0, UPT, UR11, 0x1, UPT ;  /* 0x000000010b00788c */ /* 0x000fd6000bf05270 */
[----:B------:R-:W-:Y:S02]  /*3320*/  @UP0 ULDC.64 UR12, c[0x0][0xae0] ;  /* 0x0002b800000c0ab9 */ /* 0x000fe40000000a00 */
[----:B------:R-:W-:-:S04]  /*3330*/  UIMAD.WIDE.U32 UR4, UR6, UR12, URZ ;  /* 0x0000000c060472a5 */ /* 0x000fc8000f8e003f */
[----:B------:R-:W-:-:S12]  /*3340*/  @UP0 USHF.R.U32.HI UR6, URZ, UR13, UR5 ;  /* 0x0000000d3f060299 */ /* 0x000fd80008011605 */
.L_x_1494:
[----:B------:R-:W-:-:S06]  /*3350*/  UIMAD UR6, UR6, UR11, UR11 ;  /* 0x0000000b060672a4 */ /* 0x000fcc000f8e020b */
[----:B------:R-:W-:-:S07]  /*3360*/  VIMNMX R0, R0, UR6, PT ;  /* 0x0000000600007c48 */ /* 0x000fce000bfe0100 */
.L_x_1492:
        /* <DEDUP_REMOVED lines=20> */
.L_x_1496:
[----:B------:R-:W-:-:S11]  /*34b0*/  UISETP.NE.AND UP0, UPT, UR11, 0x1, UPT ;  /* 0x000000010b00788c */ /* 0x000fd6000bf05270 */
[----:B------:R-:W-:Y:S02]  /*34c0*/  @UP0 ULDC.64 UR12, c[0x0][0xae0] ;  /* 0x0002b800000c0ab9 */ /* 0x000fe40000000a00 */
[----:B------:R-:W-:-:S04]  /*34d0*/  UIMAD.WIDE.U32 UR4, UR6, UR12, URZ ;  /* 0x0000000c060472a5 */ /* 0x000fc8000f8e003f */
[----:B------:R-:W-:-:S12]  /*34e0*/  @UP0 USHF.R.U32.HI UR6, URZ, UR13, UR5 ;  /* 0x0000000d3f060299 */ /* 0x000fd80008011605 */
.L_x_1497:
[----:B------:R-:W-:-:S04]  /*34f0*/  UIMAD UR6, UR6, UR11, URZ ;  /* 0x0000000b060672a4 */ /* 0x000fc8000f8e023f */
[----:B------:R-:W-:-:S04]  /*3500*/  UISETP.LT.AND UP0, UPT, UR8, UR6, UPT ;  /* 0x000000060800728c */ /* 0x000fc8000bf01270 */
[----:B------:R-:W-:-:S12]  /*3510*/  USEL UR8, UR8, UR6, !UP0 ;  /* 0x0000000608087287 */ /* 0x000fd8000c000000 */
.L_x_1495:
[----:B------:R-:W-:Y:S01]  /*3520*/  USHF.R.S32.HI UR4, URZ, 0x1f, UR8 ;  /* 0x0000001f3f047899 */ /* 0x000fe20008011408 */
[----:B------:R-:W-:Y:S01]  /*3530*/  PLOP3.LUT P0, PT, PT, PT, PT, 0x80, 0x0 ;  /* 0x000000000000781c */ /* 0x000fe20003f0f070 */
[----:B------:R-:W-:Y:S01]  /*3540*/  IMAD.MOV.U32 R3, RZ, RZ, RZ ;  /* 0x000000ffff037224 */ /* 0x000fe200078e00ff */
        /* <DEDUP_REMOVED lines=19> */
[----:B------:R-:W-:Y:S02]  /*3680*/  ISETP.GT.AND P1, PT, R168, UR37, PT ;  /* 0x00000025a8007c0c */ /* 0x000fe4000bf24270 */
        /* <DEDUP_REMOVED lines=51> */
[----:B------:R-:W-:Y:S06]  /*39c0*/  @!P1 BRA `(.L_x_1489) ;  /* 0x000000ec00989947 */ /* 0x000fec0003800000 */
[----:B------:R-:W1:Y:S01]  /*39d0*/  SHFL.IDX PT, R0, R187, RZ, 0x1f ;  /* 0x00001fffbb007589 */ /* 0x000e6200000e0000 */
[----:B------:R-:W-:-:S04]  /*39e0*/  UIADD3 UR4, UR36, 0x36400, URZ ;  /* 0x0003640024047890 */ /* 0x000fc8000fffe03f */
[----:B------:R-:W-:-:S06]  /*39f0*/  ULOP3.LUT UP0, URZ, UR4, 0x3ff, URZ, 0xc0, !UPT ;  /* 0x000003ff043f7892 */ /* 0x000fcc000f80c03f */
[----:B------:R-:W-:Y:S02]  /*3a00*/  PLOP3.LUT P0, PT, PT, PT, UP0, 0x80, 0x0 ;  /* 0x000000000000781c */ /* 0x000fe40003f0f008 */
[----:B-1----:R-:W-:-:S04]  /*3a10*/  LEA.HI R3, R0, R0, RZ, 0x1 ;  /* 0x0000000000037211 */ /* 0x002fc800078f08ff */
[----:B------:R-:W-:-:S05]  /*3a20*/  LOP3.LUT R3, R3, 0x1fffe, RZ, 0xc0, !PT ;  /* 0x0001fffe03037812 */ /* 0x000fca00078ec0ff */
[----:B------:R-:W-:-:S05]  /*3a30*/  IMAD.IADD R3, R0, 0x1, -R3 ;  /* 0x0000000100037824 */ /* 0x000fca00078e0a03 */
[----:B------:R-:W-:-:S05]  /*3a40*/  LEA R3, R3, UR36, 0xf ;  /* 0x0000002403037c11 */ /* 0x000fca000f8e78ff */
[----:B------:R-:W-:-:S05]  /*3a50*/  VIADD R3, R3, 0x400 ;  /* 0x0000040003037836 */ /* 0x000fca0000000000 */
[----:B------:R-:W-:-:S04]  /*3a60*/  SHF.R.U32.HI R3, RZ, 0x4, R3 ;  /* 0x00000004ff037819 */ /* 0x000fc80000011603 */
[----:B------:R-:W-:-:S04]  /*3a70*/  LOP3.LUT R3, R3, 0x3fff, RZ, 0xc0, !PT ;  /* 0x00003fff03037812 */ /* 0x000fc800078ec0ff */
[----:B------:R-:W-:Y:S01]  /*3a80*/  LOP3.LUT R18, R3, 0x2000000, RZ, 0xfc, !PT ;  /* 0x0200000003127812 */ /* 0x000fe200078efcff */
[----:B------:R-:W-:Y:S06]  /*3a90*/  @!P0 BRA `(.L_x_1498) ;  /* 0x0000000000408947 */ /* 0x000fec0003800000 */
        /* <DEDUP_REMOVED lines=13> */
[----:B-1----:R-:W-:-:S07]  /*3b70*/  IMAD.MOV.U32 R13, RZ, RZ, RZ ;  /* 0x000000ffff0d7224 */ /* 0x002fce00078e00ff */
[----:B------:R-:W-:-:S07]  /*3b80*/  LEPC R20, `(.L_x_1498) ;  /* 0x000000001014794e */ /* 0x000fce0000000000 */
[----:B--2---:R-:W-:Y:S05]  /*3b90*/  CALL.ABS.NOINC R14 ;  /* 0x000000000e007343 */ /* 0x004fea0003c00000 */
.L_x_1498:
[----:B------:R-:W-:Y:S01]  /*3ba0*/  ULEA.HI UR4, UR46, UR46, URZ, 0x1 ;  /* 0x0000002e2e047291 */ /* 0x000fe2000f8f083f */
[----:B------:R-:W-:-:S03]  /*3bb0*/  MOV R3, UR48 ;  /* 0x0000003000037c02 */ /* 0x000fc60008000f00 */
[----:B------:R-:W-:Y:S01]  /*3bc0*/  ULOP3.LUT UR4, UR4, 0xfffffffe, URZ, 0xc0, !UPT ;  /* 0xfffffffe04047892 */ /* 0x000fe2000f8ec03f */
[----:B------:R-:W-:-:S03]  /*3bd0*/  ISETP.NE.AND P0, PT, R3, 0x3, PT ;  /* 0x000000030300780c */ /* 0x000fc60003f05270 */
[----:B------:R-:W-:-:S06]  /*3be0*/  UIADD3 UR4, UR46, -UR4, URZ ;  /* 0x800000042e047290 */ /* 0x000fcc000fffe03f */
[----:B------:R-:W-:-:S05]  /*3bf0*/  IMAD.U32 R0, RZ, RZ, UR4 ;  /* 0x00000004ff007e24 */ /* 0x000fca000f8e00ff */
[----:B------:R-:W-:-:S04]  /*3c00*/  SHF.L.U32 R0, R0, 0x1f, RZ ;  /* 0x0000001f00007819 */ /* 0x000fc800000006ff */
[----:B------:R-:W1:Y:S02]  /*3c10*/  SYNCS.PHASECHK.TRANS64.TRYWAIT P1, [UR36+0x38800], R0 ;  /* 0x03880000ff0075a7 */ /* 0x000e640008020164 */
[----:B-1----:R-:W-:Y:S05]  /*3c20*/  @!P1 BRA `(.L_x_1499) ;  /* 0x0000013c00b89947 */ /* 0x002fea0003800000 */
.L_x_1646:
[----:B------:R-:W-:Y:S05]  /*3c30*/  @!P0 BRA `(.L_x_1500) ;  /* 0x0000000000048947 */ /* 0x000fea0003800000 */
[----:B------:R-:W-:Y:S01]  /*3c40*/  BPT.TRAP 0x1 ;  /* 0x000000040000795c */ /* 0x000fe20000300000 */
.L_x_1500:
[----:B------:R-:W-:Y:S02]  /*3c50*/  LEA R6, R2, UR36, 0x3 ;  /* 0x0000002402067c11 */ /* 0x000fe4000f8e18ff */
[----:B------:R-:W-:-:S04]  /*3c60*/  SHF.L.U32 R7, R16, 0x1f, RZ ;  /* 0x0000001f10077819 */ /* 0x000fc800000006ff */
[----:B------:R2:W3:Y:S01]  /*3c70*/  SYNCS.PHASECHK.TRANS64.TRYWAIT P1, [R6+URZ+0x38830], R7 ;  /* 0x03883007060075a7 */ /* 0x0004e2000802017f */
[----:B------:R-:W-:Y:S05]  /*3c80*/  @!P0 BRA `(.L_x_1501) ;  /* 0x0000000000048947 */ /* 0x000fea0003800000 */
[----:B------:R-:W-:Y:S01]  /*3c90*/  BPT.TRAP 0x1 ;  /* 0x000000040000795c */ /* 0x000fe20000300000 */
.L_x_1501:
[----:B---3--:R-:W-:Y:S05]  /*3ca0*/  @P1 BRA `(.L_x_1502) ;  /* 0x0000000000081947 */ /* 0x008fea0003800000 */
[----:B------:R-:W3:Y:S02]  /*3cb0*/  SYNCS.PHASECHK.TRANS64.TRYWAIT P1, [R6+URZ+0x38830], R7 ;  /* 0x03883007060075a7 */ /* 0x000ee4000802017f */
[----:B---3--:R-:W-:Y:S05]  /*3cc0*/  @!P1 BRA `(.L_x_1503) ;  /* 0x0000013c00a89947 */ /* 0x008fea0003800000 */
.L_x_1502:
[----:B------:R-:W-:-:S04]  /*3cd0*/  UIADD3 UR4, UR36, 0x22400, URZ ;  /* 0x0002240024047890 */ /* 0x000fc8000fffe03f */
[----:B------:R-:W-:-:S04]  /*3ce0*/  USHF.R.U32.HI UR4, URZ, 0x4, UR4 ;  /* 0x000000043f047899 */ /* 0x000fc80008011604 */
[----:B------:R-:W-:-:S06]  /*3cf0*/  ULOP3.LUT UR4, UR4, 0x3fff, URZ, 0xc0, !UPT ;  /* 0x00003fff04047892 */ /* 0x000fcc000f8ec03f */
[----:B------:R-:W-:Y:S01]  /*3d00*/  IMAD.U32 R4, RZ, RZ, UR4 ;  /* 0x00000004ff047e24 */ /* 0x000fe2000f8e00ff */
        /* <DEDUP_REMOVED lines=36> */
.L_x_1647:
[----:B------:R-:W-:Y:S05]  /*3f50*/  @!P0 BRA `(.L_x_1505) ;  /* 0x0000000000048947 */ /* 0x000fea0003800000 */
[----:B------:R-:W-:Y:S01]  /*3f60*/  BPT.TRAP 0x1 ;  /* 0x000000040000795c */ /* 0x000fe20000300000 */
.L_x_1505:
[----:B------:R4:W1:Y:S01]  /*3f70*/  SYNCS.PHASECHK.TRANS64.TRYWAIT P1, [R6+URZ+0x38850], R7 ;  /* 0x03885007060075a7 */ /* 0x000862000802017f */
[----:B------:R-:W-:Y:S05]  /*3f80*/  @!P0 BRA `(.L_x_1506) ;  /* 0x0000000000048947 */ /* 0x000fea0003800000 */
[----:B------:R-:W-:Y:S01]  /*3f90*/  BPT.TRAP 0x1 ;  /* 0x000000040000795c */ /* 0x000fe20000300000 */
.L_x_1506:
[----:B-1----:R-:W-:-:S04]  /*3fa0*/  IMAD.U32 R3, RZ, RZ, UR36 ;  /* 0x00000024ff037e24 */ /* 0x002fc8000f8e00ff */
[C---:B------:R-:W-:Y:S02]  /*3fb0*/  VIADD R0, R3.reuse, 0x400 ;  /* 0x0000040003007836 */ /* 0x040fe40000000000 */
[----:B------:R-:W-:-:S03]  /*3fc0*/  VIADD R3, R3, 0x26400 ;  /* 0x0002640003037836 */ /* 0x000fc60000000000 */
        /* <DEDUP_REMOVED lines=10> */
.L_x_1507:
[C---:B------:R-:W-:Y:S01]  /*4070*/  R2UR UR24, R0.reuse ;  /* 0x00000000001872ca */ /* 0x040fe200000e0000 */
[----:B------:R-:W-:Y:S01]  /*4080*/  WARPGROUP.ARRIVE ;  /* 0x00000000000079c5 */ /* 0x000fe20000000000 */
[C---:B------:R-:W-:Y:S01]  /*4090*/  R2UR UR26, R5.reuse ;  /* 0x00000000051a72ca */ /* 0x040fe200000e0000 */
[----:B------:R-:W-:Y:S01]  /*40a0*/  UMOV UR25, 0x40000040 ;  /* 0x4000004000197882 */ /* 0x000fe20000000000 */
[----:B------:R-:W-:Y:S01]  /*40b0*/  UMOV UR27, 0x40000040 ;  /* 0x40000040001b7882 */ /* 0x000fe20000000000 */
[----:B------:R-:W-:Y:S01]  /*40c0*/  VIADD R8, R0, 0x2 ;  /* 0x0000000200087836 */ /* 0x000fe20000000000 */
[----:B--234-:R-:W-:Y:S01]  /*40d0*/  IADD3 R7, R5, 0x2, RZ ;  /* 0x0000000205077810 */ /* 0x01cfe20007ffe0ff */
[----:B------:R-:W-:Y:S01]  /*40e0*/  UMOV UR5, 0x40000040 ;  /* 0x4000004000057882 */ /* 0x000fe20000000000 */
[----:B------:R-:W-:Y:S01]  /*40f0*/  UMOV UR7, 0x40000040 ;  /* 0x4000004000077882 */ /* 0x000fe20000000000 */
[----:B------:R-:W1:Y:S01]  /*4100*/  S2R R9, SR_TID.X ;  /* 0x0000000000097919 */ /* 0x000e620000002100 */
[----:B------:R-:W-:Y:S01]  /*4110*/  R2UR UR4, R8 ;  /* 0x00000000080472ca */ /* 0x000fe200000e0000 */
[----:B------:R-:W-:Y:S01]  /*4120*/  VIADD R8, R0, 0x4 ;  /* 0x0000000400087836 */ /* 0x000fe20000000000 */
[----:B------:R-:W-:Y:S01]  /*4130*/  R2UR UR6, R7 ;  /* 0x00000000070672ca */ /* 0x000fe200000e0000 */
[C---:B------:R-:W-:Y:S01]  /*4140*/  VIADD R7, R5.reuse, 0x4 ;  /* 0x0000000405077836 */ /* 0x040fe20000000000 */
[----:B------:R-:W2:Y:S01]  /*4150*/  S2R R14, SR_TID.X ;  /* 0x00000000000e7919 */ /* 0x000ea20000002100 */
[----:B------:R-:W-:Y:S01]  /*4160*/  HGMMA.64x64x16.F32 R24, gdesc[UR24], R24, gsb0 ;  /* 0x00e00000181879f0 */ /* 0x000fe20008000818 */
[----:B------:R-:W-:Y:S01]  /*4170*/  VIADD R10, R5, 0x800 ;  /* 0x00000800050a7836 */ /* 0x000fe20000000000 */
[----:B-1----:R-:W-:-:S02]  /*4180*/  SHF.R.U32.HI R9, RZ, 0x7, R9 ;  /* 0x00000007ff097819 */ /* 0x002fc40000011609 */
        /* <DEDUP_REMOVED lines=125> */
[----:B------:R-:W1:Y:S01]  /*4960*/  SHFL.IDX PT, R7, R9, RZ, 0x1f ;  /* 0x00001fff09077589 */ /* 0x000e6200000e0000 */
[----:B------:R-:W-:Y:S01]  /*4970*/  VIADD R8, R0, 0x800 ;  /* 0x0000080000087836 */ /* 0x000fe20000000000 */
[----:B-1----:R-:W-:-:S04]  /*4980*/  ISETP.GT.AND P1, PT, R7, 0x7f, PT ;  /* 0x0000007f0700780c */ /* 0x002fc80003f24270 */
        /* <DEDUP_REMOVED lines=12> */
[----:B------:R-:W-:-:S03]  /*4a50*/  SEL R11, R11, 0x6, !P1 ;  /* 0x000000060b0b7807 */ /* 0x000fc60004800000 */
[--C-:B------:R-:W-:Y:S02]  /*4a60*/  IMAD.IADD R12, R8, 0x1, R9.reuse ;  /* 0x00000001080c7824 */ /* 0x100fe400078e0209 */
[----:B------:R-:W-:Y:S02]  /*4a70*/  IMAD.IADD R13, R10, 0x1, R9 ;  /* 0x000000010a0d7824 */ /* 0x000fe400078e0209 */
[--C-:B------:R-:W-:Y:S02]  /*4a80*/  IMAD.IADD R8, R8, 0x1, R11.reuse ;  /* 0x0000000108087824 */ /* 0x100fe400078e020b */
        /* <DEDUP_REMOVED lines=41> */
[C---:B------:R-:W-:Y:S02]  /*4d20*/  IMAD.IADD R12, R9.reuse, 0x1, R8 ;  /* 0x00000001090c7824 */ /* 0x040fe400078e0208 */
[----:B------:R-:W-:Y:S02]  /*4d30*/  IMAD.IADD R13, R9, 0x1, R10 ;  /* 0x00000001090d7824 */ /* 0x000fe400078e020a */
        /* <DEDUP_REMOVED lines=32> */
[----:B------:R-:W-:Y:S02]  /*4f40*/  VIADD R10, R5, 0xc00 ;  /* 0x00000c00050a7836 */ /* 0x000fe40000000000 */
        /* <DEDUP_REMOVED lines=53> */
[C---:B------:R-:W-:Y:S01]  /*52a0*/  IADD3 R7, R9.reuse, R8, RZ ;  /* 0x0000000809077210 */ /* 0x040fe20007ffe0ff */
[----:B------:R-:W-:Y:S01]  /*52b0*/  IMAD.IADD R9, R9, 0x1, R10 ;  /* 0x0000000109097824 */ /* 0x000fe200078e020a */
[----:B------:R-:W1:Y:S01]  /*52c0*/  LDC.64 R12, c[0x0][0xad8] ;  /* 0x0002b600ff0c7b82 */ /* 0x000e620000000a00 */
[C---:B------:R-:W-:Y:S02]  /*52d0*/  IMAD.IADD R8, R11.reuse, 0x1, R8 ;  /* 0x000000010b087824 */ /* 0x040fe400078e0208 */
[----:B------:R-:W-:Y:S01]  /*52e0*/  IMAD.IADD R10, R11, 0x1, R10 ;  /* 0x000000010b0a7824 */ /* 0x000fe200078e020a */
[----:B-1----:R-:W-:Y:S01]  /*52f0*/  ISETP.GE.AND P2, PT, R13, 0x1, PT ;  /* 0x000000010d00780c */ /* 0x002fe20003f46270 */
[----:B------:R-:W-:-:S02]  /*5300*/  WARPGROUP.DEPBAR.LE gsb0, 0x0 ;  /* 0x00008000000079c5 */ /* 0x000fc40000010000 */
[----:B------:R-:W-:-:S06]  /*5310*/  WARPGROUP.ARRIVE ;  /* 0x00000000000079c5 */ /* 0x000fcc0000000000 */
[----:B------:R-:W-:Y:S01]  /*5320*/  HGMMA.64x64x16.F32 R24, gdesc[UR4], R24, gsb0 ;  /* 0x00e00000041879f0 */ /* 0x000fe20008000818 */
[----:B------:R-:W-:Y:S01]  /*5330*/  R2UR UR4, R7 ;  /* 0x00000000070472ca */ /* 0x000fe200000e0000 */
[----:B------:R-:W-:Y:S01]  /*5340*/  UMOV UR5, 0x40000040 ;  /* 0x4000004000057882 */ /* 0x000fe20000000000 */
[----:B------:R-:W-:Y:S01]  /*5350*/  R2UR UR6, R9 ;  /* 0x00000000090672ca */ /* 0x000fe200000e0000 */
[----:B------:R-:W-:Y:S01]  /*5360*/  UMOV UR7, 0x40000040 ;  /* 0x4000004000077882 */ /* 0x000fe20000000000 */
[----:B------:R-:W-:-:S05]  /*5370*/  IMAD.MOV.U32 R7, RZ, RZ, 0x40 ;  /* 0x00000040ff077424 */ /* 0x000fca00078e00ff */
[----:B------:R-:W-:-:S04]  /*5380*/  SEL R7, R7, 0x3e, P1 ;  /* 0x0000003e07077807 */ /* 0x000fc80000800000 */
        /* <DEDUP_REMOVED lines=9> */
[----:B------:R-:W-:Y:S02]  /*5420*/  SEL R8, R8, 0xf80, P1 ;  /* 0x00000f8008087807 */ /* 0x000fe40000800000 */
[----:B------:R-:W-:Y:S02]  /*5430*/  ISETP.NE.AND P1, PT, R14, RZ, PT ;  /* 0x000000ff0e00720c */ /* 0x000fe40003f25270 */
[----:B------:R-:W-:-:S04]  /*5440*/  LOP3.LUT R8, R8, 0x1e00, RZ, 0xc0, !PT ;  /* 0x00001e0008087812 */ /* 0x000fc800078ec0ff */
[CC--:B------:R-:W-:Y:S02]  /*5450*/  IADD3 R9, R7.reuse, R8.reuse, R0 ;  /* 0x0000000807097210 */ /* 0x0c0fe40007ffe000 */
[----:B------:R-:W-:Y:S01]  /*5460*/  IADD3 R5, R7, R8, R5 ;  /* 0x0000000807057210 */ /* 0x000fe20007ffe005 */
[----:B------:R-:W-:Y:S01]  /*5470*/  IMAD.MOV.U32 R7, RZ, RZ, -0x40 ;  /* 0xffffffc0ff077424 */ /* 0x000fe200078e00ff */
[----:B------:R-:W1:Y:S03]  /*5480*/  LDC R8, c[0x0][0x288] ;  /* 0x0000a200ff087b82 */ /* 0x000e660000000800 */
[----:B------:R-:W-:-:S04]  /*5490*/  IMAD R14, R168, R7, 0x41 ;  /* 0x00000041a80e7424 */ /* 0x000fc800078e0207 */
        /* <DEDUP_REMOVED lines=8> */
[----:B------:R-:W2:Y:S01]  /*5520*/  LDC R9, c[0x0][0x2e0] ;  /* 0x0000b800ff097b82 */ /* 0x000ea20000000800 */
[----:B------:R-:W-:-:S05]  /*5530*/  @!P1 VIADD R5, R6, 0x38840 ;  /* 0x0003884006059836 */ /* 0x000fca0000000000 */
[----:B------:R-:W-:Y:S01]  /*5540*/  @!P1 PRMT R5, RZ, 0x654, R5 ;  /* 0x00000654ff059816 */ /* 0x000fe20000000005 */
[----:B------:R-:W-:Y:S02]  /*5550*/  WARPGROUP.DEPBAR.LE gsb0, 0x0 ;  /* 0x00008000000079c5 */ /* 0x000fe40000010000 */
[----:B------:R-:W-:-:S06]  /*5560*/  WARPGROUP.ARRIVE ;  /* 0x00000000000079c5 */ /* 0x000fcc0000000000 */
[----:B------:R-:W-:Y:S01]  /*5570*/  HGMMA.64x64x16.F32 R24, gdesc[UR4], R24, gsb0 ;  /* 0x00e00000041879f0 */ /* 0x000fe20008000818 */
[----:B------:R-:W-:Y:S02]  /*5580*/  ULDC.64 UR4, c[0x0][0xad0] ;  /* 0x0002b40000047ab9 */ /* 0x000fe40000000a00 */
        /* <DEDUP_REMOVED lines=34> */
[----:B------:R3:W4:Y:S01]  /*57b0*/  MUFU.TANH R15, R26 ;  /* 0x0000001a000f7308 */ /* 0x0007220000002400 */
[----:B------:R-:W-:Y:S01]  /*57c0*/  ULOP3.LUT UR4, URZ, UR5, URZ, 0x33, !UPT ;  /* 0x000000053f047292 */ /* 0x000fe2000f8e333f */
[----:B--2---:R-:W-:-:S06]  /*57d0*/  IMAD R5, R9, UR38, R14 ;  /* 0x0000002609057c24 */ /* 0x004fcc000f8e020e */
[----:B------:R-:W2:Y:S01]  /*57e0*/  MUFU.TANH R24, R24 ;  /* 0x0000001800187308 */ /* 0x000ea20000002400 */
[----:B---3--:R-:W-:Y:S02]  /*57f0*/  LEA R26, R168, 0xffffffc0, 0x6 ;  /* 0xffffffc0a81a7811 */ /* 0x008fe400078e30ff */
[----:B-1----:R-:W-:-:S03]  /*5800*/  IADD3 R7, R5, -R8, -R17 ;  /* 0x8000000805077210 */ /* 0x002fc60007ffe811 */
[----:B------:R-:W-:Y:S01]  /*5810*/  IMAD R10, R9, UR38, -R26 ;  /* 0x00000026090a7c24 */ /* 0x000fe2000f8e0a1a */
[----:B------:R-:W-:Y:S01]  /*5820*/  IADD3 R5, R19, UR42, RZ ;  /* 0x0000002a13057c10 */ /* 0x000fe2000fffe0ff */
[----:B------:R-:W1:Y:S01]  /*5830*/  MUFU.TANH R25, R25 ;  /* 0x0000001900197308 */ /* 0x000e620000002400 */
[C---:B------:R-:W-:Y:S02]  /*5840*/  IMAD.IADD R21, R7.reuse, 0x1, R12 ;  /* 0x0000000107157824 */ /* 0x040fe400078e020c */
[----:B------:R-:W-:Y:S02]  /*5850*/  IMAD.IADD R56, R10, 0x1, -R17 ;  /* 0x000000010a387824 */ /* 0x000fe400078e0a11 */
[----:B------:R-:W-:-:S03]  /*5860*/  VIADD R58, R7, UR4 ;  /* 0x00000004073a7c36 */ /* 0x000fc60008000000 */
[----:B------:R-:W3:Y:S01]  /*5870*/  MUFU.TANH R27, R27 ;  /* 0x0000001b001b7308 */ /* 0x000ee20000002400 */
[----:B------:R-:W-:Y:S01]  /*5880*/  VIADDMNMX R10, R5, R21, R56, PT ;  /* 0x00000015050a7246 */ /* 0x000fe20003800138 */
[----:B------:R-:W-:-:S06]  /*5890*/  IMAD.IADD R7, R58, 0x1, R5 ;  /* 0x000000013a077824 */ /* 0x000fcc00078e0205 */
        /* <DEDUP_REMOVED lines=27> */
[----:B------:R-:W1:Y:S01]  /*5a50*/  MUFU.TANH R55, R55 ;  /* 0x0000003700377308 */ /* 0x000e620000002400 */
[----:B--234-:R-:W-:Y:S05]  /*5a60*/  @!P2 BRA `(.L_x_1509) ;  /* 0x000000000054a947 */ /* 0x01cfea0003800000 */
        /* <DEDUP_REMOVED lines=12> */
.L_x_1511:
[----:B------:R-:W-:-:S13]  /*5b30*/  ISETP.NE.AND P3, PT, R13, 0x1, PT ;  /* 0x000000010d00780c */ /* 0x000fda0003f65270 */
[----:B------:R-:W2:Y:S02]  /*5b40*/  @P3 LDC.64 R60, c[0x0][0xae0] ;  /* 0x0002b800ff3c3b82 */ /* 0x000ea40000000a00 */
[----:B--2---:R-:W-:-:S05]  /*5b50*/  @P3 IMAD.HI.U32 R20, R14, R60, RZ ;  /* 0x0000003c0e143227 */ /* 0x004fca00078e00ff */
[----:B------:R-:W-:-:S07]  /*5b60*/  @P3 SHF.R.U32.HI R14, RZ, R61, R20 ;  /* 0x0000003dff0e3219 */ /* 0x000fce0000011614 */
.L_x_1512:
[----:B------:R-:W-:Y:S05]  /*5b70*/  BSYNC B0 ;  /* 0x0000000000007941 */ /* 0x000fea0003800000 */
.L_x_1510:
[----:B------:R-:W-:-:S04]  /*5b80*/  IMAD R14, R14, R13, -R26 ;  /* 0x0000000d0e0e7224 */ /* 0x000fc800078e0a1a */
[----:B------:R-:W-:-:S05]  /*5b90*/  IMAD.IADD R14, R14, 0x1, -R17 ;  /* 0x000000010e0e7824 */ /* 0x000fca00078e0a11 */
[----:B------:R-:W-:Y:S02]  /*5ba0*/  VIMNMX R7, R7, R14, !PT ;  /* 0x0000000e07077248 */ /* 0x000fe40007fe0100 */
[----:B------:R-:W-:-:S07]  /*5bb0*/  VIADDMNMX R10, R14, R13, R10, PT ;  /* 0x0000000d0e0a7246 */ /* 0x000fce000380010a */
.L_x_1509:
[C---:B------:R-:W-:Y:S02]  /*5bc0*/  ISETP.GE.AND P3, PT, R57.reuse, 0x2, PT ;  /* 0x000000023900780c */ /* 0x040fe40003f66270 */
[----:B------:R-:W-:Y:S02]  /*5bd0*/  ISETP.GE.AND P4, PT, R57, 0x9, PT ;  /* 0x000000093900780c */ /* 0x000fe40003f86270 */
[C---:B------:R-:W-:Y:S02]  /*5be0*/  ISETP.GT.AND P6, PT, R7.reuse, 0x1, !P3 ;  /* 0x000000010700780c */ /* 0x040fe40005fc4270 */
[----:B------:R-:W-:Y:S02]  /*5bf0*/  ISETP.GT.AND P5, PT, R7, 0x8, !P4 ;  /* 0x000000080700780c */ /* 0x000fe400067a4270 */
[C---:B------:R-:W-:Y:S02]  /*5c00*/  ISETP.LT.OR P6, PT, R10.reuse, 0x2, P6 ;  /* 0x000000020a00780c */ /* 0x040fe400037c1670 */
[----:B------:R-:W-:-:S02]  /*5c10*/  ISETP.LT.OR P5, PT, R10, 0x9, P5 ;  /* 0x000000090a00780c */ /* 0x000fc40002fa1670 */
[----:B-1----:R-:W-:Y:S02]  /*5c20*/  FSEL R60, R25, -INF , !P6 ;  /* 0xff800000193c7808 */ /* 0x002fe40007000000 */
        /* <DEDUP_REMOVED lines=67> */
[----:B------:R-:W-:Y:S02]  /*6060*/  ISETP.GT.AND P6, PT, R7, 0x39, !P6 ;  /* 0x000000390700780c */ /* 0x000fe400077c4270 */
[----:B------:R-:W-:Y:S02]  /*6070*/  IADD3 R7, R5, 0x8, RZ ;  /* 0x0000000805077810 */ /* 0x000fe40007ffe0ff */
[----:B------:R-:W-:Y:S02]  /*6080*/  ISETP.LT.OR P6, PT, R10, 0x3a, P6 ;  /* 0x0000003a0a00780c */ /* 0x000fe400037c1670 */
[----:B------:R-:W-:Y:S02]  /*6090*/  VIADDMNMX R14, R7, R21, R56, PT ;  /* 0x00000015070e7246 */ /* 0x000fe40003800138 */
[----:B------:R-:W-:-:S02]  /*60a0*/  FSEL R180, R53, -INF , !P6 ;  /* 0xff80000035b47808 */ /* 0x000fc40007000000 */
        /* <DEDUP_REMOVED lines=14> */
.L_x_1515:
[----:B------:R-:W-:-:S13]  /*6190*/  ISETP.NE.AND P6, PT, R13, 0x1, PT ;  /* 0x000000010d00780c */ /* 0x000fda0003fc5270 */
[----:B------:R-:W1:Y:S02]  /*61a0*/  @P6 LDC.64 R20, c[0x0][0xae0] ;  /* 0x0002b800ff146b82 */ /* 0x000e640000000a00 */
[----:B-1----:R-:W-:-:S05]  /*61b0*/  @P6 IMAD.HI.U32 R20, R10, R20, RZ ;  /* 0x000000140a146227 */ /* 0x002fca00078e00ff */
[----:B------:R-:W-:-:S07]  /*61c0*/  @P6 SHF.R.U32.HI R10, RZ, R21, R20 ;  /* 0x00000015ff0a6219 */ /* 0x000fce0000011614 */
.L_x_1516:
[----:B------:R-:W-:Y:S05]  /*61d0*/  BSYNC B0 ;  /* 0x0000000000007941 */ /* 0x000fea0003800000 */
.L_x_1514:
[----:B------:R-:W-:-:S04]  /*61e0*/  IMAD R10, R10, R13, -R26 ;  /* 0x0000000d0a0a7224 */ /* 0x000fc800078e0a1a */
[----:B------:R-:W-:-:S05]  /*61f0*/  IMAD.IADD R10, R10, 0x1, -R17 ;  /* 0x000000010a0a7824 */ /* 0x000fca00078e0a11 */
[----:B------:R-:W-:Y:S02]  /*6200*/  VIMNMX R7, R7, R10, !PT ;  /* 0x0000000a07077248 */ /* 0x000fe40007fe0100 */
[----:B------:R-:W-:-:S07]  /*6210*/  VIADDMNMX R14, R10, R13, R14, PT ;  /* 0x0000000d0a0e7246 */ /* 0x000fce000380010e */
.L_x_1513:
[----:B------:R-:W-:Y:S01]  /*6220*/  ISETP.GT.AND P3, PT, R7, 0x1, !P3 ;  /* 0x000000010700780c */ /* 0x000fe20005f64270 */
[----:B------:R-:W-:Y:S01]  /*6230*/  ULDC UR10, c[0x0][0xa80] ;  /* 0x0002a000000a7ab9 */ /* 0x000fe20000000800 */
[----:B------:R-:W-:Y:S01]  /*6240*/  ISETP.NE.AND P6, PT, R25, RZ, PT ;  /* 0x000000ff1900720c */ /* 0x000fe20003fc5270 */
[----:B------:R-:W-:Y:S01]  /*6250*/  IMAD R205, R2, 0x1000, R18 ;  /* 0x0000100002cd7824 */ /* 0x000fe200078e0212 */
[----:B------:R-:W-:Y:S01]  /*6260*/  ISETP.LT.OR P3, PT, R14, 0x2, P3 ;  /* 0x000000020e00780c */ /* 0x000fe20001f61670 */
[----:B------:R-:W-:Y:S01]  /*6270*/  UMOV UR7, 0x40000040 ;  /* 0x4000004000077882 */ /* 0x000fe20000000000 */
[----:B------:R-:W-:Y:S01]  /*6280*/  ISETP.GT.AND P4, PT, R7, 0x8, !P4 ;  /* 0x000000080700780c */ /* 0x000fe20006784270 */
[----:B------:R-:W-:Y:S01]  /*6290*/  VIADD R207, R205, 0x80 ;  /* 0x00000080cdcf7836 */ /* 0x000fe20000000000 */
[----:B------:R-:W-:Y:S01]  /*62a0*/  FSEL R25, R27, -INF , !P3 ;  /* 0xff8000001b197808 */ /* 0x000fe20005800000 */
[----:B------:R-:W-:Y:S01]  /*62b0*/  @!P1 VIADD R6, R6, 0x38860 ;  /* 0x0003886006069836 */ /* 0x000fe20000000000 */
[----:B------:R-:W-:Y:S01]  /*62c0*/  BAR.SYNC.DEFER_BLOCKING 0xf, 0x100 ;  /* 0x03c4000000007b1d */ /* 0x000fe20000010000 */
[----:B------:R-:W-:Y:S01]  /*62d0*/  ISETP.NE.AND P3, PT, R28, RZ, PT ;  /* 0x000000ff1c00720c */ /* 0x000fe20003f65270 */
[----:B------:R-:W-:Y:S01]  /*62e0*/  IMAD R9, R9, UR38, -R8 ;  /* 0x0000002609097c24 */ /* 0x000fe2000f8e0a08 */
[----:B------:R-:W-:-:S02]  /*62f0*/  ISETP.LT.OR P4, PT, R14, 0x9, P4 ;  /* 0x000000090e00780c */ /* 0x000fc40002781670 */
[----:B------:R-:W-:Y:S02]  /*6300*/  ISETP.GT.AND P3, PT, R7, 0x9, !P3 ;  /* 0x000000090700780c */ /* 0x000fe40005f64270 */
[----:B------:R-:W-:Y:S02]  /*6310*/  FSEL R26, R30, -INF , !P4 ;  /* 0xff8000001e1a7808 */ /* 0x000fe40006000000 */
[----:B------:R-:W-:Y:S02]  /*6320*/  ISETP.LT.OR P3, PT, R14, 0xa, P3 ;  /* 0x0000000a0e00780c */ /* 0x000fe40001f61670 */
        /* <DEDUP_REMOVED lines=21> */
[----:B------:R-:W-:Y:S02]  /*6480*/  ISETP.NE.AND P4, PT, R61, RZ, PT ;  /* 0x000000ff3d00720c */ /* 0x000fe40003f85270 */
        /* <DEDUP_REMOVED lines=11> */
[----:B------:R-:W-:Y:S02]  /*6540*/  FMNMX.FTZ R10, R52, R10, !PT ;  /* 0x0000000a340a7209 */ /* 0x000fe40007810000 */
[----:B------:R-:W-:Y:S02]  /*6550*/  ISETP.LT.OR P3, PT, R14, 0x21, P3 ;  /* 0x000000210e00780c */ /* 0x000fe40001f61670 */
[----:B------:R-:W-:Y:S02]  /*6560*/  ISETP.GT.AND P5, PT, R7, 0x38, !P5 ;  /* 0x000000380700780c */ /* 0x000fe40006fa4270 */
[----:B------:R-:W-:Y:S02]  /*6570*/  FSEL R32, R42, -INF , !P3 ;  /* 0xff8000002a207808 */ /* 0x000fe40005800000 */
[----:B------:R-:W-:Y:S02]  /*6580*/  ISETP.NE.AND P3, PT, R40, RZ, PT ;  /* 0x000000ff2800720c */ /* 0x000fe40003f65270 */
[----:B------:R-:W-:-:S02]  /*6590*/  ISETP.LT.OR P5, PT, R14, 0x39, P5 ;  /* 0x000000390e00780c */ /* 0x000fc40002fa1670 */
[----:B------:R-:W-:Y:S02]  /*65a0*/  ISETP.GT.AND P3, PT, R7, 0x21, !P3 ;  /* 0x000000210700780c */ /* 0x000fe40005f64270 */
[----:B------:R-:W-:Y:S02]  /*65b0*/  FSEL R38, R54, -INF , !P5 ;  /* 0xff80000036267808 */ /* 0x000fe40006800000 */
[----:B------:R-:W-:Y:S02]  /*65c0*/  ISETP.LT.OR P3, PT, R14, 0x22, P3 ;  /* 0x000000220e00780c */ /* 0x000fe40001f61670 */
[----:B------:R-:W-:Y:S02]  /*65d0*/  R2UR UR6, R205 ;  /* 0x00000000cd0672ca */ /* 0x000fe400000e0000 */
[----:B------:R-:W-:Y:S02]  /*65e0*/  FSEL R33, R43, -INF , !P3 ;  /* 0xff8000002b217808 */ /* 0x000fe40005800000 */
[----:B------:R-:W-:-:S02]  /*65f0*/  ISETP.NE.AND P3, PT, R41, RZ, PT ;  /* 0x000000ff2900720c */ /* 0x000fc40003f65270 */
[----:B------:R-:W-:Y:S02]  /*6600*/  @!P1 PRMT R6, RZ, 0x654, R6 ;  /* 0x00000654ff069816 */ /* 0x000fe40000000006 */
[----:B------:R-:W-:Y:S02]  /*6610*/  ISETP.GT.AND P3, PT, R7, 0x28, !P3 ;  /* 0x000000280700780c */ /* 0x000fe40005f64270 */
[----:B------:R-:W-:Y:S02]  /*6620*/  IADD3 R8, R168, -0x2, RZ ;  /* 0xfffffffea8087810 */ /* 0x000fe40007ffe0ff */
[----:B------:R-:W-:-:S04]  /*6630*/  ISETP.LT.OR P3, PT, R14, 0x29, P3 ;  /* 0x000000290e00780c */ /* 0x000fc80001f61670 */
[----:B------:R-:W-:Y:S02]  /*6640*/  FSEL R34, R46, -INF , !P3 ;  /* 0xff8000002e227808 */ /* 0x000fe40005800000 */
[----:B------:R-:W-:Y:S02]  /*6650*/  ISETP.GT.AND P3, PT, R7, 0x29, !P4 ;  /* 0x000000290700780c */ /* 0x000fe40006764270 */
[----:B------:R-:W-:Y:S02]  /*6660*/  ISETP.NE.AND P4, PT, R63, RZ, PT ;  /* 0x000000ff3f00720c */ /* 0x000fe40003f85270 */
[----:B------:R-:W-:Y:S02]  /*6670*/  ISETP.LT.OR P3, PT, R14, 0x2a, P3 ;  /* 0x0000002a0e00780c */ /* 0x000fe40001f61670 */
[----:B------:R-:W-:Y:S02]  /*6680*/  ISETP.GT.AND P4, PT, R7, 0x31, !P4 ;  /* 0x000000310700780c */ /* 0x000fe40006784270 */
[----:B------:R-:W-:-:S02]  /*6690*/  FSEL R35, R47, -INF , !P3 ;  /* 0xff8000002f237808 */ /* 0x000fc40005800000 */
[C---:B------:R-:W-:Y:S02]  /*66a0*/  ISETP.GT.AND P3, PT, R7.reuse, RZ, !P6 ;  /* 0x000000ff0700720c */ /* 0x040fe40007764270 */
[----:B------:R-:W-:Y:S02]  /*66b0*/  ISETP.NE.AND P6, PT, R24, RZ, PT ;  /* 0x000000ff1800720c */ /* 0x000fe40003fc5270 */
[----:B------:R-:W-:Y:S02]  /*66c0*/  ISETP.LT.OR P3, PT, R14, 0x1, P3 ;  /* 0x000000010e00780c */ /* 0x000fe40001f61670 */
[----:B------:R-:W-:Y:S02]  /*66d0*/  ISETP.GT.AND P6, PT, R7, 0x39, !P6 ;  /* 0x000000390700780c */ /* 0x000fe400077c4270 */
[----:B------:R-:W-:Y:S02]  /*66e0*/  FSEL R24, R15, -INF , !P3 ;  /* 0xff8000000f187808 */ /* 0x000fe40005800000 */
[----:B------:R-:W-:-:S02]  /*66f0*/  FMNMX.FTZ R15, R180, R10, !PT ;  /* 0x0000000ab40f7209 */ /* 0x000fc40007810000 */
[C---:B------:R-:W-:Y:S02]  /*6700*/  ISETP.LT.OR P4, PT, R14.reuse, 0x32, P4 ;  /* 0x000000320e00780c */ /* 0x040fe40002781670 */
[----:B------:R-:W-:Y:S01]  /*6710*/  ISETP.LT.OR P6, PT, R14, 0x3a, P6 ;  /* 0x0000003a0e00780c */ /* 0x000fe200037c1670 */
[----:B------:R-:W1:Y:S01]  /*6720*/  SHFL.BFLY PT, R10, R15, 0x2, 0x1f ;  /* 0x0c401f000f0a7f89 */ /* 0x000e6200000e0000 */
[----:B------:R-:W-:Y:S02]  /*6730*/  FSEL R37, R51, -INF , !P4 ;  /* 0xff80000033257808 */ /* 0x000fe40006000000 */
[----:B------:R-:W-:Y:S02]  /*6740*/  FSEL R39, R55, -INF , !P6 ;  /* 0xff80000037277808 */ /* 0x000fe40007000000 */
[----:B-1----:R-:W-:-:S05]  /*6750*/  FMNMX.FTZ R21, R15, R10, !PT ;  /* 0x0000000a0f157209 */ /* 0x002fca0007810000 */
[----:B------:R-:W1:Y:S02]  /*6760*/  SHFL.BFLY PT, R10, R21, 0x1, 0x1f ;  /* 0x0c201f00150a7f89 */ /* 0x000e6400000e0000 */
[----:B-1----:R-:W-:-:S04]  /*6770*/  FMNMX.FTZ R10, R21, R10, !PT ;  /* 0x0000000a150a7209 */ /* 0x002fc80007810000 */
[C---:B------:R-:W-:Y:S01]  /*6780*/  FSETP.NEU.FTZ.AND P3, PT, R10.reuse, -INF , PT ;  /* 0xff8000000a00780b */ /* 0x040fe20003f7d000 */
[----:B------:R-:W-:-:S05]  /*6790*/  FMUL.FTZ R11, R10, UR10 ;  /* 0x0000000a0a0b7c20 */ /* 0x000fca0008410000 */
        /* <DEDUP_REMOVED lines=9> */
[--C-:B------:R-:W-:Y:S01]  /*6830*/  FFMA.FTZ R170, R170, UR10, -R41.reuse ;  /* 0x0000000aaaaa7c23 */ /* 0x100fe20008010829 */
[----:B------:R-:W-:Y:S01]  /*6840*/  ISETP.LT.OR P3, PT, R14, 0x31, P3 ;  /* 0x000000310e00780c */ /* 0x000fe20001f61670 */
[--C-:B------:R-:W-:Y:S01]  /*6850*/  FFMA.FTZ R169, R68, UR10, -R41.reuse ;  /* 0x0000000a44a97c23 */ /* 0x100fe20008010829 */
[----:B------:R-:W-:Y:S01]  /*6860*/  FMNMX.FTZ R20, R28, R11, !PT ;  /* 0x0000000b1c147209 */ /* 0x000fe20007810000 */
[--C-:B------:R-:W-:Y:S01]  /*6870*/  FFMA.FTZ R172, R172, UR10, -R41.reuse ;  /* 0x0000000aacac7c23 */ /* 0x100fe20008010829 */
[----:B------:R-:W-:Y:S01]  /*6880*/  FSEL R36, R50, -INF , !P3 ;  /* 0xff80000032247808 */ /* 0x000fe20005800000 */
        /* <DEDUP_REMOVED lines=11> */
[----:B------:R-:W-:Y:S01]  /*6940*/  FFMA.FTZ R180, R180, UR10, -R41 ;  /* 0x0000000ab4b47c23 */ /* 0x000fe20008010829 */
[----:B------:R-:W-:Y:S01]  /*6950*/  MUFU.EX2 R7, R7 ;  /* 0x0000000700077308 */ /* 0x000fe20000000800 */
[----:B------:R-:W-:-:S04]  /*6960*/  FMNMX.FTZ R20, R32, R11, !PT ;  /* 0x0000000b20147209 */ /* 0x000fc80007810000 */
[----:B------:R-:W-:-:S03]  /*6970*/  FMNMX.FTZ R11, R33, R20, !PT ;  /* 0x00000014210b7209 */ /* 0x000fc60007810000 */
[----:B------:R-:W1:Y:S01]  /*6980*/  MUFU.EX2 R14, R21 ;  /* 0x00000015000e7308 */ /* 0x000e620000000800 */
[----:B------:R-:W-:-:S04]  /*6990*/  FMNMX.FTZ R20, R34, R11, !PT ;  /* 0x0000000b22147209 */ /* 0x000fc80007810000 */
[----:B------:R-:W-:-:S03]  /*69a0*/  FMNMX.FTZ R11, R35, R20, !PT ;  /* 0x00000014230b7209 */ /* 0x000fc60007810000 */
[----:B------:R-:W-:Y:S01]  /*69b0*/  MUFU.EX2 R15, R15 ;  /* 0x0000000f000f7308 */ /* 0x000fe20000000800 */
[----:B------:R-:W-:-:S04]  /*69c0*/  FMNMX.FTZ R20, R36, R11, !PT ;  /* 0x0000000b24147209 */ /* 0x000fc80007810000 */
[----:B------:R-:W-:-:S03]  /*69d0*/  FMNMX.FTZ R11, R37, R20, !PT ;  /* 0x00000014250b7209 */ /* 0x000fc60007810000 */
[----:B------:R-:W-:Y:S01]  /*69e0*/  MUFU.EX2 R21, R42 ;  /* 0x0000002a00157308 */ /* 0x000fe20000000800 */
[----:B------:R-:W-:Y:S02]  /*69f0*/  FMNMX.FTZ R20, R38, R11, !PT ;  /* 0x0000000b26147209 */ /* 0x000fe40007810000 */
[----:B-1----:R-:W-:Y:S01]  /*6a00*/  F2FP.F16.F32.PACK_AB R152, R14, R7 ;  /* 0x000000070e98723e */ /* 0x002fe200000000ff */
[----:B------:R-:W-:Y:S01]  /*6a10*/  FADD.FTZ R14, R7, R14 ;  /* 0x0000000e070e7221 */ /* 0x000fe20000010000 */
[----:B------:R-:W-:Y:S01]  /*6a20*/  FMNMX.FTZ R11, R39, R20, !PT ;  /* 0x00000014270b7209 */ /* 0x000fe20007810000 */
[----:B------:R-:W-:Y:S02]  /*6a30*/  FFMA.FTZ R20, R64, UR10, -R41 ;  /* 0x0000000a40147c23 */ /* 0x000fe40008010829 */
[----:B------:R-:W1:Y:S02]  /*6a40*/  MUFU.EX2 R170, R170 ;  /* 0x000000aa00aa7308 */ /* 0x000e640000000800 */
[----:B------:R-:W2:Y:S06]  /*6a50*/  SHFL.BFLY PT, R40, R11, 0x2, 0x1f ;  /* 0x0c401f000b287f89 */ /* 0x000eac00000e0000 */
[----:B------:R-:W3:Y:S08]  /*6a60*/  MUFU.EX2 R20, R20 ;  /* 0x0000001400147308 */ /* 0x000ef00000000800 */
[----:B------:R-:W-:Y:S01]  /*6a70*/  MUFU.EX2 R169, R169 ;  /* 0x000000a900a97308 */ /* 0x000fe20000000800 */
[----:B-1----:R-:W-:-:S07]  /*6a80*/  F2FP.F16.F32.PACK_AB R156, R170, R21 ;  /* 0x00000015aa9c723e */ /* 0x002fce00000000ff */
[----:B------:R-:W1:Y:S01]  /*6a90*/  MUFU.EX2 R172, R172 ;  /* 0x000000ac00ac7308 */ /* 0x000e620000000800 */
[----:B---3--:R-:W-:Y:S01]  /*6aa0*/  F2FP.F16.F32.PACK_AB R154, R20, R15 ;  /* 0x0000000f149a723e */ /* 0x008fe200000000ff */
[----:B------:R-:W-:Y:S01]  /*6ab0*/  FADD.FTZ R15, R15, R14 ;  /* 0x0000000e0f0f7221 */ /* 0x000fe20000010000 */
[----:B--2---:R-:W-:-:S03]  /*6ac0*/  FMNMX.FTZ R40, R11, R40, !PT ;  /* 0x000000280b287209 */ /* 0x004fc60007810000 */
[----:B------:R-:W-:Y:S01]  /*6ad0*/  FADD.FTZ R20, R20, R15 ;  /* 0x0000000f14147221 */ /* 0x000fe20000010000 */
[----:B------:R-:W-:Y:S01]  /*6ae0*/  VIADD R15, R9, UR42 ;  /* 0x0000002a090f7c36 */ /* 0x000fe20008000000 */
[----:B------:R-:W2:Y:S01]  /*6af0*/  SHFL.BFLY PT, R11, R40, 0x1, 0x1f ;  /* 0x0c201f00280b7f89 */ /* 0x000ea200000e0000 */
[----:B------:R-:W-:Y:S01]  /*6b00*/  MUFU.EX2 R171, R171 ;  /* 0x000000ab00ab7308 */ /* 0x000fe20000000800 */
[----:B------:R-:W-:Y:S01]  /*6b10*/  FADD.FTZ R21, R21, R20 ;  /* 0x0000001415157221 */ /* 0x000fe20000010000 */
[----:B------:R-:W-:-:S03]  /*6b20*/  IMAD.IADD R12, R15, 0x1, R12 ;  /* 0x000000010f0c7824 */ /* 0x000fc600078e020c */
[----:B------:R-:W-:-:S03]  /*6b30*/  FADD.FTZ R170, R170, R21 ;  /* 0x00000015aaaa7221 */ /* 0x000fc60000010000 */
[----:B------:R-:W3:Y:S01]  /*6b40*/  MUFU.EX2 R174, R174 ;  /* 0x000000ae00ae7308 */ /* 0x000ee20000000800 */
[----:B-1----:R-:W-:Y:S01]  /*6b50*/  F2FP.F16.F32.PACK_AB R158, R172, R169 ;  /* 0x000000a9ac9e723e */ /* 0x002fe200000000ff */
[----:B------:R-:W-:-:S04]  /*6b60*/  FADD.FTZ R169, R169, R170 ;  /* 0x000000aaa9a97221 */ /* 0x000fc80000010000 */
[----:B------:R-:W-:Y:S02]  /*6b70*/  FADD.FTZ R172, R172, R169 ;  /* 0x000000a9acac7221 */ /* 0x000fe40000010000 */
[----:B------:R-:W-:Y:S01]  /*6b80*/  MUFU.EX2 R173, R173 ;  /* 0x000000ad00ad7308 */ /* 0x000fe20000000800 */
[----:B--2---:R-:W-:-:S07]  /*6b90*/  FMNMX.FTZ R11, R40, R11, !PT ;  /* 0x0000000b280b7209 */ /* 0x004fce0007810000 */
[----:B------:R-:W1:Y:S01]  /*6ba0*/  MUFU.EX2 R176, R176 ;  /* 0x000000b000b07308 */ /* 0x000e620000000800 */
[C---:B---3--:R-:W-:Y:S01]  /*6bb0*/  F2FP.F16.F32.PACK_AB R160, R174.reuse, R171 ;  /* 0x000000abaea0723e */ /* 0x048fe200000000ff */
[----:B------:R-:W-:Y:S01]  /*6bc0*/  FADD.FTZ R171, R171, R172 ;  /* 0x000000acabab7221 */ /* 0x000fe20000010000 */
[C---:B------:R-:W-:Y:S01]  /*6bd0*/  FSETP.NEU.FTZ.AND P3, PT, R11.reuse, -INF , PT ;  /* 0xff8000000b00780b */ /* 0x040fe20003f7d000 */
[----:B------:R-:W-:Y:S02]  /*6be0*/  FMUL.FTZ R40, R11, UR10 ;  /* 0x0000000a0b287c20 */ /* 0x000fe40008410000 */
[----:B------:R-:W-:Y:S02]  /*6bf0*/  FADD.FTZ R174, R174, R171 ;  /* 0x000000abaeae7221 */ /* 0x000fe40000010000 */
[----:B------:R-:W-:Y:S01]  /*6c00*/  MUFU.EX2 R175, R175 ;  /* 0x000000af00af7308 */ /* 0x000fe20000000800 */
[----:B------:R-:W-:-:S05]  /*6c10*/  FSEL R40, R40, RZ, P3 ;  /* 0x000000ff28287208 */ /* 0x000fca0001800000 */
        /* <DEDUP_REMOVED lines=17> */
[----:B-1----:R-:W-:Y:S01]  /*6d30*/  F2FP.F16.F32.PACK_AB R162, R176, R173 ;  /* 0x000000adb0a2723e */ /* 0x002fe200000000ff */
[----:B------:R-:W-:-:S04]  /*6d40*/  FADD.FTZ R173, R173, R174 ;  /* 0x000000aeadad7221 */ /* 0x000fc80000010000 */
[----:B------:R-:W-:Y:S02]  /*6d50*/  FADD.FTZ R176, R176, R173 ;  /* 0x000000adb0b07221 */ /* 0x000fe40000010000 */
[----:B------:R-:W1:Y:S08]  /*6d60*/  MUFU.EX2 R182, R182 ;  /* 0x000000b600b67308 */ /* 0x000e700000000800 */
[----:B------:R-:W-:Y:S08]  /*6d70*/  MUFU.EX2 R181, R181 ;  /* 0x000000b500b57308 */ /* 0x000ff00000000800 */
[----:B------:R-:W2:Y:S01]  /*6d80*/  MUFU.EX2 R196, R196 ;  /* 0x000000c400c47308 */ /* 0x000ea20000000800 */
[----:B-1----:R-:W-:Y:S01]  /*6d90*/  F2FP.F16.F32.PACK_AB R153, R182, R179 ;  /* 0x000000b3b699723e */ /* 0x002fe200000000ff */
[----:B------:R-:W-:-:S06]  /*6da0*/  FADD.FTZ R182, R179, R182 ;  /* 0x000000b6b3b67221 */ /* 0x000fcc0000010000 */
[----:B------:R-:W-:Y:S08]  /*6db0*/  MUFU.EX2 R183, R183 ;  /* 0x000000b700b77308 */ /* 0x000ff00000000800 */
[----:B------:R-:W1:Y:S01]  /*6dc0*/  MUFU.EX2 R198, R198 ;  /* 0x000000c600c67308 */ /* 0x000e620000000800 */
[----:B--2---:R-:W-:Y:S01]  /*6dd0*/  F2FP.F16.F32.PACK_AB R155, R196, R181 ;  /* 0x000000b5c49b723e */ /* 0x004fe200000000ff */
[----:B------:R-:W-:-:S04]  /*6de0*/  FADD.FTZ R181, R181, R182 ;  /* 0x000000b6b5b57221 */ /* 0x000fc80000010000 */
[----:B------:R2:W-:Y:S01]  /*6df0*/  STSM.16.M88.4 [R23+0x36400], R152 ;  /* 0x0364009817007844 */ /* 0x0005e20000000200 */
        /* <DEDUP_REMOVED lines=17> */
[----:B------:R-:W1:Y:S08]  /*6f10*/  MUFU.EX2 R178, R178 ;  /* 0x000000b200b27308 */ /* 0x000e700000000800 */
        /* <DEDUP_REMOVED lines=12> */
[----:B------:R-:W-:-:S06]  /*6fe0*/  FADD.FTZ R177, R177, R178 ;  /* 0x000000b2b1b17221 */ /* 0x000fcc0000010000 */
[----:B------:R-:W3:Y:S08]  /*6ff0*/  MUFU.EX2 R203, R203 ;  /* 0x000000cb00cb7308 */ /* 0x000ef00000000800 */
[----:B------:R-:W4:Y:S01]  /*7000*/  MUFU.EX2 R208, R208 ;  /* 0x000000d000d07308 */ /* 0x000f220000000800 */
[----:B-1----:R-:W-:Y:S01]  /*7010*/  F2FP.F16.F32.PACK_AB R165, R206, R201 ;  /* 0x000000c9cea5723e */ /* 0x002fe200000000ff */
[----:B------:R-:W-:-:S04]  /*7020*/  FADD.FTZ R201, R201, R204 ;  /* 0x000000ccc9c97221 */ /* 0x000fc80000010000 */
[----:B------:R-:W-:-:S04]  /*7030*/  FADD.FTZ R206, R206, R201 ;  /* 0x000000c9cece7221 */ /* 0x000fc80000010000 */
[----:B---3--:R-:W-:Y:S01]  /*7040*/  FADD.FTZ R7, R203, R206 ;  /* 0x000000cecb077221 */ /* 0x008fe20000010000 */
[----:B----4-:R-:W-:-:S03]  /*7050*/  F2FP.F16.F32.PACK_AB R167, R208, R203 ;  /* 0x000000cbd0a7723e */ /* 0x010fc600000000ff */
[----:B------:R-:W-:Y:S02]  /*7060*/  FADD.FTZ R7, R208, R7 ;  /* 0x00000007d0077221 */ /* 0x000fe40000010000 */
[----:B------:R2:W-:Y:S01]  /*7070*/  STSM.16.M88.4 [R185], R164 ;  /* 0x000000a4b9007844 */ /* 0x0005e20000000200 */
[----:B------:R-:W-:-:S06]  /*7080*/  WARPGROUP.ARRIVE ;  /* 0x00000000000079c5 */ /* 0x000fcc0000000000 */
[----:B------:R-:W-:Y:S01]  /*7090*/  HGMMA.64x256x16.F32 R24, R152, gdesc[UR4].tnspB, RZ, !UPT, gsb0 ;  /* 0x43e0000498187df0 */ /* 0x000fe2000c0008ff */
[----:B------:R-:W-:Y:S01]  /*70a0*/  R2UR UR6, R207 ;  /* 0x00000000cf0672ca */ /* 0x000fe200000e0000 */
[----:B------:R-:W-:Y:S01]  /*70b0*/  UMOV UR7, 0x40000040 ;  /* 0x4000004000077882 */ /* 0x000fe20000000000 */
[C---:B------:R-:W-:Y:S02]  /*70c0*/  VIADD R207, R205.reuse, 0x100 ;  /* 0x00000100cdcf7836 */ /* 0x040fe40000000000 */
[----:B------:R-:W-:Y:S01]  /*70d0*/  VIADD R205, R205, 0x180 ;  /* 0x00000180cdcd7836 */ /* 0x000fe20000000000 */
[----:B------:R-:W-:Y:S02]  /*70e0*/  WARPGROUP.DEPBAR.LE gsb0, 0x0 ;  /* 0x00008000000079c5 */ /* 0x000fe40000010000 */
[----:B------:R-:W-:-:S15]  /*70f0*/  WARPGROUP.ARRIVE ;  /* 0x00000000000079c5 */ /* 0x000fde0000000000 */
[----:B------:R-:W-:-:S05]  /*7100*/  NOP ;  /* 0x0000000000007918 */ /* 0x000fca0000000000 */
        /* <DEDUP_REMOVED lines=14> */
[----:B------:R1:W-:Y:S06]  /*71f0*/  MEMBAR.ALL.CTA ;  /* 0x0000000000007992 */ /* 0x0003ec0000008000 */
[----:B-1----:R-:W1:Y:S02]  /*7200*/  FENCE.VIEW.ASYNC.S ;  /* 0x00000000000073c6 */ /* 0x002e640000000000 */
[----:B-1----:R-:W-:Y:S01]  /*7210*/  NOP ;  /* 0x0000000000007918 */ /* 0x002fe20000000000 */
[----:B------:R-:W-:Y:S06]  /*7220*/  BAR.ARV 0xe, 0x100 ;  /* 0x0384000000007b1d */ /* 0x000fec0000002000 */
[----:B------:R1:W-:Y:S02]  /*7230*/  @!P1 SYNCS.ARRIVE.TRANS64.RED.A1T0 RZ, [R6+URZ], RZ ;  /* 0x000000ff06ff99a7 */ /* 0x0003e4000810043f */
[----:B-1----:R-:W-:Y:S01]  /*7240*/  FADD.FTZ R6, R180, R177 ;  /* 0x000000b1b4067221 */ /* 0x002fe20000010000 */
[----:B--2---:R-:W-:Y:S06]  /*7250*/  @!P2 BRA `(.L_x_1517) ;  /* 0x000000000040a947 */ /* 0x004fec0003800000 */
        /* <DEDUP_REMOVED lines=10> */
.L_x_1518:
[----:B------:R-:W-:-:S13]  /*7300*/  ISETP.NE.AND P3, PT, R13, 0x1, PT ;  /* 0x000000010d00780c */ /* 0x000fda0003f65270 */
[----:B------:R-:W1:Y:S02]  /*7310*/  @P3 LDC.64 R20, c[0x0][0xae0] ;  /* 0x0002b800ff143b82 */ /* 0x000e640000000a00 */
[----:B-1----:R-:W-:-:S05]  /*7320*/  @P3 IMAD.HI.U32 R20, R14, R20, RZ ;  /* 0x000000140e143227 */ /* 0x002fca00078e00ff */
[----:B------:R-:W-:-:S07]  /*7330*/  @P3 SHF.R.U32.HI R14, RZ, R21, R20 ;  /* 0x00000015ff0e3219 */ /* 0x000fce0000011614 */
.L_x_1519:
[----:B------:R-:W-:-:S05]  /*7340*/  IMAD R13, R14, R13, R13 ;  /* 0x0000000d0e0d7224 */ /* 0x000fca00078e020d */
[----:B------:R-:W-:-:S07]  /*7350*/  VIMNMX R12, R12, R13, PT ;  /* 0x0000000d0c0c7248 */ /* 0x000fce0003fe0100 */
.L_x_1517:
[----:B------:R-:W-:-:S04]  /*7360*/  SHF.R.S32.HI R13, RZ, 0x1f, R12 ;  /* 0x0000001fff0d7819 */ /* 0x000fc8000001140c */
[----:B------:R-:W-:-:S04]  /*7370*/  LEA.HI R13, R13, R12, RZ, 0x6 ;  /* 0x0000000c0d0d7211 */ /* 0x000fc800078f30ff */
[----:B------:R-:W-:-:S04]  /*7380*/  SHF.R.S32.HI R13, RZ, 0x6, R13 ;  /* 0x00000006ff0d7819 */ /* 0x000fc8000001140d */
[----:B------:R-:W-:-:S04]  /*7390*/  VIMNMX R15, R13, UR37, !PT ;  /* 0x000000250d0f7c48 */ /* 0x000fc8000ffe0100 */
[----:B------:R-:W-:-:S13]  /*73a0*/  ISETP.GE.AND P3, PT, R8, R15, PT ;  /* 0x0000000f0800720c */ /* 0x000fda0003f66270 */
[----:B------:R-:W-:Y:S05]  /*73b0*/  @!P3 BRA `(.L_x_1520) ;  /* 0x0000003800d8b947 */ /* 0x000fea0003800000 */
.L_x_1537:
[----:B------:R-:W-:-:S05]  /*73c0*/  VIADD R13, R2, 0x1 ;  /* 0x00000001020d7836 */ /* 0x000fca0000000000 */
[----:B------:R-:W-:-:S04]  /*73d0*/  ISETP.NE.AND P3, PT, R13, 0x2, PT ;  /* 0x000000020d00780c */ /* 0x000fc80003f65270 */
[----:B------:R-:W-:Y:S02]  /*73e0*/  SEL R21, RZ, 0x1, P3 ;  /* 0x00000001ff157807 */ /* 0x000fe40001800000 */
[----:B------:R-:W-:Y:S02]  /*73f0*/  SEL R13, R13, RZ, P3 ;  /* 0x000000ff0d0d7207 */ /* 0x000fe40001800000 */
[----:B------:R-:W-:Y:S01]  /*7400*/  LOP3.LUT R16, R16, R21, RZ, 0x3c, !PT ;  /* 0x0000001510107212 */ /* 0x000fe200078e3cff */
[----:B------:R-:W-:Y:S06]  /*7410*/  @!P0 BRA `(.L_x_1521) ;  /* 0x0000000000048947 */ /* 0x000fec0003800000 */
[----:B------:R-:W-:Y:S01]  /*7420*/  BPT.TRAP 0x1 ;  /* 0x000000040000795c */ /* 0x000fe20000300000 */
.L_x_1521:
[----:B------:R-:W-:Y:S02]  /*7430*/  LEA R12, R13, UR36, 0x3 ;  /* 0x000000240d0c7c11 */ /* 0x000fe4000f8e18ff */
[----:B------:R-:W-:-:S04]  /*7440*/  SHF.L.U32 R21, R16, 0x1f, RZ ;  /* 0x0000001f10157819 */ /* 0x000fc800000006ff */
[----:B------:R1:W2:Y:S01]  /*7450*/  SYNCS.PHASECHK.TRANS64.TRYWAIT P3, [R12+URZ+0x38830], R21 ;  /* 0x038830150c0075a7 */ /* 0x0002a2000806017f */
[----:B------:R-:W-:Y:S05]  /*7460*/  @!P0 BRA `(.L_x_1522) ;  /* 0x0000000000048947 */ /* 0x000fea0003800000 */
[----:B------:R-:W-:Y:S01]  /*7470*/  BPT.TRAP 0x1 ;  /* 0x000000040000795c */ /* 0x000fe20000300000 */
.L_x_1522:
[----:B------:R-:W-:Y:S01]  /*7480*/  IMAD R14, R13, 0x200, R4 ;  /* 0x000002000d0e7824 */ /* 0x000fe200078e0204 */
[----:B--2---:R-:W-:Y:S06]  /*7490*/  @P3 BRA `(.L_x_1523) ;  /* 0x0000000000083947 */ /* 0x004fec0003800000 */
[----:B------:R-:W2:Y:S02]  /*74a0*/  SYNCS.PHASECHK.TRANS64.TRYWAIT P3, [R12+URZ+0x38830], R21 ;  /* 0x038830150c0075a7 */ /* 0x000ea4000806017f */
[----:B--2---:R-:W-:Y:S05]  /*74b0*/  @!P3 BRA `(.L_x_1524) ;  /* 0x0000010400ecb947 */ /* 0x004fea0003800000 */
.L_x_1523:
[----:B------:R-:W-:Y:S01]  /*74c0*/  R2UR UR10, R14 ;  /* 0x000000000e0a72ca */ /* 0x000fe200000e0000 */
[----:B------:R-:W-:Y:S01]  /*74d0*/  WARPGROUP.ARRIVE ;  /* 0x00000000000079c5 */ /* 0x000fe20000000000 */
[----:B------:R-:W-:Y:S01]  /*74e0*/  UMOV UR11, 0x40000040 ;  /* 0x40000040000b7882 */ /* 0x000fe20000000000 */
[----:B------:R-:W-:Y:S01]  /*74f0*/  UMOV UR15, 0x40000040 ;  /* 0x40000040000f7882 */ /* 0x000fe20000000000 */
[----:B------:R-:W-:Y:S01]  /*7500*/  UMOV UR19, 0x40000040 ;  /* 0x4000004000137882 */ /* 0x000fe20000000000 */
[----:B------:R-:W-:-:S08]  /*7510*/  UMOV UR23, 0x40000040 ;  /* 0x4000004000177882 */ /* 0x000fd00000000000 */
[----:B------:R-:W-:Y:S01]  /*7520*/  HGMMA.64x64x16.F32 R152, gdesc[UR8], RZ, !UPT, gsb0 ;  /* 0x00e00000089879f0 */ /* 0x000fe2000c0008ff */
[----:B------:R-:W-:Y:S02]  /*7530*/  UIADD3 UR14, UR10, 0x2, URZ ;  /* 0x000000020a0e7890 */ /* 0x000fe4000fffe03f */
[----:B------:R-:W-:Y:S02]  /*7540*/  UIADD3 UR18, UR10, 0x4, URZ ;  /* 0x000000040a127890 */ /* 0x000fe4000fffe03f */
[----:B------:R-:W-:Y:S01]  /*7550*/  UIADD3 UR22, UR10, 0x6, URZ ;  /* 0x000000060a167890 */ /* 0x000fe2000fffe03f */
        /* <DEDUP_REMOVED lines=10> */
[----:B------:R-:W-:Y:S05]  /*7600*/  @!P0 BRA `(.L_x_1525) ;  /* 0x0000000000048947 */ /* 0x000fea0003800000 */
[----:B------:R-:W-:Y:S01]  /*7610*/  BPT.TRAP 0x1 ;  /* 0x000000040000795c */ /* 0x000fe20000300000 */
.L_x_1525:
[----:B------:R3:W4:Y:S01]  /*7620*/  SYNCS.PHASECHK.TRANS64.TRYWAIT P3, [R12+URZ+0x38850], R21 ;  /* 0x038850150c0075a7 */ /* 0x000722000806017f */
[----:B------:R-:W-:Y:S05]  /*7630*/  @!P0 BRA `(.L_x_1526) ;  /* 0x0000000000048947 */ /* 0x000fea0003800000 */
[----:B------:R-:W-:Y:S01]  /*7640*/  BPT.TRAP 0x1 ;  /* 0x000000040000795c */ /* 0x000fe20000300000 */
.L_x_1526:
[----:B------:R-:W-:Y:S01]  /*7650*/  IMAD R14, R13, 0x1000, R3 ;  /* 0x000010000d0e7824 */ /* 0x000fe200078e0203 */
[----:B----4-:R-:W-:Y:S06]  /*7660*/  @P3 BRA `(.L_x_1527) ;  /* 0x0000000000083947 */ /* 0x010fec0003800000 */
[----:B------:R-:W4:Y:S02]  /*7670*/  SYNCS.PHASECHK.TRANS64.TRYWAIT P3, [R12+URZ+0x38850], R21 ;  /* 0x038850150c0075a7 */ /* 0x000f24000806017f */
[----:B----4-:R-:W-:Y:S05]  /*7680*/  @!P3 BRA `(.L_x_1528) ;  /* 0x00000104008cb947 */ /* 0x010fea0003800000 */
.L_x_1527:
[----:B------:R-:W-:Y:S01]  /*7690*/  R2UR UR26, R14 ;  /* 0x000000000e1a72ca */ /* 0x000fe200000e0000 */
[----:B------:R-:W-:Y:S01]  /*76a0*/  WARPGROUP.ARRIVE ;  /* 0x00000000000079c5 */ /* 0x000fe20000000000 */
[----:B------:R-:W-:Y:S01]  /*76b0*/  UMOV UR27, 0x40000040 ;  /* 0x40000040001b7882 */ /* 0x000fe20000000000 */
[----:B-1234-:R-:W-:Y:S01]  /*76c0*/  VIADD R21, R0, 0x2 ;  /* 0x0000000200157836 */ /* 0x01efe20000000000 */
[----:B------:R-:W-:Y:S01]  /*76d0*/  IADD3 R20, R14, 0x2, RZ ;  /* 0x000000020e147810 */ /* 0x000fe20007ffe0ff */
[----:B------:R-:W-:Y:S01]  /*76e0*/  UMOV UR29, 0x40000040 ;  /* 0x40000040001d7882 */ /* 0x000fe20000000000 */
[----:B------:R-:W-:Y:S01]  /*76f0*/  UMOV UR31, 0x40000040 ;  /* 0x40000040001f7882 */ /* 0x000fe20000000000 */
[----:B------:R-:W1:Y:S01]  /*7700*/  S2R R195, SR_TID.X ;  /* 0x0000000000c37919 */ /* 0x000e620000002100 */
[----:B------:R-:W-:Y:S01]  /*7710*/  R2UR UR28, R21 ;  /* 0x00000000151c72ca */ /* 0x000fe200000e0000 */
[----:B------:R-:W-:Y:S01]  /*7720*/  VIADD R21, R0, 0x4 ;  /* 0x0000000400157836 */ /* 0x000fe20000000000 */
[----:B------:R-:W-:Y:S01]  /*7730*/  R2UR UR30, R20 ;  /* 0x00000000141e72ca */ /* 0x000fe200000e0000 */
[----:B------:R-:W-:Y:S01]  /*7740*/  VIADD R20, R14, 0x4 ;  /* 0x000000040e147836 */ /* 0x000fe20000000000 */
[----:B------:R-:W-:Y:S01]  /*7750*/  ULDC UR5, c[0x0][0xad0] ;  /* 0x0002b40000057ab9 */ /* 0x000fe20000000800 */
[----:B------:R-:W-:Y:S01]  /*7760*/  HGMMA.64x64x16.F32 R152, gdesc[UR24], R152, gsb0 ;  /* 0x00e00000189879f0 */ /* 0x000fe20008000898 */
[----:B------:R-:W-:Y:S01]  /*7770*/  VIADD R198, R0, 0x800 ;  /* 0x0000080000c67836 */ /* 0x000fe20000000000 */
[----:B------:R-:W-:Y:S01]  /*7780*/  ULDC UR6, c[0x0][0xadc] ;  /* 0x0002b70000067ab9 */ /* 0x000fe20000000800 */
[----:B------:R-:W-:Y:S01]  /*7790*/  VIADD R196, R14, 0x800 ;  /* 0x000008000ec47836 */ /* 0x000fe20000000000 */
[----:B-1----:R-:W-:Y:S01]  /*77a0*/  SHF.R.U32.HI R195, RZ, 0x7, R195 ;  /* 0x00000007ffc37819 */ /* 0x002fe200000116c3 */
[----:B------:R-:W-:-:S02]  /*77b0*/  WARPGROUP.DEPBAR.LE gsb0, 0x0 ;  /* 0x00008000000079c5 */ /* 0x000fc40000010000 */
        /* <DEDUP_REMOVED lines=123> */
[----:B------:R-:W1:Y:S02]  /*7f70*/  SHFL.IDX PT, R20, R195, RZ, 0x1f ;  /* 0x00001fffc3147589 */ /* 0x000e6400000e0000 */
[----:B-1----:R-:W-:-:S04]  /*7f80*/  ISETP.GT.AND P3, PT, R20, 0x7f, PT ;  /* 0x0000007f1400780c */ /* 0x002fc80003f64270 */
[----:B------:R-:W-:-:S04]  /*7f90*/  SEL R20, RZ, 0x2, !P3 ;  /* 0x00000002ff147807 */ /* 0x000fc80005800000 */
        /* <DEDUP_REMOVED lines=47> */
[----:B------:R-:W-:Y:S02]  /*8290*/  IMAD.IADD R197, R198, 0x1, R20 ;  /* 0x00000001c6c57824 */ /* 0x000fe400078e0214 */
        /* <DEDUP_REMOVED lines=8> */
[----:B------:R-:W-:Y:S02]  /*8320*/  IMAD.IADD R197, R198, 0x1, R21 ;  /* 0x00000001c6c57824 */ /* 0x000fe400078e0215 */
        /* <DEDUP_REMOVED lines=53> */
[----:B------:R-:W-:Y:S01]  /*8680*/  IADD3 R197, R198, R195, RZ ;  /* 0x000000c3c6c57210 */ /* 0x000fe20007ffe0ff */
        /* <DEDUP_REMOVED lines=34> */
[----:B------:R-:W-:Y:S01]  /*88b0*/  IMAD.IADD R21, R21, 0x1, R196 ;  /* 0x0000000115157824 */ /* 0x000fe200078e02c4 */
[----:B------:R-:W-:Y:S02]  /*88c0*/  WARPGROUP.DEPBAR.LE gsb0, 0x0 ;  /* 0x00008000000079c5 */ /* 0x000fe40000010000 */
[----:B------:R-:W-:-:S07]  /*88d0*/  WARPGROUP.ARRIVE ;  /* 0x00000000000079c5 */ /* 0x000fce0000000000 */
        /* <DEDUP_REMOVED lines=21> */
[----:B------:R-:W-:Y:S02]  /*8a30*/  IADD3 R14, R21, R195, R14 ;  /* 0x000000c3150e7210 */ /* 0x000fe40007ffe00e */
[----:B------:R-:W1:Y:S01]  /*8a40*/  LDC R21, c[0x0][0x2e0] ;  /* 0x0000b800ff157b82 */ /* 0x000e620000000800 */
[----:B------:R-:W-:Y:S02]  /*8a50*/  WARPGROUP.DEPBAR.LE gsb0, 0x0 ;  /* 0x00008000000079c5 */ /* 0x000fe40000010000 */
[----:B------:R-:W-:-:S06]  /*8a60*/  WARPGROUP.ARRIVE ;  /* 0x00000000000079c5 */ /* 0x000fcc0000000000 */
[----:B------:R-:W-:Y:S01]  /*8a70*/  HGMMA.64x64x16.F32 R152, gdesc[UR28], R152, gsb0 ;  /* 0x00e000001c9879f0 */ /* 0x000fe20008000898 */
[----:B------:R-:W-:Y:S01]  /*8a80*/  R2UR UR28, R20 ;  /* 0x00000000141c72ca */ /* 0x000fe200000e0000 */
[----:B------:R-:W-:Y:S01]  /*8a90*/  UMOV UR29, 0x40000040 ;  /* 0x40000040001d7882 */ /* 0x000fe20000000000 */
[----:B------:R-:W-:Y:S01]  /*8aa0*/  R2UR UR30, R14 ;  /* 0x000000000e1e72ca */ /* 0x000fe200000e0000 */
[----:B------:R-:W-:Y:S01]  /*8ab0*/  UMOV UR31, 0x40000040 ;  /* 0x40000040001f7882 */ /* 0x000fe20000000000 */
[----:B------:R-:W-:-:S05]  /*8ac0*/  @!P1 VIADD R20, R12, 0x38840 ;  /* 0x000388400c149836 */ /* 0x000fca0000000000 */
[----:B------:R-:W-:Y:S01]  /*8ad0*/  @!P1 PRMT R20, RZ, 0x654, R20 ;  /* 0x00000654ff149816 */ /* 0x000fe20000000014 */
        /* <DEDUP_REMOVED lines=39> */
[----:B------:R-:W-:Y:S01]  /*8d50*/  ULDC UR5, c[0x0][0x288] ;  /* 0x0000a20000057ab9 */ /* 0x000fe20000000800 */
[----:B--2---:R-:W-:-:S06]  /*8d60*/  IADD3 R20, -R173, 0x1, RZ ;  /* 0x00000001ad147810 */ /* 0x004fcc0007ffe1ff */
[----:B------:R-:W2:Y:S01]  /*8d70*/  MUFU.TANH R196, R196 ;  /* 0x000000c400c47308 */ /* 0x000ea20000002400 */
[----:B-1----:R-:W-:-:S07]  /*8d80*/  IMAD R20, R21, UR38, R20 ;  /* 0x0000002615147c24 */ /* 0x002fce000f8e0214 */
[----:B------:R-:W1:Y:S01]  /*8d90*/  MUFU.TANH R14, R14 ;  /* 0x0000000e000e7308 */ /* 0x000e620000002400 */
[----:B------:R-:W-:Y:S01]  /*8da0*/  IADD3 R174, R20, -UR5, -R17 ;  /* 0x8000000514ae7c10 */ /* 0x000fe2000fffe811 */
[----:B------:R-:W-:-:S03]  /*8db0*/  ULDC UR5, c[0x0][0xad8] ;  /* 0x0002b60000057ab9 */ /* 0x000fc60000000800 */
[C-C-:B------:R-:W-:Y:S02]  /*8dc0*/  IADD3 R179, R5.reuse, UR5, R174.reuse ;  /* 0x0000000505b37c10 */ /* 0x140fe4000fffe0ae */
[----:B------:R-:W-:Y:S01]  /*8dd0*/  IADD3 R182, R5, UR4, R174 ;  /* 0x0000000405b67c10 */ /* 0x000fe2000fffe0ae */
        /* <DEDUP_REMOVED lines=42> */
.L_x_1531:
[----:B------:R-:W-:-:S05]  /*9080*/  IMAD.U32 R177, RZ, RZ, UR6 ;  /* 0x00000006ffb17e24 */ /* 0x000fca000f8e00ff */
[----:B------:R-:W-:-:S13]  /*9090*/  ISETP.NE.AND P3, PT, R177, 0x1, PT ;  /* 0x00000001b100780c */ /* 0x000fda0003f65270 */
[----:B------:R-:W2:Y:S02]  /*90a0*/  @P3 LDC.64 R20, c[0x0][0xae0] ;  /* 0x0002b800ff143b82 */ /* 0x000ea40000000a00 */
[----:B--2---:R-:W-:-:S05]  /*90b0*/  @P3 IMAD.HI.U32 R20, R176, R20, RZ ;  /* 0x00000014b0143227 */ /* 0x004fca00078e00ff */
[----:B------:R-:W-:-:S07]  /*90c0*/  @P3 SHF.R.U32.HI R176, RZ, R21, R20 ;  /* 0x00000015ffb03219 */ /* 0x000fce0000011614 */
.L_x_1532:
[----:B------:R-:W-:Y:S05]  /*90d0*/  BSYNC B0 ;  /* 0x0000000000007941 */ /* 0x000fea0003800000 */
.L_x_1530:
[----:B------:R-:W-:-:S04]  /*90e0*/  IMAD R176, R176, R177, -R173 ;  /* 0x000000b1b0b07224 */ /* 0x000fc800078e0aad */
[----:B------:R-:W-:-:S05]  /*90f0*/  IMAD.IADD R176, R176, 0x1, -R17 ;  /* 0x00000001b0b07824 */ /* 0x000fca00078e0a11 */
[----:B------:R-:W-:Y:S02]  /*9100*/  VIADDMNMX R179, R176, R177, R179, PT ;  /* 0x000000b1b0b37246 */ /* 0x000fe400038001b3 */
[----:B------:R-:W-:-:S07]  /*9110*/  VIMNMX R182, R182, R176, !PT ;  /* 0x000000b0b6b67248 */ /* 0x000fce0007fe0100 */
.L_x_1529:
[----:B------:R-:W-:Y:S01]  /*9120*/  ISETP.GT.AND P3, PT, R8, -0x1, PT ;  /* 0xffffffff0800780c */ /* 0x000fe20003f64270 */
[----:B------:R-:W-:-:S03]  /*9130*/  VIADD R20, R174, UR5 ;  /* 0x00000005ae147c36 */ /* 0x000fc60008000000 */
        /* <DEDUP_REMOVED lines=29> */
[----:B------:R-:W-:Y:S01]  /*9310*/  FSEL R175, R168, -INF , !P5 ;  /* 0xff800000a8af7808 */ /* 0x000fe20006800000 */
[----:B------:R-:W-:Y:S01]  /*9320*/  VIADD R168, R174, UR4 ;  /* 0x00000004aea87c36 */ /* 0x000fe20008000000 */
        /* <DEDUP_REMOVED lines=15> */
[--C-:B------:R-:W-:Y:S02]  /*9420*/  IADD3 R169, R20, 0x8, R5.reuse ;  /* 0x0000000814a97810 */ /* 0x100fe40007ffe005 */
[----:B------:R-:W-:Y:S02]  /*9430*/  IADD3 R168, R168, 0x8, R5 ;  /* 0x00000008a8a87810 */ /* 0x000fe40007ffe005 */
[----:B------:R-:W-:Y:S02]  /*9440*/  FSEL R179, R171, -INF , !P6 ;  /* 0xff800000abb37808 */ /* 0x000fe40007000000 */
[----:B------:R-:W-:-:S02]  /*9450*/  FSEL R180, R180, -INF , !P4 ;  /* 0xff800000b4b47808 */ /* 0x000fc40006000000 */
        /* <DEDUP_REMOVED lines=15> */
.L_x_1535:
[----:B------:R-:W-:-:S05]  /*9550*/  IMAD.U32 R170, RZ, RZ, UR6 ;  /* 0x00000006ffaa7e24 */ /* 0x000fca000f8e00ff */
[----:B------:R-:W-:-:S13]  /*9560*/  ISETP.NE.AND P4, PT, R170, 0x1, PT ;  /* 0x00000001aa00780c */ /* 0x000fda0003f85270 */
[----:B------:R-:W1:Y:S02]  /*9570*/  @P4 LDC.64 R20, c[0x0][0xae0] ;  /* 0x0002b800ff144b82 */ /* 0x000e640000000a00 */
[----:B-1----:R-:W-:-:S05]  /*9580*/  @P4 IMAD.HI.U32 R20, R171, R20, RZ ;  /* 0x00000014ab144227 */ /* 0x002fca00078e00ff */
[----:B------:R-:W-:-:S07]  /*9590*/  @P4 SHF.R.U32.HI R171, RZ, R21, R20 ;  /* 0x00000015ffab4219 */ /* 0x000fce0000011614 */
.L_x_1536:
[----:B------:R-:W-:Y:S05]  /*95a0*/  BSYNC B0 ;  /* 0x0000000000007941 */ /* 0x000fea0003800000 */
.L_x_1534:
[----:B------:R-:W-:-:S04]  /*95b0*/  IMAD R20, R171, R170, -R173 ;  /* 0x000000aaab147224 */ /* 0x000fc800078e0aad */
[----:B------:R-:W-:-:S05]  /*95c0*/  IMAD.IADD R20, R20, 0x1, -R17 ;  /* 0x0000000114147824 */ /* 0x000fca00078e0a11 */
[----:B------:R-:W-:Y:S02]  /*95d0*/  VIADDMNMX R169, R20, R170, R169, PT ;  /* 0x000000aa14a97246 */ /* 0x000fe400038001a9 */
[----:B------:R-:W-:-:S07]  /*95e0*/  VIMNMX R168, R168, R20, !PT ;  /* 0x00000014a8a87248 */ /* 0x000fce0007fe0100 */
.L_x_1533:
[----:B------:R-:W-:Y:S01]  /*95f0*/  FMNMX.FTZ R21, R195, R10, !PT ;  /* 0x0000000ac3157209 */ /* 0x000fe20007810000 */
[----:B------:R-:W-:Y:S01]  /*9600*/  ULDC UR10, c[0x0][0xa80] ;  /* 0x0002a000000a7ab9 */ /* 0x000fe20000000800 */
[----:B------:R-:W-:Y:S01]  /*9610*/  ISETP.GT.AND P4, PT, R168, 0x1, P3 ;  /* 0x00000001a800780c */ /* 0x000fe20001f84270 */
[----:B------:R-:W-:Y:S01]  /*9620*/  UMOV UR7, 0x40000040 ;  /* 0x4000004000077882 */ /* 0x000fe20000000000 */
[----:B------:R-:W-:Y:S01]  /*9630*/  FMNMX.FTZ R20, R196, R21, !PT ;  /* 0x00000015c4147209 */ /* 0x000fe20007810000 */
[----:B------:R-:W-:Y:S01]  /*9640*/  @!P1 VIADD R12, R12, 0x38860 ;  /* 0x000388600c0c9836 */ /* 0x000fe20000000000 */
        /* <DEDUP_REMOVED lines=35> */
[C---:B------:R-:W-:Y:S02]  /*9880*/  ISETP.GT.AND P6, PT, R168.reuse, 0x20, P3 ;  /* 0x00000020a800780c */ /* 0x040fe40001fc4270 */
[----:B------:R-:W-:Y:S02]  /*9890*/  ISETP.LT.OR P5, PT, R169, 0x1a, P5 ;  /* 0x0000001aa900780c */ /* 0x000fe40002fa1670 */
        /* <DEDUP_REMOVED lines=12> */
[----:B------:R-:W-:Y:S02]  /*9960*/  FMNMX.FTZ R21, R153, R14, !PT ;  /* 0x0000000e99157209 */ /* 0x000fe40007810000 */
[----:B------:R-:W-:Y:S02]  /*9970*/  FSEL R160, R160, -INF , !P4 ;  /* 0xff800000a0a07808 */ /* 0x000fe40006000000 */
[----:B------:R-:W-:Y:S02]  /*9980*/  FMNMX.FTZ R14, R154, R21, !PT ;  /* 0x000000159a0e7209 */ /* 0x000fe40007810000 */
[----:B------:R-:W-:Y:S02]  /*9990*/  ISETP.GT.AND P4, PT, R168, 0x29, P3 ;  /* 0x00000029a800780c */ /* 0x000fe40001f84270 */
[----:B------:R-:W-:-:S02]  /*99a0*/  FMNMX.FTZ R21, R155, R14, !PT ;  /* 0x0000000e9b157209 */ /* 0x000fc40007810000 */
[----:B------:R-:W-:Y:S02]  /*99b0*/  FSEL R161, R161, -INF , !P5 ;  /* 0xff800000a1a17808 */ /* 0x000fe40006800000 */
[----:B------:R-:W-:Y:S02]  /*99c0*/  FMNMX.FTZ R14, R156, R21, !PT ;  /* 0x000000159c0e7209 */ /* 0x000fe40007810000 */
[----:B------:R-:W-:Y:S02]  /*99d0*/  ISETP.GT.AND P5, PT, R168, 0x30, P3 ;  /* 0x00000030a800780c */ /* 0x000fe40001fa4270 */
[----:B------:R-:W-:Y:S02]  /*99e0*/  FMNMX.FTZ R21, R157, R14, !PT ;  /* 0x0000000e9d157209 */ /* 0x000fe40007810000 */
[----:B------:R-:W-:Y:S02]  /*99f0*/  ISETP.LT.OR P4, PT, R169, 0x2a, P4 ;  /* 0x0000002aa900780c */ /* 0x000fe40002781670 */
[----:B------:R-:W-:-:S02]  /*9a00*/  FMNMX.FTZ R14, R158, R21, !PT ;  /* 0x000000159e0e7209 */ /* 0x000fc40007810000 */
[----:B-1----:R-:W-:Y:S02]  /*9a10*/  FMNMX.FTZ R20, R170, R171, !PT ;  /* 0x000000abaa147209 */ /* 0x002fe40007810000 */
[----:B------:R-:W-:Y:S02]  /*9a20*/  FMNMX.FTZ R171, R159, R14, !PT ;  /* 0x0000000e9fab7209 */ /* 0x000fe40007810000 */
[----:B------:R-:W-:Y:S01]  /*9a30*/  ISETP.LT.OR P5, PT, R169, 0x31, P5 ;  /* 0x00000031a900780c */ /* 0x000fe20002fa1670 */
[----:B------:R-:W-:Y:S01]  /*9a40*/  FMUL.FTZ R204, R20, UR10 ;  /* 0x0000000a14cc7c20 */ /* 0x000fe20008410000 */
[----:B------:R-:W-:Y:S02]  /*9a50*/  FMNMX.FTZ R170, R160, R171, !PT ;  /* 0x000000aba0aa7209 */ /* 0x000fe40007810000 */
[----:B------:R-:W-:Y:S02]  /*9a60*/  FSEL R162, R162, -INF , !P4 ;  /* 0xff800000a2a27808 */ /* 0x000fe40006000000 */
[----:B------:R-:W-:-:S02]  /*9a70*/  ISETP.GT.AND P4, PT, R168, 0x31, P3 ;  /* 0x00000031a800780c */ /* 0x000fc40001f84270 */
[----:B------:R-:W-:Y:S02]  /*9a80*/  FMNMX.FTZ R171, R161, R170, !PT ;  /* 0x000000aaa1ab7209 */ /* 0x000fe40007810000 */
[----:B------:R-:W-:Y:S02]  /*9a90*/  FSEL R163, R163, -INF , !P5 ;  /* 0xff800000a3a37808 */ /* 0x000fe40006800000 */
[----:B------:R-:W-:Y:S02]  /*9aa0*/  ISETP.GT.AND P5, PT, R168, 0x38, P3 ;  /* 0x00000038a800780c */ /* 0x000fe40001fa4270 */
[----:B------:R-:W-:Y:S02]  /*9ab0*/  ISETP.LT.OR P4, PT, R169, 0x32, P4 ;  /* 0x00000032a900780c */ /* 0x000fe40002781670 */
[----:B------:R-:W-:Y:S02]  /*9ac0*/  FMNMX.FTZ R170, R162, R171, !PT ;  /* 0x000000aba2aa7209 */ /* 0x000fe40007810000 */
[----:B------:R-:W-:-:S02]  /*9ad0*/  ISETP.GT.AND P3, PT, R168, 0x39, P3 ;  /* 0x00000039a800780c */ /* 0x000fc40001f64270 */
[----:B------:R-:W-:Y:S02]  /*9ae0*/  ISETP.LT.OR P5, PT, R169, 0x39, P5 ;  /* 0x00000039a900780c */ /* 0x000fe40002fa1670 */
[----:B------:R-:W-:Y:S02]  /*9af0*/  FSEL R164, R164, -INF , !P4 ;  /* 0xff800000a4a47808 */ /* 0x000fe40006000000 */
[----:B------:R-:W-:Y:S02]  /*9b00*/  FMNMX.FTZ R171, R163, R170, !PT ;  /* 0x000000aaa3ab7209 */ /* 0x000fe40007810000 */
[----:B------:R-:W-:Y:S02]  /*9b10*/  ISETP.LT.OR P3, PT, R169, 0x3a, P3 ;  /* 0x0000003aa900780c */ /* 0x000fe40001f61670 */
[----:B------:R-:W-:Y:S02]  /*9b20*/  FSEL R165, R165, -INF , !P5 ;  /* 0xff800000a5a57808 */ /* 0x000fe40006800000 */
[----:B------:R-:W-:-:S02]  /*9b30*/  FMNMX.FTZ R170, R164, R171, !PT ;  /* 0x000000aba4aa7209 */ /* 0x000fc40007810000 */
[----:B------:R-:W-:Y:S02]  /*9b40*/  FSETP.NEU.FTZ.AND P6, PT, R20, -INF , PT ;  /* 0xff8000001400780b */ /* 0x000fe40003fdd000 */
[----:B------:R-:W-:Y:S02]  /*9b50*/  FSEL R166, R166, -INF , !P3 ;  /* 0xff800000a6a67808 */ /* 0x000fe40005800000 */
[----:B------:R-:W-:Y:S02]  /*9b60*/  FMNMX.FTZ R171, R165, R170, !PT ;  /* 0x000000aaa5ab7209 */ /* 0x000fe40007810000 */
[----:B------:R-:W-:Y:S02]  /*9b70*/  FSEL R204, R204, RZ, P6 ;  /* 0x000000ffcccc7208 */ /* 0x000fe40003000000 */
[----:B------:R-:W-:Y:S02]  /*9b80*/  FMNMX.FTZ R183, R166, R171, !PT ;  /* 0x000000aba6b77209 */ /* 0x000fe40007810000 */
[----:B------:R-:W-:Y:S01]  /*9b90*/  @!P1 PRMT R12, RZ, 0x654, R12 ;  /* 0x00000654ff0c9816 */ /* 0x000fe2000000000c */
[--C-:B------:R-:W-:Y:S01]  /*9ba0*/  FFMA.FTZ R14, R196, UR10, -R204.reuse ;  /* 0x0000000ac40e7c23 */ /* 0x100fe200080108cc */
[--C-:B------:R-:W-:Y:S01]  /*9bb0*/  FFMA.FTZ R174, R167, UR10, -R204.reuse ;  /* 0x0000000aa7ae7c23 */ /* 0x100fe200080108cc */
[----:B------:R-:W1:Y:S01]  /*9bc0*/  SHFL.BFLY PT, R196, R183, 0x2, 0x1f ;  /* 0x0c401f00b7c47f89 */ /* 0x000e6200000e0000 */
        /* <DEDUP_REMOVED lines=15> */
[----:B------:R-:W-:-:S07]  /*9cc0*/  IMAD.MOV R198, RZ, RZ, -R22 ;  /* 0x000000ffffc67224 */ /* 0x000fce00078e0a16 */
[----:B------:R-:W-:Y:S01]  /*9cd0*/  MUFU.EX2 R14, R14 ;  /* 0x0000000e000e7308 */ /* 0x000fe20000000800 */
[----:B-1----:R-:W-:Y:S02]  /*9ce0*/  FMNMX.FTZ R196, R183, R196, !PT ;  /* 0x000000c4b7c47209 */ /* 0x002fe40007810000 */
[----:B------:R-:W-:-:S03]  /*9cf0*/  FSEL R183, R20, RZ, P6 ;  /* 0x000000ff14b77208 */ /* 0x000fc60003000000 */
[----:B------:R-:W1:Y:S02]  /*9d00*/  SHFL.BFLY PT, R167, R196, 0x1, 0x1f ;  /* 0x0c201f00c4a77f89 */ /* 0x000e6400000e0000 */
[----:B------:R-:W-:Y:S01]  /*9d10*/  FADD.FTZ R10, -R183, R10 ;  /* 0x0000000ab70a7221 */ /* 0x000fe20000010100 */
[----:B------:R-:W-:Y:S03]  /*9d20*/  MUFU.EX2 R168, R168 ;  /* 0x000000a800a87308 */ /* 0x000fe60000000800 */
[----:B------:R-:W-:-:S05]  /*9d30*/  FMUL.FTZ R10, R10, UR10 ;  /* 0x0000000a0a0a7c20 */ /* 0x000fca0008410000 */
[----:B------:R-:W-:Y:S08]  /*9d40*/  MUFU.EX2 R183, R204 ;  /* 0x000000cc00b77308 */ /* 0x000ff00000000800 */
[----:B------:R-:W2:Y:S01]  /*9d50*/  MUFU.EX2 R10, R10 ;  /* 0x0000000a000a7308 */ /* 0x000ea20000000800 */
[----:B-1----:R-:W-:-:S07]  /*9d60*/  FMNMX.FTZ R181, R196, R167, !PT ;  /* 0x000000a7c4b57209 */ /* 0x002fce0007810000 */
[----:B------:R-:W-:Y:S01]  /*9d70*/  MUFU.EX2 R169, R169 ;  /* 0x000000a900a97308 */ /* 0x000fe20000000800 */
[C---:B------:R-:W-:Y:S01]  /*9d80*/  FSETP.NEU.FTZ.AND P3, PT, R181.reuse, -INF , PT ;  /* 0xff800000b500780b */ /* 0x040fe20003f7d000 */
[----:B------:R-:W-:-:S05]  /*9d90*/  FMUL.FTZ R167, R181, UR10 ;  /* 0x0000000ab5a77c20 */ /* 0x000fca0008410000 */
[----:B------:R-:W-:Y:S01]  /*9da0*/  FSEL R167, R167, RZ, P3 ;  /* 0x000000ffa7a77208 */ /* 0x000fe20001800000 */
[----:B------:R-:W-:Y:S01]  /*9db0*/  MUFU.EX2 R170, R170 ;  /* 0x000000aa00aa7308 */ /* 0x000fe20000000800 */
[-C--:B--2---:R-:W-:Y:S01]  /*9dc0*/  FMUL.FTZ R24, R24, R10.reuse ;  /* 0x0000000a18187220 */ /* 0x084fe20000410000 */
[-C--:B------:R-:W-:Y:S01]  /*9dd0*/  FMUL.FTZ R25, R25, R10.reuse ;  /* 0x0000000a19197220 */ /* 0x080fe20000410000 */
[----:B------:R-:W-:Y:S01]  /*9de0*/  FMUL.FTZ R28, R28, R10 ;  /* 0x0000000a1c1c7220 */ /* 0x000fe20000410000 */
[--C-:B------:R-:W-:Y:S01]  /*9df0*/  FFMA.FTZ R195, R152, UR10, -R167.reuse ;  /* 0x0000000a98c37c23 */ /* 0x100fe200080108a7 */
[----:B------:R-:W-:Y:S01]  /*9e00*/  FSEL R152, R181, RZ, P3 ;  /* 0x000000ffb5987208 */ /* 0x000fe20001800000 */
[--C-:B------:R-:W-:Y:S01]  /*9e10*/  FFMA.FTZ R196, R153, UR10, -R167.reuse ;  /* 0x0000000a99c47c23 */ /* 0x100fe200080108a7 */
[----:B------:R-:W-:Y:S01]  /*9e20*/  ISETP.NE.AND P3, PT, R17, R198, PT ;  /* 0x000000c61100720c */ /* 0x000fe20003f65270 */
[--C-:B------:R-:W-:Y:S01]  /*9e30*/  FFMA.FTZ R182, R182, UR10, -R167.reuse ;  /* 0x0000000ab6b67c23 */ /* 0x100fe200080108a7 */
[----:B------:R-:W-:Y:S01]  /*9e40*/  FFMA.FTZ R199, R156, UR10, -R167 ;  /* 0x0000000a9cc77c23 */ /* 0x000fe200080108a7 */
[----:B------:R-:W-:Y:S01]  /*9e50*/  FADD.FTZ R152, -R152, R11 ;  /* 0x0000000b98987221 */ /* 0x000fe20000010100 */
[--C-:B------:R-:W-:Y:S01]  /*9e60*/  FFMA.FTZ R209, R157, UR10, -R167.reuse ;  /* 0x0000000a9dd17c23 */ /* 0x100fe200080108a7 */
[--C-:B------:R-:W-:Y:S01]  /*9e70*/  FFMA.FTZ R208, R158, UR10, -R167.reuse ;  /* 0x0000000a9ed07c23 */ /* 0x100fe200080108a7 */
[--C-:B------:R-:W-:Y:S01]  /*9e80*/  FFMA.FTZ R154, R154, UR10, -R167.reuse ;  /* 0x0000000a9a9a7c23 */ /* 0x100fe200080108a7 */
[----:B------:R-:W-:Y:S01]  /*9e90*/  FMUL.FTZ R152, R152, UR10 ;  /* 0x0000000a98987c20 */ /* 0x000fe20008410000 */
[--C-:B------:R-:W-:Y:S01]  /*9ea0*/  FFMA.FTZ R206, R159, UR10, -R167.reuse ;  /* 0x0000000a9fce7c23 */ /* 0x100fe200080108a7 */
[--C-:B------:R-:W-:Y:S01]  /*9eb0*/  FFMA.FTZ R201, R160, UR10, -R167.reuse ;  /* 0x0000000aa0c97c23 */ /* 0x100fe200080108a7 */
[--C-:B------:R-:W-:Y:S01]  /*9ec0*/  FFMA.FTZ R200, R161, UR10, -R167.reuse ;  /* 0x0000000aa1c87c23 */ /* 0x100fe200080108a7 */
[----:B------:R1:W2:Y:S01]  /*9ed0*/  MUFU.EX2 R197, R152 ;  /* 0x0000009800c57308 */ /* 0x0002a20000000800 */
[----:B------:R-:W-:Y:S01]  /*9ee0*/  FFMA.FTZ R203, R162, UR10, -R167 ;  /* 0x0000000aa2cb7c23 */ /* 0x000fe200080108a7 */
[----:B------:R-:W-:-:S02]  /*9ef0*/  @!P3 IMAD R2, R2, 0x40, R19 ;  /* 0x000000400202b824 */ /* 0x000fc400078e0213 */
[--C-:B------:R-:W-:Y:S01]  /*9f00*/  FFMA.FTZ R155, R155, UR10, -R167.reuse ;  /* 0x0000000a9b9b7c23 */ /* 0x100fe200080108a7 */
[--C-:B------:R-:W-:Y:S01]  /*9f10*/  FFMA.FTZ R202, R163, UR10, -R167.reuse ;  /* 0x0000000aa3ca7c23 */ /* 0x100fe200080108a7 */
[--C-:B------:R-:W-:Y:S01]  /*9f20*/  FFMA.FTZ R205, R164, UR10, -R167.reuse ;  /* 0x0000000aa4cd7c23 */ /* 0x100fe200080108a7 */
[--C-:B------:R-:W-:Y:S01]  /*9f30*/  FFMA.FTZ R204, R165, UR10, -R167.reuse ;  /* 0x0000000aa5cc7c23 */ /* 0x100fe200080108a7 */
[----:B------:R-:W-:Y:S01]  /*9f40*/  @!P3 LEA R153, R2, UR36, 0x2 ;  /* 0x000000240299bc11 */ /* 0x000fe2000f8e10ff */
[----:B------:R-:W-:Y:S01]  /*9f50*/  FFMA.FTZ R207, R166, UR10, -R167 ;  /* 0x0000000aa6cf7c23 */ /* 0x000fe200080108a7 */
[----:B------:R-:W-:Y:S01]  /*9f60*/  MUFU.EX2 R182, R182 ;  /* 0x000000b600b67308 */ /* 0x000fe20000000800 */
[----:B------:R-:W-:Y:S01]  /*9f70*/  IMAD R198, R13, 0x1000, R18 ;  /* 0x000010000dc67824 */ /* 0x000fe200078e0212 */
[----:B-1----:R-:W-:Y:S01]  /*9f80*/  F2FP.F16.F32.PACK_AB R152, R14, R21 ;  /* 0x000000150e98723e */ /* 0x002fe200000000ff */
[----:B------:R-:W-:Y:S01]  /*9f90*/  @!P3 STS [R153+0x38400], R10 ;  /* 0x0384000a9900b388 */ /* 0x000fe20000000800 */
[-C--:B------:R-:W-:Y:S01]  /*9fa0*/  FMUL.FTZ R29, R29, R10.reuse ;  /* 0x0000000a1d1d7220 */ /* 0x080fe20000410000 */
[-C--:B------:R-:W-:Y:S01]  /*9fb0*/  FMUL.FTZ R32, R32, R10.reuse ;  /* 0x0000000a20207220 */ /* 0x080fe20000410000 */
[----:B------:R-:W-:Y:S01]  /*9fc0*/  R2UR UR6, R198 ;  /* 0x00000000c60672ca */ /* 0x000fe200000e0000 */
[-C--:B------:R-:W-:Y:S01]  /*9fd0*/  FMUL.FTZ R33, R33, R10.reuse ;  /* 0x0000000a21217220 */ /* 0x080fe20000410000 */
[----:B--2---:R1:W-:Y:S01]  /*9fe0*/  @!P3 STS [R153+0x38420], R197 ;  /* 0x038420c59900b388 */ /* 0x0043e20000000800 */
        /* <DEDUP_REMOVED lines=16> */
[----:B------:R2:W-:Y:S01]  /*a0f0*/  MUFU.EX2 R11, R154 ;  /* 0x0000009a000b7308 */ /* 0x0005e20000000800 */
[----:B-1----:R-:W-:Y:S01]  /*a100*/  F2FP.F16.F32.PACK_AB R153, R195, R182 ;  /* 0x000000b6c399723e */ /* 0x002fe200000000ff */
[-C--:B------:R-:W-:Y:S01]  /*a110*/  FMUL.FTZ R64, R64, R10.reuse ;  /* 0x0000000a40407220 */ /* 0x080fe20000410000 */
[-C--:B------:R-:W-:Y:S01]  /*a120*/  FMUL.FTZ R65, R65, R10.reuse ;  /* 0x0000000a41417220 */ /* 0x080fe20000410000 */
[-C--:B------:R-:W-:Y:S01]  /*a130*/  FMUL.FTZ R68, R68, R10.reuse ;  /* 0x0000000a44447220 */ /* 0x080fe20000410000 */
[-C--:B------:R-:W-:Y:S01]  /*a140*/  FMUL.FTZ R69, R69, R10.reuse ;  /* 0x0000000a45457220 */ /* 0x080fe20000410000 */
[-C--:B------:R-:W-:Y:S01]  /*a150*/  FMUL.FTZ R72, R72, R10.reuse ;  /* 0x0000000a48487220 */ /* 0x080fe20000410000 */
[----:B------:R-:W-:Y:S01]  /*a160*/  FMUL.FTZ R73, R73, R10 ;  /* 0x0000000a49497220 */ /* 0x000fe20000410000 */
        /* <DEDUP_REMOVED lines=18> */
[-C--:B------:R-:W-:Y:S01]  /*a290*/  FMUL.FTZ R101, R101, R10.reuse ;  /* 0x0000000a65657220 */ /* 0x080fe20000410000 */
[-C--:B------:R-:W-:Y:S01]  /*a2a0*/  FMUL.FTZ R104, R104, R10.reuse ;  /* 0x0000000a68687220 */ /* 0x080fe20000410000 */
[-C--:B------:R-:W-:Y:S01]  /*a2b0*/  FMUL.FTZ R105, R105, R10.reuse ;  /* 0x0000000a69697220 */ /* 0x080fe20000410000 */
[-C--:B------:R-:W-:Y:S01]  /*a2c0*/  FMUL.FTZ R108, R108, R10.reuse ;  /* 0x0000000a6c6c7220 */ /* 0x080fe20000410000 */
[-C--:B------:R-:W-:Y:S01]  /*a2d0*/  FMUL.FTZ R109, R109, R10.reuse ;  /* 0x0000000a6d6d7220 */ /* 0x080fe20000410000 */
[-C--:B------:R-:W-:Y:S01]  /*a2e0*/  FMUL.FTZ R112, R112, R10.reuse ;  /* 0x0000000a70707220 */ /* 0x080fe20000410000 */
[----:B------:R1:W-:Y:S01]  /*a2f0*/  MUFU.EX2 R2, R155 ;  /* 0x0000009b00027308 */ /* 0x0003e20000000800 */
        /* <DEDUP_REMOVED lines=8> */
[----:B-1----:R-:W-:Y:S01]  /*a380*/  F2FP.F16.F32.PACK_AB R155, R11, R196 ;  /* 0x000000c40b9b723e */ /* 0x002fe200000000ff */
[----:B------:R-:W-:Y:S01]  /*a390*/  BAR.SYNC.DEFER_BLOCKING 0xf, 0x100 ;  /* 0x03c4000000007b1d */ /* 0x000fe20000010000 */
[----:B--2---:R-:W-:Y:S01]  /*a3a0*/  F2FP.F16.F32.PACK_AB R158, R173, R172 ;  /* 0x000000acad9e723e */ /* 0x004fe200000000ff */
        /* <DEDUP_REMOVED lines=12> */
[----:B------:R-:W1:Y:S01]  /*a470*/  MUFU.EX2 R208, R208 ;  /* 0x000000d000d07308 */ /* 0x000e620000000800 */
[----:B---3--:R-:W-:Y:S01]  /*a480*/  F2FP.F16.F32.PACK_AB R157, R199, R2 ;  /* 0x00000002c79d723e */ /* 0x008fe200000000ff */
[----:B------:R-:W-:Y:S01]  /*a490*/  FMUL.FTZ R149, R149, R10 ;  /* 0x0000000a95957220 */ /* 0x000fe20000410000 */
        /* <DEDUP_REMOVED lines=79> */
[----:B------:R1:W-:Y:S01]  /*a990*/  STSM.16.M88.4 [R23+0x36400], R152 ;  /* 0x0364009817007844 */ /* 0x0003e20000000200 */
[----:B------:R-:W-:-:S02]  /*a9a0*/  VIADD R210, R198, 0x80 ;  /* 0x00000080c6d27836 */ /* 0x000fc40000000000 */
[----:B------:R-:W-:Y:S01]  /*a9b0*/  FFMA.FTZ R21, R10, R6, R21 ;  /* 0x000000060a157223 */ /* 0x000fe20000010015 */
[----:B------:R-:W-:Y:S01]  /*a9c0*/  FFMA.FTZ R182, R197, R7, R182 ;  /* 0x00000007c5b67223 */ /* 0x000fe200000100b6 */
[----:B------:R1:W-:Y:S01]  /*a9d0*/  STSM.16.M88.4 [R184], R156 ;  /* 0x0000009cb8007844 */ /* 0x0003e20000000200 */
[----:B------:R-:W-:Y:S01]  /*a9e0*/  ISETP.GT.AND P3, PT, R8, R15, PT ;  /* 0x0000000f0800720c */ /* 0x000fe20003f64270 */
[----:B------:R-:W3:Y:S01]  /*a9f0*/  MUFU.EX2 R180, R180 ;  /* 0x000000b400b47308 */ /* 0x000ee20000000800 */
[----:B------:R-:W-:Y:S01]  /*aa00*/  FADD.FTZ R21, R14, R21 ;  /* 0x000000150e157221 */ /* 0x000fe20000010000 */
[----:B------:R1:W-:Y:S01]  /*aa10*/  STSM.16.M88.4 [R186], R160 ;  /* 0x000000a0ba007844 */ /* 0x0003e20000000200 */
[----:B------:R-:W-:Y:S01]  /*aa20*/  FADD.FTZ R195, R195, R182 ;  /* 0x000000b6c3c37221 */ /* 0x000fe20000010000 */
[----:B------:R-:W-:Y:S02]  /*aa30*/  IMAD.MOV.U32 R10, RZ, RZ, R20 ;  /* 0x000000ffff0a7224 */ /* 0x000fe400078e0014 */
[----:B------:R-:W-:Y:S01]  /*aa40*/  FADD.FTZ R168, R168, R21 ;  /* 0x00000015a8a87221 */ /* 0x000fe20000010000 */
[----:B------:R-:W-:Y:S01]  /*aa50*/  FADD.FTZ R196, R196, R195 ;  /* 0x000000c3c4c47221 */ /* 0x000fe20000010000 */
[----:B------:R-:W-:Y:S01]  /*aa60*/  MUFU.EX2 R202, R202 ;  /* 0x000000ca00ca7308 */ /* 0x000fe20000000800 */
[----:B--2---:R-:W-:Y:S01]  /*aa70*/  F2FP.F16.F32.PACK_AB R164, R179, R178 ;  /* 0x000000b2b3a4723e */ /* 0x004fe200000000ff */
[----:B------:R-:W-:Y:S01]  /*aa80*/  FADD.FTZ R169, R169, R168 ;  /* 0x000000a8a9a97221 */ /* 0x000fe20000010000 */
[----:B------:R-:W-:-:S03]  /*aa90*/  FADD.FTZ R11, R11, R196 ;  /* 0x000000c40b0b7221 */ /* 0x000fc60000010000 */
[----:B------:R-:W-:Y:S01]  /*aaa0*/  FADD.FTZ R170, R170, R169 ;  /* 0x000000a9aaaa7221 */ /* 0x000fe20000010000 */
[----:B------:R-:W-:Y:S01]  /*aab0*/  FADD.FTZ R2, R2, R11 ;  /* 0x0000000b02027221 */ /* 0x000fe20000010000 */
[----:B------:R-:W2:Y:S01]  /*aac0*/  MUFU.EX2 R205, R205 ;  /* 0x000000cd00cd7308 */ /* 0x000ea20000000800 */
[----:B---3--:R-:W-:Y:S01]  /*aad0*/  F2FP.F16.F32.PACK_AB R166, R183, R180 ;  /* 0x000000b4b7a6723e */ /* 0x008fe200000000ff */
[----:B------:R-:W-:Y:S01]  /*aae0*/  FADD.FTZ R171, R171, R170 ;  /* 0x000000aaabab7221 */ /* 0x000fe20000010000 */
[----:B------:R-:W-:Y:S01]  /*aaf0*/  FADD.FTZ R2, R199, R2 ;  /* 0x00000002c7027221 */ /* 0x000fe20000010000 */
[----:B------:R-:W-:Y:S02]  /*ab00*/  IMAD.MOV.U32 R11, RZ, RZ, R181 ;  /* 0x000000ffff0b7224 */ /* 0x000fe400078e00b5 */
[----:B------:R-:W-:Y:S01]  /*ab10*/  FADD.FTZ R172, R172, R171 ;  /* 0x000000abacac7221 */ /* 0x000fe20000010000 */
[----:B------:R-:W-:Y:S01]  /*ab20*/  FADD.FTZ R209, R209, R2 ;  /* 0x00000002d1d17221 */ /* 0x000fe20000010000 */
[----:B------:R-:W-:Y:S01]  /*ab30*/  MUFU.EX2 R204, R204 ;  /* 0x000000cc00cc7308 */ /* 0x000fe20000000800 */
[----:B------:R-:W-:-:S02]  /*ab40*/  IMAD.MOV.U32 R2, RZ, RZ, R13 ;  /* 0x000000ffff027224 */ /* 0x000fc400078e000d */
[----:B------:R-:W-:Y:S01]  /*ab50*/  FADD.FTZ R173, R173, R172 ;  /* 0x000000acadad7221 */ /* 0x000fe20000010000 */
[----:B------:R-:W-:-:S03]  /*ab60*/  FADD.FTZ R209, R208, R209 ;  /* 0x000000d1d0d17221 */ /* 0x000fc60000010000 */
[----:B------:R-:W-:Y:S01]  /*ab70*/  FADD.FTZ R174, R174, R173 ;  /* 0x000000adaeae7221 */ /* 0x000fe20000010000 */
[----:B------:R-:W-:Y:S01]  /*ab80*/  FADD.FTZ R206, R206, R209 ;  /* 0x000000d1cece7221 */ /* 0x000fe20000010000 */
[----:B------:R-:W3:Y:S01]  /*ab90*/  MUFU.EX2 R207, R207 ;  /* 0x000000cf00cf7308 */ /* 0x000ee20000000800 */
[----:B--2---:R-:W-:Y:S01]  /*aba0*/  F2FP.F16.F32.PACK_AB R165, R205, R202 ;  /* 0x000000cacda5723e */ /* 0x004fe200000000ff */
[----:B------:R-:W-:Y:S01]  /*abb0*/  FADD.FTZ R175, R175, R174 ;  /* 0x000000aeafaf7221 */ /* 0x000fe20000010000 */
[----:B------:R-:W-:-:S03]  /*abc0*/  FADD.FTZ R201, R201, R206 ;  /* 0x000000cec9c97221 */ /* 0x000fc60000010000 */
[----:B------:R-:W-:Y:S01]  /*abd0*/  FADD.FTZ R176, R176, R175 ;  /* 0x000000afb0b07221 */ /* 0x000fe20000010000 */
[----:B------:R-:W-:-:S03]  /*abe0*/  FADD.FTZ R200, R200, R201 ;  /* 0x000000c9c8c87221 */ /* 0x000fc60000010000 */
[----:B------:R-:W-:Y:S01]  /*abf0*/  FADD.FTZ R177, R177, R176 ;  /* 0x000000b0b1b17221 */ /* 0x000fe20000010000 */
[----:B------:R-:W-:-:S03]  /*ac00*/  FADD.FTZ R203, R203, R200 ;  /* 0x000000c8cbcb7221 */ /* 0x000fc60000010000 */
[----:B------:R-:W-:Y:S01]  /*ac10*/  FADD.FTZ R178, R178, R177 ;  /* 0x000000b1b2b27221 */ /* 0x000fe20000010000 */
[----:B------:R-:W-:Y:S01]  /*ac20*/  FADD.FTZ R202, R202, R203 ;  /* 0x000000cbcaca7221 */ /* 0x000fe20000010000 */
[----:B---3--:R-:W-:Y:S02]  /*ac30*/  F2FP.F16.F32.PACK_AB R167, R207, R204 ;  /* 0x000000cccfa7723e */ /* 0x008fe400000000ff */
[----:B------:R-:W-:Y:S01]  /*ac40*/  FADD.FTZ R179, R179, R178 ;  /* 0x000000b2b3b37221 */ /* 0x000fe20000010000 */
[----:B------:R-:W-:Y:S02]  /*ac50*/  FADD.FTZ R205, R205, R202 ;  /* 0x000000cacdcd7221 */ /* 0x000fe40000010000 */
[----:B------:R1:W-:Y:S01]  /*ac60*/  STSM.16.M88.4 [R185], R164 ;  /* 0x000000a4b9007844 */ /* 0x0003e20000000200 */
[----:B------:R-:W-:Y:S01]  /*ac70*/  WARPGROUP.ARRIVE ;  /* 0x00000000000079c5 */ /* 0x000fe20000000000 */
[----:B------:R-:W-:Y:S01]  /*ac80*/  FADD.FTZ R6, R180, R179 ;  /* 0x000000b3b4067221 */ /* 0x000fe20000010000 */
[----:B------:R-:W-:-:S03]  /*ac90*/  FADD.FTZ R204, R204, R205 ;  /* 0x000000cdcccc7221 */ /* 0x000fc60000010000 */
[----:B------:R-:W-:Y:S01]  /*aca0*/  FADD.FTZ R6, R183, R6 ;  /* 0x00000006b7067221 */ /* 0x000fe20000010000 */
[----:B------:R-:W-:Y:S01]  /*acb0*/  HGMMA.64x256x16.F32 R24, R152, gdesc[UR4].tnspB, R24, gsb0 ;  /* 0x43e0000498187df0 */ /* 0x000fe20008000818 */
[----:B------:R-:W-:Y:S01]  /*acc0*/  R2UR UR6, R210 ;  /* 0x00000000d20672ca */ /* 0x000fe200000e0000 */
[----:B------:R-:W-:Y:S01]  /*acd0*/  UMOV UR7, 0x40000040 ;  /* 0x4000004000077882 */ /* 0x000fe20000000000 */
[C---:B------:R-:W-:Y:S01]  /*ace0*/  VIADD R210, R198.reuse, 0x100 ;  /* 0x00000100c6d27836 */ /* 0x040fe20000000000 */
[----:B------:R-:W-:Y:S01]  /*acf0*/  IADD3 R198, R198, 0x180, RZ ;  /* 0x00000180c6c67810 */ /* 0x000fe20007ffe0ff */
[----:B------:R-:W-:Y:S01]  /*ad00*/  FADD.FTZ R7, R207, R204 ;  /* 0x000000cccf077221 */ /* 0x000fe20000010000 */
        /* <DEDUP_REMOVED lines=25> */
[----:B------:R2:W-:Y:S02]  /*aea0*/  @!P1 SYNCS.ARRIVE.TRANS64.RED.A1T0 RZ, [R12+URZ], RZ ;  /* 0x000000ff0cff99a7 */ /* 0x0005e4000810043f */
[----:B--2---:R-:W-:-:S04]  /*aeb0*/  VIADD R12, R8, 0xffffffff ;  /* 0xffffffff080c7836 */ /* 0x004fc80000000000 */
[----:B------:R-:W-:Y:S01]  /*aec0*/  IMAD.MOV.U32 R8, RZ, RZ, R12 ;  /* 0x000000ffff087224 */ /* 0x000fe200078e000c */
[----:B-1----:R-:W-:Y:S06]  /*aed0*/  @P3 BRA `(.L_x_1537) ;  /* 0xffffffc400383947 */ /* 0x002fec000383ffff */
[----:B------:R-:W-:Y:S01]  /*aee0*/  IMAD.MOV.U32 R11, RZ, RZ, R181 ;  /* 0x000000ffff0b7224 */ /* 0x000fe200078e00b5 */
[----:B------:R-:W-:Y:S01]  /*aef0*/  MOV R10, R20 ;  /* 0x00000014000a7202 */ /* 0x000fe20000000f00 */
[----:B------:R-:W-:Y:S02]  /*af00*/  IMAD.MOV.U32 R2, RZ, RZ, R13 ;  /* 0x000000ffff027224 */ /* 0x000fe400078e000d */
[----:B------:R-:W-:-:S07]  /*af10*/  IMAD.MOV.U32 R8, RZ, RZ, R12 ;  /* 0x000000ffff087224 */ /* 0x000fce00078e000c */
.L_x_1520:
        /* <DEDUP_REMOVED lines=16> */
.L_x_1539:
[----:B------:R-:W-:-:S11]  /*b020*/  UISETP.NE.AND UP0, UPT, UR11, 0x1, UPT ;  /* 0x000000010b00788c */ /* 0x000fd6000bf05270 */
[----:B------:R-:W-:Y:S02]  /*b030*/  @UP0 ULDC.64 UR14, c[0x0][0xae0] ;  /* 0x0002b800000e0ab9 */ /* 0x000fe40000000a00 */
[----:B------:R-:W-:-:S04]  /*b040*/  UIMAD.WIDE.U32 UR6, UR39, UR14, URZ ;  /* 0x0000000e270672a5 */ /* 0x000fc8000f8e003f */
[----:B------:R-:W-:-:S12]  /*b050*/  @UP0 USHF.R.U32.HI UR39, URZ, UR15, UR7 ;  /* 0x0000000f3f270299 */ /* 0x000fd80008011607 */
.L_x_1540:
[----:B------:R-:W-:-:S04]  /*b060*/  UIMAD UR39, UR39, UR11, URZ ;  /* 0x0000000b272772a4 */ /* 0x000fc8000f8e023f */
[----:B------:R-:W-:-:S04]  /*b070*/  UISETP.LT.AND UP0, UPT, UR5, UR39, UPT ;  /* 0x000000270500728c */ /* 0x000fc8000bf01270 */
[----:B------:R-:W-:-:S12]  /*b080*/  USEL UR5, UR5, UR39, !UP0 ;  /* 0x0000002705057287 */ /* 0x000fd8000c000000 */
.L_x_1538:
        /* <DEDUP_REMOVED lines=8> */
[----:B------:R-:W-:Y:S02]  /*b110*/  IMAD.MOV.U32 R14, RZ, RZ, R11 ;  /* 0x000000ffff0e7224 */ /* 0x000fe400078e000b */
[----:B------:R-:W-:Y:S02]  /*b120*/  IMAD.MOV.U32 R195, RZ, RZ, R10 ;  /* 0x000000ffffc37224 */ /* 0x000fe400078e000a */
[----:B------:R-:W-:Y:S02]  /*b130*/  IMAD.MOV.U32 R12, RZ, RZ, R8 ;  /* 0x000000ffff0c7224 */ /* 0x000fe400078e0008 */
[----:B------:R-:W-:-:S07]  /*b140*/  IMAD.MOV.U32 R20, RZ, RZ, R2 ;  /* 0x000000ffff147224 */ /* 0x000fce00078e0002 */
.L_x_1550:
[----:B------:R-:W-:Y:S01]  /*b150*/  VIADD R2, R20, 0x1 ;  /* 0x0000000114027836 */ /* 0x000fe20000000000 */
[C---:B------:R-:W-:Y:S02]  /*b160*/  ISETP.GT.AND P2, PT, R12.reuse, UR5, PT ;  /* 0x000000050c007c0c */ /* 0x040fe4000bf44270 */
[----:B------:R-:W-:Y:S02]  /*b170*/  IADD3 R12, R12, -0x1, RZ ;  /* 0xffffffff0c0c7810 */ /* 0x000fe40007ffe0ff */
[----:B------:R-:W-:-:S04]  /*b180*/  ISETP.NE.AND P3, PT, R2, 0x2, PT ;  /* 0x000000020200780c */ /* 0x000fc80003f65270 */
[----:B------:R-:W-:Y:S02]  /*b190*/  SEL R11, RZ, 0x1, P3 ;  /* 0x00000001ff0b7807 */ /* 0x000fe40001800000 */
[----:B------:R-:W-:Y:S02]  /*b1a0*/  SEL R2, R2, RZ, P3 ;  /* 0x000000ff02027207 */ /* 0x000fe40001800000 */
[----:B------:R-:W-:Y:S01]  /*b1b0*/  LOP3.LUT R16, R16, R11, RZ, 0x3c, !PT ;  /* 0x0000000b10107212 */ /* 0x000fe200078e3cff */
[----:B-1----:R-:W-:Y:S06]  /*b1c0*/  @!P0 BRA `(.L_x_1542) ;  /* 0x0000000000048947 */ /* 0x002fec0003800000 */
[----:B------:R-:W-:Y:S01]  /*b1d0*/  BPT.TRAP 0x1 ;  /* 0x000000040000795c */ /* 0x000fe20000300000 */
.L_x_1542:
[----:B------:R-:W-:Y:S02]  /*b1e0*/  LEA R8, R2, UR36, 0x3 ;  /* 0x0000002402087c11 */ /* 0x000fe4000f8e18ff */
[----:B------:R-:W-:-:S04]  /*b1f0*/  SHF.L.U32 R11, R16, 0x1f, RZ ;  /* 0x0000001f100b7819 */ /* 0x000fc800000006ff */
[----:B------:R1:W2:Y:S01]  /*b200*/  SYNCS.PHASECHK.TRANS64.TRYWAIT P3, [R8+URZ+0x38830], R11 ;  /* 0x0388300b080075a7 */ /* 0x0002a2000806017f */
[----:B------:R-:W-:Y:S05]  /*b210*/  @!P0 BRA `(.L_x_1543) ;  /* 0x0000000000048947 */ /* 0x000fea0003800000 */
[----:B------:R-:W-:Y:S01]  /*b220*/  BPT.TRAP 0x1 ;  /* 0x000000040000795c */ /* 0x000fe20000300000 */
.L_x_1543:
[----:B------:R-:W-:Y:S01]  /*b230*/  IMAD R10, R2, 0x200, R4 ;  /* 0x00000200020a7824 */ /* 0x000fe200078e0204 */
[----:B--2---:R-:W-:Y:S06]  /*b240*/  @P3 BRA `(.L_x_1544) ;  /* 0x0000000000083947 */ /* 0x004fec0003800000 */
[----:B------:R-:W2:Y:S02]  /*b250*/  SYNCS.PHASECHK.TRANS64.TRYWAIT P3, [R8+URZ+0x38830], R11 ;  /* 0x0388300b080075a7 */ /* 0x000ea4000806017f */
[----:B--2---:R-:W-:Y:S05]  /*b260*/  @!P3 BRA `(.L_x_1545) ;  /* 0x000000c800a8b947 */ /* 0x004fea0003800000 */
.L_x_1544:
        /* <DEDUP_REMOVED lines=22> */
.L_x_1546:
[----:B------:R3:W4:Y:S01]  /*b3d0*/  SYNCS.PHASECHK.TRANS64.TRYWAIT P3, [R8+URZ+0x38850], R11 ;  /* 0x0388500b080075a7 */ /* 0x000722000806017f */
[----:B------:R-:W-:Y:S05]  /*b3e0*/  @!P0 BRA `(.L_x_1547) ;  /* 0x0000000000048947 */ /* 0x000fea0003800000 */
[----:B------:R-:W-:Y:S01]  /*b3f0*/  BPT.TRAP 0x1 ;  /* 0x000000040000795c */ /* 0x000fe20000300000 */
.L_x_1547:
[----:B----4-:R-:W-:Y:S05]  /*b400*/  @P3 BRA `(.L_x_1548) ;  /* 0x0000000000083947 */ /* 0x010fea0003800000 */
[----:B------:R-:W4:Y:S02]  /*b410*/  SYNCS.PHASECHK.TRANS64.TRYWAIT P3, [R8+URZ+0x38850], R11 ;  /* 0x0388500b080075a7 */ /* 0x000f24000806017f */
[----:B----4-:R-:W-:Y:S05]  /*b420*/  @!P3 BRA `(.L_x_1549) ;  /* 0x000000c8004cb947 */ /* 0x010fea0003800000 */
.L_x_1548:
[----:B------:R-:W-:Y:S01]  /*b430*/  IMAD R10, R2, 0x1000, R3 ;  /* 0x00001000020a7824 */ /* 0x000fe200078e0203 */
[----:B------:R-:W-:Y:S01]  /*b440*/  WARPGROUP.ARRIVE ;  /* 0x00000000000079c5 */ /* 0x000fe20000000000 */
[----:B------:R-:W-:Y:S01]  /*b450*/  UMOV UR27, 0x40000040 ;  /* 0x40000040001b7882 */ /* 0x000fe20000000000 */
[----:B-1234-:R-:W-:Y:S01]  /*b460*/  VIADD R11, R0, 0x2 ;  /* 0x00000002000b7836 */ /* 0x01efe20000000000 */
[----:B------:R-:W-:Y:S01]  /*b470*/  UMOV UR29, 0x40000040 ;  /* 0x40000040001d7882 */ /* 0x000fe20000000000 */
[C---:B------:R-:W-:Y:S01]  /*b480*/  R2UR UR26, R10.reuse ;  /* 0x000000000a1a72ca */ /* 0x040fe200000e0000 */
[----:B------:R-:W-:Y:S01]  /*b490*/  VIADD R13, R10, 0x2 ;  /* 0x000000020a0d7836 */ /* 0x000fe20000000000 */
[----:B------:R-:W-:Y:S01]  /*b4a0*/  UMOV UR31, 0x40000040 ;  /* 0x40000040001f7882 */ /* 0x000fe20000000000 */
[----:B------:R-:W-:Y:S01]  /*b4b0*/  R2UR UR28, R11 ;  /* 0x000000000b1c72ca */ /* 0x000fe200000e0000 */
[----:B------:R-:W-:Y:S01]  /*b4c0*/  VIADD R11, R0, 0x4 ;  /* 0x00000004000b7836 */ /* 0x000fe20000000000 */
[----:B------:R-:W1:Y:S01]  /*b4d0*/  S2R R15, SR_TID.X ;  /* 0x00000000000f7919 */ /* 0x000e620000002100 */
[----:B------:R-:W-:Y:S01]  /*b4e0*/  R2UR UR30, R13 ;  /* 0x000000000d1e72ca */ /* 0x000fe200000e0000 */
[----:B------:R-:W-:Y:S01]  /*b4f0*/  VIADD R13, R10, 0x4 ;  /* 0x000000040a0d7836 */ /* 0x000fe20000000000 */
[----:B------:R-:W-:Y:S01]  /*b500*/  ULDC UR6, c[0x0][0xad0] ;  /* 0x0002b40000067ab9 */ /* 0x000fe20000000800 */
[----:B------:R-:W-:Y:S01]  /*b510*/  VIADD R196, R0, 0x800 ;  /* 0x0000080000c47836 */ /* 0x000fe20000000000 */
[----:B------:R-:W-:Y:S01]  /*b520*/  ULDC UR10, c[0x0][0xa80] ;  /* 0x0002a000000a7ab9 */ /* 0x000fe20000000800 */
[----:B------:R-:W-:Y:S01]  /*b530*/  VIADD R198, R10, 0x800 ;  /* 0x000008000ac67836 */ /* 0x000fe20000000000 */
[----:B------:R-:W-:Y:S01]  /*b540*/  UMOV UR7, 0x40000040 ;  /* 0x4000004000077882 */ /* 0x000fe20000000000 */
[----:B------:R-:W-:Y:S01]  /*b550*/  HGMMA.64x64x16.F32 R152, gdesc[UR24], R152, gsb0 ;  /* 0x00e00000189879f0 */ /* 0x000fe20008000898 */
[----:B------:R-:W-:Y:S01]  /*b560*/  IMAD R209, R2, 0x1000, R18 ;  /* 0x0000100002d17824 */ /* 0x000fe200078e0212 */
        /* <DEDUP_REMOVED lines=150> */
[----:B------:R-:W-:Y:S02]  /*bed0*/  IMAD.IADD R196, R198, 0x1, R15 ;  /* 0x00000001c6c47824 */ /* 0x000fe400078e020f */
        /* <DEDUP_REMOVED lines=42> */
[--C-:B------:R-:W-:Y:S02]  /*c180*/  IMAD.IADD R21, R196, 0x1, R15.reuse ;  /* 0x00000001c4157824 */ /* 0x100fe400078e020f */
[----:B------:R-:W-:Y:S02]  /*c190*/  IMAD.IADD R196, R198, 0x1, R15 ;  /* 0x00000001c6c47824 */ /* 0x000fe400078e020f */
[----:B------:R-:W-:Y:S01]  /*c1a0*/  VIADD R198, R10, 0xc00 ;  /* 0x00000c000ac67836 */ /* 0x000fe20000000000 */
[----:B------:R-:W-:-:S02]  /*c1b0*/  WARPGROUP.DEPBAR.LE gsb0, 0x0 ;  /* 0x00008000000079c5 */ /* 0x000fc40000010000 */
        /* <DEDUP_REMOVED lines=159> */
[----:B-1----:R-:W-:Y:S01]  /*cbb0*/  FMNMX.FTZ R10, R164, R157, !PT ;  /* 0x0000009da40a7209 */ /* 0x002fe20007810000 */
[----:B------:R-:W-:Y:S01]  /*cbc0*/  FMUL.FTZ R157, R162, UR6 ;  /* 0x00000006a29d7c20 */ /* 0x000fe20008410000 */
[----:B------:R-:W-:Y:S01]  /*cbd0*/  FMUL.FTZ R162, R166, UR6 ;  /* 0x00000006a6a27c20 */ /* 0x000fe20008410000 */
[----:B------:R-:W-:-:S04]  /*cbe0*/  FMUL.FTZ R166, R170, UR6 ;  /* 0x00000006aaa67c20 */ /* 0x000fc80008410000 */
[----:B------:R-:W1:Y:S01]  /*cbf0*/  MUFU.TANH R198, R198 ;  /* 0x000000c600c67308 */ /* 0x000e620000002400 */
[----:B--2---:R-:W-:-:S07]  /*cc00*/  FMNMX.FTZ R10, R165, R10, !PT ;  /* 0x0000000aa50a7209 */ /* 0x004fce0007810000 */
[----:B------:R-:W2:Y:S01]  /*cc10*/  MUFU.TANH R199, R199 ;  /* 0x000000c700c77308 */ /* 0x000ea20000002400 */
[----:B---3--:R-:W-:-:S07]  /*cc20*/  FMNMX.FTZ R161, R197, R10, !PT ;  /* 0x0000000ac5a17209 */ /* 0x008fce0007810000 */
[----:B------:R-:W3:Y:S01]  /*cc30*/  MUFU.TANH R200, R200 ;  /* 0x000000c800c87308 */ /* 0x000ee20000002400 */
[----:B-1----:R-:W-:Y:S01]  /*cc40*/  FMNMX.FTZ R10, R198, R161, !PT ;  /* 0x000000a1c60a7209 */ /* 0x002fe20007810000 */
[----:B------:R-:W-:-:S06]  /*cc50*/  FMUL.FTZ R161, R163, UR6 ;  /* 0x00000006a3a17c20 */ /* 0x000fcc0008410000 */
        /* <DEDUP_REMOVED lines=8> */
[----:B------:R-:W-:Y:S02]  /*cce0*/  R2UR UR6, R209 ;  /* 0x00000000d10672ca */ /* 0x000fe400000e0000 */
[----:B------:R-:W1:Y:S02]  /*ccf0*/  SHFL.BFLY PT, R169, R10, 0x2, 0x1f ;  /* 0x0c401f000aa97f89 */ /* 0x000e6400000e0000 */
[----:B------:R-:W4:Y:S08]  /*cd00*/  MUFU.TANH R21, R21 ;  /* 0x0000001500157308 */ /* 0x000f300000002400 */
[----:B------:R-:W5:Y:S08]  /*cd10*/  MUFU.TANH R152, R152 ;  /* 0x0000009800987308 */ /* 0x000f700000002400 */
[----:B------:R-:W5:Y:S01]  /*cd20*/  MUFU.TANH R157, R157 ;  /* 0x0000009d009d7308 */ /* 0x000f620000002400 */
[----:B-1----:R-:W-:-:S02]  /*cd30*/  FMNMX.FTZ R170, R10, R169, !PT ;  /* 0x000000a90aaa7209 */ /* 0x002fc40007810000 */
        /* <DEDUP_REMOVED lines=15> */
[C---:B------:R-:W-:Y:S01]  /*ce30*/  FADD.FTZ R170, -R10.reuse, R195 ;  /* 0x000000c30aaa7221 */ /* 0x040fe20000010100 */
[----:B------:R-:W-:-:S03]  /*ce40*/  FMUL.FTZ R205, R10, UR10 ;  /* 0x0000000a0acd7c20 */ /* 0x000fc60008410000 */
[----:B------:R-:W-:Y:S01]  /*ce50*/  FMUL.FTZ R169, R170, UR10 ;  /* 0x0000000aaaa97c20 */ /* 0x000fe20008410000 */
        /* <DEDUP_REMOVED lines=16> */
[----:B------:R-:W-:Y:S01]  /*cf60*/  FFMA.FTZ R178, R165, UR10, -R205 ;  /* 0x0000000aa5b27c23 */ /* 0x000fe200080108cd */
        /* <DEDUP_REMOVED lines=8> */
[----:B------:R3:W-:Y:S01]  /*cff0*/  MUFU.EX2 R168, R196 ;  /* 0x000000c400a87308 */ /* 0x0007e20000000800 */
[----:B-1----:R-:W-:-:S07]  /*d000*/  FMNMX.FTZ R172, R182, R11, !PT ;  /* 0x0000000bb6ac7209 */ /* 0x002fce0007810000 */
[----:B------:R-:W1:Y:S01]  /*d010*/  MUFU.EX2 R169, R169 ;  /* 0x000000a900a97308 */ /* 0x000e620000000800 */
[----:B--2---:R-:W-:Y:S01]  /*d020*/  FMNMX.FTZ R11, R183, R172, !PT ;  /* 0x000000acb70b7209 */ /* 0x004fe20007810000 */
[--C-:B---3--:R-:W-:Y:S01]  /*d030*/  FFMA.FTZ R196, R198, UR10, -R205.reuse ;  /* 0x0000000ac6c47c23 */ /* 0x108fe200080108cd */
[--C-:B------:R-:W-:Y:S01]  /*d040*/  FFMA.FTZ R198, R200, UR10, -R205.reuse ;  /* 0x0000000ac8c67c23 */ /* 0x100fe200080108cd */
[----:B------:R-:W-:Y:S02]  /*d050*/  FFMA.FTZ R172, R155, UR10, -R205 ;  /* 0x0000000a9bac7c23 */ /* 0x000fe400080108cd */
[----:B------:R-:W2:Y:S02]  /*d060*/  SHFL.BFLY PT, R154, R11, 0x2, 0x1f ;  /* 0x0c401f000b9a7f89 */ /* 0x000ea400000e0000 */
[----:B------:R-:W-:Y:S08]  /*d070*/  MUFU.EX2 R170, R153 ;  /* 0x0000009900aa7308 */ /* 0x000ff00000000800 */
[----:B------:R-:W-:Y:S01]  /*d080*/  MUFU.EX2 R171, R171 ;  /* 0x000000ab00ab7308 */ /* 0x000fe20000000800 */
[-C--:B-1----:R-:W-:Y:S01]  /*d090*/  FMUL.FTZ R24, R24, R169.reuse ;  /* 0x000000a918187220 */ /* 0x082fe20000410000 */
        /* <DEDUP_REMOVED lines=39> */
[----:B--2---:R-:W-:Y:S01]  /*d310*/  F2FP.F16.F32.PACK_AB R156, R175, R172 ;  /* 0x000000acaf9c723e */ /* 0x004fe200000000ff */
[----:B------:R-:W-:Y:S01]  /*d320*/  FMUL.FTZ R89, R89, R169 ;  /* 0x000000a959597220 */ /* 0x000fe20000410000 */
        /* <DEDUP_REMOVED lines=16> */
[----:B------:R-:W-:Y:S01]  /*d430*/  @!P1 VIADD R152, R8, 0x38840 ;  /* 0x0003884008989836 */ /* 0x000fe20000000000 */
[----:B------:R-:W1:Y:S01]  /*d440*/  MUFU.EX2 R14, R14 ;  /* 0x0000000e000e7308 */ /* 0x000e620000000800 */
        /* <DEDUP_REMOVED lines=8> */
[--C-:B------:R-:W-:Y:S01]  /*d4d0*/  FFMA.FTZ R181, R181, UR10, -R154.reuse ;  /* 0x0000000ab5b57c23 */ /* 0x100fe2000801089a */
[--C-:B------:R-:W-:Y:S01]  /*d4e0*/  FFMA.FTZ R201, R202, UR10, -R154.reuse ;  /* 0x0000000acac97c23 */ /* 0x100fe2000801089a */
[----:B------:R-:W-:Y:S01]  /*d4f0*/  @!P3 IMAD R20, R20, 0x40, R19 ;  /* 0x000000401414b824 */ /* 0x000fe200078e0213 */
[----:B------:R2:W-:Y:S01]  /*d500*/  @!P1 SYNCS.ARRIVE.TRANS64.RED.A1T0 RZ, [R152+URZ], RZ ;  /* 0x000000ff98ff99a7 */ /* 0x0005e2000810043f */
[--C-:B------:R-:W-:Y:S01]  /*d510*/  FFMA.FTZ R202, R203, UR10, -R154.reuse ;  /* 0x0000000acbca7c23 */ /* 0x100fe2000801089a */
[--C-:B------:R-:W-:Y:S01]  /*d520*/  FFMA.FTZ R183, R183, UR10, -R154.reuse ;  /* 0x0000000ab7b77c23 */ /* 0x100fe2000801089a */
[----:B------:R-:W-:Y:S01]  /*d530*/  FFMA.FTZ R182, R182, UR10, -R154 ;  /* 0x0000000ab6b67c23 */ /* 0x000fe2000801089a */
[----:B------:R-:W-:Y:S01]  /*d540*/  @!P3 LEA R153, R20, UR36, 0x2 ;  /* 0x000000241499bc11 */ /* 0x000fe2000f8e10ff */
[----:B------:R-:W-:Y:S01]  /*d550*/  MUFU.EX2 R13, R13 ;  /* 0x0000000d000d7308 */ /* 0x000fe20000000800 */
[----:B------:R-:W-:Y:S01]  /*d560*/  F2FP.F16.F32.PACK_AB R154, R173, R170 ;  /* 0x000000aaad9a723e */ /* 0x000fe200000000ff */
[----:B-1----:R-:W-:Y:S01]  /*d570*/  FMUL.FTZ R26, R26, R14 ;  /* 0x0000000e1a1a7220 */ /* 0x002fe20000410000 */
[----:B--2---:R-:W-:Y:S01]  /*d580*/  F2FP.F16.F32.PACK_AB R152, R171, R168 ;  /* 0x000000a8ab98723e */ /* 0x004fe200000000ff */
[----:B------:R-:W-:Y:S01]  /*d590*/  @!P3 STS [R153+0x38400], R169 ;  /* 0x038400a99900b388 */ /* 0x000fe20000000800 */
[----:B------:R-:W-:Y:S01]  /*d5a0*/  F2FP.F16.F32.PACK_AB R158, R177, R174 ;  /* 0x000000aeb19e723e */ /* 0x000fe200000000ff */
[-C--:B------:R-:W-:Y:S01]  /*d5b0*/  FMUL.FTZ R27, R27, R14.reuse ;  /* 0x0000000e1b1b7220 */ /* 0x080fe20000410000 */
[-C--:B------:R-:W-:Y:S01]  /*d5c0*/  FMUL.FTZ R30, R30, R14.reuse ;  /* 0x0000000e1e1e7220 */ /* 0x080fe20000410000 */
[----:B------:R1:W-:Y:S01]  /*d5d0*/  @!P3 STS [R153+0x38420], R14 ;  /* 0x0384200e9900b388 */ /* 0x0003e20000000800 */
        /* <DEDUP_REMOVED lines=34> */
[----:B------:R-:W-:Y:S01]  /*d800*/  BAR.SYNC.DEFER_BLOCKING 0xf, 0x100 ;  /* 0x03c4000000007b1d */ /* 0x000fe20000010000 */
        /* <DEDUP_REMOVED lines=28> */
[----:B------:R-:W-:Y:S01]  /*d9d0*/  FMUL.FTZ R117, R117, R169 ;  /* 0x000000a975757220 */ /* 0x000fe20000410000 */
[----:B------:R-:W-:Y:S01]  /*d9e0*/  MUFU.EX2 R178, R178 ;  /* 0x000000b200b27308 */ /* 0x000fe20000000800 */
[----:B--2---:R-:W-:Y:S01]  /*d9f0*/  F2FP.F16.F32.PACK_AB R159, R206, R205 ;  /* 0x000000cdce9f723e */ /* 0x004fe200000000ff */
        /* <DEDUP_REMOVED lines=41> */
[----:B------:R-:W-:Y:S01]  /*dc90*/  FMUL.FTZ R151, R151, R14 ;  /* 0x0000000e97977220 */ /* 0x000fe20000410000 */
[----:B------:R1:W-:Y:S01]  /*dca0*/  STSM.16.M88.4 [R23+0x36400], R152 ;  /* 0x0364009817007844 */ /* 0x0003e20000000200 */
[----:B------:R-:W-:Y:S01]  /*dcb0*/  FFMA.FTZ R7, R14, R7, R13 ;  /* 0x000000070e077223 */ /* 0x000fe2000001000d */
[----:B------:R-:W-:Y:S01]  /*dcc0*/  FFMA.FTZ R6, R169, R6, R168 ;  /* 0x00000006a9067223 */ /* 0x000fe200000100a8 */
[----:B------:R-:W-:Y:S01]  /*dcd0*/  @!P1 VIADD R8, R8, 0x38860 ;  /* 0x0003886008089836 */ /* 0x000fe20000000000 */
[----:B------:R-:W-:Y:S01]  /*dce0*/  MUFU.EX2 R196, R196 ;  /* 0x000000c400c47308 */ /* 0x000fe20000000800 */
[----:B------:R1:W-:Y:S01]  /*dcf0*/  STSM.16.M88.4 [R184], R156 ;  /* 0x0000009cb8007844 */ /* 0x0003e20000000200 */
[----:B------:R-:W-:Y:S01]  /*dd00*/  FADD.FTZ R180, R180, R7 ;  /* 0x00000007b4b47221 */ /* 0x000fe20000010000 */
[----:B------:R-:W-:Y:S01]  /*dd10*/  FADD.FTZ R171, R171, R6 ;  /* 0x00000006abab7221 */ /* 0x000fe20000010000 */
[----:B------:R-:W-:Y:S01]  /*dd20*/  @!P1 PRMT R8, RZ, 0x654, R8 ;  /* 0x00000654ff089816 */ /* 0x000fe20000000008 */
[----:B------:R-:W-:-:S02]  /*dd30*/  IMAD.MOV.U32 R14, RZ, RZ, R11 ;  /* 0x000000ffff0e7224 */ /* 0x000fc400078e000b */
[----:B------:R-:W-:Y:S01]  /*dd40*/  FADD.FTZ R15, R15, R180 ;  /* 0x000000b40f0f7221 */ /* 0x000fe20000010000 */
[----:B------:R-:W-:Y:S01]  /*dd50*/  FADD.FTZ R170, R170, R171 ;  /* 0x000000abaaaa7221 */ /* 0x000fe20000010000 */
[----:B------:R-:W3:Y:S01]  /*dd60*/  MUFU.EX2 R197, R197 ;  /* 0x000000c500c57308 */ /* 0x000ee20000000800 */
[----:B--2---:R-:W-:Y:S01]  /*dd70*/  F2FP.F16.F32.PACK_AB R163, R210, R181 ;  /* 0x000000b5d2a3723e */ /* 0x004fe200000000ff */
[----:B------:R-:W-:Y:S01]  /*dd80*/  FADD.FTZ R200, R200, R15 ;  /* 0x0000000fc8c87221 */ /* 0x000fe20000010000 */
[----:B------:R-:W-:-:S03]  /*dd90*/  FADD.FTZ R173, R173, R170 ;  /* 0x000000aaadad7221 */ /* 0x000fc60000010000 */
[----:B------:R1:W-:Y:S01]  /*dda0*/  STSM.16.M88.4 [R186], R160 ;  /* 0x000000a0ba007844 */ /* 0x0003e20000000200 */
[----:B------:R-:W-:Y:S01]  /*ddb0*/  FADD.FTZ R21, R21, R200 ;  /* 0x000000c815157221 */ /* 0x000fe20000010000 */
[----:B------:R-:W-:Y:S01]  /*ddc0*/  MUFU.EX2 R198, R198 ;  /* 0x000000c600c67308 */ /* 0x000fe20000000800 */
[----:B------:R-:W-:Y:S02]  /*ddd0*/  FADD.FTZ R172, R172, R173 ;  /* 0x000000adacac7221 */ /* 0x000fe40000010000 */
[----:B------:R-:W-:Y:S02]  /*dde0*/  FADD.FTZ R204, R204, R21 ;  /* 0x00000015cccc7221 */ /* 0x000fe40000010000 */
[----:B------:R-:W-:Y:S02]  /*ddf0*/  FADD.FTZ R175, R175, R172 ;  /* 0x000000acafaf7221 */ /* 0x000fe40000010000 */
[----:B------:R-:W-:Y:S01]  /*de00*/  FADD.FTZ R205, R205, R204 ;  /* 0x000000cccdcd7221 */ /* 0x000fe20000010000 */
[----:B------:R-:W2:Y:S01]  /*de10*/  MUFU.EX2 R199, R199 ;  /* 0x000000c700c77308 */ /* 0x000ea20000000800 */
        /* <DEDUP_REMOVED lines=14> */
[----:B------:R-:W-:Y:S02]  /*df00*/  FADD.FTZ R195, R195, R178 ;  /* 0x000000b2c3c37221 */ /* 0x000fe40000010000 */
[----:B------:R2:W-:Y:S02]  /*df10*/  MUFU.EX2 R20, R182 ;  /* 0x000000b600147308 */ /* 0x0005e40000000800 */
[----:B------:R-:W-:Y:S01]  /*df20*/  FADD.FTZ R196, R196, R195 ;  /* 0x000000c3c4c47221 */ /* 0x000fe20000010000 */
[----:B------:R-:W-:-:S03]  /*df30*/  IMAD.MOV.U32 R195, RZ, RZ, R10 ;  /* 0x000000ffffc37224 */ /* 0x000fc600078e000a */
[----:B------:R-:W-:Y:S02]  /*df40*/  FADD.FTZ R197, R197, R196 ;  /* 0x000000c4c5c57221 */ /* 0x000fe40000010000 */
[----:B------:R-:W4:Y:S01]  /*df50*/  MUFU.EX2 R183, R183 ;  /* 0x000000b700b77308 */ /* 0x000f220000000800 */
[----:B---3--:R-:W-:Y:S01]  /*df60*/  F2FP.F16.F32.PACK_AB R165, R202, R201 ;  /* 0x000000c9caa5723e */ /* 0x008fe200000000ff */
[----:B--2---:R-:W-:Y:S02]  /*df70*/  VIADD R182, R209, 0x80 ;  /* 0x00000080d1b67836 */ /* 0x004fe40000000000 */
[----:B------:R-:W-:Y:S01]  /*df80*/  FADD.FTZ R201, R201, R210 ;  /* 0x000000d2c9c97221 */ /* 0x000fe20000010000 */
[----:B------:R-:W-:-:S03]  /*df90*/  FADD.FTZ R6, R198, R197 ;  /* 0x000000c5c6067221 */ /* 0x000fc60000010000 */
[----:B------:R-:W-:Y:S01]  /*dfa0*/  FADD.FTZ R201, R202, R201 ;  /* 0x000000c9cac97221 */ /* 0x000fe20000010000 */
[----:B------:R-:W-:Y:S01]  /*dfb0*/  FADD.FTZ R6, R199, R6 ;  /* 0x00000006c7067221 */ /* 0x000fe20000010000 */
[----:B----4-:R-:W-:Y:S02]  /*dfc0*/  F2FP.F16.F32.PACK_AB R167, R183, R20 ;  /* 0x00000014b7a7723e */ /* 0x010fe400000000ff */
[----:B------:R-:W-:-:S03]  /*dfd0*/  FADD.FTZ R20, R20, R201 ;  /* 0x000000c914147221 */ /* 0x000fc60000010000 */
[----:B------:R1:W-:Y:S01]  /*dfe0*/  STSM.16.M88.4 [R185], R164 ;  /* 0x000000a4b9007844 */ /* 0x0003e20000000200 */
[----:B------:R-:W-:Y:S01]  /*dff0*/  WARPGROUP.ARRIVE ;  /* 0x00000000000079c5 */ /* 0x000fe20000000000 */
[----:B------:R-:W-:Y:S01]  /*e000*/  FADD.FTZ R7, R183, R20 ;  /* 0x00000014b7077221 */ /* 0x000fe20000010000 */
[----:B------:R-:W-:-:S04]  /*e010*/  IMAD.MOV.U32 R20, RZ, RZ, R2 ;  /* 0x000000ffff147224 */ /* 0x000fc800078e0002 */
[----:B------:R-:W-:Y:S01]  /*e020*/  HGMMA.64x256x16.F32 R24, R152, gdesc[UR4].tnspB, R24, gsb0 ;  /* 0x43e0000498187df0 */ /* 0x000fe20008000818 */
[----:B------:R-:W-:Y:S01]  /*e030*/  R2UR UR6, R182 ;  /* 0x00000000b60672ca */ /* 0x000fe200000e0000 */
[----:B------:R-:W-:Y:S01]  /*e040*/  UMOV UR7, 0x40000040 ;  /* 0x4000004000077882 */ /* 0x000fe20000000000 */
[C---:B------:R-:W-:Y:S01]  /*e050*/  VIADD R182, R209.reuse, 0x100 ;  /* 0x00000100d1b67836 */ /* 0x040fe20000000000 */
[----:B------:R-:W-:Y:S01]  /*e060*/  IADD3 R209, R209, 0x180, RZ ;  /* 0x00000180d1d17810 */ /* 0x000fe20007ffe0ff */
        /* <DEDUP_REMOVED lines=26> */
[----:B------:R-:W-:Y:S05]  /*e210*/  @P2 BRA `(.L_x_1550) ;  /* 0xffffffcc00cc2947 */ /* 0x000fea000383ffff */
[----:B-1----:R-:W-:-:S07]  /*e220*/  IMAD.MOV.U32 R8, RZ, RZ, R12 ;  /* 0x000000ffff087224 */ /* 0x002fce00078e000c */
.L_x_1541:
[----:B------:R-:W-:-:S13]  /*e230*/  ISETP.GE.AND P2, PT, R8, UR37, PT ;  /* 0x0000002508007c0c */ /* 0x000fda000bf46270 */
[----:B------:R-:W-:Y:S05]  /*e240*/  @!P2 BRA `(.L_x_1551) ;  /* 0x0000003800d0a947 */ /* 0x000fea0003800000 */
[----:B------:R-:W-:Y:S01]  /*e250*/  IMAD.MOV.U32 R15, RZ, RZ, R11 ;  /* 0x000000ffff0f7224 */ /* 0x000fe200078e000b */
[----:B------:R-:W-:Y:S01]  /*e260*/  MOV R14, R2 ;  /* 0x00000002000e7202 */ /* 0x000fe20000000f00 */
[----:B------:R-:W-:-:S07]  /*e270*/  IMAD.MOV.U32 R13, RZ, RZ, R10 ;  /* 0x000000ffff0d7224 */ /* 0x000fce00078e000a */
.L_x_1568:
[----:B------:R-:W-:-:S05]  /*e280*/  VIADD R2, R14, 0x1 ;  /* 0x000000010e027836 */ /* 0x000fca0000000000 */
[----:B------:R-:W-:-:S04]  /*e290*/  ISETP.NE.AND P2, PT, R2, 0x2, PT ;  /* 0x000000020200780c */ /* 0x000fc80003f45270 */
[----:B------:R-:W-:Y:S02]  /*e2a0*/  SEL R11, RZ, 0x1, P2 ;  /* 0x00000001ff0b7807 */ /* 0x000fe40001000000 */
[----:B------:R-:W-:Y:S02]  /*e2b0*/  SEL R2, R2, RZ, P2 ;  /* 0x000000ff02027207 */ /* 0x000fe40001000000 */
[----:B------:R-:W-:Y:S01]  /*e2c0*/  LOP3.LUT R16, R16, R11, RZ, 0x3c, !PT ;  /* 0x0000000b10107212 */ /* 0x000fe200078e3cff */
[----:B------:R-:W-:Y:S06]  /*e2d0*/  @!P0 BRA `(.L_x_1552) ;  /* 0x0000000000048947 */ /* 0x000fec0003800000 */
[----:B------:R-:W-:Y:S01]  /*e2e0*/  BPT.TRAP 0x1 ;  /* 0x000000040000795c */ /* 0x000fe20000300000 */
.L_x_1552:
[----:B------:R-:W-:Y:S02]  /*e2f0*/  LEA R12, R2, UR36, 0x3 ;  /* 0x00000024020c7c11 */ /* 0x000fe4000f8e18ff */
[----:B------:R-:W-:-:S04]  /*e300*/  SHF.L.U32 R11, R16, 0x1f, RZ ;  /* 0x0000001f100b7819 */ /* 0x000fc800000006ff */
[----:B------:R1:W2:Y:S01]  /*e310*/  SYNCS.PHASECHK.TRANS64.TRYWAIT P2, [R12+URZ+0x38830], R11 ;  /* 0x0388300b0c0075a7 */ /* 0x0002a2000804017f */
[----:B------:R-:W-:Y:S05]  /*e320*/  @!P0 BRA `(.L_x_1553) ;  /* 0x0000000000048947 */ /* 0x000fea0003800000 */
[----:B------:R-:W-:Y:S01]  /*e330*/  BPT.TRAP 0x1 ;  /* 0x000000040000795c */ /* 0x000fe20000300000 */
.L_x_1553:
[----:B------:R-:W-:Y:S01]  /*e340*/  IMAD R10, R2, 0x200, R4 ;  /* 0x00000200020a7824 */ /* 0x000fe200078e0204 */
[----:B--2---:R-:W-:Y:S06]  /*e350*/  @P2 BRA `(.L_x_1554) ;  /* 0x0000000000082947 */ /* 0x004fec0003800000 */
[----:B------:R-:W2:Y:S02]  /*e360*/  SYNCS.PHASECHK.TRANS64.TRYWAIT P2, [R12+URZ+0x38830], R11 ;  /* 0x0388300b0c0075a7 */ /* 0x000ea4000804017f */
[----:B--2---:R-:W-:Y:S05]  /*e370*/  @!P2 BRA `(.L_x_1555) ;  /* 0x00000098008ca947 */ /* 0x004fea0003800000 */
.L_x_1554:
        /* <DEDUP_REMOVED lines=22> */
.L_x_1556:
[----:B------:R3:W4:Y:S01]  /*e4e0*/  SYNCS.PHASECHK.TRANS64.TRYWAIT P2, [R12+URZ+0x38850], R11 ;  /* 0x0388500b0c0075a7 */ /* 0x000722000804017f */
[----:B------:R-:W-:Y:S05]  /*e4f0*/  @!P0 BRA `(.L_x_1557) ;  /* 0x0000000000048947 */ /* 0x000fea0003800000 */
[----:B------:R-:W-:Y:S01]  /*e500*/  BPT.TRAP 0x1 ;  /* 0x000000040000795c */ /* 0x000fe20000300000 */
.L_x_1557:
[----:B------:R-:W-:Y:S01]  /*e510*/  IMAD R10, R2, 0x1000, R3 ;  /* 0x00001000020a7824 */ /* 0x000fe200078e0203 */
[----:B----4-:R-:W-:Y:S06]  /*e520*/  @P2 BRA `(.L_x_1558) ;  /* 0x0000000000082947 */ /* 0x010fec0003800000 */
[----:B------:R-:W4:Y:S02]  /*e530*/  SYNCS.PHASECHK.TRANS64.TRYWAIT P2, [R12+URZ+0x38850], R11 ;  /* 0x0388500b0c0075a7 */ /* 0x000f24000804017f */
[----:B----4-:R-:W-:Y:S05]  /*e540*/  @!P2 BRA `(.L_x_1559) ;  /* 0x00000098002ca947 */ /* 0x010fea0003800000 */
.L_x_1558:
[----:B------:R-:W-:Y:S01]  /*e550*/  R2UR UR26, R10 ;  /* 0x000000000a1a72ca */ /* 0x000fe200000e0000 */
[----:B------:R-:W-:Y:S01]  /*e560*/  WARPGROUP.ARRIVE ;  /* 0x00000000000079c5 */ /* 0x000fe20000000000 */
[----:B------:R-:W-:Y:S01]  /*e570*/  UMOV UR27, 0x40000040 ;  /* 0x40000040001b7882 */ /* 0x000fe20000000000 */
[----:B-1234-:R-:W-:Y:S01]  /*e580*/  VIADD R11, R0, 0x2 ;  /* 0x00000002000b7836 */ /* 0x01efe20000000000 */
[----:B------:R-:W-:Y:S01]  /*e590*/  UMOV UR29, 0x40000040 ;  /* 0x40000040001d7882 */ /* 0x000fe20000000000 */
[----:B------:R-:W-:Y:S01]  /*e5a0*/  VIADD R20, R10, 0x2 ;  /* 0x000000020a147836 */ /* 0x000fe20000000000 */
        /* <DEDUP_REMOVED lines=409> */
.L_x_1562:
[----:B------:R-:W-:-:S05]  /*ff40*/  IMAD.U32 R174, RZ, RZ, UR6 ;  /* 0x00000006ffae7e24 */ /* 0x000fca000f8e00ff */
[----:B------:R-:W-:-:S13]  /*ff50*/  ISETP.NE.AND P2, PT, R174, 0x1, PT ;  /* 0x00000001ae00780c */ /* 0x000fda0003f45270 */
[----:B------:R-:W2:Y:S02]  /*ff60*/  @P2 LDC.64 R10, c[0x0][0xae0] ;  /* 0x0002b800ff0a2b82 */ /* 0x000ea40000000a00 */
[----:B--2---:R-:W-:-:S05]  /*ff70*/  @P2 IMAD.HI.U32 R10, R175, R10, RZ ;  /* 0x0000000aaf0a2227 */ /* 0x004fca00078e00ff */
[----:B------:R-:W-:-:S07]  /*ff80*/  @P2 SHF.R.U32.HI R175, RZ, R11, R10 ;  /* 0x0000000bffaf2219 */ /* 0x000fce000001160a */
.L_x_1563:
[----:B------:R-:W-:Y:S05]  /*ff90*/  BSYNC B0 ;  /* 0x0000000000007941 */ /* 0x000fea0003800000 */
.L_x_1561:
[----:B------:R-:W-:-:S05]  /*ffa0*/  IMAD R10, R175, R174, -R172 ;  /* 0x000000aeaf0a7224 */ /* 0x000fca00078e0aac */
[----:B------:R-:W-:-:S04]  /*ffb0*/  IADD3 R10, -R17, R10, RZ ;  /* 0x0000000a110a7210 */ /* 0x000fc80007ffe1ff */
[----:B------:R-:W-:Y:S02]  /*ffc0*/  VIADDMNMX R173, R10, R174, R173, PT ;  /* 0x000000ae0aad7246 */ /* 0x000fe400038001ad */
[----:B------:R-:W-:-:S07]  /*ffd0*/  VIMNMX R181, R181, R10, !PT ;  /* 0x0000000ab5b57248 */ /* 0x000fce0007fe0100 */
.L_x_1560:
[----:B------:R-:W-:Y:S01]  /*ffe0*/  ISETP.GT.AND P2, PT, R8, -0x1, PT ;  /* 0xffffffff0800780c */ /* 0x000fe20003f44270 */
[----:B------:R-:W-:-:S03]  /*fff0*/  VIADD R10, R178, UR5 ;  /* 0x00000005b20a7c36 */ /* 0x000fc60008000000 */
[C---:B------:R-:W-:Y:S02]  /*10000*/  ISETP.GT.AND P3, PT, R181.reuse, RZ, P2 ;  /* 0x000000ffb500720c */ /* 0x040fe40001764270 */
[----:B------:R-:W-:Y:S02]  /*10010*/  ISETP.GT.AND P5, PT, R181, 0x1, P2 ;  /* 0x00000001b500780c */ /* 0x000fe400017a4270 */
[----:B------:R-:W-:Y:S02]  /*10020*/  ISETP.LT.OR P4, PT, R173, 0x1, P3 ;  /* 0x00000001ad00780c */ /* 0x000fe40001f81670 */
[----:B------:R-:W-:Y:S02]  /*10030*/  ISETP.GT.AND P3, PT, R181, 0x8, P2 ;  /* 0x00000008b500780c */ /* 0x000fe40001764270 */
        /* <DEDUP_REMOVED lines=32> */
[----:B------:R-:W-:Y:S01]  /*10240*/  FSEL R175, R168, -INF , !P5 ;  /* 0xff800000a8af7808 */ /* 0x000fe20006800000 */
[----:B------:R-:W-:Y:S01]  /*10250*/  VIADD R168, R178, UR4 ;  /* 0x00000004b2a87c36 */ /* 0x000fe20008000000 */
        /* <DEDUP_REMOVED lines=8> */
[--C-:B------:R-:W-:Y:S02]  /*102e0*/  IADD3 R169, R10, 0x8, R5.reuse ;  /* 0x000000080aa97810 */ /* 0x100fe40007ffe005 */
[----:B------:R-:W-:Y:S02]  /*102f0*/  IADD3 R168, R168, 0x8, R5 ;  /* 0x00000008a8a87810 */ /* 0x000fe40007ffe005 */
[----:B------:R-:W-:-:S02]  /*10300*/  FSEL R178, R170, -INF , !P5 ;  /* 0xff800000aab27808 */ /* 0x000fc40006800000 */
        /* <DEDUP_REMOVED lines=8> */
[----:B------:R-:W-:Y:S01]  /*10390*/  IMAD.U32 R170, RZ, RZ, UR6 ;  /* 0x00000006ffaa7e24 */ /* 0x000fe2000f8e00ff */
[----:B------:R-:W-:-:S04]  /*103a0*/  LOP3.LUT R171, RZ, R171, RZ, 0x33, !PT ;  /* 0x000000abffab7212 */ /* 0x000fc800078e33ff */
[----:B------:R-:W-:-:S13]  /*103b0*/  ISETP.NE.AND P3, PT, R170, 0x1, PT ;  /* 0x00000001aa00780c */ /* 0x000fda0003f65270 */
[----:B------:R-:W1:Y:S02]  /*103c0*/  @P3 LDC.64 R10, c[0x0][0xae0] ;  /* 0x0002b800ff0a3b82 */ /* 0x000e640000000a00 */
[----:B-1----:R-:W-:-:S05]  /*103d0*/  @P3 IMAD.HI.U32 R10, R171, R10, RZ ;  /* 0x0000000aab0a3227 */ /* 0x002fca00078e00ff */
[----:B------:R-:W-:-:S04]  /*103e0*/  @P3 SHF.R.U32.HI R171, RZ, R11, R10 ;  /* 0x0000000bffab3219 */ /* 0x000fc8000001160a */
[----:B------:R-:W-:Y:S01]  /*103f0*/  LOP3.LUT R171, RZ, R171, RZ, 0x33, !PT ;  /* 0x000000abffab7212 */ /* 0x000fe200078e33ff */
[----:B------:R-:W-:Y:S06]  /*10400*/  BRA `(.L_x_1567) ;  /* 0x0000000000147947 */ /* 0x000fec0003800000 */
.L_x_1566:
[----:B------:R-:W-:-:S05]  /*10410*/  IMAD.U32 R170, RZ, RZ, UR6 ;  /* 0x00000006ffaa7e24 */ /* 0x000fca000f8e00ff */
[----:B------:R-:W-:-:S13]  /*10420*/  ISETP.NE.AND P3, PT, R170, 0x1, PT ;  /* 0x00000001aa00780c */ /* 0x000fda0003f65270 */
[----:B------:R-:W1:Y:S02]  /*10430*/  @P3 LDC.64 R10, c[0x0][0xae0] ;  /* 0x0002b800ff0a3b82 */ /* 0x000e640000000a00 */
[----:B-1----:R-:W-:-:S05]  /*10440*/  @P3 IMAD.HI.U32 R10, R171, R10, RZ ;  /* 0x0000000aab0a3227 */ /* 0x002fca00078e00ff */
[----:B------:R-:W-:-:S07]  /*10450*/  @P3 SHF.R.U32.HI R171, RZ, R11, R10 ;  /* 0x0000000bffab3219 */ /* 0x000fce000001160a */
.L_x_1567:
[----:B------:R-:W-:Y:S05]  /*10460*/  BSYNC B0 ;  /* 0x0000000000007941 */ /* 0x000fea0003800000 */
.L_x_1565:
[----:B------:R-:W-:-:S04]  /*10470*/  IMAD R172, R171, R170, -R172 ;  /* 0x000000aaabac7224 */ /* 0x000fc800078e0aac */
[----:B------:R-:W-:-:S05]  /*10480*/  IMAD.IADD R172, R172, 0x1, -R17 ;  /* 0x00000001acac7824 */ /* 0x000fca00078e0a11 */
[----:B------:R-:W-:Y:S02]  /*10490*/  VIADDMNMX R169, R172, R170, R169, PT ;  /* 0x000000aaaca97246 */ /* 0x000fe400038001a9 */
[----:B------:R-:W-:-:S07]  /*104a0*/  VIMNMX R168, R168, R172, !PT ;  /* 0x000000aca8a87248 */ /* 0x000fce0007fe0100 */
.L_x_1564:
        /* <DEDUP_REMOVED lines=22> */
[----:B------:R-:W-:Y:S02]  /*10610*/  FMNMX.FTZ R20, R182, R15, !PT ;  /* 0x0000000fb6147209 */ /* 0x000fe40007810000 */
[----:B------:R-:W-:Y:S02]  /*10620*/  FMNMX.FTZ R11, R175, R10, !PT ;  /* 0x0000000aaf0b7209 */ /* 0x000fe40007810000 */
[----:B------:R-:W-:Y:S02]  /*10630*/  FSEL R152, R152, -INF , !P4 ;  /* 0xff80000098987808 */ /* 0x000fe40006000000 */
[----:B------:R-:W-:Y:S02]  /*10640*/  FMNMX.FTZ R10, R176, R11, !PT ;  /* 0x0000000bb00a7209 */ /* 0x000fe40007810000 */
[----:B------:R-:W-:-:S02]  /*10650*/  ISETP.LT.OR P5, PT, R169, 0xa, P5 ;  /* 0x0000000aa900780c */ /* 0x000fc40002fa1670 */
[----:B------:R-:W-:Y:S02]  /*10660*/  FMNMX.FTZ R11, R177, R10, !PT ;  /* 0x0000000ab10b7209 */ /* 0x000fe40007810000 */
[----:B------:R-:W-:Y:S02]  /*10670*/  ISETP.GT.AND P4, PT, R168, 0x10, P2 ;  /* 0x00000010a800780c */ /* 0x000fe40001784270 */
[----:B------:R-:W-:Y:S02]  /*10680*/  FMNMX.FTZ R10, R178, R11, !PT ;  /* 0x0000000bb20a7209 */ /* 0x000fe40007810000 */
[----:B------:R-:W-:Y:S02]  /*10690*/  FSEL R153, R153, -INF , !P5 ;  /* 0xff80000099997808 */ /* 0x000fe40006800000 */
[----:B------:R-:W-:Y:S02]  /*106a0*/  FMNMX.FTZ R11, R179, R10, !PT ;  /* 0x0000000ab30b7209 */ /* 0x000fe40007810000 */
[----:B------:R-:W-:-:S02]  /*106b0*/  ISETP.LT.OR P4, PT, R169, 0x11, P4 ;  /* 0x00000011a900780c */ /* 0x000fc40002781670 */
[----:B------:R-:W-:Y:S02]  /*106c0*/  FMNMX.FTZ R11, R180, R11, !PT ;  /* 0x0000000bb40b7209 */ /* 0x000fe40007810000 */
[----:B------:R-:W-:Y:S02]  /*106d0*/  ISETP.GT.AND P5, PT, R168, 0x11, P2 ;  /* 0x00000011a800780c */ /* 0x000fe400017a4270 */
[----:B------:R-:W-:Y:S01]  /*106e0*/  FSEL R154, R154, -INF , !P4 ;  /* 0xff8000009a9a7808 */ /* 0x000fe20006000000 */
[----:B------:R-:W1:Y:S01]  /*106f0*/  SHFL.BFLY PT, R10, R11, 0x2, 0x1f ;  /* 0x0c401f000b0a7f89 */ /* 0x000e6200000e0000 */
[C---:B------:R-:W-:Y:S02]  /*10700*/  ISETP.GT.AND P3, PT, R168.reuse, 0x18, P2 ;  /* 0x00000018a800780c */ /* 0x040fe40001764270 */
[----:B------:R-:W-:Y:S02]  /*10710*/  ISETP.LT.OR P5, PT, R169, 0x12, P5 ;  /* 0x00000012a900780c */ /* 0x000fe40002fa1670 */
[----:B------:R-:W-:-:S02]  /*10720*/  ISETP.GT.AND P4, PT, R168, 0x19, P2 ;  /* 0x00000019a800780c */ /* 0x000fc40001784270 */
[----:B------:R-:W-:Y:S02]  /*10730*/  ISETP.LT.OR P3, PT, R169, 0x19, P3 ;  /* 0x00000019a900780c */ /* 0x000fe40001f61670 */
[----:B------:R-:W-:Y:S02]  /*10740*/  FSEL R155, R155, -INF , !P5 ;  /* 0xff8000009b9b7808 */ /* 0x000fe40006800000 */
[----:B------:R-:W-:Y:S02]  /*10750*/  ISETP.GT.AND P5, PT, R168, 0x20, P2 ;  /* 0x00000020a800780c */ /* 0x000fe400017a4270 */
[----:B------:R-:W-:Y:S02]  /*10760*/  ISETP.LT.OR P4, PT, R169, 0x1a, P4 ;  /* 0x0000001aa900780c */ /* 0x000fe40002781670 */
[----:B------:R-:W-:Y:S02]  /*10770*/  FSEL R156, R156, -INF , !P3 ;  /* 0xff8000009c9c7808 */ /* 0x000fe40005800000 */
[----:B------:R-:W-:-:S02]  /*10780*/  ISETP.GT.AND P3, PT, R168, 0x21, P2 ;  /* 0x00000021a800780c */ /* 0x000fc40001764270 */
[----:B------:R-:W-:Y:S02]  /*10790*/  ISETP.LT.OR P5, PT, R169, 0x21, P5 ;  /* 0x00000021a900780c */ /* 0x000fe40002fa1670 */
[----:B------:R-:W-:Y:S02]  /*107a0*/  FSEL R157, R157, -INF , !P4 ;  /* 0xff8000009d9d7808 */ /* 0x000fe40006000000 */
[----:B------:R-:W-:Y:S02]  /*107b0*/  ISETP.GT.AND P4, PT, R168, 0x28, P2 ;  /* 0x00000028a800780c */ /* 0x000fe40001784270 */
[----:B-1----:R-:W-:Y:S02]  /*107c0*/  FMNMX.FTZ R170, R11, R10, !PT ;  /* 0x0000000a0baa7209 */ /* 0x002fe40007810000 */
[----:B------:R-:W-:Y:S02]  /*107d0*/  FMNMX.FTZ R11, R181, R20, !PT ;  /* 0x00000014b50b7209 */ /* 0x000fe40007810000 */
[----:B------:R-:W-:Y:S01]  /*107e0*/  ISETP.LT.OR P3, PT, R169, 0x22, P3 ;  /* 0x00000022a900780c */ /* 0x000fe20001f61670 */
[----:B------:R-:W1:Y:S01]  /*107f0*/  SHFL.BFLY PT, R171, R170, 0x1, 0x1f ;  /* 0x0c201f00aaab7f89 */ /* 0x000e6200000e0000 */
[----:B------:R-:W-:-:S02]  /*10800*/  FMNMX.FTZ R20, R152, R11, !PT ;  /* 0x0000000b98147209 */ /* 0x000fc40007810000 */
[----:B------:R-:W-:Y:S02]  /*10810*/  FSEL R158, R158, -INF , !P5 ;  /* 0xff8000009e9e7808 */ /* 0x000fe40006800000 */
[----:B------:R-:W-:Y:S02]  /*10820*/  FMNMX.FTZ R11, R153, R20, !PT ;  /* 0x00000014990b7209 */ /* 0x000fe40007810000 */
[----:B------:R-:W-:Y:S02]  /*10830*/  ISETP.LT.OR P4, PT, R169, 0x29, P4 ;  /* 0x00000029a900780c */ /* 0x000fe40002781670 */
[----:B------:R-:W-:Y:S02]  /*10840*/  FMNMX.FTZ R20, R154, R11, !PT ;  /* 0x0000000b9a147209 */ /* 0x000fe40007810000 */
[----:B------:R-:W-:Y:S02]  /*10850*/  FSEL R159, R159, -INF , !P3 ;  /* 0xff8000009f9f7808 */ /* 0x000fe40005800000 */
[----:B------:R-:W-:-:S02]  /*10860*/  FMNMX.FTZ R21, R155, R20, !PT ;  /* 0x000000149b157209 */ /* 0x000fc40007810000 */
[----:B------:R-:W-:Y:S02]  /*10870*/  ISETP.GT.AND P3, PT, R168, 0x29, P2 ;  /* 0x00000029a800780c */ /* 0x000fe40001764270 */
[----:B------:R-:W-:Y:S02]  /*10880*/  FMNMX.FTZ R20, R156, R21, !PT ;  /* 0x000000159c147209 */ /* 0x000fe40007810000 */
[----:B------:R-:W-:Y:S02]  /*10890*/  FSEL R160, R160, -INF , !P4 ;  /* 0xff800000a0a07808 */ /* 0x000fe40006000000 */
[----:B------:R-:W-:Y:S02]  /*108a0*/  ISETP.GT.AND P4, PT, R168, 0x30, P2 ;  /* 0x00000030a800780c */ /* 0x000fe40001784270 */
[----:B------:R-:W-:Y:S02]  /*108b0*/  ISETP.LT.OR P3, PT, R169, 0x2a, P3 ;  /* 0x0000002aa900780c */ /* 0x000fe40001f61670 */
[----:B-1----:R-:W-:-:S02]  /*108c0*/  FMNMX.FTZ R10, R170, R171, !PT ;  /* 0x000000abaa0a7209 */ /* 0x002fc40007810000 */
[----:B------:R-:W-:Y:S02]  /*108d0*/  FMNMX.FTZ R171, R157, R20, !PT ;  /* 0x000000149dab7209 */ /* 0x000fe40007810000 */
[----:B------:R-:W-:Y:S01]  /*108e0*/  ISETP.LT.OR P4, PT, R169, 0x31, P4 ;  /* 0x00000031a900780c */ /* 0x000fe20002781670 */
[----:B------:R-:W-:Y:S01]  /*108f0*/  FMUL.FTZ R11, R10, UR10 ;  /* 0x0000000a0a0b7c20 */ /* 0x000fe20008410000 */
[----:B------:R-:W-:Y:S02]  /*10900*/  FMNMX.FTZ R20, R158, R171, !PT ;  /* 0x000000ab9e147209 */ /* 0x000fe40007810000 */
[----:B------:R-:W-:Y:S02]  /*10910*/  FSEL R161, R161, -INF , !P3 ;  /* 0xff800000a1a17808 */ /* 0x000fe40005800000 */
[----:B------:R-:W-:Y:S02]  /*10920*/  FMNMX.FTZ R171, R159, R20, !PT ;  /* 0x000000149fab7209 */ /* 0x000fe40007810000 */
[----:B------:R-:W-:-:S02]  /*10930*/  ISETP.GT.AND P3, PT, R168, 0x31, P2 ;  /* 0x00000031a800780c */ /* 0x000fc40001764270 */
[----:B------:R-:W-:Y:S02]  /*10940*/  FMNMX.FTZ R170, R160, R171, !PT ;  /* 0x000000aba0aa7209 */ /* 0x000fe40007810000 */
[----:B------:R-:W-:Y:S02]  /*10950*/  FSEL R162, R162, -INF , !P4 ;  /* 0xff800000a2a27808 */ /* 0x000fe40006000000 */
[C---:B------:R-:W-:Y:S02]  /*10960*/  ISETP.GT.AND P4, PT, R168.reuse, 0x38, P2 ;  /* 0x00000038a800780c */ /* 0x040fe40001784270 */
[----:B------:R-:W-:Y:S02]  /*10970*/  ISETP.LT.OR P3, PT, R169, 0x32, P3 ;  /* 0x00000032a900780c */ /* 0x000fe40001f61670 */
[----:B------:R-:W-:Y:S02]  /*10980*/  FMNMX.FTZ R171, R161, R170, !PT ;  /* 0x000000aaa1ab7209 */ /* 0x000fe40007810000 */
[----:B------:R-:W-:-:S02]  /*10990*/  ISETP.GT.AND P2, PT, R168, 0x39, P2 ;  /* 0x00000039a800780c */ /* 0x000fc40001744270 */
[----:B------:R-:W-:Y:S02]  /*109a0*/  ISETP.LT.OR P4, PT, R169, 0x39, P4 ;  /* 0x00000039a900780c */ /* 0x000fe40002781670 */
[----:B------:R-:W-:Y:S02]  /*109b0*/  FSEL R163, R163, -INF , !P3 ;  /* 0xff800000a3a37808 */ /* 0x000fe40005800000 */
[----:B------:R-:W-:Y:S02]  /*109c0*/  FMNMX.FTZ R170, R162, R171, !PT ;  /* 0x000000aba2aa7209 */ /* 0x000fe40007810000 */
[----:B------:R-:W-:Y:S02]  /*109d0*/  FSETP.NEU.FTZ.AND P5, PT, R10, -INF , PT ;  /* 0xff8000000a00780b */ /* 0x000fe40003fbd000 */
[----:B------:R-:W-:Y:S02]  /*109e0*/  ISETP.LT.OR P2, PT, R169, 0x3a, P2 ;  /* 0x0000003aa900780c */ /* 0x000fe40001741670 */
[----:B------:R-:W-:-:S02]  /*109f0*/  FSEL R164, R164, -INF , !P4 ;  /* 0xff800000a4a47808 */ /* 0x000fc40006000000 */
[----:B------:R-:W-:Y:S02]  /*10a00*/  FMNMX.FTZ R171, R163, R170, !PT ;  /* 0x000000aaa3ab7209 */ /* 0x000fe40007810000 */
[----:B------:R-:W-:Y:S02]  /*10a10*/  FSEL R11, R11, RZ, P5 ;  /* 0x000000ff0b0b7208 */ /* 0x000fe40002800000 */
[----:B------:R-:W-:Y:S02]  /*10a20*/  FSEL R165, R165, -INF , !P2 ;  /* 0xff800000a5a57808 */ /* 0x000fe40005000000 */
[----:B------:R-:W-:Y:S01]  /*10a30*/  FMNMX.FTZ R170, R164, R171, !PT ;  /* 0x000000aba4aa7209 */ /* 0x000fe20007810000 */
[--C-:B------:R-:W-:Y:S01]  /*10a40*/  FFMA.FTZ R196, R196, UR10, -R11.reuse ;  /* 0x0000000ac4c47c23 */ /* 0x100fe2000801080b */
[--C-:B------:R-:W-:Y:S01]  /*10a50*/  FFMA.FTZ R183, R167, UR10, -R11.reuse ;  /* 0x0000000aa7b77c23 */ /* 0x100fe2000801080b */
[--C-:B------:R-:W-:Y:S01]  /*10a60*/  FFMA.FTZ R21, R174, UR10, -R11.reuse ;  /* 0x0000000aae157c23 */ /* 0x100fe2000801080b */
[----:B------:R-:W-:Y:S01]  /*10a70*/  FMNMX.FTZ R195, R165, R170, !PT ;  /* 0x000000aaa5c37209 */ /* 0x000fe20007810000 */
[----:B------:R1:W-:Y:S01]  /*10a80*/  MUFU.EX2 R20, R196 ;  /* 0x000000c400147308 */ /* 0x0003e20000000800 */
        /* <DEDUP_REMOVED lines=13> */
[----:B------:R-:W-:Y:S01]  /*10b60*/  FFMA.FTZ R180, R180, UR10, -R11 ;  /* 0x0000000ab4b47c23 */ /* 0x000fe2000801080b */
[----:B------:R-:W-:Y:S01]  /*10b70*/  FSEL R166, R10, RZ, P5 ;  /* 0x000000ff0aa67208 */ /* 0x000fe20002800000 */
[----:B------:R2:W-:Y:S01]  /*10b80*/  MUFU.EX2 R170, R199 ;  /* 0x000000c700aa7308 */ /* 0x0005e20000000800 */
[----:B------:R-:W-:-:S02]  /*10b90*/  IADD3 R198, -R22, RZ, RZ ;  /* 0x000000ff16c67210 */ /* 0x000fc40007ffe1ff */
[----:B------:R-:W-:Y:S01]  /*10ba0*/  @!P1 PRMT R12, RZ, 0x654, R12 ;  /* 0x00000654ff0c9816 */ /* 0x000fe2000000000c */
[----:B------:R-:W-:-:S04]  /*10bb0*/  FADD.FTZ R166, -R166, R13 ;  /* 0x0000000da6a67221 */ /* 0x000fc80000010100 */
[----:B------:R-:W-:Y:S01]  /*10bc0*/  FMUL.FTZ R166, R166, UR10 ;  /* 0x0000000aa6a67c20 */ /* 0x000fe20008410000 */
[----:B------:R-:W3:Y:S01]  /*10bd0*/  MUFU.EX2 R21, R21 ;  /* 0x0000001500157308 */ /* 0x000ee20000000800 */
[----:B-1----:R-:W-:-:S07]  /*10be0*/  FMNMX.FTZ R196, R195, R196, !PT ;  /* 0x000000c4c3c47209 */ /* 0x002fce0007810000 */
[----:B------:R-:W-:Y:S01]  /*10bf0*/  MUFU.EX2 R168, R168 ;  /* 0x000000a800a87308 */ /* 0x000fe20000000800 */
[----:B------:R-:W-:Y:S01]  /*10c00*/  IMAD R195, R2, 0x1000, R18 ;  /* 0x0000100002c37824 */ /* 0x000fe200078e0212 */
[----:B------:R-:W1:Y:S03]  /*10c10*/  SHFL.BFLY PT, R167, R196, 0x1, 0x1f ;  /* 0x0c201f00c4a77f89 */ /* 0x000e6600000e0000 */
[C---:B------:R-:W-:Y:S01]  /*10c20*/  VIADD R209, R195.reuse, 0x80 ;  /* 0x00000080c3d17836 */ /* 0x040fe20000000000 */
[----:B------:R-:W-:Y:S02]  /*10c30*/  R2UR UR6, R195 ;  /* 0x00000000c30672ca */ /* 0x000fe400000e0000 */
[----:B------:R-:W-:Y:S08]  /*10c40*/  MUFU.EX2 R169, R169 ;  /* 0x000000a900a97308 */ /* 0x000ff00000000800 */
[----:B------:R-:W-:Y:S08]  /*10c50*/  MUFU.EX2 R171, R171 ;  /* 0x000000ab00ab7308 */ /* 0x000ff00000000800 */
[----:B------:R-:W-:Y:S01]  /*10c60*/  MUFU.EX2 R172, R172 ;  /* 0x000000ac00ac7308 */ /* 0x000fe20000000800 */
[----:B-1----:R-:W-:-:S04]  /*10c70*/  FMNMX.FTZ R11, R196, R167, !PT ;  /* 0x000000a7c40b7209 */ /* 0x002fc80007810000 */
[C---:B------:R-:W-:Y:S01]  /*10c80*/  FSETP.NEU.FTZ.AND P2, PT, R11.reuse, -INF , PT ;  /* 0xff8000000b00780b */ /* 0x040fe20003f5d000 */
[----:B------:R-:W-:Y:S02]  /*10c90*/  FMUL.FTZ R167, R11, UR10 ;  /* 0x0000000a0ba77c20 */ /* 0x000fe40008410000 */
[----:B------:R-:W1:Y:S03]  /*10ca0*/  MUFU.EX2 R196, R166 ;  /* 0x000000a600c47308 */ /* 0x000e660000000800 */
[----:B------:R-:W-:-:S05]  /*10cb0*/  FSEL R167, R167, RZ, P2 ;  /* 0x000000ffa7a77208 */ /* 0x000fca0001000000 */
[----:B------:R-:W4:Y:S01]  /*10cc0*/  MUFU.EX2 R173, R173 ;  /* 0x000000ad00ad7308 */ /* 0x000f220000000800 */
[--C-:B------:R-:W-:Y:S01]  /*10cd0*/  FFMA.FTZ R13, R181, UR10, -R167.reuse ;  /* 0x0000000ab50d7c23 */ /* 0x100fe200080108a7 */
        /* <DEDUP_REMOVED lines=12> */
[--C-:B--2---:R-:W-:Y:S01]  /*10da0*/  FFMA.FTZ R199, R161, UR10, -R167.reuse ;  /* 0x0000000aa1c77c23 */ /* 0x104fe200080108a7 */
[--C-:B------:R-:W-:Y:S01]  /*10db0*/  FFMA.FTZ R154, R154, UR10, -R167.reuse ;  /* 0x0000000a9a9a7c23 */ /* 0x100fe200080108a7 */
[--C-:B------:R-:W-:Y:S01]  /*10dc0*/  FFMA.FTZ R155, R156, UR10, -R167.reuse ;  /* 0x0000000a9c9b7c23 */ /* 0x100fe200080108a7 */
[----:B------:R-:W-:Y:S01]  /*10dd0*/  FFMA.FTZ R201, R162, UR10, -R167 ;  /* 0x0000000aa2c97c23 */ /* 0x000fe200080108a7 */
[----:B------:R-:W2:Y:S01]  /*10de0*/  MUFU.EX2 R15, R15 ;  /* 0x0000000f000f7308 */ /* 0x000ea20000000800 */
[----:B------:R-:W-:-:S02]  /*10df0*/  @!P2 IMAD R14, R14, 0x40, R19 ;  /* 0x000000400e0ea824 */ /* 0x000fc400078e0213 */
[--C-:B------:R-:W-:Y:S01]  /*10e00*/  FFMA.FTZ R202, R163, UR10, -R167.reuse ;  /* 0x0000000aa3ca7c23 */ /* 0x100fe200080108a7 */
[--C-:B------:R-:W-:Y:S01]  /*10e10*/  FFMA.FTZ R203, R164, UR10, -R167.reuse ;  /* 0x0000000aa4cb7c23 */ /* 0x100fe200080108a7 */
[----:B------:R-:W-:Y:S01]  /*10e20*/  FFMA.FTZ R204, R165, UR10, -R167 ;  /* 0x0000000aa5cc7c23 */ /* 0x000fe200080108a7 */
[----:B---3--:R-:W-:Y:S01]  /*10e30*/  F2FP.F16.F32.PACK_AB R152, R20, R21 ;  /* 0x000000151498723e */ /* 0x008fe200000000ff */
[----:B-1----:R-:W-:Y:S01]  /*10e40*/  FMUL.FTZ R24, R24, R196 ;  /* 0x000000c418187220 */ /* 0x002fe20000410000 */
[----:B------:R-:W-:Y:S01]  /*10e50*/  @!P2 LEA R153, R14, UR36, 0x2 ;  /* 0x000000240e99ac11 */ /* 0x000fe2000f8e10ff */
[----:B------:R-:W-:Y:S01]  /*10e60*/  MUFU.EX2 R182, R182 ;  /* 0x000000b600b67308 */ /* 0x000fe20000000800 */
[----:B------:R-:W-:Y:S01]  /*10e70*/  F2FP.F16.F32.PACK_AB R156, R171, R170 ;  /* 0x000000aaab9c723e */ /* 0x000fe200000000ff */
[----:B------:R-:W-:Y:S01]  /*10e80*/  FMUL.FTZ R25, R25, R196 ;  /* 0x000000c419197220 */ /* 0x000fe20000410000 */
[----:B----4-:R-:W-:Y:S01]  /*10e90*/  F2FP.F16.F32.PACK_AB R158, R173, R172 ;  /* 0x000000acad9e723e */ /* 0x010fe200000000ff */
[----:B------:R-:W-:Y:S01]  /*10ea0*/  @!P2 STS [R153+0x38400], R196 ;  /* 0x038400c49900a388 */ /* 0x000fe20000000800 */
[-C--:B------:R-:W-:Y:S01]  /*10eb0*/  FMUL.FTZ R28, R28, R196.reuse ;  /* 0x000000c41c1c7220 */ /* 0x080fe20000410000 */
[-C--:B------:R-:W-:Y:S01]  /*10ec0*/  FMUL.FTZ R29, R29, R196.reuse ;  /* 0x000000c41d1d7220 */ /* 0x080fe20000410000 */
[-C--:B------:R-:W-:Y:S01]  /*10ed0*/  FMUL.FTZ R32, R32, R196.reuse ;  /* 0x000000c420207220 */ /* 0x080fe20000410000 */
[----:B------:R-:W1:Y:S01]  /*10ee0*/  MUFU.EX2 R13, R13 ;  /* 0x0000000d000d7308 */ /* 0x000e620000000800 */
[----:B--2---:R1:W-:Y:S01]  /*10ef0*/  @!P2 STS [R153+0x38420], R15 ;  /* 0x0384200f9900a388 */ /* 0x0043e20000000800 */
        /* <DEDUP_REMOVED lines=48> */
[----:B------:R-:W-:Y:S01]  /*11200*/  BAR.SYNC.DEFER_BLOCKING 0xf, 0x100 ;  /* 0x03c4000000007b1d */ /* 0x000fe20000010000 */
[----:B---3--:R-:W-:Y:S01]  /*11210*/  F2FP.F16.F32.PACK_AB R157, R197, R14 ;  /* 0x0000000ec59d723e */ /* 0x008fe200000000ff */
        /* <DEDUP_REMOVED lines=23> */
[----:B------:R-:W-:Y:S01]  /*11390*/  FMUL.FTZ R149, R149, R196 ;  /* 0x000000c495957220 */ /* 0x000fe20000410000 */
        /* <DEDUP_REMOVED lines=79> */
[----:B------:R2:W-:Y:S01]  /*11890*/  STSM.16.M88.4 [R23+0x36400], R152 ;  /* 0x0364009817007844 */ /* 0x0005e20000000200 */
[----:B------:R-:W-:Y:S01]  /*118a0*/  FFMA.FTZ R21, R196, R6, R21 ;  /* 0x00000006c4157223 */ /* 0x000fe20000010015 */
[----:B------:R-:W-:Y:S01]  /*118b0*/  FFMA.FTZ R182, R15, R7, R182 ;  /* 0x000000070fb67223 */ /* 0x000fe200000100b6 */
[----:B------:R-:W-:Y:S01]  /*118c0*/  ISETP.GT.AND P2, PT, R8, UR37, PT ;  /* 0x0000002508007c0c */ /* 0x000fe2000bf44270 */
[----:B------:R2:W-:Y:S01]  /*118d0*/  STSM.16.M88.4 [R184], R156 ;  /* 0x0000009cb8007844 */ /* 0x0005e20000000200 */
[----:B------:R-:W3:Y:S01]  /*118e0*/  MUFU.EX2 R202, R202 ;  /* 0x000000ca00ca7308 */ /* 0x000ee20000000800 */
[----:B-1----:R-:W-:Y:S01]  /*118f0*/  F2FP.F16.F32.PACK_AB R166, R180, R179 ;  /* 0x000000b3b4a6723e */ /* 0x002fe200000000ff */
[----:B------:R-:W-:Y:S01]  /*11900*/  FADD.FTZ R21, R20, R21 ;  /* 0x0000001514157221 */ /* 0x000fe20000010000 */
[----:B------:R2:W-:Y:S01]  /*11910*/  STSM.16.M88.4 [R186], R160 ;  /* 0x000000a0ba007844 */ /* 0x0005e20000000200 */
[----:B------:R-:W-:Y:S01]  /*11920*/  FADD.FTZ R182, R13, R182 ;  /* 0x000000b60db67221 */ /* 0x000fe20000010000 */
[----:B------:R-:W-:-:S02]  /*11930*/  IMAD.MOV.U32 R13, RZ, RZ, R10 ;  /* 0x000000ffff0d7224 */ /* 0x000fc400078e000a */
[----:B------:R-:W-:Y:S01]  /*11940*/  FADD.FTZ R168, R168, R21 ;  /* 0x00000015a8a87221 */ /* 0x000fe20000010000 */
[----:B------:R-:W-:Y:S01]  /*11950*/  IMAD.MOV.U32 R15, RZ, RZ, R11 ;  /* 0x000000ffff0f7224 */ /* 0x000fe200078e000b */
[----:B------:R-:W-:Y:S01]  /*11960*/  MUFU.EX2 R203, R203 ;  /* 0x000000cb00cb7308 */ /* 0x000fe20000000800 */
[----:B------:R-:W-:Y:S01]  /*11970*/  FADD.FTZ R181, R181, R182 ;  /* 0x000000b6b5b57221 */ /* 0x000fe20000010000 */
[----:B------:R-:W-:-:S03]  /*11980*/  FADD.FTZ R169, R169, R168 ;  /* 0x000000a8a9a97221 */ /* 0x000fc60000010000 */
[----:B------:R-:W-:Y:S01]  /*11990*/  FADD.FTZ R181, R198, R181 ;  /* 0x000000b5c6b57221 */ /* 0x000fe20000010000 */
[----:B------:R-:W-:Y:S02]  /*119a0*/  FADD.FTZ R170, R170, R169 ;  /* 0x000000a9aaaa7221 */ /* 0x000fe40000010000 */
[----:B------:R-:W1:Y:S01]  /*119b0*/  MUFU.EX2 R204, R204 ;  /* 0x000000cc00cc7308 */ /* 0x000e620000000800 */
[----:B---3--:R-:W-:Y:S01]  /*119c0*/  F2FP.F16.F32.PACK_AB R165, R202, R201 ;  /* 0x000000c9caa5723e */ /* 0x008fe200000000ff */
[----:B------:R-:W-:Y:S01]  /*119d0*/  FADD.FTZ R14, R14, R181 ;  /* 0x000000b50e0e7221 */ /* 0x000fe20000010000 */
[----:B------:R-:W-:-:S03]  /*119e0*/  FADD.FTZ R171, R171, R170 ;  /* 0x000000aaabab7221 */ /* 0x000fc60000010000 */
[----:B------:R-:W-:Y:S01]  /*119f0*/  FADD.FTZ R197, R197, R14 ;  /* 0x0000000ec5c57221 */ /* 0x000fe20000010000 */
[----:B------:R-:W-:Y:S01]  /*11a00*/  FADD.FTZ R172, R172, R171 ;  /* 0x000000abacac7221 */ /* 0x000fe20000010000 */
[----:B------:R-:W-:Y:S02]  /*11a10*/  IMAD.MOV.U32 R14, RZ, RZ, R2 ;  /* 0x000000ffff0e7224 */ /* 0x000fe400078e0002 */
[----:B------:R-:W-:Y:S01]  /*11a20*/  FADD.FTZ R208, R208, R197 ;  /* 0x000000c5d0d07221 */ /* 0x000fe20000010000 */
[----:B------:R-:W-:-:S03]  /*11a30*/  FADD.FTZ R173, R173, R172 ;  /* 0x000000acadad7221 */ /* 0x000fc60000010000 */
[----:B------:R-:W-:Y:S01]  /*11a40*/  FADD.FTZ R207, R207, R208 ;  /* 0x000000d0cfcf7221 */ /* 0x000fe20000010000 */
[----:B------:R-:W-:Y:S01]  /*11a50*/  FADD.FTZ R174, R174, R173 ;  /* 0x000000adaeae7221 */ /* 0x000fe20000010000 */
[----:B-1----:R-:W-:Y:S02]  /*11a60*/  F2FP.F16.F32.PACK_AB R167, R204, R203 ;  /* 0x000000cbcca7723e */ /* 0x002fe400000000ff */
        /* <DEDUP_REMOVED lines=10> */
[C---:B------:R-:W-:Y:S02]  /*11b10*/  VIADD R209, R195.reuse, 0x100 ;  /* 0x00000100c3d17836 */ /* 0x040fe40000000000 */
[----:B------:R-:W-:Y:S01]  /*11b20*/  FADD.FTZ R176, R176, R175 ;  /* 0x000000afb0b07221 */ /* 0x000fe20000010000 */
[----:B------:R-:W-:Y:S02]  /*11b30*/  VIADD R195, R195, 0x180 ;  /* 0x00000180c3c37836 */ /* 0x000fe40000000000 */
[----:B------:R-:W-:Y:S01]  /*11b40*/  FADD.FTZ R200, R199, R200 ;  /* 0x000000c8c7c87221 */ /* 0x000fe20000010000 */
[----:B------:R-:W-:-:S03]  /*11b50*/  FADD.FTZ R177, R177, R176 ;  /* 0x000000b0b1b17221 */ /* 0x000fc60000010000 */
[----:B------:R-:W-:Y:S01]  /*11b60*/  FADD.FTZ R201, R201, R200 ;  /* 0x000000c8c9c97221 */ /* 0x000fe20000010000 */
[----:B------:R-:W-:-:S03]  /*11b70*/  FADD.FTZ R178, R178, R177 ;  /* 0x000000b1b2b27221 */ /* 0x000fc60000010000 */
[----:B------:R-:W-:Y:S01]  /*11b80*/  FADD.FTZ R202, R202, R201 ;  /* 0x000000c9caca7221 */ /* 0x000fe20000010000 */
[----:B------:R-:W-:-:S03]  /*11b90*/  FADD.FTZ R179, R179, R178 ;  /* 0x000000b2b3b37221 */ /* 0x000fc60000010000 */
[----:B------:R-:W-:Y:S01]  /*11ba0*/  FADD.FTZ R7, R203, R202 ;  /* 0x000000cacb077221 */ /* 0x000fe20000010000 */
[----:B------:R-:W-:-:S03]  /*11bb0*/  FADD.FTZ R6, R180, R179 ;  /* 0x000000b3b4067221 */ /* 0x000fc60000010000 */
[----:B------:R-:W-:Y:S01]  /*11bc0*/  FADD.FTZ R7, R204, R7 ;  /* 0x00000007cc077221 */ /* 0x000fe20000010000 */
[----:B------:R-:W-:Y:S02]  /*11bd0*/  WARPGROUP.DEPBAR.LE gsb0, 0x0 ;  /* 0x00008000000079c5 */ /* 0x000fe40000010000 */
[----:B------:R-:W-:-:S06]  /*11be0*/  WARPGROUP.ARRIVE ;  /* 0x00000000000079c5 */ /* 0x000fcc0000000000 */
        /* <DEDUP_REMOVED lines=23> */
[----:B-1----:R-:W-:-:S05]  /*11d60*/  VIADD R12, R8, 0xffffffff ;  /* 0xffffffff080c7836 */ /* 0x002fca0000000000 */
[----:B------:R-:W-:Y:S01]  /*11d70*/  MOV R8, R12 ;  /* 0x0000000c00087202 */ /* 0x000fe20000000f00 */
[----:B--2---:R-:W-:Y:S06]  /*11d80*/  @P2 BRA `(.L_x_1568) ;  /* 0xffffffc4003c2947 */ /* 0x004fec000383ffff */
.L_x_1551:
[----:B------:R-:W1:Y:S01]  /*11d90*/  SHFL.BFLY PT, R3, R6, 0x2, 0x1f ;  /* 0x0c401f0006037f89 */ /* 0x000e6200000e0000 */
[----:B------:R-:W-:Y:S01]  /*11da0*/  IMAD.MOV.U32 R9, RZ, RZ, RZ ;  /* 0x000000ffff097224 */ /* 0x000fe200078e00ff */
[----:B------:R-:W-:Y:S01]  /*11db0*/  UIADD3 UR46, UR46, 0x1, URZ ;  /* 0x000000012e2e7890 */ /* 0x000fe2000fffe03f */
[----:B------:R-:W-:Y:S01]  /*11dc0*/  IMAD.U32 R13, RZ, RZ, UR10 ;  /* 0x0000000aff0d7e24 */ /* 0x000fe2000f8e00ff */
[----:B------:R-:W2:Y:S01]  /*11dd0*/  SHFL.BFLY PT, R4, R7, 0x2, 0x1f ;  /* 0x0c401f0007047f89 */ /* 0x000ea200000e0000 */
[----:B------:R-:W-:Y:S01]  /*11de0*/  IMAD.MOV.U32 R18, RZ, RZ, -0x800000 ;  /* 0xff800000ff127424 */ /* 0x000fe200078e00ff */
[----:B------:R-:W-:Y:S08]  /*11df0*/  BAR.ARV 0x8, 0xa0 ;  /* 0x0202800000007b1d */ /* 0x000ff00000002000 */
[----:B------:R-:W-:Y:S01]  /*11e00*/  BAR.SYNC.DEFER_BLOCKING 0xf, 0x100 ;  /* 0x03c4000000007b1d */ /* 0x000fe20000010000 */
[----:B-1----:R-:W-:Y:S01]  /*11e10*/  FADD.FTZ R3, R3, R6 ;  /* 0x0000000603037221 */ /* 0x002fe20000010000 */
[----:B--2---:R-:W-:-:S04]  /*11e20*/  FADD.FTZ R5, R4, R7 ;  /* 0x0000000704057221 */ /* 0x004fc80000010000 */
[----:B------:R-:W1:Y:S01]  /*11e30*/  SHFL.BFLY PT, R0, R3, 0x1, 0x1f ;  /* 0x0c201f0003007f89 */ /* 0x000e6200000e0000 */
[----:B------:R-:W-:Y:S02]  /*11e40*/  VIADD R4, R2, 0x1 ;  /* 0x0000000102047836 */ /* 0x000fe40000000000 */
[----:B------:R-:W-:Y:S01]  /*11e50*/  IMAD.U32 R7, RZ, RZ, UR10 ;  /* 0x0000000aff077e24 */ /* 0x000fe2000f8e00ff */
[----:B------:R-:W2:Y:S02]  /*11e60*/  SHFL.BFLY PT, R8, R5, 0x1, 0x1f ;  /* 0x0c201f0005087f89 */ /* 0x000ea400000e0000 */
[----:B------:R-:W-:Y:S01]  /*11e70*/  ISETP.NE.AND P1, PT, R4, 0x2, PT ;  /* 0x000000020400780c */ /* 0x000fe20003f25270 */
[----:B-1----:R-:W-:Y:S01]  /*11e80*/  FADD.FTZ R12, R3, R0 ;  /* 0x00000000030c7221 */ /* 0x002fe20000010000 */
[----:B------:R-:W-:Y:S02]  /*11e90*/  IMAD.MOV R0, RZ, RZ, -R22 ;  /* 0x000000ffff007224 */ /* 0x000fe400078e0a16 */
[----:B------:R-:W-:Y:S01]  /*11ea0*/  SEL R3, RZ, 0x1, P1 ;  /* 0x00000001ff037807 */ /* 0x000fe20000800000 */
[----:B--2---:R-:W-:Y:S01]  /*11eb0*/  FADD.FTZ R8, R5, R8 ;  /* 0x0000000805087221 */ /* 0x004fe20000010000 */
[----:B------:R-:W-:-:S02]  /*11ec0*/  FSETP.NE.FTZ.AND P2, PT, R12, RZ, PT ;  /* 0x000000ff0c00720b */ /* 0x000fc40003f55000 */
[----:B------:R-:W-:Y:S01]  /*11ed0*/  ISETP.NE.AND P0, PT, R17, R0, PT ;  /* 0x000000001100720c */ /* 0x000fe20003f05270 */
[----:B------:R-:W-:Y:S01]  /*11ee0*/  IMAD.MOV.U32 R0, RZ, RZ, RZ ;  /* 0x000000ffff007224 */ /* 0x000fe200078e00ff */
[----:B------:R-:W-:Y:S02]  /*11ef0*/  FSETP.NE.FTZ.AND P3, PT, R8, RZ, PT ;  /* 0x000000ff0800720b */ /* 0x000fe40003f75000 */
[----:B------:R-:W-:Y:S01]  /*11f00*/  LOP3.LUT R16, R16, R3, RZ, 0x3c, !PT ;  /* 0x0000000310107212 */ /* 0x000fe200078e3cff */
[----:B------:R-:W-:-:S06]  /*11f10*/  IMAD.MOV.U32 R3, RZ, RZ, -0x800000 ;  /* 0xff800000ff037424 */ /* 0x000fcc00078e00ff */
[----:B------:R-:W1:Y:S01]  /*11f20*/  @P2 MUFU.RCP R9, R12 ;  /* 0x0000000c00092308 */ /* 0x000e620000001000 */
[----:B------:R-:W-:Y:S01]  /*11f30*/  @P2 FMUL.FTZ R13, R13, 0.69314718246459960938 ;  /* 0x3f3172180d0d2820 */ /* 0x000fe20000410000 */
[----:B------:R-:W-:-:S04]  /*11f40*/  @!P0 LEA R2, R2, R19, 0x6 ;  /* 0x0000001302028211 */ /* 0x000fc800078e30ff */
[----:B------:R-:W-:Y:S02]  /*11f50*/  @!P0 LEA R5, R2, UR36, 0x2 ;  /* 0x0000002402058c11 */ /* 0x000fe4000f8e10ff */
        /* <DEDUP_REMOVED lines=69> */
[----:B---3--:R-:W-:Y:S01]  /*123b0*/  @P2 FMUL.FTZ R2, R2, 0.69314718246459960938 ;  /* 0x3f31721802022820 */ /* 0x008fe20000410000 */
[----:B-1----:R-:W-:Y:S01]  /*123c0*/  @P3 FMUL.FTZ R9, R7, 0.69314718246459960938 ;  /* 0x3f31721807093820 */ /* 0x002fe20000410000 */
[----:B----4-:R-:W-:Y:S01]  /*123d0*/  @P3 FMUL.FTZ R8, R8, 0.69314718246459960938 ;  /* 0x3f31721808083820 */ /* 0x010fe20000410000 */
[-C--:B--2---:R-:W-:Y:S01]  /*123e0*/  FMUL.FTZ R5, R26, R0.reuse ;  /* 0x000000001a057220 */ /* 0x084fe20000410000 */
[----:B------:R-:W-:Y:S01]  /*123f0*/  FMUL.FTZ R7, R30, R0 ;  /* 0x000000001e077220 */ /* 0x000fe20000410000 */
[----:B------:R-:W-:Y:S01]  /*12400*/  @P2 FFMA.FTZ R3, R13, R10, R2 ;  /* 0x0000000a0d032223 */ /* 0x000fe20000010002 */
        /* <DEDUP_REMOVED lines=66> */
.L_x_1489:
        /* <DEDUP_REMOVED lines=26> */
[----:B------:R-:W-:Y:S01]  /*129d0*/  F2FP.F16.F32.PACK_AB R51, R55, R54 ;  /* 0x000000363733723e */ /* 0x000fe200000000ff */
[----:B------:R-:W-:Y:S01]  /*129e0*/  IMAD.U32 R123, RZ, RZ, UR7 ;  /* 0x00000007ff7b7e24 */ /* 0x000fe2000f8e00ff */
[----:B------:R-:W-:-:S02]  /*129f0*/  F2FP.F16.F32.PACK_AB R57, R59, R58 ;  /* 0x0000003a3b39723e */ /* 0x000fc400000000ff */
[----:B------:R-:W-:Y:S01]  /*12a00*/  F2FP.F16.F32.PACK_AB R64, R65, R64 ;  /* 0x000000404140723e */ /* 0x000fe200000000ff */
[----:B------:R-:W-:Y:S01]  /*12a10*/  IMAD.WIDE R122, R193, 0x2, R122 ;  /* 0x00000002c17a7825 */ /* 0x000fe200078e027a */
[----:B------:R-:W-:Y:S02]  /*12a20*/  F2FP.F16.F32.PACK_AB R58, R61, R60 ;  /* 0x0000003c3d3a723e */ /* 0x000fe400000000ff */
[----:B------:R-:W-:Y:S02]  /*12a30*/  F2FP.F16.F32.PACK_AB R59, R63, R62 ;  /* 0x0000003e3f3b723e */ /* 0x000fe400000000ff */
[C---:B------:R-:W-:Y:S02]  /*12a40*/  IADD3 R175, P3, R122.reuse, 0x40, RZ ;  /* 0x000000407aaf7810 */ /* 0x040fe40007f7e0ff */
[----:B------:R-:W-:Y:S02]  /*12a50*/  IADD3 R173, P2, R122, 0x20, RZ ;  /* 0x000000207aad7810 */ /* 0x000fe40007f5e0ff */
[----:B------:R-:W-:-:S02]  /*12a60*/  LOP3.LUT R4, R175, 0x380, RZ, 0xc0, !PT ;  /* 0x00000380af047812 */ /* 0x000fc400078ec0ff */
[----:B------:R-:W-:Y:S01]  /*12a70*/  IADD3 R183, P1, R122, 0x2040, RZ ;  /* 0x000020407ab77810 */ /* 0x000fe20007f3e0ff */
[--C-:B------:R-:W-:Y:S01]  /*12a80*/  IMAD.X R9, RZ, RZ, R123.reuse, P2 ;  /* 0x000000ffff097224 */ /* 0x100fe200010e067b */
[----:B------:R-:W-:Y:S02]  /*12a90*/  SHF.R.U64 R4, R4, 0x3, RZ ;  /* 0x0000000304047819 */ /* 0x000fe400000012ff */
[----:B------:R-:W-:Y:S01]  /*12aa0*/  LOP3.LUT R0, R173, 0x380, RZ, 0xc0, !PT ;  /* 0x00000380ad007812 */ /* 0x000fe200078ec0ff */
[--C-:B------:R-:W-:Y:S01]  /*12ab0*/  IMAD.X R25, RZ, RZ, R123.reuse, P1 ;  /* 0x000000ffff197224 */ /* 0x100fe200008e067b */
[----:B------:R-:W-:Y:S02]  /*12ac0*/  IADD3 R179, P5, R122, 0x2000, RZ ;  /* 0x000020007ab37810 */ /* 0x000fe40007fbe0ff */
[----:B------:R-:W-:Y:S02]  /*12ad0*/  LOP3.LUT R10, R4, R175, RZ, 0x3c, !PT ;  /* 0x000000af040a7212 */ /* 0x000fe400078e3cff */
[----:B------:R-:W-:Y:S01]  /*12ae0*/  SHF.R.U64 R0, R0, 0x3, RZ ;  /* 0x0000000300007819 */ /* 0x000fe200000012ff */
[----:B------:R-:W-:Y:S01]  /*12af0*/  IMAD.X R15, RZ, RZ, R123, P5 ;  /* 0x000000ffff0f7224 */ /* 0x000fe200028e067b */
[----:B------:R-:W-:-:S02]  /*12b00*/  LOP3.LUT R4, R183, 0x380, RZ, 0xc0, !PT ;  /* 0x00000380b7047812 */ /* 0x000fc400078ec0ff */
[C---:B------:R-:W-:Y:S02]  /*12b10*/  IADD3 R177, P4, R122.reuse, 0x60, RZ ;  /* 0x000000607ab17810 */ /* 0x040fe40007f9e0ff */
[----:B------:R-:W-:Y:S02]  /*12b20*/  IADD3 R181, P6, R122, 0x2020, RZ ;  /* 0x000020207ab57810 */ /* 0x000fe40007fde0ff */
[----:B------:R-:W-:Y:S01]  /*12b30*/  LOP3.LUT R8, R0, R173, RZ, 0x3c, !PT ;  /* 0x000000ad00087212 */ /* 0x000fe200078e3cff */
[--C-:B------:R-:W-:Y:S01]  /*12b40*/  IMAD.X R13, RZ, RZ, R123.reuse, P4 ;  /* 0x000000ffff0d7224 */ /* 0x100fe200020e067b */
[----:B------:R-:W-:Y:S01]  /*12b50*/  SHF.R.U64 R4, R4, 0x3, RZ ;  /* 0x0000000304047819 */ /* 0x000fe200000012ff */
[----:B------:R-:W-:Y:S01]  /*12b60*/  IMAD.X R21, RZ, RZ, R123, P6 ;  /* 0x000000ffff157224 */ /* 0x000fe200030e067b */
[----:B------:R-:W-:Y:S02]  /*12b70*/  IADD3 R201, P5, R122, 0x4040, RZ ;  /* 0x000040407ac97810 */ /* 0x000fe40007fbe0ff */
[----:B------:R-:W-:-:S02]  /*12b80*/  LOP3.LUT R0, R181, 0x380, RZ, 0xc0, !PT ;  /* 0x00000380b5007812 */ /* 0x000fc400078ec0ff */
[C---:B------:R-:W-:Y:S02]  /*12b90*/  LOP3.LUT R107, R122.reuse, 0x380, RZ, 0xc0, !PT ;  /* 0x000003807a6b7812 */ /* 0x040fe400078ec0ff */
[----:B------:R-:W-:Y:S02]  /*12ba0*/  IADD3.X R11, RZ, R123, RZ, P3, !PT ;  /* 0x0000007bff0b7210 */ /* 0x000fe40001ffe4ff */
[C---:B------:R-:W-:Y:S02]  /*12bb0*/  IADD3 R195, P2, R122.reuse, 0x2060, RZ ;  /* 0x000020607ac37810 */ /* 0x040fe40007f5e0ff */
[C---:B------:R-:W-:Y:S02]  /*12bc0*/  IADD3 R197, P3, R122.reuse, 0x4000, RZ ;  /* 0x000040007ac57810 */ /* 0x040fe40007f7e0ff */
[----:B------:R-:W-:Y:S01]  /*12bd0*/  IADD3 R199, P4, R122, 0x4020, RZ ;  /* 0x000040207ac77810 */ /* 0x000fe20007f9e0ff */
[--C-:B------:R-:W-:Y:S01]  /*12be0*/  IMAD.X R29, RZ, RZ, R123.reuse, P2 ;  /* 0x000000ffff1d7224 */ /* 0x100fe200010e067b */
[----:B------:R-:W-:Y:S01]  /*12bf0*/  LOP3.LUT R24, R4, R183, RZ, 0x3c, !PT ;  /* 0x000000b704187212 */ /* 0x000fe200078e3cff */
[--C-:B------:R-:W-:Y:S01]  /*12c00*/  IMAD.X R91, RZ, RZ, R123.reuse, P3 ;  /* 0x000000ffff5b7224 */ /* 0x100fe200018e067b */
[----:B------:R-:W-:Y:S01]  /*12c10*/  SHF.R.U64 R0, R0, 0x3, RZ ;  /* 0x0000000300007819 */ /* 0x000fe200000012ff */
[----:B------:R-:W-:Y:S01]  /*12c20*/  IMAD.X R95, RZ, RZ, R123, P4 ;  /* 0x000000ffff5f7224 */ /* 0x000fe200020e067b */
[----:B------:R-:W-:-:S02]  /*12c30*/  LOP3.LUT R4, R201, 0x380, RZ, 0xc0, !PT ;  /* 0x00000380c9047812 */ /* 0x000fc400078ec0ff */
[----:B------:R-:W-:Y:S02]  /*12c40*/  SHF.R.U64 R107, R107, 0x3, RZ ;  /* 0x000000036b6b7819 */ /* 0x000fe400000012ff */
[C---:B------:R-:W-:Y:S02]  /*12c50*/  IADD3 R203, P6, R122.reuse, 0x4060, RZ ;  /* 0x000040607acb7810 */ /* 0x040fe40007fde0ff */
[C---:B------:R-:W-:Y:S02]  /*12c60*/  IADD3 R205, P1, R122.reuse, 0x6000, RZ ;  /* 0x000060007acd7810 */ /* 0x040fe40007f3e0ff */
[C---:B------:R-:W-:Y:S01]  /*12c70*/  IADD3 R207, P2, R122.reuse, 0x6020, RZ ;  /* 0x000060207acf7810 */ /* 0x040fe20007f5e0ff */
[--C-:B------:R-:W-:Y:S01]  /*12c80*/  IMAD.X R103, RZ, RZ, R123.reuse, P6 ;  /* 0x000000ffff677224 */ /* 0x100fe200030e067b */
[C---:B------:R-:W-:Y:S02]  /*12c90*/  IADD3 R114, P3, R122.reuse, 0x6040, RZ ;  /* 0x000060407a727810 */ /* 0x040fe40007f7e0ff */
[----:B------:R-:W-:Y:S01]  /*12ca0*/  IADD3 R209, P4, R122, 0x6060, RZ ;  /* 0x000060607ad17810 */ /* 0x000fe20007f9e0ff */
[--C-:B------:R-:W-:Y:S01]  /*12cb0*/  IMAD.X R111, RZ, RZ, R123.reuse, P2 ;  /* 0x000000ffff6f7224 */ /* 0x100fe200010e067b */
[----:B------:R-:W-:Y:S01]  /*12cc0*/  LOP3.LUT R20, R0, R181, RZ, 0x3c, !PT ;  /* 0x000000b500147212 */ /* 0x000fe200078e3cff */
[--C-:B------:R-:W-:Y:S01]  /*12cd0*/  IMAD.X R115, RZ, RZ, R123.reuse, P3 ;  /* 0x000000ffff737224 */ /* 0x100fe200018e067b */
[----:B------:R-:W-:Y:S01]  /*12ce0*/  SHF.R.U64 R4, R4, 0x3, RZ ;  /* 0x0000000304047819 */ /* 0x000fe200000012ff */
[--C-:B------:R-:W-:Y:S01]  /*12cf0*/  IMAD.X R119, RZ, RZ, R123.reuse, P4 ;  /* 0x000000ffff777224 */ /* 0x100fe200020e067b */
[----:B------:R-:W-:Y:S01]  /*12d00*/  LOP3.LUT R122, R107, R122, RZ, 0x3c, !PT ;  /* 0x0000007a6b7a7212 */ /* 0x000fe200078e3cff */
[----:B------:R-:W-:Y:S01]  /*12d10*/  IMAD.X R107, RZ, RZ, R123, P1 ;  /* 0x000000ffff6b7224 */ /* 0x000fe200008e067b */
[----:B------:R-:W-:-:S02]  /*12d20*/  LOP3.LUT R12, R177, 0x380, RZ, 0xc0, !PT ;  /* 0x00000380b10c7812 */ /* 0x000fc400078ec0ff */
[----:B------:R-:W-:Y:S02]  /*12d30*/  LOP3.LUT R0, R199, 0x380, RZ, 0xc0, !PT ;  /* 0x00000380c7007812 */ /* 0x000fe400078ec0ff */
[----:B------:R-:W-:Y:S02]  /*12d40*/  LOP3.LUT R14, R179, 0x380, RZ, 0xc0, !PT ;  /* 0x00000380b30e7812 */ /* 0x000fe400078ec0ff */
[----:B------:R-:W-:Y:S02]  /*12d50*/  LOP3.LUT R98, R4, R201, RZ, 0x3c, !PT ;  /* 0x000000c904627212 */ /* 0x000fe400078e3cff */
[----:B------:R-:W-:Y:S02]  /*12d60*/  SHF.R.U64 R12, R12, 0x3, RZ ;  /* 0x000000030c0c7819 */ /* 0x000fe400000012ff */
[----:B------:R-:W-:Y:S02]  /*12d70*/  LOP3.LUT R28, R195, 0x380, RZ, 0xc0, !PT ;  /* 0x00000380c31c7812 */ /* 0x000fe400078ec0ff */
[----:B------:R-:W-:-:S02]  /*12d80*/  LOP3.LUT R90, R197, 0x380, RZ, 0xc0, !PT ;  /* 0x00000380c55a7812 */ /* 0x000fc400078ec0ff */
[----:B------:R-:W-:Y:S02]  /*12d90*/  SHF.R.U64 R0, R0, 0x3, RZ ;  /* 0x0000000300007819 */ /* 0x000fe400000012ff */
[----:B------:R-:W-:Y:S02]  /*12da0*/  MOV R122, R122 ;  /* 0x0000007a007a7202 */ /* 0x000fe40000000f00 */
[----:B------:R-:W-:Y:S02]  /*12db0*/  F2FP.F16.F32.PACK_AB R4, R158, R166 ;  /* 0x000000a69e04723e */ /* 0x000fe400000000ff */
[----:B------:R-:W-:Y:S02]  /*12dc0*/  SHF.R.U64 R14, R14, 0x3, RZ ;  /* 0x000000030e0e7819 */ /* 0x000fe400000012ff */
[----:B------:R-:W-:Y:S01]  /*12dd0*/  LOP3.LUT R106, R205, 0x380, RZ, 0xc0, !PT ;  /* 0x00000380cd6a7812 */ /* 0x000fe200078ec0ff */
[----:B------:R1:W-:Y:S01]  /*12de0*/  STSM.16.M88.4 [R122], R4 ;  /* 0x000000047a007844 */ /* 0x0003e20000000200 */
[----:B------:R-:W-:-:S02]  /*12df0*/  LOP3.LUT R12, R12, R177, RZ, 0x3c, !PT ;  /* 0x000000b10c0c7212 */ /* 0x000fc400078e3cff */
[----:B------:R-:W-:Y:S02]  /*12e00*/  SHF.R.U64 R28, R28, 0x3, RZ ;  /* 0x000000031c1c7819 */ /* 0x000fe400000012ff */
[----:B------:R-:W-:Y:S02]  /*12e10*/  SHF.R.U64 R90, R90, 0x3, RZ ;  /* 0x000000035a5a7819 */ /* 0x000fe400000012ff */
[----:B------:R-:W-:Y:S02]  /*12e20*/  LOP3.LUT R102, R203, 0x380, RZ, 0xc0, !PT ;  /* 0x00000380cb667812 */ /* 0x000fe400078ec0ff */
[----:B------:R-:W-:Y:S02]  /*12e30*/  LOP3.LUT R94, R0, R199, RZ, 0x3c, !PT ;  /* 0x000000c7005e7212 */ /* 0x000fe400078e3cff */
[----:B------:R-:W-:Y:S02]  /*12e40*/  LOP3.LUT R14, R14, R179, RZ, 0x3c, !PT ;  /* 0x000000b30e0e7212 */ /* 0x000fe400078e3cff */
[----:B------:R-:W-:-:S02]  /*12e50*/  LOP3.LUT R0, R207, 0x380, RZ, 0xc0, !PT ;  /* 0x00000380cf007812 */ /* 0x000fc400078ec0ff */
[----:B------:R-:W-:Y:S02]  /*12e60*/  SHF.R.U64 R106, R106, 0x3, RZ ;  /* 0x000000036a6a7819 */ /* 0x000fe400000012ff */
[----:B------:R-:W-:Y:S02]  /*12e70*/  MOV R9, R8 ;  /* 0x0000000800097202 */ /* 0x000fe40000000f00 */
[----:B-1----:R-:W-:Y:S02]  /*12e80*/  F2FP.F16.F32.PACK_AB R4, R33, R156 ;  /* 0x0000009c2104723e */ /* 0x002fe400000000ff */
[----:B------:R-:W-:Y:S02]  /*12e90*/  F2FP.F16.F32.PACK_AB R5, R35, R34 ;  /* 0x000000222305723e */ /* 0x000fe400000000ff */
[----:B------:R-:W-:Y:S02]  /*12ea0*/  F2FP.F16.F32.PACK_AB R6, R37, R36 ;  /* 0x000000242506723e */ /* 0x000fe400000000ff */
[----:B------:R-:W-:-:S02]  /*12eb0*/  F2FP.F16.F32.PACK_AB R7, R39, R38 ;  /* 0x000000262707723e */ /* 0x000fc400000000ff */
[----:B------:R-:W-:Y:S02]  /*12ec0*/  LOP3.LUT R27, R114, 0x380, RZ, 0xc0, !PT ;  /* 0x00000380721b7812 */ /* 0x000fe400078ec0ff */
[----:B------:R-:W-:Y:S01]  /*12ed0*/  MOV R10, R10 ;  /* 0x0000000a000a7202 */ /* 0x000fe20000000f00 */
[----:B------:R1:W-:Y:S01]  /*12ee0*/  STSM.16.M88.4 [R9], R4 ;  /* 0x0000000409007844 */ /* 0x0003e20000000200 */
[----:B------:R-:W-:Y:S02]  /*12ef0*/  LOP3.LUT R28, R28, R195, RZ, 0x3c, !PT ;  /* 0x000000c31c1c7212 */ /* 0x000fe400078e3cff */
[----:B------:R-:W-:Y:S01]  /*12f00*/  LOP3.LUT R90, R90, R197, RZ, 0x3c, !PT ;  /* 0x000000c55a5a7212 */ /* 0x000fe200078e3cff */
[----:B------:R1:W-:Y:S01]  /*12f10*/  STSM.16.M88.4 [R10], R40 ;  /* 0x000000280a007844 */ /* 0x0003e20000000200 */
[----:B------:R-:W-:Y:S02]  /*12f20*/  SHF.R.U64 R102, R102, 0x3, RZ ;  /* 0x0000000366667819 */ /* 0x000fe400000012ff */
[----:B------:R-:W-:-:S02]  /*12f30*/  LOP3.LUT R118, R209, 0x380, RZ, 0xc0, !PT ;  /* 0x00000380d1767812 */ /* 0x000fc400078ec0ff */
[----:B------:R-:W-:Y:S02]  /*12f40*/  MOV R12, R12 ;  /* 0x0000000c000c7202 */ /* 0x000fe40000000f00 */
[----:B------:R-:W-:Y:S02]  /*12f50*/  SHF.R.U64 R0, R0, 0x3, RZ ;  /* 0x0000000300007819 */ /* 0x000fe400000012ff */
[----:B------:R-:W-:Y:S01]  /*12f60*/  MOV R14, R14 ;  /* 0x0000000e000e7202 */ /* 0x000fe20000000f00 */
[----:B------:R1:W-:Y:S01]  /*12f70*/  STSM.16.M88.4 [R12], R48 ;  /* 0x000000300c007844 */ /* 0x0003e20000000200 */
[----:B------:R-:W-:Y:S02]  /*12f80*/  F2FP.F16.F32.PACK_AB R65, R67, R66 ;  /* 0x000000424341723e */ /* 0x000fe400000000ff */
[----:B------:R-:W-:Y:S01]  /*12f90*/  F2FP.F16.F32.PACK_AB R72, R73, R72 ;  /* 0x000000484948723e */ /* 0x000fe200000000ff */
[----:B------:R1:W-:Y:S01]  /*12fa0*/  STSM.16.M88.4 [R14], R56 ;  /* 0x000000380e007844 */ /* 0x0003e20000000200 */
[----:B------:R-:W-:-:S02]  /*12fb0*/  LOP3.LUT R106, R106, R205, RZ, 0x3c, !PT ;  /* 0x000000cd6a6a7212 */ /* 0x000fc400078e3cff */
[----:B------:R-:W-:Y:S02]  /*12fc0*/  MOV R20, R20 ;  /* 0x0000001400147202 */ /* 0x000fe40000000f00 */
[----:B------:R-:W-:Y:S02]  /*12fd0*/  F2FP.F16.F32.PACK_AB R66, R69, R68 ;  /* 0x000000444542723e */ /* 0x000fe400000000ff */
[----:B------:R-:W-:Y:S02]  /*12fe0*/  F2FP.F16.F32.PACK_AB R67, R71, R70 ;  /* 0x000000464743723e */ /* 0x000fe400000000ff */
[----:B------:R-:W-:Y:S02]  /*12ff0*/  F2FP.F16.F32.PACK_AB R73, R75, R74 ;  /* 0x0000004a4b49723e */ /* 0x000fe400000000ff */
[----:B------:R-:W-:Y:S01]  /*13000*/  F2FP.F16.F32.PACK_AB R80, R81, R80 ;  /* 0x000000505150723e */ /* 0x000fe200000000ff */
[----:B------:R1:W-:Y:S01]  /*13010*/  STSM.16.M88.4 [R20], R64 ;  /* 0x0000004014007844 */ /* 0x0003e20000000200 */
[----:B------:R-:W-:-:S02]  /*13020*/  IADD3.X R99, RZ, R123, RZ, P5, !PT ;  /* 0x0000007bff637210 */ /* 0x000fc40002ffe4ff */
[----:B------:R-:W-:Y:S02]  /*13030*/  SHF.R.U64 R27, R27, 0x3, RZ ;  /* 0x000000031b1b7819 */ /* 0x000fe400000012ff */
[----:B------:R-:W-:Y:S02]  /*13040*/  MOV R24, R24 ;  /* 0x0000001800187202 */ /* 0x000fe40000000f00 */
[----:B------:R-:W-:Y:S02]  /*13050*/  F2FP.F16.F32.PACK_AB R74, R77, R76 ;  /* 0x0000004c4d4a723e */ /* 0x000fe400000000ff */
[----:B------:R-:W-:Y:S02]  /*13060*/  F2FP.F16.F32.PACK_AB R75, R79, R78 ;  /* 0x0000004e4f4b723e */ /* 0x000fe400000000ff */
[----:B------:R-:W-:Y:S02]  /*13070*/  F2FP.F16.F32.PACK_AB R81, R83, R82 ;  /* 0x000000525351723e */ /* 0x000fe400000000ff */
[----:B------:R-:W-:Y:S01]  /*13080*/  LOP3.LUT R102, R102, R203, RZ, 0x3c, !PT ;  /* 0x000000cb66667212 */ /* 0x000fe200078e3cff */
[----:B------:R1:W-:Y:S01]  /*13090*/  STSM.16.M88.4 [R24], R72 ;  /* 0x0000004818007844 */ /* 0x0003e20000000200 */
[----:B------:R-:W-:-:S02]  /*130a0*/  SHF.R.U64 R118, R118, 0x3, RZ ;  /* 0x0000000376767819 */ /* 0x000fc400000012ff */
[----:B------:R-:W-:Y:S02]  /*130b0*/  MOV R28, R28 ;  /* 0x0000001c001c7202 */ /* 0x000fe40000000f00 */
[----:B------:R-:W-:Y:S02]  /*130c0*/  MOV R8, R90 ;  /* 0x0000005a00087202 */ /* 0x000fe40000000f00 */
[----:B------:R-:W-:Y:S02]  /*130d0*/  F2FP.F16.F32.PACK_AB R82, R85, R84 ;  /* 0x000000545552723e */ /* 0x000fe400000000ff */
[----:B------:R-:W-:Y:S02]  /*130e0*/  F2FP.F16.F32.PACK_AB R83, R87, R86 ;  /* 0x000000565753723e */ /* 0x000fe400000000ff */
[----:B------:R-:W-:Y:S02]  /*130f0*/  F2FP.F16.F32.PACK_AB R88, R89, R88 ;  /* 0x000000585958723e */ /* 0x000fe400000000ff */
[----:B------:R-:W-:Y:S01]  /*13100*/  LOP3.LUT R110, R0, R207, RZ, 0x3c, !PT ;  /* 0x000000cf006e7212 */ /* 0x000fe200078e3cff */
[----:B------:R1:W-:Y:S01]  /*13110*/  STSM.16.M88.4 [R28], R80 ;  /* 0x000000501c007844 */ /* 0x0003e20000000200 */
[----:B------:R-:W-:-:S02]  /*13120*/  F2FP.F16.F32.PACK_AB R89, R30, R26 ;  /* 0x0000001a1e59723e */ /* 0x000fc400000000ff */
        /* <DEDUP_REMOVED lines=9> */
[----:B------:R-:W-:Y:S02]  /*131c0*/  F2FP.F16.F32.PACK_AB R104, R105, R104 ;  /* 0x000000686968723e */ /* 0x000fe400000000ff */
[----:B------:R-:W-:Y:S01]  /*131d0*/  LOP3.LUT R114, R27, R114, RZ, 0x3c, !PT ;  /* 0x000000721b727212 */ /* 0x000fe200078e3cff */
[----:B------:R1:W-:Y:S01]  /*131e0*/  STSM.16.M88.4 [R94], R152 ;  /* 0x000000985e007844 */ /* 0x0003e20000000200 */
[----:B------:R-:W-:Y:S02]  /*131f0*/  MOV R98, R98 ;  /* 0x0000006200627202 */ /* 0x000fe40000000f00 */
[----:B------:R-:W-:-:S02]  /*13200*/  F2FP.F16.F32.PACK_AB R105, R160, R159 ;  /* 0x0000009fa069723e */ /* 0x000fc400000000ff */
[----:B------:R-:W-:Y:S02]  /*13210*/  F2FP.F16.F32.PACK_AB R106, R109, R108 ;  /* 0x0000006c6d6a723e */ /* 0x000fe400000000ff */
[----:B------:R-:W-:Y:S02]  /*13220*/  F2FP.F16.F32.PACK_AB R107, R162, R161 ;  /* 0x000000a1a26b723e */ /* 0x000fe400000000ff */
[----:B------:R-:W-:Y:S02]  /*13230*/  LOP3.LUT R118, R118, R209, RZ, 0x3c, !PT ;  /* 0x000000d176767212 */ /* 0x000fe400078e3cff */
[----:B------:R-:W-:Y:S01]  /*13240*/  MOV R102, R102 ;  /* 0x0000006600667202 */ /* 0x000fe20000000f00 */
[----:B------:R1:W-:Y:S01]  /*13250*/  STSM.16.M88.4 [R98], R104 ;  /* 0x0000006862007844 */ /* 0x0003e20000000200 */
[----:B------:R-:W-:Y:S02]  /*13260*/  F2FP.F16.F32.PACK_AB R164, R113, R112 ;  /* 0x0000007071a4723e */ /* 0x000fe400000000ff */
[----:B------:R-:W-:-:S02]  /*13270*/  F2FP.F16.F32.PACK_AB R165, R165, R163 ;  /* 0x000000a3a5a5723e */ /* 0x000fc400000000ff */
[----:B------:R-:W-:Y:S02]  /*13280*/  F2FP.F16.F32.PACK_AB R166, R117, R116 ;  /* 0x0000007475a6723e */ /* 0x000fe400000000ff */
[----:B------:R-:W-:Y:S02]  /*13290*/  F2FP.F16.F32.PACK_AB R167, R169, R167 ;  /* 0x000000a7a9a7723e */ /* 0x000fe400000000ff */
[----:B------:R-:W-:Y:S02]  /*132a0*/  F2FP.F16.F32.PACK_AB R120, R121, R120 ;  /* 0x000000787978723e */ /* 0x000fe400000000ff */
[----:B------:R-:W-:Y:S01]  /*132b0*/  F2FP.F16.F32.PACK_AB R128, R129, R128 ;  /* 0x000000808180723e */ /* 0x000fe200000000ff */
[----:B------:R1:W-:Y:S01]  /*132c0*/  STSM.16.M88.4 [R102], R164 ;  /* 0x000000a466007844 */ /* 0x0003e20000000200 */
[----:B------:R-:W-:Y:S02]  /*132d0*/  F2FP.F16.F32.PACK_AB R121, R171, R170 ;  /* 0x000000aaab79723e */ /* 0x000fe400000000ff */
        /* <DEDUP_REMOVED lines=25> */
[----:B--2---:R-:W2:Y:S02]  /*13470*/  FENCE.VIEW.ASYNC.S ;  /* 0x00000000000073c6 */ /* 0x004ea40000000000 */
[----:B--2---:R-:W-:Y:S06]  /*13480*/  BAR.ARV 0x1, 0x120 ;  /* 0x0044800000007b1d */ /* 0x004fec0000002000 */
[----:B------:R-:W-:Y:S05]  /*13490*/  @P0 BRA `(.L_x_1570) ;  /* 0x0000000000740947 */ /* 0x000fea0003800000 */
[----:B-1----:R-:W1:Y:S01]  /*134a0*/  LDC.64 R6, c[0x0][0xc78] ;  /* 0x00031e00ff067b82 */ /* 0x002e620000000a00 */
[----:B------:R-:W-:Y:S01]  /*134b0*/  USHF.R.S32.HI UR5, URZ, 0x1f, UR43 ;  /* 0x0000001f3f057899 */ /* 0x000fe2000801142b */
[----:B------:R-:W-:Y:S01]  /*134c0*/  IMAD.MOV R0, RZ, RZ, -R22 ;  /* 0x000000ffff007224 */ /* 0x000fe200078e0a16 */
[----:B------:R-:W-:Y:S01]  /*134d0*/  ULDC.64 UR8, c[0x0][0xc70] ;  /* 0x00031c0000087ab9 */ /* 0x000fe20000000a00 */
[----:B------:R-:W-:Y:S01]  /*134e0*/  VIADD R9, R19, UR42 ;  /* 0x0000002a13097c36 */ /* 0x000fe20008000000 */
[----:B------:R-:W-:Y:S02]  /*134f0*/  UIMAD UR5, UR5, UR8, URZ ;  /* 0x00000008050572a4 */ /* 0x000fe4000f8e023f */
[----:B------:R-:W-:Y:S01]  /*13500*/  UIMAD.WIDE.U32 UR6, UR43, UR8, URZ ;  /* 0x000000082b0672a5 */ /* 0x000fe2000f8e003f */
[----:B------:R-:W-:Y:S01]  /*13510*/  ISETP.NE.AND P0, PT, R17, R0, PT ;  /* 0x000000001100720c */ /* 0x000fe20003f05270 */
[----:B------:R-:W-:Y:S01]  /*13520*/  UIMAD UR5, UR43, UR9, UR5 ;  /* 0x000000092b0572a4 */ /* 0x000fe2000f8e0205 */
[----:B------:R-:W-:Y:S01]  /*13530*/  VIADD R8, R9, 0x8 ;  /* 0x0000000809087836 */ /* 0x000fe20000000000 */
[----:B------:R-:W-:-:S02]  /*13540*/  USHF.R.S32.HI UR8, URZ, 0x1f, UR44 ;  /* 0x0000001f3f087899 */ /* 0x000fc4000801142c */
[----:B------:R-:W-:Y:S02]  /*13550*/  UIADD3 UR5, UR7, UR5, URZ ;  /* 0x0000000507057290 */ /* 0x000fe4000fffe03f */
[----:B------:R-:W-:Y:S01]  /*13560*/  MOV R5, UR7 ;  /* 0x0000000700057c02 */ /* 0x000fe20008000f00 */
[----:B------:R-:W-:Y:S01]  /*13570*/  IMAD.U32 R4, RZ, RZ, UR6 ;  /* 0x00000006ff047e24 */ /* 0x000fe2000f8e00ff */
[----:B------:R-:W-:Y:S02]  /*13580*/  ULDC.64 UR6, c[0x0][0xc40] ;  /* 0x0003100000067ab9 */ /* 0x000fe40000000a00 */
        /* <DEDUP_REMOVED lines=14> */
.L_x_1570:
[----:B-1----:R-:W1:Y:S02]  /*13670*/  SHFL.IDX PT, R0, R192, RZ, 0x1f ;  /* 0x00001fffc0007589 */ /* 0x002e6400000e0000 */
[----:B-1----:R-:W-:-:S13]  /*13680*/  ISETP.NE.AND P0, PT, R0, 0x7, PT ;  /* 0x000000070000780c */ /* 0x002fda0003f05270 */
        /* <DEDUP_REMOVED lines=19> */
[----:B-1----:R-:W-:Y:S01]  /*137c0*/  UMOV UR40, UR5 ;  /* 0x0000000500287c82 */ /* 0x002fe20008000000 */
[----:B------:R-:W-:Y:S01]  /*137d0*/  UMOV UR41, UR8 ;  /* 0x0000000800297c82 */ /* 0x000fe20008000000 */
[----:B------:R-:W-:Y:S01]  /*137e0*/  UIADD3 UR5, UR36, 0xa000, URZ ;  /* 0x0000a00024057890 */ /* 0x000fe2000fffe03f */
[----:B------:R1:W-:Y:S01]  /*137f0*/  UTMASTG.5D [UR40], [UR6] ;  /* 0x00000028060073b5 */ /* 0x0003e20008020000 */
[----:B------:R-:W-:Y:S01]  /*13800*/  UMOV UR8, 0x140 ;  /* 0x0000014000087882 */ /* 0x000fe20000000000 */
[----:B-1----:R-:W-:Y:S01]  /*13810*/  UMOV UR40, UR9 ;  /* 0x0000000900287c82 */ /* 0x002fe20008000000 */
[----:B------:R-:W-:Y:S01]  /*13820*/  UMOV UR41, UR10 ;  /* 0x0000000a00297c82 */ /* 0x000fe20008000000 */
[----:B------:R-:W-:Y:S01]  /*13830*/  UIADD3 UR9, UR36, 0xc000, URZ ;  /* 0x0000c00024097890 */ /* 0x000fe2000fffe03f */
[----:B------:R1:W-:Y:S01]  /*13840*/  UTMASTG.5D [UR40], [UR6] ;  /* 0x00000028060073b5 */ /* 0x0003e20008020000 */
[----:B------:R-:W-:Y:S01]  /*13850*/  UIADD3 UR10, UR36, 0xe000, URZ ;  /* 0x0000e000240a7890 */ /* 0x000fe2000fffe03f */
[----:B-1----:R-:W-:Y:S01]  /*13860*/  UMOV UR40, UR11 ;  /* 0x0000000b00287c82 */ /* 0x002fe20008000000 */
[----:B------:R-:W-:-:S02]  /*13870*/  UMOV UR41, UR12 ;  /* 0x0000000c00297c82 */ /* 0x000fc40008000000 */
[----:B------:R1:W-:Y:S02]  /*13880*/  UTMASTG.5D [UR40], [UR6] ;  /* 0x00000028060073b5 */ /* 0x0003e40008020000 */
[----:B-1----:R-:W-:Y:S01]  /*13890*/  UMOV UR40, UR13 ;  /* 0x0000000d00287c82 */ /* 0x002fe20008000000 */
[----:B------:R-:W-:Y:S02]  /*138a0*/  UMOV UR41, UR14 ;  /* 0x0000000e00297c82 */ /* 0x000fe40008000000 */
[----:B------:R1:W-:Y:S02]  /*138b0*/  UTMASTG.5D [UR40], [UR6] ;  /* 0x00000028060073b5 */ /* 0x0003e40008020000 */
[----:B-1----:R-:W-:Y:S01]  /*138c0*/  UMOV UR40, UR5 ;  /* 0x0000000500287c82 */ /* 0x002fe20008000000 */
[----:B------:R-:W-:Y:S01]  /*138d0*/  UMOV UR41, UR8 ;  /* 0x0000000800297c82 */ /* 0x000fe20008000000 */
[----:B------:R-:W-:Y:S01]  /*138e0*/  UMOV UR5, 0x180 ;  /* 0x0000018000057882 */ /* 0x000fe20000000000 */
[----:B------:R1:W-:Y:S02]  /*138f0*/  UTMASTG.5D [UR40], [UR6] ;  /* 0x00000028060073b5 */ /* 0x0003e40008020000 */
[----:B-1----:R-:W-:Y:S01]  /*13900*/  UMOV UR40, UR9 ;  /* 0x0000000900287c82 */ /* 0x002fe20008000000 */
[----:B------:R-:W-:Y:S01]  /*13910*/  UMOV UR41, UR5 ;  /* 0x0000000500297c82 */ /* 0x000fe20008000000 */
[----:B------:R-:W-:Y:S01]  /*13920*/  UMOV UR5, 0x1c0 ;  /* 0x000001c000057882 */ /* 0x000fe20000000000 */
[----:B------:R1:W-:Y:S02]  /*13930*/  UTMASTG.5D [UR40], [UR6] ;  /* 0x00000028060073b5 */ /* 0x0003e40008020000 */
[----:B-1----:R-:W-:Y:S01]  /*13940*/  UMOV UR40, UR10 ;  /* 0x0000000a00287c82 */ /* 0x002fe20008000000 */
[----:B------:R-:W-:Y:S01]  /*13950*/  UMOV UR41, UR5 ;  /* 0x0000000500297c82 */ /* 0x000fe20008000000 */
[----:B------:R-:W-:Y:S01]  /*13960*/  UIADD3 UR5, UR36, 0x38820, URZ ;  /* 0x0003882024057890 */ /* 0x000fe2000fffe03f */
[----:B------:R1:W-:Y:S03]  /*13970*/  UTMASTG.5D [UR40], [UR6] ;  /* 0x00000028060073b5 */ /* 0x0003e60008020000 */
[----:B------:R-:W-:Y:S01]  /*13980*/  UPRMT UR5, URZ, 0x654, UR5 ;  /* 0x000006543f057896 */ /* 0x000fe20008000005 */
[----:B------:R0:W-:Y:S01]  /*13990*/  UTMACMDFLUSH ;  /* 0x00000000000079b7 */ /* 0x0001e20000000000 */
[----:B------:R-:W-:-:S07]  /*139a0*/  DEPBAR.LE SB0, 0x0 ;  /* 0x000080000000791a */ /* 0x000fce0000000000 */
[----:B-1----:R-:W-:Y:S03]  /*139b0*/  SYNCS.ARRIVE.TRANS64.RED.A1T0 RZ, [UR5], RZ ;  /* 0x000000ffffff79a7 */ /* 0x002fe60008100405 */
.L_x_1573:
[----:B------:R-:W-:Y:S05]  /*139c0*/  BSYNC B0 ;  /* 0x0000000000007941 */ /* 0x000fea0003800000 */
.L_x_1572:
[----:B------:R-:W-:Y:S05]  /*139d0*/  BRA `(.L_x_1571) ;  /* 0x0000000800287947 */ /* 0x000fea0003800000 */
.L_x_1569:
[----:B------:R-:W1:Y:S01]  /*139e0*/  LDC.64 R8, c[0x0][0xbe0] ;  /* 0x0002f800ff087b82 */ /* 0x000e620000000a00 */
[----:B------:R-:W-:Y:S01]  /*139f0*/  ISETP.GT.AND P0, PT, R194, 0x3f, PT ;  /* 0x0000003fc200780c */ /* 0x000fe20003f04270 */
[----:B------:R-:W-:Y:S01]  /*13a00*/  USHF.R.S32.HI UR5, URZ, 0x1f, UR43 ;  /* 0x0000001f3f057899 */ /* 0x000fe2000801142b */
[----:B------:R-:W-:Y:S01]  /*13a10*/  BSSY B0, `(.L_x_1574) ;  /* 0x000001a000007945 */ /* 0x000fe20003800000 */
[----:B------:R-:W-:Y:S01]  /*13a20*/  USHF.R.S32.HI UR8, URZ, 0x1f, UR44 ;  /* 0x0000001f3f087899 */ /* 0x000fe2000801142c */
[----:B------:R-:W-:-:S09]  /*13a30*/  VIADD R12, R188, 0x40 ;  /* 0x00000040bc0c7836 */ /* 0x000fd20000000000 */
        /* <DEDUP_REMOVED lines=14> */
[C---:B---3--:R-:W-:Y:S02]  /*13b20*/  IMAD R0, R10.reuse, UR8, RZ ;  /* 0x000000080a007c24 */ /* 0x048fe4000f8e02ff */
[----:B------:R-:W-:Y:S02]  /*13b30*/  IMAD.IADD R5, R5, 0x1, R3 ;  /* 0x0000000105057824 */ /* 0x000fe400078e0203 */
[----:B------:R-:W-:Y:S02]  /*13b40*/  IMAD R3, R11, UR44, R0 ;  /* 0x0000002c0b037c24 */ /* 0x000fe4000f8e0200 */
[----:B------:R-:W-:-:S04]  /*13b50*/  IMAD.WIDE.U32 R4, R10, UR44, R4 ;  /* 0x0000002c0a047c25 */ /* 0x000fc8000f8e0004 */
[----:B------:R-:W-:Y:S01]  /*13b60*/  IMAD.IADD R3, R5, 0x1, R3 ;  /* 0x0000000105037824 */ /* 0x000fe200078e0203 */
[----:B------:R-:W-:-:S04]  /*13b70*/  LEA R6, P0, R4, UR6, 0x2 ;  /* 0x0000000604067c11 */ /* 0x000fc8000f8010ff */
[----:B------:R-:W-:Y:S02]  /*13b80*/  LEA.HI.X R7, R4, UR7, R3, 0x2, P0 ;  /* 0x0000000704077c11 */ /* 0x000fe400080f1403 */
[----:B------:R-:W-:-:S05]  /*13b90*/  MOV R3, 0xff800000 ;  /* 0xff80000000037802 */ /* 0x000fca0000000f00 */
[----:B------:R2:W-:Y:S02]  /*13ba0*/  STG.E desc[UR54][R6.64], R3 ;  /* 0x0000000306007986 */ /* 0x0005e4000c101936 */
.L_x_1575:
[----:B------:R-:W-:Y:S05]  /*13bb0*/  BSYNC B0 ;  /* 0x0000000000007941 */ /* 0x000fea0003800000 */
.L_x_1574:
[----:B------:R-:W-:Y:S01]  /*13bc0*/  ULDC.64 UR6, c[0x0][0xb88] ;  /* 0x0002e20000067ab9 */ /* 0x000fe20000000a00 */
[----:B-12---:R-:W-:Y:S01]  /*13bd0*/  IMAD R6, R8, UR5, RZ ;  /* 0x0000000508067c24 */ /* 0x006fe2000f8e02ff */
[----:B------:R-:W-:Y:S01]  /*13be0*/  ISETP.GE.AND P1, PT, R12, UR7, PT ;  /* 0x000000070c007c0c */ /* 0x000fe2000bf26270 */
[----:B------:R-:W1:Y:S01]  /*13bf0*/  LDC.64 R10, c[0x0][0xbe8] ;  /* 0x0002fa00ff0a7b82 */ /* 0x000e620000000a00 */
[C---:B------:R-:W-:Y:S01]  /*13c00*/  ISETP.GE.AND P0, PT, R188.reuse, UR7, PT ;  /* 0x00000007bc007c0c */ /* 0x040fe2000bf06270 */
[C---:B------:R-:W-:Y:S01]  /*13c10*/  VIADD R14, R188.reuse, 0x80 ;  /* 0x00000080bc0e7836 */ /* 0x040fe20000000000 */
[----:B------:R-:W-:Y:S01]  /*13c20*/  SEL R3, RZ, 0xffffffff, P1 ;  /* 0xffffffffff037807 */ /* 0x000fe20000800000 */
[----:B------:R-:W-:Y:S01]  /*13c30*/  VIADD R15, R188, 0xc0 ;  /* 0x000000c0bc0f7836 */ /* 0x000fe20000000000 */
[----:B------:R-:W-:Y:S01]  /*13c40*/  SEL R0, RZ, 0x1, P0 ;  /* 0x00000001ff007807 */ /* 0x000fe20000000000 */
[----:B------:R-:W-:Y:S01]  /*13c50*/  IMAD R7, R9, UR43, R6 ;  /* 0x0000002b09077c24 */ /* 0x000fe2000f8e0206 */
[----:B------:R-:W-:Y:S01]  /*13c60*/  ISETP.GE.AND P0, PT, R14, UR7, PT ;  /* 0x000000070e007c0c */ /* 0x000fe2000bf06270 */
[----:B------:R-:W2:Y:S01]  /*13c70*/  LDC R9, c[0x0][0xeac] ;  /* 0x0003ab00ff097b82 */ /* 0x000ea20000000800 */
[----:B------:R-:W-:Y:S01]  /*13c80*/  IMAD.SHL.U32 R3, R3, 0x2, RZ ;  /* 0x0000000203037824 */ /* 0x000fe200078e00ff */
[----:B------:R-:W-:Y:S01]  /*13c90*/  ISETP.GE.AND P2, PT, R15, UR7, PT ;  /* 0x000000070f007c0c */ /* 0x000fe2000bf46270 */
[C---:B------:R-:W-:Y:S01]  /*13ca0*/  VIADD R20, R188.reuse, 0x140 ;  /* 0x00000140bc147836 */ /* 0x040fe20000000000 */
[----:B------:R-:W-:Y:S01]  /*13cb0*/  UIADD3 UR42, -UR42, UR6, URZ ;  /* 0x000000062a2a7290 */ /* 0x000fe2000fffe13f */
[C---:B------:R-:W-:Y:S01]  /*13cc0*/  VIADD R18, R188.reuse, 0x100 ;  /* 0x00000100bc127836 */ /* 0x040fe20000000000 */
[----:B------:R-:W-:Y:S01]  /*13cd0*/  LOP3.LUT R0, R3, 0x2, R0, 0xe2, !PT ;  /* 0x0000000203007812 */ /* 0x000fe200078ee200 */
[C---:B------:R-:W-:Y:S01]  /*13ce0*/  VIADD R4, R188.reuse, 0x180 ;  /* 0x00000180bc047836 */ /* 0x040fe20000000000 */
[----:B------:R-:W-:Y:S01]  /*13cf0*/  SEL R3, RZ, 0x4, P0 ;  /* 0x00000004ff037807 */ /* 0x000fe20000000000 */
[----:B------:R-:W-:Y:S01]  /*13d00*/  VIADD R5, R188, 0x1c0 ;  /* 0x000001c0bc057836 */ /* 0x000fe20000000000 */
[----:B------:R-:W-:Y:S01]  /*13d10*/  SEL R6, RZ, 0x8, P2 ;  /* 0x00000008ff067807 */ /* 0x000fe20001000000 */
[----:B------:R-:W-:Y:S01]  /*13d20*/  ULOP3.LUT UR40, URZ, UR40, URZ, 0x33, !UPT ;  /* 0x000000283f287292 */ /* 0x000fe2000f8e333f */
[----:B------:R-:W-:Y:S01]  /*13d30*/  SHF.R.S32.HI R189, RZ, 0x1f, R188 ;  /* 0x0000001fffbd7819 */ /* 0x000fe200000114bc */
[----:B------:R-:W-:Y:S01]  /*13d40*/  BSSY B0, `(.L_x_1576) ;  /* 0x0000034000007945 */ /* 0x000fe20003800000 */
[----:B------:R-:W-:-:S02]  /*13d50*/  ISETP.GE.AND P2, PT, R20, UR7, PT ;  /* 0x0000000714007c0c */ /* 0x000fc4000bf46270 */
[----:B------:R-:W-:Y:S02]  /*13d60*/  ISETP.GE.AND P0, PT, R18, UR7, PT ;  /* 0x0000000712007c0c */ /* 0x000fe4000bf06270 */
[----:B------:R-:W-:Y:S02]  /*13d70*/  LOP3.LUT R0, R6, R0, R3, 0xfe, !PT ;  /* 0x0000000006007212 */ /* 0x000fe400078efe03 */
[----:B------:R-:W-:Y:S02]  /*13d80*/  ISETP.GE.AND P3, PT, R4, UR7, PT ;  /* 0x0000000704007c0c */ /* 0x000fe4000bf66270 */
[----:B------:R-:W-:Y:S01]  /*13d90*/  ISETP.GE.AND P1, PT, R5, UR7, PT ;  /* 0x0000000705007c0c */ /* 0x000fe2000bf26270 */
[----:B------:R-:W-:Y:S01]  /*13da0*/  IMAD.WIDE.U32 R4, R8, UR43, R188 ;  /* 0x0000002b08047c25 */ /* 0x000fe2000f8e00bc */
[----:B------:R-:W-:Y:S02]  /*13db0*/  SEL R6, RZ, 0x20, P2 ;  /* 0x00000020ff067807 */ /* 0x000fe40001000000 */
[C---:B------:R-:W-:Y:S01]  /*13dc0*/  ISETP.GE.AND P2, PT, R190.reuse, UR42, PT ;  /* 0x0000002abe007c0c */ /* 0x040fe2000bf46270 */
[----:B------:R-:W-:Y:S01]  /*13dd0*/  IMAD.IADD R5, R5, 0x1, R7 ;  /* 0x0000000105057824 */ /* 0x000fe200078e0207 */
[----:B------:R-:W-:Y:S01]  /*13de0*/  IADD3 R8, R190, 0x20, RZ ;  /* 0x00000020be087810 */ /* 0x000fe20007ffe0ff */
[----:B--2---:R-:W-:Y:S01]  /*13df0*/  VIADD R7, R9, UR40 ;  /* 0x0000002809077c36 */ /* 0x004fe20008000000 */
[----:B------:R-:W-:-:S02]  /*13e00*/  SEL R3, RZ, 0x10, P0 ;  /* 0x00000010ff037807 */ /* 0x000fc40000000000 */
[----:B------:R-:W-:Y:S01]  /*13e10*/  ISETP.GE.AND P0, PT, R8, UR42, PT ;  /* 0x0000002a08007c0c */ /* 0x000fe2000bf06270 */
[----:B-1----:R-:W-:Y:S01]  /*13e20*/  IMAD R8, R10, UR8, RZ ;  /* 0x000000080a087c24 */ /* 0x002fe2000f8e02ff */
[----:B------:R-:W-:Y:S02]  /*13e30*/  LOP3.LUT R3, R6, R0, R3, 0xfe, !PT ;  /* 0x0000000006037212 */ /* 0x000fe400078efe03 */
[----:B------:R-:W-:Y:S01]  /*13e40*/  SEL R0, RZ, 0x40, P3 ;  /* 0x00000040ff007807 */ /* 0x000fe20001800000 */
[----:B------:R-:W-:Y:S01]  /*13e50*/  IMAD R11, R11, UR44, R8 ;  /* 0x0000002c0b0b7c24 */ /* 0x000fe2000f8e0208 */
[----:B------:R-:W-:Y:S01]  /*13e60*/  SHF.R.S32.HI R191, RZ, 0x1f, R190 ;  /* 0x0000001fffbf7819 */ /* 0x000fe200000114be */
[----:B------:R-:W-:Y:S01]  /*13e70*/  IMAD.WIDE.U32 R8, R10, UR44, R4 ;  /* 0x0000002c0a087c25 */ /* 0x000fe2000f8e0004 */
[----:B------:R-:W-:Y:S02]  /*13e80*/  LOP3.LUT R3, R3, R0, RZ, 0xfc, !PT ;  /* 0x0000000003037212 */ /* 0x000fe400078efcff */
[----:B------:R-:W-:Y:S01]  /*13e90*/  SEL R0, RZ, 0x80, P1 ;  /* 0x00000080ff007807 */ /* 0x000fe20000800000 */
[----:B------:R-:W-:-:S03]  /*13ea0*/  IMAD.WIDE R6, R7, 0x40, R190 ;  /* 0x0000004007067825 */ /* 0x000fc600078e02be */
[----:B------:R-:W-:Y:S01]  /*13eb0*/  LOP3.LUT R0, R3, R0, RZ, 0xfc, !PT ;  /* 0x0000000003007212 */ /* 0x000fe200078efcff */
[----:B------:R-:W-:Y:S01]  /*13ec0*/  IMAD.IADD R13, R9, 0x1, R11 ;  /* 0x00000001090d7824 */ /* 0x000fe200078e020b */
        /* <DEDUP_REMOVED lines=27> */
.L_x_1577:
[----:B------:R-:W-:Y:S05]  /*14080*/  BSYNC B0 ;  /* 0x0000000000007941 */ /* 0x000fea0003800000 */
.L_x_1576:
        /* <DEDUP_REMOVED lines=30> */
.L_x_1578:
[----:B------:R-:W-:Y:S05]  /*14270*/  BSYNC B0 ;  /* 0x0000000000007941 */ /* 0x000fea0003800000 */
.L_x_1571:
[----:B------:R-:W3:Y:S02]  /*14280*/  LDC R0, c[0x0][0xea8] ;  /* 0x0003aa00ff007b82 */ /* 0x000ee40000000800 */
[----:B---3--:R-:W-:-:S13]  /*14290*/  ISETP.LE.AND P0, PT, R0, UR4, PT ;  /* 0x0000000400007c0c */ /* 0x008fda000bf03270 */
[----:B------:R-:W-:Y:S05]  /*142a0*/  @!P0 BRA `(.L_x_1579) ;  /* 0xfffffecc00308947 */ /* 0x000fea000383ffff */
[----:B------:R-:W-:Y:S05]  /*142b0*/  EXIT ;  /* 0x000000000000794d */ /* 0x000fea0003800000 */
.L_x_1478:
[----:B------:R-:W-:-:S08]  /*142c0*/  NOP ;  /* 0x0000000000007918 */ /* 0x000fd00000000000 */
[----:B-1----:R-:W1:-:S00]  /*142d0*/  USETMAXREG.DEALLOC.CTAPOOL 0x18 ;  /* 0x00000018000079c8 */ /* 0x002e4000080e0500 */
[----:B-1----:R-:W-:-:S06]  /*142e0*/  LOP3.LUT R0, R0, 0x3, RZ, 0xc0, !PT ;  /* 0x0000000300007812 */ /* 0x002fcc00078ec0ff */
[----:B------:R-:W1:Y:S02]  /*142f0*/  SHFL.IDX PT, R0, R0, RZ, 0x1f ;  /* 0x00001fff00007589 */ /* 0x000e6400000e0000 */
[----:B-1----:R-:W-:-:S13]  /*14300*/  ISETP.NE.AND P0, PT, R0, RZ, PT ;  /* 0x000000ff0000720c */ /* 0x002fda0003f05270 */
[----:B------:R-:W-:Y:S05]  /*14310*/  @P0 EXIT ;  /* 0x000000000000094d */ /* 0x000fea0003800000 */
[----:B------:R-:W1:Y:S01]  /*14320*/  S2UR UR4, SR_CTAID.X ;  /* 0x00000000000479c3 */ /* 0x000e620000002500 */
[----:B------:R-:W-:Y:S01]  /*14330*/  UMOV UR61, URZ ;  /* 0x0000003f003d7c82 */ /* 0x000fe20008000000 */
[----:B------:R-:W-:Y:S02]  /*14340*/  IMAD.MOV.U32 R16, RZ, RZ, RZ ;  /* 0x000000ffff107224 */ /* 0x000fe400078e00ff */
[----:B------:R-:W-:-:S04]  /*14350*/  IMAD.MOV.U32 R17, RZ, RZ, 0x1 ;  /* 0x00000001ff117424 */ /* 0x000fc800078e00ff */
[----:B------:R-:W1:Y:S02]  /*14360*/  LDC R0, c[0x0][0xea8] ;  /* 0x0003aa00ff007b82 */ /* 0x000e640000000800 */
[----:B-1----:R-:W-:-:S13]  /*14370*/  ISETP.LE.AND P0, PT, R0, UR4, PT ;  /* 0x0000000400007c0c */ /* 0x002fda000bf03270 */
[----:B------:R-:W-:Y:S05]  /*14380*/  @P0 BRA `(.L_x_1580) ;  /* 0x0000003400080947 */ /* 0x000fea0003800000 */
[----:B------:R-:W-:Y:S01]  /*14390*/  ULDC UR5, c[0x0][0xc] ;  /* 0x0000030000057ab9 */ /* 0x000fe20000000800 */
[----:B------:R-:W-:Y:S01]  /*143a0*/  LOP3.LUT R19, R19, 0x1f, RZ, 0xc0, !PT ;  /* 0x0000001f13137812 */ /* 0x000fe200078ec0ff */
[----:B------:R-:W-:Y:S01]  /*143b0*/  IMAD.U32 R0, RZ, RZ, UR5 ;  /* 0x00000005ff007e24 */ /* 0x000fe2000f8e00ff */
[----:B------:R-:W-:Y:S01]  /*143c0*/  MOV R16, RZ ;  /* 0x000000ff00107202 */ /* 0x000fe20000000f00 */
[----:B------:R-:W-:Y:S01]  /*143d0*/  IMAD.U32 R18, RZ, RZ, UR4 ;  /* 0x00000004ff127e24 */ /* 0x000fe2000f8e00ff */
[----:B------:R-:W-:Y:S01]  /*143e0*/  ULDC.64 UR46, c[0x0][0x198] ;  /* 0x00006600002e7ab9 */ /* 0x000fe20000000a00 */
[----:B------:R-:W-:Y:S01]  /*143f0*/  IMAD.MOV.U32 R17, RZ, RZ, 0x1 ;  /* 0x00000001ff117424 */ /* 0x000fe200078e00ff */
[----:B------:R1:W-:Y:S01]  /*14400*/  STL [R1], R0 ;  /* 0x0000000001007387 */ /* 0x0003e20000100800 */
[----:B------:R-:W-:-:S05]  /*14410*/  UMOV UR61, URZ ;  /* 0x0000003f003d7c82 */ /* 0x000fca0008000000 */
.L_x_1636:
[----:B------:R-:W-:Y:S01]  /*14420*/  ULDC UR10, c[0x0][0xed0] ;  /* 0x0003b400000a7ab9 */ /* 0x000fe20000000800 */
[----:B-1----:R-:W1:Y:S01]  /*14430*/  LDC R0, c[0x0][0xee8] ;  /* 0x0003ba00ff007b82 */ /* 0x002e620000000800 */
        /* <DEDUP_REMOVED lines=19> */
.L_x_1581:
[----:B------:R-:W-:Y:S01]  /*14570*/  ULDC UR11, c[0x0][0xec4] ;  /* 0x0003b100000b7ab9 */ /* 0x000fe20000000800 */
[----:B------:R-:W-:Y:S01]  /*14580*/  UMOV UR9, UR10 ;  /* 0x0000000a00097c82 */ /* 0x000fe20008000000 */
[----:B------:R-:W-:-:S11]  /*14590*/  UISETP.NE.AND UP0, UPT, UR11, 0x1, UPT ;  /* 0x000000010b00788c */ /* 0x000fd6000bf05270 */
[----:B------:R-:W-:Y:S02]  /*145a0*/  @UP0 ULDC.64 UR12, c[0x0][0xec8] ;  /* 0x0003b200000c0ab9 */ /* 0x000fe40000000a00 */
[----:B------:R-:W-:-:S04]  /*145b0*/  UIMAD.WIDE.U32 UR6, UR10, UR12, URZ ;  /* 0x0000000c0a0672a5 */ /* 0x000fc8000f8e003f */
[----:B------:R-:W-:-:S04]  /*145c0*/  @UP0 USHF.R.U32.HI UR9, URZ, UR13, UR7 ;  /* 0x0000000d3f090299 */ /* 0x000fc80008011607 */
[----:B------:R-:W-:-:S12]  /*145d0*/  UIMAD UR6, UR9, UR11, URZ ;  /* 0x0000000b090672a4 */ /* 0x000fd8000f8e023f */
.L_x_1582:
        /* <DEDUP_REMOVED lines=40> */
.L_x_1584:
[----:B------:R-:W-:-:S11]  /*14860*/  UISETP.NE.AND UP0, UPT, UR7, 0x1, UPT ;  /* 0x000000010700788c */ /* 0x000fd6000bf05270 */
[----:B------:R-:W-:Y:S02]  /*14870*/  @UP0 ULDC.64 UR16, c[0x0][0xae0] ;  /* 0x0002b80000100ab9 */ /* 0x000fe40000000a00 */
[----:B------:R-:W-:-:S04]  /*14880*/  UIMAD.WIDE.U32 UR8, UR10, UR16, URZ ;  /* 0x000000100a0872a5 */ /* 0x000fc8000f8e003f */
[----:B------:R-:W-:-:S12]  /*14890*/  @UP0 USHF.R.U32.HI UR10, URZ, UR17, UR9 ;  /* 0x000000113f0a0299 */ /* 0x000fd80008011609 */
.L_x_1585:
[----:B------:R-:W-:-:S04]  /*148a0*/  UIMAD UR10, UR10, UR7, UR7 ;  /* 0x000000070a0a72a4 */ /* 0x000fc8000f8e0207 */
[----:B------:R-:W-:-:S04]  /*148b0*/  UISETP.LT.AND UP0, UPT, UR6, UR10, UPT ;  /* 0x0000000a0600728c */ /* 0x000fc8000bf01270 */
[----:B------:R-:W-:-:S12]  /*148c0*/  USEL UR6, UR6, UR10, UP0 ;  /* 0x0000000a06067287 */ /* 0x000fd80008000000 */
.L_x_1583:
        /* <DEDUP_REMOVED lines=25> */
.L_x_1587:
[----:B------:R-:W-:-:S11]  /*14a60*/  UISETP.NE.AND UP0, UPT, UR7, 0x1, UPT ;  /* 0x000000010700788c */ /* 0x000fd6000bf05270 */
[----:B------:R-:W-:Y:S02]  /*14a70*/  @UP0 ULDC.64 UR12, c[0x0][0xae0] ;  /* 0x0002b800000c0ab9 */ /* 0x000fe40000000a00 */
[----:B------:R-:W-:-:S04]  /*14a80*/  UIMAD.WIDE.U32 UR8, UR6, UR12, URZ ;  /* 0x0000000c060872a5 */ /* 0x000fc8000f8e003f */
[----:B------:R-:W-:-:S12]  /*14a90*/  @UP0 USHF.R.U32.HI UR6, URZ, UR13, UR9 ;  /* 0x0000000d3f060299 */ /* 0x000fd80008011609 */
.L_x_1588:
[----:B------:R-:W-:-:S04]  /*14aa0*/  UIMAD UR6, UR6, UR7, URZ ;  /* 0x00000007060672a4 */ /* 0x000fc8000f8e023f */
[----:B------:R-:W-:-:S04]  /*14ab0*/  UISETP.LT.AND UP0, UPT, UR10, UR6, UPT ;  /* 0x000000060a00728c */ /* 0x000fc8000bf01270 */
[----:B------:R-:W-:-:S12]  /*14ac0*/  USEL UR10, UR10, UR6, !UP0 ;  /* 0x000000060a0a7287 */ /* 0x000fd8000c000000 */
.L_x_1586:
        /* <DEDUP_REMOVED lines=9> */
[----:B------:R-:W-:Y:S01]  /*14b60*/  ISETP.NE.AND P0, PT, R19, RZ, PT ;  /* 0x000000ff1300720c */ /* 0x000fe20003f05270 */
[----:B------:R-:W-:-:S12]  /*14b70*/  IMAD.MOV.U32 R13, RZ, RZ, R18 ;  /* 0x000000ffff0d7224 */ /* 0x000fd800078e0012 */
[----:B------:R-:W-:Y:S05]  /*14b80*/  @P0 BRA `(.L_x_1591) ;  /* 0x0000002800c80947 */ /* 0x000fea0003800000 */
[----:B------:R-:W2:Y:S01]  /*14b90*/  LDL R0, [R1] ;  /* 0x0000000001007983 */ /* 0x000ea20000100800 */
[----:B------:R-:W-:Y:S01]  /*14ba0*/  VOTEU.ANY UR6, UPT, PT ;  /* 0x0000000000067886 */ /* 0x000fe200038e0100 */
[----:B------:R-:W1:Y:S01]  /*14bb0*/  LDC.64 R2, c[0x0][0xef0] ;  /* 0x0003bc00ff027b82 */ /* 0x000e620000000a00 */
[----:B------:R-:W3:Y:S01]  /*14bc0*/  S2R R5, SR_LANEID ;  /* 0x0000000000057919 */ /* 0x000ee20000000000 */
[----:B--2---:R-:W-:Y:S02]  /*14bd0*/  R2UR UR7, R0 ;  /* 0x00000000000772ca */ /* 0x004fe400000e0000 */
[----:B------:R-:W3:Y:S02]  /*14be0*/  FLO.U32 R0, UR6 ;  /* 0x0000000600007d00 */ /* 0x000ee400080e0000 */
[----:B---3--:R-:W-:-:S06]  /*14bf0*/  ISETP.EQ.U32.AND P0, PT, R0, R5, PT ;  /* 0x000000050000720c */ /* 0x008fcc0003f02070 */
[----:B------:R-:W1:Y:S07]  /*14c00*/  POPC R5, UR6 ;  /* 0x0000000600057d09 */ /* 0x000e6e0008000000 */
[----:B-1----:R-:W2:Y:S01]  /*14c10*/  @P0 ATOMG.E.ADD.STRONG.GPU PT, R3, desc[UR54][R2.64], R5 ;  /* 0x00000005020309a8 */ /* 0x002ea200081ee1f6 */
[----:B------:R-:W1:Y:S02]  /*14c20*/  S2R R4, SR_LTMASK ;  /* 0x0000000000047919 */ /* 0x000e640000003900 */
[----:B-1----:R-:W-:-:S04]  /*14c30*/  LOP3.LUT R4, R4, UR6, RZ, 0xc0, !PT ;  /* 0x0000000604047c12 */ /* 0x002fc8000f8ec0ff */
[----:B------:R-:W1:Y:S01]  /*14c40*/  POPC R13, R4 ;  /* 0x00000004000d7309 */ /* 0x000e620000000000 */
[----:B--2---:R-:W1:Y:S02]  /*14c50*/  SHFL.IDX PT, R0, R3, R0, 0x1f ;  /* 0x00001f0003007589 */ /* 0x004e6400000e0000 */
[----:B-1----:R-:W-:Y:S01]  /*14c60*/  IADD3 R13, R0, UR7, R13 ;  /* 0x00000007000d7c10 */ /* 0x002fe2000fffe00d */
[----:B------:R-:W-:Y:S06]  /*14c70*/  BRA `(.L_x_1591) ;  /* 0x00000028008c7947 */ /* 0x000fec0003800000 */
.L_x_1590:
        /* <DEDUP_REMOVED lines=12> */
[----:B------:R-:W-:Y:S01]  /*14d40*/  MOV R8, 0x70 ;  /* 0x0000007000087802 */ /* 0x000fe20000000f00 */
[----:B------:R-:W1:Y:S01]  /*14d50*/  LDC.64 R2, c[0x4][R2] ;  /* 0x0100000002027b82 */ /* 0x000e620000000a00 */
[----:B------:R-:W-:Y:S02]  /*14d60*/  IMAD.U32 R5, RZ, RZ, UR7 ;  /* 0x00000007ff057e24 */ /* 0x000fe4000f8e00ff */
[----:B------:R-:W-:Y:S02]  /*14d70*/  IMAD.U32 R6, RZ, RZ, UR8 ;  /* 0x00000008ff067e24 */ /* 0x000fe4000f8e00ff */
[----:B------:R-:W-:-:S02]  /*14d80*/  IMAD.U32 R7, RZ, RZ, UR9 ;  /* 0x00000009ff077e24 */ /* 0x000fc4000f8e00ff */
[----:B------:R-:W-:Y:S02]  /*14d90*/  IMAD.U32 R10, RZ, RZ, UR4 ;  /* 0x00000004ff0a7e24 */ /* 0x000fe4000f8e00ff */
[----:B------:R-:W-:Y:S02]  /*14da0*/  IMAD.U32 R11, RZ, RZ, UR5 ;  /* 0x00000005ff0b7e24 */ /* 0x000fe4000f8e00ff */
[----:B------:R-:W-:Y:S02]  /*14db0*/  IMAD.MOV.U32 R12, RZ, RZ, 0x1 ;  /* 0x00000001ff0c7424 */ /* 0x000fe400078e00ff */
[----:B------:R-:W-:-:S07]  /*14dc0*/  IMAD.MOV.U32 R13, RZ, RZ, RZ ;  /* 0x000000ffff0d7224 */ /* 0x000fce00078e00ff */
[----:B------:R-:W-:-:S07]  /*14dd0*/  LEPC R20, `(.L_x_1592) ;  /* 0x000000001014794e */ /* 0x000fce0000000000 */
[----:B-1----:R-:W-:Y:S05]  /*14de0*/  CALL.ABS.NOINC R2 ;  /* 0x0000000002007343 */ /* 0x002fea0003c00000 */
.L_x_1592:
        /* <DEDUP_REMOVED lines=9> */
[----:B------:R-:W-:Y:S01]  /*14e80*/  IMAD.U32 R4, RZ, RZ, UR6 ;  /* 0x00000006ff047e24 */ /* 0x000fe2000f8e00ff */
[----:B------:R-:W-:Y:S01]  /*14e90*/  MOV R11, UR5 ;  /* 0x00000005000b7c02 */ /* 0x000fe20008000f00 */
[----:B------:R-:W-:Y:S02]  /*14ea0*/  IMAD.U32 R5, RZ, RZ, UR7 ;  /* 0x00000007ff057e24 */ /* 0x000fe4000f8e00ff */
[----:B------:R-:W-:Y:S02]  /*14eb0*/  IMAD.U32 R6, RZ, RZ, UR8 ;  /* 0x00000008ff067e24 */ /* 0x000fe4000f8e00ff */
[----:B------:R-:W-:-:S02]  /*14ec0*/  IMAD.U32 R7, RZ, RZ, UR9 ;  /* 0x00000009ff077e24 */ /* 0x000fc4000f8e00ff */
[----:B------:R-:W-:Y:S02]  /*14ed0*/  IMAD.U32 R10, RZ, RZ, UR4 ;  /* 0x00000004ff0a7e24 */ /* 0x000fe4000f8e00ff */
[----:B------:R-:W-:Y:S02]  /*14ee0*/  IMAD.MOV.U32 R8, RZ, RZ, 0x70 ;  /* 0x00000070ff087424 */ /* 0x000fe400078e00ff */
[----:B------:R-:W-:Y:S02]  /*14ef0*/  IMAD.MOV.U32 R12, RZ, RZ, 0x1 ;  /* 0x00000001ff0c7424 */ /* 0x000fe400078e00ff */
[----:B-1----:R-:W-:-:S07]  /*14f00*/  IMAD.MOV.U32 R13, RZ, RZ, RZ ;  /* 0x000000ffff0d7224 */ /* 0x002fce00078e00ff */
[----:B------:R-:W-:-:S07]  /*14f10*/  LEPC R20, `(.L_x_1594) ;  /* 0x000000001014794e */ /* 0x000fce0000000000 */
[----:B--2---:R-:W-:Y:S05]  /*14f20*/  CALL.ABS.NOINC R2 ;  /* 0x0000000002007343 */ /* 0x004fea0003c00000 */
.L_x_1594:
[----:B------:R-:W-:Y:S01]  /*14f30*/  MOV R2, 0x0 ;  /* 0x0000000000027802 */ /* 0x000fe20000000f00 */
[----:B------:R-:W-:Y:S01]  /*14f40*/  ULDC.64 UR6, c[0x4][0x88] ;  /* 0x0100220000067ab9 */ /* 0x000fe20000000a00 */
[----:B------:R-:W-:Y:S01]  /*14f50*/  ULDC.64 UR8, c[0x4][0x90] ;  /* 0x0100240000087ab9 */ /* 0x000fe20000000a00 */
[----:B------:R-:W-:Y:S01]  /*14f60*/  ULDC.64 UR4, c[0x4][0x18] ;  /* 0x0100060000047ab9 */ /* 0x000fe20000000a00 */
[----:B------:R-:W-:Y:S01]  /*14f70*/  IMAD.U32 R4, RZ, RZ, UR6 ;  /* 0x00000006ff047e24 */ /* 0x000fe2000f8e00ff */
[----:B------:R-:W-:Y:S01]  /*14f80*/  MOV R7, UR9 ;  /* 0x0000000900077c02 */ /* 0x000fe20008000f00 */
[----:B------:R-:W1:Y:S01]  /*14f90*/  LDC.64 R2, c[0x4][R2] ;  /* 0x0100000002027b82 */ /* 0x000e620000000a00 */
[----:B------:R-:W-:Y:S02]  /*14fa0*/  IMAD.U32 R5, RZ, RZ, UR7 ;  /* 0x00000007ff057e24 */ /* 0x000fe4000f8e00ff */
[----:B------:R-:W-:Y:S02]  /*14fb0*/  IMAD.U32 R6, RZ, RZ, UR8 ;  /* 0x00000008ff067e24 */ /* 0x000fe4000f8e00ff */
[----:B------:R-:W-:-:S02]  /*14fc0*/  IMAD.U32 R10, RZ, RZ, UR4 ;  /* 0x00000004ff0a7e24 */ /* 0x000fc4000f8e00ff */
[----:B------:R-:W-:Y:S02]  /*14fd0*/  IMAD.U32 R11, RZ, RZ, UR5 ;  /* 0x00000005ff0b7e24 */ /* 0x000fe4000f8e00ff */
[----:B------:R-:W-:Y:S02]  /*14fe0*/  IMAD.MOV.U32 R8, RZ, RZ, 0x70 ;  /* 0x00000070ff087424 */ /* 0x000fe400078e00ff */
[----:B------:R-:W-:Y:S02]  /*14ff0*/  IMAD.MOV.U32 R12, RZ, RZ, 0x1 ;  /* 0x00000001ff0c7424 */ /* 0x000fe400078e00ff */
[----:B------:R-:W-:-:S07]  /*15000*/  IMAD.MOV.U32 R13, RZ, RZ, RZ ;  /* 0x000000ffff0d7224 */ /* 0x000fce00078e00ff */
[----:B------:R-:W-:-:S07]  /*15010*/  LEPC R20, `(.L_x_1593) ;  /* 0x000000001014794e */ /* 0x000fce0000000000 */
[----:B-1----:R-:W-:Y:S05]  /*15020*/  CALL.ABS.NOINC R2 ;  /* 0x0000000002007343 */ /* 0x002fea0003c00000 */
.L_x_1593:
[----:B------:R-:W-:Y:S01]  /*15030*/  ULDC.64 UR4, c[0x0][0xaf0] ;  /* 0x0002bc0000047ab9 */ /* 0x000fe20000000a00 */
[----:B------:R-:W-:Y:S01]  /*15040*/  IMAD.U32 R5, RZ, RZ, UR59 ;  /* 0x0000003bff057e24 */ /* 0x000fe2000f8e00ff */
[----:B------:R-:W-:Y:S01]  /*15050*/  ISETP.NE.U32.AND P0, PT, RZ, UR4, PT ;  /* 0x00000004ff007c0c */ /* 0x000fe2000bf05070 */
[----:B------:R-:W1:Y:S01]  /*15060*/  LDC R0, c[0x0][0x428] ;  /* 0x00010a00ff007b82 */ /* 0x000e620000000800 */
[----:B------:R-:W-:Y:S02]  /*15070*/  MOV R6, UR59 ;  /* 0x0000003b00067c02 */ /* 0x000fe40008000f00 */
[----:B------:R-:W-:-:S13]  /*15080*/  ISETP.NE.AND.EX P0, PT, RZ, UR5, PT, P0 ;  /* 0x00000005ff007c0c */ /* 0x000fda000bf05300 */
[----:B------:R-:W2:Y:S02]  /*15090*/  @P0 LDC.64 R2, c[0x0][0xaf0] ;  /* 0x0002bc00ff020b82 */ /* 0x000ea40000000a00 */
[----:B--2---:R-:W-:-:S05]  /*150a0*/  @P0 IMAD.WIDE R2, R5, 0x4, R2 ;  /* 0x0000000405020825 */ /* 0x004fca00078e0202 */
[----:B------:R2:W3:Y:S01]  /*150b0*/  @P0 LDG.E R6, desc[UR54][R2.64] ;  /* 0x0000003602060981 */ /* 0x0004e2000c1e1900 */
[----:B-1----:R-:W-:Y:S01]  /*150c0*/  ISETP.NE.AND P0, PT, R0, 0x1, PT ;  /* 0x000000010000780c */ /* 0x002fe20003f05270 */
[----:B------:R-:W-:Y:S01]  /*150d0*/  IMAD.U32 R0, RZ, RZ, UR58 ;  /* 0x0000003aff007e24 */ /* 0x000fe2000f8e00ff */
[----:B------:R-:W-:Y:S01]  /*150e0*/  ISETP.NE.AND P1, PT, R19, RZ, PT ;  /* 0x000000ff1300720c */ /* 0x000fe20003f25270 */
[----:B------:R-:W-:Y:S01]  /*150f0*/  UMOV UR56, URZ ;  /* 0x0000003f00387c82 */ /* 0x000fe20008000000 */
[----:B------:R-:W-:Y:S01]  /*15100*/  UMOV UR6, 0xffffffff ;  /* 0xffffffff00067882 */ /* 0x000fe20000000000 */
[----:B------:R-:W-:Y:S01]  /*15110*/  IMAD.U32 R10, RZ, RZ, UR60 ;  /* 0x0000003cff0a7e24 */ /* 0x000fe2000f8e00ff */
[----:B--2---:R-:W1:Y:S03]  /*15120*/  LDC.64 R2, c[0x0][0x3f8] ;  /* 0x0000fe00ff027b82 */ /* 0x004e660000000a00 */
[----:B------:R-:W-:-:S06]  /*15130*/  VIADD R10, R10, 0xffffffff ;  /* 0xffffffff0a0a7836 */ /* 0x000fcc0000000000 */
[----:B------:R-:W-:Y:S01]  /*15140*/  VOTEU.ALL UP1, P1 ;  /* 0x00000000003f7886 */ /* 0x000fe20000820000 */
[----:B------:R-:W2:Y:S04]  /*15150*/  @P0 LDC R4, c[0x0][0x42c] ;  /* 0x00010b00ff040b82 */ /* 0x000ea80000000800 */
        /* <DEDUP_REMOVED lines=10> */
.L_x_1649:
[----:B------:R-:W-:Y:S01]  /*15200*/  UMOV UR4, 0xffffffff ;  /* 0xffffffff00047882 */ /* 0x000fe20000000000 */
[----:B------:R-:W-:Y:S02]  /*15210*/  SHF.R.S32.HI R7, RZ, 0x1f, R6 ;  /* 0x0000001fff077819 */ /* 0x000fe40000011406 */
[----:B------:R-:W-:Y:S05]  /*15220*/  BRA.DIV UR4, `(.L_x_1596) ;  /* 0x0000002e04347947 */ /* 0x000fea000b800000 */
[----:B------:R-:W-:-:S13]  /*15230*/  ELECT P6, URZ, PT ;  /* 0x00000000003f782f */ /* 0x000fda00038c0000 */
.L_x_1652:
[----:B------:R-:W-:Y:S05]  /*15240*/  @!P6 BRA `(.L_x_1597) ;  /* 0x0000000000c4e947 */ /* 0x000fea0003800000 */
[----:B------:R-:W-:Y:S01]  /*15250*/  IMAD.MOV.U32 R4, RZ, RZ, R6 ;  /* 0x000000ffff047224 */ /* 0x000fe200078e0006 */
[----:B------:R-:W-:Y:S06]  /*15260*/  @!P0 BRA `(.L_x_1598) ;  /* 0x0000000000488947 */ /* 0x000fec0003800000 */
[----:B------:R-:W1:Y:S01]  /*15270*/  LDC R12, c[0x0][0x41c] ;  /* 0x00010700ff0c7b82 */ /* 0x000e620000000800 */
[----:B------:R-:W-:Y:S01]  /*15280*/  IMAD.MOV.U32 R11, RZ, RZ, R10 ;  /* 0x000000ffff0b7224 */ /* 0x000fe200078e000a */
        /* <DEDUP_REMOVED lines=16> */
.L_x_1598:
[----:B-1----:R-:W-:Y:S01]  /*15390*/  LEA R8, R16, UR38, 0x3 ;  /* 0x0000002610087c11 */ /* 0x002fe2000f8e18ff */
[----:B------:R-:W1:Y:S01]  /*153a0*/  S2R R9, SR_TID.X ;  /* 0x0000000000097919 */ /* 0x000e620000002100 */
[----:B------:R-:W-:-:S04]  /*153b0*/  SHF.L.U32 R5, R17, 0x1f, RZ ;  /* 0x0000001f11057819 */ /* 0x000fc800000006ff */
[----:B------:R-:W2:Y:S01]  /*153c0*/  SYNCS.PHASECHK.TRANS64.TRYWAIT P2, [R8+URZ+0x38840], R5 ;  /* 0x03884005080075a7 */ /* 0x000ea2000804017f */
[----:B-1----:R-:W-:-:S04]  /*153d0*/  LOP3.LUT R9, R9, 0x7f, RZ, 0xc0, !PT ;  /* 0x0000007f09097812 */ /* 0x002fc800078ec0ff */
[----:B------:R-:W-:Y:S01]  /*153e0*/  ISETP.NE.AND P3, PT, R9, RZ, PT ;  /* 0x000000ff0900720c */ /* 0x000fe20003f65270 */
[----:B--2---:R-:W-:-:S12]  /*153f0*/  @!P2 BRA `(.L_x_1599) ;  /* 0x0000002800e0a947 */ /* 0x004fd80003800000 */
.L_x_1653:
[----:B------:R-:W-:Y:S05]  /*15400*/  @P3 BRA `(.L_x_1600) ;  /* 0x0000000000143947 */ /* 0x000fea0003800000 */
[----:B------:R-:W-:Y:S01]  /*15410*/  ISETP.NE.AND P2, PT, R19, RZ, PT ;  /* 0x000000ff1300720c */ /* 0x000fe20003f45270 */
[----:B-1----:R-:W-:-:S04]  /*15420*/  IMAD.MOV.U32 R5, RZ, RZ, 0x2000 ;  /* 0x00002000ff057424 */ /* 0x002fc800078e00ff */
[----:B------:R2:W-:Y:S08]  /*15430*/  SYNCS.ARRIVE.TRANS64 RZ, [R8+URZ+0x38830], R5 ;  /* 0x0388300508ff79a7 */ /* 0x0005f0000800003f */
[----:B------:R-:W-:Y:S05]  /*15440*/  @!P2 BRA `(.L_x_1600) ;  /* 0x000000000004a947 */ /* 0x000fea0003800000 */
[----:B------:R-:W-:Y:S01]  /*15450*/  BPT.TRAP 0x1 ;  /* 0x000000040000795c */ /* 0x000fe20000300000 */
.L_x_1600:
        /* <DEDUP_REMOVED lines=16> */
.L_x_1597:
[----:B------:R-:W-:Y:S05]  /*15560*/  WARPSYNC.ALL ;  /* 0x0000000000007948 */ /* 0x000fea0003800000 */
[----:B------:R-:W-:Y:S01]  /*15570*/  BAR.SYNC.DEFER_BLOCKING 0x8, 0xa0 ;  /* 0x0202800000007b1d */ /* 0x000fe20000010000 */
[----:B------:R-:W-:-:S05]  /*15580*/  ELECT P2, URZ, PT ;  /* 0x00000000003f782f */ /* 0x000fca0003840000 */
[----:B------:R-:W-:Y:S08]  /*15590*/  BSSY B0, `(.L_x_1601) ;  /* 0x0000041000007945 */ /* 0x000ff00003800000 */
[----:B------:R-:W-:Y:S05]  /*155a0*/  @!P2 BRA `(.L_x_1602) ;  /* 0x0000000000fca947 */ /* 0x000fea0003800000 */
[----:B------:R-:W-:Y:S01]  /*155b0*/  UIADD3 UR14, UP0, UR46, 0x270, URZ ;  /* 0x000002702e0e7890 */ /* 0x000fe2000ff1e03f */
[----:B-12---:R-:W-:Y:S01]  /*155c0*/  IMAD.MOV.U32 R5, RZ, RZ, 0x2000 ;  /* 0x00002000ff057424 */ /* 0x006fe200078e00ff */
[----:B------:R-:W-:Y:S02]  /*155d0*/  UIADD3 UR16, UR38, 0x20400, URZ ;  /* 0x0002040026107890 */ /* 0x000fe4000fffe03f */
[----:B------:R-:W-:Y:S01]  /*155e0*/  UIADD3.X UR15, URZ, UR47, URZ, UP0, !UPT ;  /* 0x0000002f3f0f7290 */ /* 0x000fe200087fe43f */
[----:B------:R1:W-:Y:S01]  /*155f0*/  SYNCS.ARRIVE.TRANS64 RZ, [UR38+0x38800], R5 ;  /* 0x03880005ffff79a7 */ /* 0x0003e20008000026 */
[----:B------:R-:W-:Y:S02]  /*15600*/  UIADD3 UR4, UP0, UR46, 0x770, URZ ;  /* 0x000007702e047890 */ /* 0x000fe4000ff1e03f */
[----:B------:R-:W-:Y:S02]  /*15610*/  UIADD3 UR17, UR38, 0x38800, URZ ;  /* 0x0003880026117890 */ /* 0x000fe4000fffe03f */
[----:B------:R-:W-:-:S02]  /*15620*/  UIADD3 UR8, UR38, 0x26400, URZ ;  /* 0x0002640026087890 */ /* 0x000fc4000fffe03f */
[----:B------:R-:W-:Y:S01]  /*15630*/  UIADD3 UR9, UR38, 0x38810, URZ ;  /* 0x0003881026097890 */ /* 0x000fe2000fffe03f */
[----:B-1----:R-:W-:Y:S01]  /*15640*/  IMAD.MOV.U32 R5, RZ, RZ, 0x10000 ;  /* 0x00010000ff057424 */ /* 0x002fe200078e00ff */
[----:B------:R-:W-:Y:S02]  /*15650*/  UIADD3.X UR5, URZ, UR47, URZ, UP0, !UPT ;  /* 0x0000002f3f057290 */ /* 0x000fe400087fe43f */
[----:B------:R-:W-:Y:S01]  /*15660*/  UIADD3 UR24, UR38, 0x28400, URZ ;  /* 0x0002840026187890 */ /* 0x000fe2000fffe03f */
[----:B------:R-:W-:Y:S01]  /*15670*/  UMOV UR6, 0x0 ;  /* 0x0000000000067882 */ /* 0x000fe20000000000 */
[----:B------:R-:W-:Y:S01]  /*15680*/  UMOV UR7, 0x12f00000 ;  /* 0x12f0000000077882 */ /* 0x000fe20000000000 */
[----:B------:R-:W-:Y:S01]  /*15690*/  UMOV UR18, URZ ;  /* 0x0000003f00127c82 */ /* 0x000fe20008000000 */
[----:B------:R-:W-:Y:S01]  /*156a0*/  UMOV UR19, UR57 ;  /* 0x0000003900137c82 */ /* 0x000fe20008000000 */
[----:B------:R-:W-:Y:S01]  /*156b0*/  UMOV UR20, UR58 ;  /* 0x0000003a00147c82 */ /* 0x000fe20008000000 */
[----:B------:R-:W-:Y:S01]  /*156c0*/  UMOV UR21, UR59 ;  /* 0x0000003b00157c82 */ /* 0x000fe20008000000 */
[----:B------:R-:W-:Y:S01]  /*156d0*/  UMOV UR11, UR57 ;  /* 0x00000039000b7c82 */ /* 0x000fe20008000000 */
[----:B------:R1:W-:Y:S01]  /*156e0*/  UTMALDG.4D [UR16], [UR14], desc[UR6] ;  /* 0x000006100e0075b4 */ /* 0x0003e20008019000 */
[----:B------:R-:W-:Y:S01]  /*156f0*/  UMOV UR12, UR58 ;  /* 0x0000003a000c7c82 */ /* 0x000fe20008000000 */
[----:B------:R-:W-:Y:S01]  /*15700*/  UMOV UR13, UR59 ;  /* 0x0000003b000d7c82 */ /* 0x000fe20008000000 */
[----:B------:R-:W-:Y:S01]  /*15710*/  UMOV UR10, UR18 ;  /* 0x00000012000a7c82 */ /* 0x000fe20008000000 */
[----:B------:R3:W-:Y:S01]  /*15720*/  SYNCS.ARRIVE.TRANS64 RZ, [UR38+0x38810], R5 ;  /* 0x03881005ffff79a7 */ /* 0x0007e20008000026 */
[----:B------:R-:W-:Y:S01]  /*15730*/  UMOV UR26, 0x40 ;  /* 0x00000040001a7882 */ /* 0x000fe20000000000 */
[----:B------:R-:W-:Y:S01]  /*15740*/  UMOV UR27, UR57 ;  /* 0x00000039001b7c82 */ /* 0x000fe20008000000 */
[----:B------:R-:W-:Y:S01]  /*15750*/  UMOV UR28, UR58 ;  /* 0x0000003a001c7c82 */ /* 0x000fe20008000000 */
[----:B------:R-:W-:Y:S01]  /*15760*/  UMOV UR29, UR59 ;  /* 0x0000003b001d7c82 */ /* 0x000fe20008000000 */
[----:B------:R-:W-:Y:S01]  /*15770*/  UIADD3 UR48, UR38, 0x2a400, URZ ;  /* 0x0002a40026307890 */ /* 0x000fe2000fffe03f */
[----:B------:R2:W-:Y:S01]  /*15780*/  UTMALDG.4D [UR8], [UR4], desc[UR6] ;  /* 0x00000608040075b4 */ /* 0x0005e20008019000 */
[----:B------:R-:W-:Y:S01]  /*15790*/  UMOV UR25, UR9 ;  /* 0x0000000900197c82 */ /* 0x000fe20008000000 */
[----:B------:R-:W-:-:S02]  /*157a0*/  UIADD3 UR40, UR38, 0x2c400, URZ ;  /* 0x0002c40026287890 */ /* 0x000fc4000fffe03f */
[----:B------:R-:W-:Y:S01]  /*157b0*/  UIADD3 UR32, UR38, 0x2e400, URZ ;  /* 0x0002e40026207890 */ /* 0x000fe2000fffe03f */
[----:B------:R-:W-:Y:S01]  /*157c0*/  UMOV UR50, 0x80 ;  /* 0x0000008000327882 */ /* 0x000fe20000000000 */
[----:B------:R-:W-:Y:S01]  /*157d0*/  UMOV UR51, UR57 ;  /* 0x0000003900337c82 */ /* 0x000fe20008000000 */
[----:B------:R4:W-:Y:S01]  /*157e0*/  UTMALDG.4D [UR24], [UR4], desc[UR6] ;  /* 0x00000618040075b4 */ /* 0x0009e20008019000 */
[----:B------:R-:W-:Y:S01]  /*157f0*/  UMOV UR52, UR58 ;  /* 0x0000003a00347c82 */ /* 0x000fe20008000000 */
[----:B------:R-:W-:Y:S01]  /*15800*/  UMOV UR53, UR59 ;  /* 0x0000003b00357c82 */ /* 0x000fe20008000000 */
[----:B------:R-:W-:Y:S01]  /*15810*/  UMOV UR49, UR9 ;  /* 0x0000000900317c82 */ /* 0x000fe20008000000 */
[----:B------:R-:W-:Y:S01]  /*15820*/  UMOV UR42, 0xc0 ;  /* 0x000000c0002a7882 */ /* 0x000fe20000000000 */
[----:B------:R-:W-:Y:S01]  /*15830*/  UMOV UR43, UR57 ;  /* 0x00000039002b7c82 */ /* 0x000fe20008000000 */
[----:B------:R-:W-:Y:S01]  /*15840*/  UMOV UR44, UR58 ;  /* 0x0000003a002c7c82 */ /* 0x000fe20008000000 */
[----:B------:R-:W-:Y:S01]  /*15850*/  UMOV UR45, UR59 ;  /* 0x0000003b002d7c82 */ /* 0x000fe20008000000 */
[----:B-1----:R-:W-:Y:S01]  /*15860*/  UIADD3 UR16, UR38, 0x32400, URZ ;  /* 0x0003240026107890 */ /* 0x002fe2000fffe03f */
[----:B------:R3:W-:Y:S01]  /*15870*/  UTMALDG.4D [UR48], [UR4], desc[UR6] ;  /* 0x00000630040075b4 */ /* 0x0007e20008019000 */
[----:B------:R-:W-:Y:S01]  /*15880*/  UMOV UR41, UR9 ;  /* 0x0000000900297c82 */ /* 0x000fe20008000000 */
[----:B------:R-:W-:Y:S01]  /*15890*/  UMOV UR34, 0x100 ;  /* 0x0000010000227882 */ /* 0x000fe20000000000 */
[----:B------:R-:W-:Y:S01]  /*158a0*/  UMOV UR35, UR57 ;  /* 0x0000003900237c82 */ /* 0x000fe20008000000 */
[----:B------:R-:W-:Y:S01]  /*158b0*/  UMOV UR36, UR58 ;  /* 0x0000003a00247c82 */ /* 0x000fe20008000000 */
[----:B------:R-:W-:Y:S01]  /*158c0*/  UMOV UR37, UR59 ;  /* 0x0000003b00257c82 */ /* 0x000fe20008000000 */
[----:B------:R-:W-:Y:S01]  /*158d0*/  UMOV UR33, UR9 ;  /* 0x0000000900217c82 */ /* 0x000fe20008000000 */
[----:B------:R-:W-:Y:S01]  /*158e0*/  UMOV UR18, 0x180 ;  /* 0x0000018000127882 */ /* 0x000fe20000000000 */
[----:B------:R3:W-:Y:S01]  /*158f0*/  UTMALDG.4D [UR40], [UR4], desc[UR6] ;  /* 0x00000628040075b4 */ /* 0x0007e20008019000 */
[----:B--2---:R-:W-:Y:S01]  /*15900*/  UIADD3 UR8, UR38, 0x34400, URZ ;  /* 0x0003440026087890 */ /* 0x004fe2000fffe03f */
[----:B------:R-:W-:Y:S01]  /*15910*/  UMOV UR17, UR9 ;  /* 0x0000000900117c82 */ /* 0x000fe20008000000 */
[----:B------:R-:W-:Y:S01]  /*15920*/  UMOV UR10, 0x1c0 ;  /* 0x000001c0000a7882 */ /* 0x000fe20000000000 */
[----:B------:R3:W-:Y:S01]  /*15930*/  UTMALDG.4D [UR32], [UR4], desc[UR6] ;  /* 0x00000620040075b4 */ /* 0x0007e20008019000 */
[----:B----4-:R-:W-:Y:S01]  /*15940*/  UIADD3 UR24, UR38, 0x30400, URZ ;  /* 0x0003040026187890 */ /* 0x010fe2000fffe03f */
[----:B------:R-:W-:-:S08]  /*15950*/  UMOV UR26, 0x140 ;  /* 0x00000140001a7882 */ /* 0x000fd00000000000 */
[----:B------:R3:W-:Y:S01]  /*15960*/  UTMALDG.4D [UR24], [UR4], desc[UR6] ;  /* 0x00000618040075b4 */ /* 0x0007e20008019000 */
[----:B------:R3:W-:Y:S01]  /*15970*/  UTMALDG.4D [UR16], [UR4], desc[UR6] ;  /* 0x00000610040075b4 */ /* 0x0007e20008019000 */
[----:B------:R3:W-:Y:S02]  /*15980*/  UTMALDG.4D [UR8], [UR4], desc[UR6] ;  /* 0x00000608040075b4 */ /* 0x0007e40008019000 */
[----:B---3--:R-:W-:Y:S01]  /*15990*/  NOP ;  /* 0x0000000000007918 */ /* 0x008fe20000000000 */
.L_x_1602:
[----:B------:R-:W-:Y:S05]  /*159a0*/  BSYNC B0 ;  /* 0x0000000000007941 */ /* 0x000fea0003800000 */
.L_x_1601:
[----:B------:R-:W-:-:S04]  /*159b0*/  UIADD3 UR61, UR61, 0x1, URZ ;  /* 0x000000013d3d7890 */ /* 0x000fc8000fffe03f */
[----:B------:R-:W-:-:S04]  /*159c0*/  ULEA.HI UR4, UR61, UR61, URZ, 0x1 ;  /* 0x0000003d3d047291 */ /* 0x000fc8000f8f083f */
[----:B------:R-:W-:-:S04]  /*159d0*/  ULOP3.LUT UR4, UR4, 0xfffffffe, URZ, 0xc0, !UPT ;  /* 0xfffffffe04047892 */ /* 0x000fc8000f8ec03f */
[----:B------:R-:W-:-:S06]  /*159e0*/  UIADD3 UR4, UR61, -UR4, URZ ;  /* 0x800000043d047290 */ /* 0x000fcc000fffe03f */
[----:B-12---:R-:W-:-:S05]  /*159f0*/  IMAD.U32 R5, RZ, RZ, UR4 ;  /* 0x00000004ff057e24 */ /* 0x006fca000f8e00ff */
[----:B------:R-:W-:-:S04]  /*15a00*/  SHF.L.U32 R5, R5, 0x1f, RZ ;  /* 0x0000001f05057819 */ /* 0x000fc800000006ff */
[----:B------:R-:W1:Y:S02]  /*15a10*/  SYNCS.PHASECHK.TRANS64.TRYWAIT P2, [UR38+0x38820], R5 ;  /* 0x03882005ff0075a7 */ /* 0x000e640008040166 */
[----:B-1----:R-:W-:Y:S05]  /*15a20*/  @!P2 BRA `(.L_x_1603) ;  /* 0x000000240068a947 */ /* 0x002fea0003800000 */
.L_x_1654:
        /* <DEDUP_REMOVED lines=10> */
.L_x_1655:
[----:B------:R-:W-:Y:S05]  /*15ad0*/  @P3 BRA `(.L_x_1607) ;  /* 0x0000000000143947 */ /* 0x000fea0003800000 */
[----:B------:R-:W-:Y:S01]  /*15ae0*/  ISETP.NE.AND P2, PT, R19, RZ, PT ;  /* 0x000000ff1300720c */ /* 0x000fe20003f45270 */
[----:B-1----:R-:W-:-:S04]  /*15af0*/  IMAD.MOV.U32 R8, RZ, RZ, 0x10000 ;  /* 0x00010000ff087424 */ /* 0x002fc800078e00ff */
[----:B------:R2:W-:Y:S08]  /*15b00*/  SYNCS.ARRIVE.TRANS64 RZ, [R5+URZ+0x38850], R8 ;  /* 0x0388500805ff79a7 */ /* 0x0005f0000800003f */
[----:B------:R-:W-:Y:S05]  /*15b10*/  @!P2 BRA `(.L_x_1607) ;  /* 0x000000000004a947 */ /* 0x000fea0003800000 */
[----:B------:R-:W-:Y:S01]  /*15b20*/  BPT.TRAP 0x1 ;  /* 0x000000040000795c */ /* 0x000fe20000300000 */
.L_x_1607:
        /* <DEDUP_REMOVED lines=26> */
[----:B------:R3:W-:Y:S02]  /*15cd0*/  UTMALDG.4D [UR8], [UR14], desc[UR6] ;  /* 0x000006080e0075b4 */ /* 0x0007e40008019000 */
[----:B---3--:R-:W-:Y:S01]  /*15ce0*/  UMOV UR8, UR18 ;  /* 0x0000001200087c82 */ /* 0x008fe20008000000 */
[----:B------:R-:W-:Y:S01]  /*15cf0*/  UMOV UR10, UR21 ;  /* 0x00000015000a7c82 */ /* 0x000fe20008000000 */
[----:B------:R-:W-:Y:S01]  /*15d00*/  UIADD3 UR18, UR16, 0xa400, URZ ;  /* 0x0000a40010127890 */ /* 0x000fe2000fffe03f */
[----:B------:R3:W-:Y:S02]  /*15d10*/  UTMALDG.4D [UR8], [UR14], desc[UR6] ;  /* 0x000006080e0075b4 */ /* 0x0007e40008019000 */
[----:B---3--:R-:W-:Y:S01]  /*15d20*/  UMOV UR8, UR19 ;  /* 0x0000001300087c82 */ /* 0x008fe20008000000 */
[----:B------:R-:W-:Y:S01]  /*15d30*/  UMOV UR10, UR22 ;  /* 0x00000016000a7c82 */ /* 0x000fe20008000000 */
[----:B------:R-:W-:Y:S01]  /*15d40*/  UIADD3 UR19, UR16, 0xc400, URZ ;  /* 0x0000c40010137890 */ /* 0x000fe2000fffe03f */
[----:B------:R3:W-:Y:S01]  /*15d50*/  UTMALDG.4D [UR8], [UR14], desc[UR6] ;  /* 0x000006080e0075b4 */ /* 0x0007e20008019000 */
[----:B------:R-:W-:Y:S01]  /*15d60*/  UIADD3 UR16, UR16, 0xe400, URZ ;  /* 0x0000e40010107890 */ /* 0x000fe2000fffe03f */
[----:B---3--:R-:W-:Y:S01]  /*15d70*/  UMOV UR8, UR17 ;  /* 0x0000001100087c82 */ /* 0x008fe20008000000 */
[----:B------:R-:W-:Y:S01]  /*15d80*/  UMOV UR10, UR23 ;  /* 0x00000017000a7c82 */ /* 0x000fe20008000000 */
[----:B------:R-:W-:Y:S01]  /*15d90*/  UMOV UR17, 0x180 ;  /* 0x0000018000117882 */ /* 0x000fe20000000000 */
[----:B------:R3:W-:Y:S02]  /*15da0*/  UTMALDG.4D [UR8], [UR14], desc[UR6] ;  /* 0x000006080e0075b4 */ /* 0x0007e40008019000 */
[----:B---3--:R-:W-:Y:S01]  /*15db0*/  UMOV UR8, UR18 ;  /* 0x0000001200087c82 */ /* 0x008fe20008000000 */
[----:B------:R-:W-:-:S02]  /*15dc0*/  UMOV UR10, UR24 ;  /* 0x00000018000a7c82 */ /* 0x000fc40008000000 */
[----:B------:R3:W-:Y:S02]  /*15dd0*/  UTMALDG.4D [UR8], [UR14], desc[UR6] ;  /* 0x000006080e0075b4 */ /* 0x0007e40008019000 */
[----:B---3--:R-:W-:Y:S01]  /*15de0*/  UMOV UR8, UR19 ;  /* 0x0000001300087c82 */ /* 0x008fe20008000000 */
[----:B------:R-:W-:Y:S01]  /*15df0*/  UMOV UR10, UR17 ;  /* 0x00000011000a7c82 */ /* 0x000fe20008000000 */
[----:B------:R-:W-:Y:S01]  /*15e00*/  UMOV UR17, 0x1c0 ;  /* 0x000001c000117882 */ /* 0x000fe20000000000 */
[----:B------:R3:W-:Y:S02]  /*15e10*/  UTMALDG.4D [UR8], [UR14], desc[UR6] ;  /* 0x000006080e0075b4 */ /* 0x0007e40008019000 */
[----:B---3--:R-:W-:Y:S01]  /*15e20*/  UMOV UR8, UR16 ;  /* 0x0000001000087c82 */ /* 0x008fe20008000000 */
[----:B------:R-:W-:Y:S02]  /*15e30*/  UMOV UR10, UR17 ;  /* 0x00000011000a7c82 */ /* 0x000fe40008000000 */
[----:B------:R3:W-:Y:S02]  /*15e40*/  UTMALDG.4D [UR8], [UR14], desc[UR6] ;  /* 0x000006080e0075b4 */ /* 0x0007e40008019000 */
[----:B---3--:R-:W-:Y:S01]  /*15e50*/  NOP ;  /* 0x0000000000007918 */ /* 0x008fe20000000000 */
.L_x_1605:
[----:B------:R-:W-:Y:S05]  /*15e60*/  BSYNC B0 ;  /* 0x0000000000007941 */ /* 0x000fea0003800000 */
.L_x_1604:
[----:B------:R-:W-:-:S04]  /*15e70*/  UIADD3 UR6, UR60, -0x2, URZ ;  /* 0xfffffffe3c067890 */ /* 0x000fc8000fffe03f */
[----:B------:R-:W-:-:S06]  /*15e80*/  UISETP.GE.AND UP0, UPT, UR6, UR39, UPT ;  /* 0x000000270600728c */ /* 0x000fcc000bf06270 */
[----:B------:R-:W-:-:S13]  /*15e90*/  PLOP3.LUT P2, PT, PT, PT, UP0, 0x80, 0x0 ;  /* 0x000000000000781c */ /* 0x000fda0003f4f008 */
[----:B------:R-:W-:Y:S05]  /*15ea0*/  @!P2 BRA `(.L_x_1608) ;  /* 0x0000001400a4a947 */ /* 0x000fea0003800000 */
[----:B------:R-:W-:Y:S02]  /*15eb0*/  LOP3.LUT R9, RZ, UR39, RZ, 0x33, !PT ;  /* 0x00000027ff097c12 */ /* 0x000fe4000f8e33ff */
[----:B-12---:R-:W-:-:S04]  /*15ec0*/  IADD3 R8, RZ, -UR60, RZ ;  /* 0x8000003cff087c10 */ /* 0x006fc8000fffe0ff */
[----:B------:R-:W-:Y:S01]  /*15ed0*/  VIADDMNMX R9, R8, 0x1, R9, !PT ;  /* 0x0000000108097846 */ /* 0x000fe20007800109 */
[----:B------:R-:W-:-:S04]  /*15ee0*/  IMAD.U32 R8, RZ, RZ, UR6 ;  /* 0x00000006ff087e24 */ /* 0x000fc8000f8e00ff */
        /* <DEDUP_REMOVED lines=25> */
[----:B------:R-:W-:-:S04]  /*16080*/  LEA R2, P2, R4, R2, 0x2 ;  /* 0x0000000204027211 */ /* 0x000fc800078410ff */
[----:B------:R-:W-:-:S05]  /*16090*/  LEA.HI.X R3, R4, R3, R12, 0x2, P2 ;  /* 0x0000000304037211 */ /* 0x000fca00010f140c */
[----:B------:R1:W5:Y:S01]  /*160a0*/  LDG.E R4, desc[UR54][R2.64] ;  /* 0x0000003602047981 */ /* 0x000362000c1e1900 */
[----:B------:R-:W-:-:S05]  /*160b0*/  IADD3 R5, -R10, RZ, RZ ;  /* 0x000000ff0a057210 */ /* 0x000fca0007ffe1ff */
[----:B------:R-:W-:-:S07]  /*160c0*/  IMAD R8, R11, R5, R8 ;  /* 0x000000050b087224 */ /* 0x000fce00078e0208 */
.L_x_1612:
[----:B-1----:R-:W-:Y:S01]  /*160d0*/  LEA R2, R16, UR38, 0x3 ;  /* 0x0000002610027c11 */ /* 0x002fe2000f8e18ff */
[----:B------:R-:W1:Y:S01]  /*160e0*/  S2R R5, SR_TID.X ;  /* 0x0000000000057919 */ /* 0x000e620000002100 */
[----:B------:R-:W-:-:S04]  /*160f0*/  SHF.L.U32 R3, R17, 0x1f, RZ ;  /* 0x0000001f11037819 */ /* 0x000fc800000006ff */
[----:B------:R-:W2:Y:S01]  /*16100*/  SYNCS.PHASECHK.TRANS64.TRYWAIT P3, [R2+URZ+0x38840], R3 ;  /* 0x03884003020075a7 */ /* 0x000ea2000806017f */
[----:B-1----:R-:W-:-:S04]  /*16110*/  LOP3.LUT R5, R5, 0x7f, RZ, 0xc0, !PT ;  /* 0x0000007f05057812 */ /* 0x002fc800078ec0ff */
[----:B------:R-:W-:Y:S01]  /*16120*/  ISETP.NE.AND P2, PT, R5, RZ, PT ;  /* 0x000000ff0500720c */ /* 0x000fe20003f45270 */
[----:B--2---:R-:W-:-:S12]  /*16130*/  @!P3 BRA `(.L_x_1613) ;  /* 0x0000001c00d0b947 */ /* 0x004fd80003800000 */
.L_x_1656:
[----:B------:R-:W-:Y:S05]  /*16140*/  @P2 BRA `(.L_x_1614) ;  /* 0x0000000000142947 */ /* 0x000fea0003800000 */
[----:B------:R-:W-:Y:S01]  /*16150*/  ISETP.NE.AND P3, PT, R19, RZ, PT ;  /* 0x000000ff1300720c */ /* 0x000fe20003f65270 */
[----:B------:R-:W-:-:S04]  /*16160*/  IMAD.MOV.U32 R5, RZ, RZ, 0x2000 ;  /* 0x00002000ff057424 */ /* 0x000fc800078e00ff */
[----:B------:R2:W-:Y:S08]  /*16170*/  SYNCS.ARRIVE.TRANS64 RZ, [R2+URZ+0x38830], R5 ;  /* 0x0388300502ff79a7 */ /* 0x0005f0000800003f */
[----:B------:R-:W-:Y:S05]  /*16180*/  @!P3 BRA `(.L_x_1614) ;  /* 0x000000000004b947 */ /* 0x000fea0003800000 */
[----:B------:R-:W-:Y:S01]  /*16190*/  BPT.TRAP 0x1 ;  /* 0x000000040000795c */ /* 0x000fe20000300000 */
.L_x_1614:
        /* <DEDUP_REMOVED lines=17> */
.L_x_1657:
[----:B------:R-:W-:Y:S05]  /*162b0*/  @P2 BRA `(.L_x_1616) ;  /* 0x0000000000142947 */ /* 0x000fea0003800000 */
[----:B------:R-:W-:Y:S01]  /*162c0*/  ISETP.NE.AND P2, PT, R19, RZ, PT ;  /* 0x000000ff1300720c */ /* 0x000fe20003f45270 */
[----:B-1-3--:R-:W-:-:S04]  /*162d0*/  IMAD.MOV.U32 R3, RZ, RZ, 0x10000 ;  /* 0x00010000ff037424 */ /* 0x00afc800078e00ff */
[----:B------:R4:W-:Y:S08]  /*162e0*/  SYNCS.ARRIVE.TRANS64 RZ, [R2+URZ+0x38850], R3 ;  /* 0x0388500302ff79a7 */ /* 0x0009f0000800003f */
[----:B------:R-:W-:Y:S05]  /*162f0*/  @!P2 BRA `(.L_x_1616) ;  /* 0x000000000004a947 */ /* 0x000fea0003800000 */
[----:B------:R-:W-:Y:S01]  /*16300*/  BPT.TRAP 0x1 ;  /* 0x000000040000795c */ /* 0x000fe20000300000 */
.L_x_1616:
        /* <DEDUP_REMOVED lines=50> */
.L_x_1611:
[----:B------:R-:W-:Y:S05]  /*16630*/  BSYNC B0 ;  /* 0x0000000000007941 */ /* 0x000fea0003800000 */
.L_x_1610:
[----:B------:R-:W-:-:S06]  /*16640*/  UIADD3 UR6, UR60, -0x3, URZ ;  /* 0xfffffffd3c067890 */ /* 0x000fcc000fffe03f */
[----:B------:R-:W-:-:S07]  /*16650*/  IMAD.U32 R8, RZ, RZ, UR6 ;  /* 0x00000006ff087e24 */ /* 0x000fce000f8e00ff */
.L_x_1609:
[----:B------:R-:W-:Y:S01]  /*16660*/  ULOP3.LUT UR6, URZ, UR60, URZ, 0x33, !UPT ;  /* 0x0000003c3f067292 */ /* 0x000fe2000f8e333f */
[----:B------:R-:W-:Y:S01]  /*16670*/  VIADD R9, R9, 0xfffffffe ;  /* 0xfffffffe09097836 */ /* 0x000fe20000000000 */
[----:B------:R-:W-:Y:S04]  /*16680*/  BSSY B0, `(.L_x_1608) ;  /* 0x00000eb000007945 */ /* 0x000fe80003800000 */
[----:B------:R-:W-:-:S13]  /*16690*/  ISETP.NE.AND P2, PT, R9, UR6, PT ;  /* 0x0000000609007c0c */ /* 0x000fda000bf45270 */
[----:B------:R-:W-:Y:S05]  /*166a0*/  @!P2 BRA `(.L_x_1617) ;  /* 0x0000000c00a0a947 */ /* 0x000fea0003800000 */
.L_x_1632:
        /* <DEDUP_REMOVED lines=23> */
[----:B--2---:R-:W-:-:S04]  /*16820*/  LEA R4, P2, R2, R4, 0x2 ;  /* 0x0000000402047211 */ /* 0x004fc800078410ff */
[----:B------:R-:W-:-:S05]  /*16830*/  LEA.HI.X R5, R2, R5, R3, 0x2, P2 ;  /* 0x0000000502057211 */ /* 0x000fca00010f1403 */
[----:B------:R1:W5:Y:S01]  /*16840*/  LDG.E R4, desc[UR54][R4.64] ;  /* 0x0000003604047981 */ /* 0x000362000c1e1900 */
[----:B------:R-:W-:-:S04]  /*16850*/  IMAD.MOV R3, RZ, RZ, -R11 ;  /* 0x000000ffff037224 */ /* 0x000fc800078e0a0b */
[----:B------:R-:W-:-:S07]  /*16860*/  IMAD R10, R10, R3, R8 ;  /* 0x000000030a0a7224 */ /* 0x000fce00078e0208 */
.L_x_1620:
[----:B------:R-:W-:Y:S01]  /*16870*/  LEA R3, R9, UR38, 0x3 ;  /* 0x0000002609037c11 */ /* 0x000fe2000f8e18ff */
[----:B-1----:R-:W1:Y:S01]  /*16880*/  S2R R5, SR_TID.X ;  /* 0x0000000000057919 */ /* 0x002e620000002100 */
[----:B------:R-:W-:-:S04]  /*16890*/  SHF.L.U32 R2, R17, 0x1f, RZ ;  /* 0x0000001f11027819 */ /* 0x000fc800000006ff */
[----:B------:R-:W2:Y:S01]  /*168a0*/  SYNCS.PHASECHK.TRANS64.TRYWAIT P3, [R3+URZ+0x38840], R2 ;  /* 0x03884002030075a7 */ /* 0x000ea2000806017f */
[----:B-1----:R-:W-:-:S04]  /*168b0*/  LOP3.LUT R5, R5, 0x7f, RZ, 0xc0, !PT ;  /* 0x0000007f05057812 */ /* 0x002fc800078ec0ff */
[----:B------:R-:W-:Y:S01]  /*168c0*/  ISETP.NE.AND P2, PT, R5, RZ, PT ;  /* 0x000000ff0500720c */ /* 0x000fe20003f45270 */
[----:B--2---:R-:W-:-:S12]  /*168d0*/  @!P3 BRA `(.L_x_1621) ;  /* 0x000000180010b947 */ /* 0x004fd80003800000 */
.L_x_1658:
[----:B------:R-:W-:Y:S05]  /*168e0*/  @P2 BRA `(.L_x_1622) ;  /* 0x0000000000142947 */ /* 0x000fea0003800000 */
[----:B------:R-:W-:Y:S01]  /*168f0*/  ISETP.NE.AND P3, PT, R19, RZ, PT ;  /* 0x000000ff1300720c */ /* 0x000fe20003f65270 */
[----:B------:R-:W-:-:S04]  /*16900*/  IMAD.MOV.U32 R12, RZ, RZ, 0x2000 ;  /* 0x00002000ff0c7424 */ /* 0x000fc800078e00ff */
[----:B------:R2:W-:Y:S08]  /*16910*/  SYNCS.ARRIVE.TRANS64 RZ, [R3+URZ+0x38830], R12 ;  /* 0x0388300c03ff79a7 */ /* 0x0005f0000800003f */
[----:B------:R-:W-:Y:S05]  /*16920*/  @!P3 BRA `(.L_x_1622) ;  /* 0x000000000004b947 */ /* 0x000fea0003800000 */
[----:B------:R-:W-:Y:S01]  /*16930*/  BPT.TRAP 0x1 ;  /* 0x000000040000795c */ /* 0x000fe20000300000 */
.L_x_1622:
        /* <DEDUP_REMOVED lines=17> */
.L_x_1659:
[----:B------:R-:W-:Y:S05]  /*16a50*/  @P2 BRA `(.L_x_1624) ;  /* 0x0000000000142947 */ /* 0x000fea0003800000 */
[----:B------:R-:W-:Y:S02]  /*16a60*/  ISETP.NE.AND P2, PT, R19, RZ, PT ;  /* 0x000000ff1300720c */ /* 0x000fe40003f45270 */
[----:B-1-3--:R-:W-:-:S04]  /*16a70*/  MOV R2, 0x10000 ;  /* 0x0001000000027802 */ /* 0x00afc80000000f00 */
[----:B------:R4:W-:Y:S07]  /*16a80*/  SYNCS.ARRIVE.TRANS64 RZ, [R3+URZ+0x38850], R2 ;  /* 0x0388500203ff79a7 */ /* 0x0009ee000800003f */
[----:B------:R-:W-:Y:S05]  /*16a90*/  @!P2 BRA `(.L_x_1624) ;  /* 0x000000000004a947 */ /* 0x000fea0003800000 */
[----:B------:R-:W-:Y:S01]  /*16aa0*/  BPT.TRAP 0x1 ;  /* 0x000000040000795c */ /* 0x000fe20000300000 */
.L_x_1624:
        /* <DEDUP_REMOVED lines=50> */
.L_x_1619:
[----:B------:R-:W-:Y:S05]  /*16dd0*/  BSYNC B1 ;  /* 0x0000000000017941 */ /* 0x000fea0003800000 */
.L_x_1618:
[----:B------:R-:W-:Y:S01]  /*16de0*/  VIADD R9, R9, 0x1 ;  /* 0x0000000109097836 */ /* 0x000fe20000000000 */
[----:B------:R-:W-:Y:S04]  /*16df0*/  BSSY B1, `(.L_x_1625) ;  /* 0x0000070000017945 */ /* 0x000fe80003800000 */
[----:B------:R-:W-:-:S04]  /*16e00*/  ISETP.NE.AND P2, PT, R9, 0x2, PT ;  /* 0x000000020900780c */ /* 0x000fc80003f45270 */
[----:B---34-:R-:W-:Y:S02]  /*16e10*/  SEL R2, RZ, 0x1, P2 ;  /* 0x00000001ff027807 */ /* 0x018fe40001000000 */
[----:B------:R-:W-:Y:S01]  /*16e20*/  SEL R16, R9, RZ, P2 ;  /* 0x000000ff09107207 */ /* 0x000fe20001000000 */
[----:B------:R-:W-:Y:S01]  /*16e30*/  VIADD R9, R8, 0xffffffff ;  /* 0xffffffff08097836 */ /* 0x000fe20000000000 */
[----:B------:R-:W-:Y:S01]  /*16e40*/  LOP3.LUT R17, R17, R2, RZ, 0x3c, !PT ;  /* 0x0000000211117212 */ /* 0x000fe200078e3cff */
[----:B------:R-:W-:Y:S06]  /*16e50*/  @!P6 BRA `(.L_x_1626) ;  /* 0x0000000400a4e947 */ /* 0x000fec0003800000 */
[----:B------:R-:W-:Y:S01]  /*16e60*/  IMAD.MOV.U32 R10, RZ, RZ, R9 ;  /* 0x000000ffff0a7224 */ /* 0x000fe200078e0009 */
[----:B------:R-:W-:Y:S06]  /*16e70*/  @!P0 BRA `(.L_x_1627) ;  /* 0x0000000000448947 */ /* 0x000fec0003800000 */
[----:B------:R-:W1:Y:S02]  /*16e80*/  LDC R11, c[0x0][0x41c] ;  /* 0x00010700ff0b7b82 */ /* 0x000e640000000800 */
[----:B-1----:R-:W-:-:S13]  /*16e90*/  ISETP.NE.AND P2, PT, R11, 0x1, PT ;  /* 0x000000010b00780c */ /* 0x002fda0003f45270 */
[----:B--2---:R-:W1:Y:S02]  /*16ea0*/  @P2 LDC.64 R2, c[0x0][0x420] ;  /* 0x00010800ff022b82 */ /* 0x004e640000000a00 */
[----:B-1----:R-:W-:-:S04]  /*16eb0*/  @P2 IMAD.HI.U32 R4, R10, R2, RZ ;  /* 0x000000020a042227 */ /* 0x002fc800078e00ff */
[----:B------:R-:W-:Y:S01]  /*16ec0*/  IMAD.MOV.U32 R2, RZ, RZ, R10 ;  /* 0x000000ffff027224 */ /* 0x000fe200078e000a */
[----:B------:R-:W-:Y:S02]  /*16ed0*/  @P2 SHF.R.U32.HI R2, RZ, R3, R4 ;  /* 0x00000003ff022219 */ /* 0x000fe40000011604 */
[----:B------:R-:W1:Y:S03]  /*16ee0*/  LDC.64 R4, c[0x0][0x3f8] ;  /* 0x0000fe00ff047b82 */ /* 0x000e660000000a00 */
[----:B------:R-:W-:-:S04]  /*16ef0*/  IMAD.MOV R3, RZ, RZ, -R2 ;  /* 0x000000ffff037224 */ /* 0x000fc800078e0a02 */
        /* <DEDUP_REMOVED lines=9> */
.L_x_1627:
[----:B------:R-:W-:Y:S01]  /*16f90*/  LEA R2, R16, UR38, 0x3 ;  /* 0x0000002610027c11 */ /* 0x000fe2000f8e18ff */
[----:B-1----:R-:W1:Y:S01]  /*16fa0*/  S2R R5, SR_TID.X ;  /* 0x0000000000057919 */ /* 0x002e620000002100 */
[----:B--2---:R-:W-:-:S04]  /*16fb0*/  SHF.L.U32 R3, R17, 0x1f, RZ ;  /* 0x0000001f11037819 */ /* 0x004fc800000006ff */
[----:B------:R-:W2:Y:S01]  /*16fc0*/  SYNCS.PHASECHK.TRANS64.TRYWAIT P3, [R2+URZ+0x38840], R3 ;  /* 0x03884003020075a7 */ /* 0x000ea2000806017f */
[----:B-1----:R-:W-:-:S04]  /*16fd0*/  LOP3.LUT R5, R5, 0x7f, RZ, 0xc0, !PT ;  /* 0x0000007f05057812 */ /* 0x002fc800078ec0ff */
[----:B------:R-:W-:Y:S01]  /*16fe0*/  ISETP.NE.AND P2, PT, R5, RZ, PT ;  /* 0x000000ff0500720c */ /* 0x000fe20003f45270 */
[----:B--2---:R-:W-:-:S12]  /*16ff0*/  @!P3 BRA `(.L_x_1628) ;  /* 0x000000100070b947 */ /* 0x004fd80003800000 */
.L_x_1660:
[----:B------:R-:W-:Y:S05]  /*17000*/  @P2 BRA `(.L_x_1629) ;  /* 0x0000000000142947 */ /* 0x000fea0003800000 */
[----:B------:R-:W-:Y:S02]  /*17010*/  ISETP.NE.AND P3, PT, R19, RZ, PT ;  /* 0x000000ff1300720c */ /* 0x000fe40003f65270 */
[----:B------:R-:W-:-:S04]  /*17020*/  MOV R5, 0x2000 ;  /* 0x0000200000057802 */ /* 0x000fc80000000f00 */
[----:B------:R2:W-:Y:S07]  /*17030*/  SYNCS.ARRIVE.TRANS64 RZ, [R2+URZ+0x38830], R5 ;  /* 0x0388300502ff79a7 */ /* 0x0005ee000800003f */
[----:B------:R-:W-:Y:S05]  /*17040*/  @!P3 BRA `(.L_x_1629) ;  /* 0x000000000004b947 */ /* 0x000fea0003800000 */
[----:B------:R-:W-:Y:S01]  /*17050*/  BPT.TRAP 0x1 ;  /* 0x000000040000795c */ /* 0x000fe20000300000 */
.L_x_1629:
        /* <DEDUP_REMOVED lines=17> */
.L_x_1661:
[----:B------:R-:W-:Y:S05]  /*17170*/  @P2 BRA `(.L_x_1631) ;  /* 0x0000000000142947 */ /* 0x000fea0003800000 */
[----:B------:R-:W-:Y:S01]  /*17180*/  ISETP.NE.AND P2, PT, R19, RZ, PT ;  /* 0x000000ff1300720c */ /* 0x000fe20003f45270 */
[----:B-12---:R-:W-:-:S04]  /*17190*/  IMAD.MOV.U32 R3, RZ, RZ, 0x10000 ;  /* 0x00010000ff037424 */ /* 0x006fc800078e00ff */
[----:B------:R3:W-:Y:S08]  /*171a0*/  SYNCS.ARRIVE.TRANS64 RZ, [R2+URZ+0x38850], R3 ;  /* 0x0388500302ff79a7 */ /* 0x0007f0000800003f */
[----:B------:R-:W-:Y:S05]  /*171b0*/  @!P2 BRA `(.L_x_1631) ;  /* 0x000000000004a947 */ /* 0x000fea0003800000 */
[----:B------:R-:W-:Y:S01]  /*171c0*/  BPT.TRAP 0x1 ;  /* 0x000000040000795c */ /* 0x000fe20000300000 */
.L_x_1631:
        /* <DEDUP_REMOVED lines=50> */
.L_x_1626:
[----:B------:R-:W-:Y:S05]  /*174f0*/  BSYNC B1 ;  /* 0x0000000000017941 */ /* 0x000fea0003800000 */
.L_x_1625:
[----:B------:R-:W-:Y:S01]  /*17500*/  ISETP.GT.AND P2, PT, R9, UR39, PT ;  /* 0x0000002709007c0c */ /* 0x000fe2000bf44270 */
[----:B------:R-:W-:-:S12]  /*17510*/  VIADD R8, R8, 0xfffffffe ;  /* 0xfffffffe08087836 */ /* 0x000fd80000000000 */
[----:B------:R-:W-:Y:S05]  /*17520*/  @P2 BRA `(.L_x_1632) ;  /* 0xfffffff000602947 */ /* 0x000fea000383ffff */
.L_x_1617:
[----:B------:R-:W-:Y:S05]  /*17530*/  BSYNC B0 ;  /* 0x0000000000007941 */ /* 0x000fea0003800000 */
.L_x_1608:
[----:B------:R-:W-:Y:S01]  /*17540*/  VIADD R16, R16, 0x1 ;  /* 0x0000000110107836 */ /* 0x000fe20000000000 */
[----:B------:R-:W-:Y:S04]  /*17550*/  BSSY B0, `(.L_x_1633) ;  /* 0x0000013000007945 */ /* 0x000fe80003800000 */
[----:B------:R-:W-:-:S04]  /*17560*/  ISETP.NE.AND P0, PT, R16, 0x2, PT ;  /* 0x000000021000780c */ /* 0x000fc80003f05270 */
[----:B------:R-:W-:-:S04]  /*17570*/  SEL R0, RZ, 0x1, P0 ;  /* 0x00000001ff007807 */ /* 0x000fc80000000000 */
[----:B------:R-:W-:Y:S01]  /*17580*/  LOP3.LUT R17, R17, R0, RZ, 0x3c, !PT ;  /* 0x0000000011117212 */ /* 0x000fe200078e3cff */
[----:B------:R-:W-:Y:S06]  /*17590*/  @P1 BRA `(.L_x_1634) ;  /* 0x0000000000381947 */ /* 0x000fec0003800000 */
[----:B-1234-:R-:W2:Y:S01]  /*175a0*/  LDL R2, [R1] ;  /* 0x0000000001027983 */ /* 0x01eea20000100800 */
[----:B------:R-:W-:Y:S02]  /*175b0*/  VOTEU.ANY UR6, UPT, PT ;  /* 0x0000000000067886 */ /* 0x000fe400038e0100 */
[----:B------:R-:W1:Y:S01]  /*175c0*/  FLO.U32 R0, UR6 ;  /* 0x0000000600007d00 */ /* 0x000e6200080e0000 */
[----:B------:R-:W1:Y:S02]  /*175d0*/  S2R R5, SR_LANEID ;  /* 0x0000000000057919 */ /* 0x000e640000000000 */
[----:B-1----:R-:W-:-:S05]  /*175e0*/  ISETP.EQ.U32.AND P1, PT, R0, R5, PT ;  /* 0x000000050000720c */ /* 0x002fca0003f22070 */
[----:B------:R-:W1:Y:S01]  /*175f0*/  POPC R5, UR6 ;  /* 0x0000000600057d09 */ /* 0x000e620008000000 */
[----:B--2---:R-:W-:Y:S02]  /*17600*/  R2UR UR7, R2 ;  /* 0x00000000020772ca */ /* 0x004fe400000e0000 */
[----:B------:R-:W1:Y:S05]  /*17610*/  LDC.64 R2, c[0x0][0xef0] ;  /* 0x0003bc00ff027b82 */ /* 0x000e6a0000000a00 */
[----:B-1----:R-:W2:Y:S01]  /*17620*/  @P1 ATOMG.E.ADD.STRONG.GPU PT, R3, desc[UR54][R2.64], R5 ;  /* 0x00000005020319a8 */ /* 0x002ea200081ee1f6 */
[----:B------:R-:W1:Y:S02]  /*17630*/  S2R R4, SR_LTMASK ;  /* 0x0000000000047919 */ /* 0x000e640000003900 */
[----:B-1----:R-:W-:-:S04]  /*17640*/  LOP3.LUT R4, R4, UR6, RZ, 0xc0, !PT ;  /* 0x0000000604047c12 */ /* 0x002fc8000f8ec0ff */
[----:B------:R-:W1:Y:S01]  /*17650*/  POPC R7, R4 ;  /* 0x0000000400077309 */ /* 0x000e620000000000 */
[----:B--2---:R-:W1:Y:S02]  /*17660*/  SHFL.IDX PT, R0, R3, R0, 0x1f ;  /* 0x00001f0003007589 */ /* 0x004e6400000e0000 */
[----:B-1----:R-:W-:-:S07]  /*17670*/  IADD3 R18, R0, UR7, R7 ;  /* 0x0000000700127c10 */ /* 0x002fce000fffe007 */
.L_x_1634:
[----:B------:R-:W-:Y:S05]  /*17680*/  BSYNC B0 ;  /* 0x0000000000007941 */ /* 0x000fea0003800000 */
.L_x_1633:
[----:B------:R-:W-:Y:S01]  /*17690*/  SEL R16, R16, RZ, P0 ;  /* 0x000000ff10107207 */ /* 0x000fe20000000000 */
[----:B------:R-:W-:-:S07]  /*176a0*/  IMAD.MOV.U32 R13, RZ, RZ, R18 ;  /* 0x000000ffff0d7224 */ /* 0x000fce00078e0012 */
.L_x_1591:
[----:B------:R-:W-:Y:S05]  /*176b0*/  BSYNC B6 ;  /* 0x0000000000067941 */ /* 0x000fea0003800000 */
.L_x_1589:
[----:B------:R-:W-:-:S03]  /*176c0*/  UMOV UR6, 0xffffffff ;  /* 0xffffffff00067882 */ /* 0x000fc60000000000 */
[----:B------:R-:W-:Y:S05]  /*176d0*/  BRA.DIV UR6, `(.L_x_1635) ;  /* 0x0000000a06e07947 */ /* 0x000fea000b800000 */
[----:B------:R1:W1:Y:S02]  /*176e0*/  SHFL.IDX PT, R14, R13, RZ, 0x1f ;  /* 0x00001fff0d0e7589 */ /* 0x00026400000e0000 */
.L_x_1664:
[----:B------:R-:W-:Y:S01]  /*176f0*/  ISETP.NE.AND P0, PT, R19, RZ, PT ;  /* 0x000000ff1300720c */ /* 0x000fe20003f05270 */
[----:B------:R-:W-:Y:S05]  /*17700*/  WARPSYNC.ALL ;  /* 0x0000000000007948 */ /* 0x000fea0003800000 */
[----:B------:R-:W-:Y:S01]  /*17710*/  BAR.SYNC.DEFER_BLOCKING 0x4, 0x120 ;  /* 0x0104800000007b1d */ /* 0x000fe20000010000 */
[----:B-1----:R-:W-:-:S05]  /*17720*/  IMAD.MOV.U32 R18, RZ, RZ, R14 ;  /* 0x000000ffff127224 */ /* 0x002fca00078e000e */
[----:B------:R-:W-:Y:S01]  /*17730*/  ULDC UR6, c[0x0][0xea8] ;  /* 0x0003aa0000067ab9 */ /* 0x000fe20000000800 */
[----:B------:R-:W-:Y:S01]  /*17740*/  @!P0 MOV R0, 0x400 ;  /* 0x0000040000008802 */ /* 0x000fe20000000f00 */
[----:B--234-:R-:W1:Y:S03]  /*17750*/  @!P0 S2R R3, SR_CgaCtaId ;  /* 0x0000000000038919 */ /* 0x01ce660000008800 */
[----:B-1----:R-:W-:-:S05]  /*17760*/  @!P0 LEA R0, R3, R0, 0x18 ;  /* 0x0000000003008211 */ /* 0x002fca00078ec0ff */
[----:B------:R2:W-:Y:S01]  /*17770*/  @!P0 STS [R0+0x388d0], R13 ;  /* 0x0388d00d00008388 */ /* 0x0005e20000000800 */
[----:B------:R-:W-:Y:S06]  /*17780*/  BAR.ARV 0x5, 0x120 ;  /* 0x0144800000007b1d */ /* 0x000fec0000002000 */
[----:B------:R-:W-:-:S13]  /*17790*/  ISETP.GE.AND P0, PT, R18, UR6, PT ;  /* 0x0000000612007c0c */ /* 0x000fda000bf06270 */
[----:B--2---:R-:W-:Y:S05]  /*177a0*/  @!P0 BRA `(.L_x_1636) ;  /* 0xffffffcc001c8947 */ /* 0x004fea000383ffff */
.L_x_1580:
[----:B------:R-:W1:Y:S01]  /*177b0*/  S2R R3, SR_CgaCtaId ;  /* 0x0000000000037919 */ /* 0x000e620000008800 */
[----:B------:R-:W-:Y:S01]  /*177c0*/  UIADD3 UR61, UR61, 0x1, URZ ;  /* 0x000000013d3d7890 */ /* 0x000fe2000fffe03f */
[----:B------:R-:W-:-:S03]  /*177d0*/  MOV R0, 0x400 ;  /* 0x0000040000007802 */ /* 0x000fc60000000f00 */
[----:B------:R-:W-:-:S04]  /*177e0*/  ULEA.HI UR4, UR61, UR61, URZ, 0x1 ;  /* 0x0000003d3d047291 */ /* 0x000fc8000f8f083f */
[----:B------:R-:W-:-:S04]  /*177f0*/  ULOP3.LUT UR4, UR4, 0xfffffffe, URZ, 0xc0, !UPT ;  /* 0xfffffffe04047892 */ /* 0x000fc8000f8ec03f */
[----:B------:R-:W-:Y:S01]  /*17800*/  UIADD3 UR4, UR61, -UR4, URZ ;  /* 0x800000043d047290 */ /* 0x000fe2000fffe03f */
[----:B-1----:R-:W-:-:S05]  /*17810*/  LEA R7, R3, R0, 0x18 ;  /* 0x0000000003077211 */ /* 0x002fca00078ec0ff */
[----:B------:R-:W-:-:S04]  /*17820*/  MOV R0, UR4 ;  /* 0x0000000400007c02 */ /* 0x000fc80008000f00 */
[----:B------:R-:W-:-:S04]  /*17830*/  SHF.L.U32 R0, R0, 0x1f, RZ ;  /* 0x0000001f00007819 */ /* 0x000fc800000006ff */
[----:B------:R-:W1:Y:S02]  /*17840*/  SYNCS.PHASECHK.TRANS64.TRYWAIT P0, [R7+URZ+0x38820], R0 ;  /* 0x03882000070075a7 */ /* 0x000e64000800017f */
[----:B-1----:R-:W-:Y:S05]  /*17850*/  @!P0 BRA `(.L_x_1637) ;  /* 0x0000000800a48947 */ /* 0x002fea0003800000 */
.L_x_1665:
        /* <DEDUP_REMOVED lines=9> */
[----:B------:R-:W2:Y:S02]  /*178f0*/  LDL R2, [R1+0x4] ;  /* 0x0000040001027983 */ /* 0x000ea40000100800 */
[----:B--2---:R-:W-:-:S13]  /*17900*/  R2UR UR4, R2 ;  /* 0x00000000020472ca */ /* 0x004fda00000e0000 */
[----:B------:R-:W-:-:S06]  /*17910*/  ULOP3.LUT UR4, UR4, 0x2, URZ, 0xfc, !UPT ;  /* 0x0000000204047892 */ /* 0x000fcc000f8efc3f */
[----:B------:R-:W-:-:S05]  /*17920*/  IMAD.U32 R0, RZ, RZ, UR4 ;  /* 0x00000004ff007e24 */ /* 0x000fca000f8e00ff */
[----:B------:R-:W-:-:S13]  /*17930*/  ISETP.NE.AND P2, PT, R0, 0x3, PT ;  /* 0x000000030000780c */ /* 0x000fda0003f45270 */
[----:B------:R-:W-:Y:S05]  /*17940*/  @!P2 BRA `(.L_x_1640) ;  /* 0x000000000004a947 */ /* 0x000fea0003800000 */
[----:B------:R-:W-:Y:S01]  /*17950*/  BPT.TRAP 0x1 ;  /* 0x000000040000795c */ /* 0x000fe20000300000 */
.L_x_1640:
[----:B------:R-:W-:Y:S01]  /*17960*/  VIADD R3, R7, 0x38840 ;  /* 0x0003884007037836 */ /* 0x000fe20000000000 */
[----:B------:R-:W-:Y:S01]  /*17970*/  SHF.L.U32 R4, R17, 0x1f, RZ ;  /* 0x0000001f11047819 */ /* 0x000fe200000006ff */
[C---:B------:R-:W-:Y:S02]  /*17980*/  VIADD R0, R16.reuse, 0x1 ;  /* 0x0000000110007836 */ /* 0x040fe40000000000 */
[----:B------:R-:W-:-:S03]  /*17990*/  IMAD R5, R16, 0x8, R3 ;  /* 0x0000000810057824 */ /* 0x000fc600078e0203 */
[----:B------:R-:W-:Y:S01]  /*179a0*/  ISETP.NE.AND P1, PT, R0, 0x2, PT ;  /* 0x000000020000780c */ /* 0x000fe20003f25270 */
[----:B------:R-:W1:Y:S03]  /*179b0*/  SYNCS.PHASECHK.TRANS64.TRYWAIT P0, [R5+URZ], R4 ;  /* 0x00000004050075a7 */ /* 0x000e66000800017f */
[----:B------:R-:W-:-:S04]  /*179c0*/  SEL R2, RZ, 0x1, P1 ;  /* 0x00000001ff027807 */ /* 0x000fc80000800000 */
[----:B------:R-:W-:Y:S02]  /*179d0*/  LOP3.LUT R17, R17, R2, RZ, 0x3c, !PT ;  /* 0x0000000211117212 */ /* 0x000fe400078e3cff */
[----:B------:R-:W-:Y:S02]  /*179e0*/  SEL R2, R0, RZ, P1 ;  /* 0x000000ff00027207 */ /* 0x000fe40000800000 */
[----:B------:R-:W-:-:S03]  /*179f0*/  SHF.L.U32 R0, R17, 0x1f, RZ ;  /* 0x0000001f11007819 */ /* 0x000fc600000006ff */
[----:B------:R-:W-:Y:S01]  /*17a00*/  IMAD R3, R2, 0x8, R3 ;  /* 0x0000000802037824 */ /* 0x000fe200078e0203 */
[----:B-1----:R-:W-:Y:S06]  /*17a10*/  @!P0 BRA `(.L_x_1641) ;  /* 0x0000000800488947 */ /* 0x002fec0003800000 */
.L_x_1666:
[----:B------:R-:W2:Y:S02]  /*17a20*/  SYNCS.PHASECHK.TRANS64.TRYWAIT P0, [R3+URZ], R0 ;  /* 0x00000000030075a7 */ /* 0x000ea4000800017f */
[----:B--2---:R-:W-:Y:S05]  /*17a30*/  @!P0 BRA `(.L_x_1642) ;  /* 0x0000000800548947 */ /* 0x004fea0003800000 */
.L_x_1667:
[----:B------:R-:W-:Y:S05]  /*17a40*/  @!P2 BRA `(.L_x_1643) ;  /* 0x000000000004a947 */ /* 0x000fea0003800000 */
[----:B------:R-:W-:Y:S01]  /*17a50*/  BPT.TRAP 0x1 ;  /* 0x000000040000795c */ /* 0x000fe20000300000 */
.L_x_1643:
[----:B--2---:R-:W-:-:S05]  /*17a60*/  VIADD R3, R7, 0x38860 ;  /* 0x0003886007037836 */ /* 0x004fca0000000000 */
[----:B-1----:R-:W-:-:S04]  /*17a70*/  LEA R5, R16, R3, 0x3 ;  /* 0x0000000310057211 */ /* 0x002fc800078e18ff */
[----:B------:R-:W1:Y:S02]  /*17a80*/  SYNCS.PHASECHK.TRANS64.TRYWAIT P0, [R5+URZ], R4 ;  /* 0x00000004050075a7 */ /* 0x000e64000800017f */
[----:B-1----:R-:W-:Y:S05]  /*17a90*/  @!P0 BRA `(.L_x_1644) ;  /* 0x0000000800508947 */ /* 0x002fea0003800000 */
.L_x_1668:
[----:B------:R-:W-:-:S07]  /*17aa0*/  IMAD R3, R2, 0x8, R3 ;  /* 0x0000000802037824 */ /* 0x000fce00078e0203 */
.L_x_1645:
[----:B--2---:R2:W3:Y:S02]  /*17ab0*/  SYNCS.PHASECHK.TRANS64.TRYWAIT P0, [R3+URZ], R0 ;  /* 0x00000000030075a7 */ /* 0x0044e4000800017f */
[----:B---3--:R-:W-:Y:S05]  /*17ac0*/  @!P0 NANOSLEEP.SYNCS 0x989680 ;  /* 0x009896800000895d */ /* 0x008fea0003900000 */
[----:B------:R-:W3:Y:S02]  /*17ad0*/  @!P0 SYNCS.PHASECHK.TRANS64 P0, [R3+URZ], R0 ;  /* 0x00000000030085a7 */ /* 0x000ee4000800007f */
[----:B---3--:R-:W-:Y:S05]  /*17ae0*/  @!P0 BRA `(.L_x_1645) ;  /* 0xfffffffc00f08947 */ /* 0x008fea000383ffff */
.L_x_1639:
[----:B------:R-:W-:Y:S05]  /*17af0*/  BSYNC B0 ;  /* 0x0000000000007941 */ /* 0x000fea0003800000 */
.L_x_1638:
[----:B------:R-:W-:Y:S05]  /*17b00*/  EXIT ;  /* 0x000000000000794d */ /* 0x000fea0003800000 */
.L_x_1499:
[----:B-1----:R-:W-:-:S04]  /*17b10*/  IMAD.U32 R3, RZ, RZ, UR36 ;  /* 0x00000024ff037e24 */ /* 0x002fc8000f8e00ff */
[----:B------:R1:W2:Y:S03]  /*17b20*/  SYNCS.PHASECHK.TRANS64.TRYWAIT P1, [R3+URZ+0x38800], R0 ;  /* 0x03880000030075a7 */ /* 0x0002a6000802017f */
[----:B--2---:R-:W-:Y:S05]  /*17b30*/  @!P1 NANOSLEEP.SYNCS 0x989680 ;  /* 0x009896800000995d */ /* 0x004fea0003900000 */
[----:B------:R-:W2:Y:S02]  /*17b40*/  @!P1 SYNCS.PHASECHK.TRANS64 P1, [R3+URZ+0x38800], R0 ;  /* 0x03880000030095a7 */ /* 0x000ea4000802007f */
[----:B--2---:R-:W-:Y:S05]  /*17b50*/  @!P1 BRA `(.L_x_1499) ;  /* 0xfffffffc00ec9947 */ /* 0x004fea000383ffff */
[----:B------:R-:W-:Y:S05]  /*17b60*/  BRA `(.L_x_1646) ;  /* 0xfffffec000307947 */ /* 0x000fea000383ffff */
.L_x_1503:
[----:B---3--:R3:W4:Y:S02]  /*17b70*/  SYNCS.PHASECHK.TRANS64.TRYWAIT P1, [R6+URZ+0x38830], R7 ;  /* 0x03883007060075a7 */ /* 0x008724000802017f */
[----:B----4-:R-:W-:Y:S05]  /*17b80*/  @!P1 NANOSLEEP.SYNCS 0x989680 ;  /* 0x009896800000995d */ /* 0x010fea0003900000 */
[----:B------:R-:W4:Y:S02]  /*17b90*/  @!P1 SYNCS.PHASECHK.TRANS64 P1, [R6+URZ+0x38830], R7 ;  /* 0x03883007060095a7 */ /* 0x000f24000802007f */
[----:B----4-:R-:W-:Y:S05]  /*17ba0*/  @!P1 BRA `(.L_x_1503) ;  /* 0xfffffffc00f09947 */ /* 0x010fea000383ffff */
[----:B------:R-:W-:Y:S05]  /*17bb0*/  BRA `(.L_x_1502) ;  /* 0xfffffec000447947 */ /* 0x000fea000383ffff */
.L_x_1504:
[----:B-1----:R-:W-:-:S04]  /*17bc0*/  IMAD.U32 R3, RZ, RZ, UR36 ;  /* 0x00000024ff037e24 */ /* 0x002fc8000f8e00ff */
[----:B------:R1:W4:Y:S03]  /*17bd0*/  SYNCS.PHASECHK.TRANS64.TRYWAIT P1, [R3+URZ+0x38810], R0 ;  /* 0x03881000030075a7 */ /* 0x000326000802017f */
[----:B----4-:R-:W-:Y:S05]  /*17be0*/  @!P1 NANOSLEEP.SYNCS 0x989680 ;  /* 0x009896800000995d */ /* 0x010fea0003900000 */
[----:B------:R-:W4:Y:S02]  /*17bf0*/  @!P1 SYNCS.PHASECHK.TRANS64 P1, [R3+URZ+0x38810], R0 ;  /* 0x03881000030095a7 */ /* 0x000f24000802007f */
[----:B----4-:R-:W-:Y:S05]  /*17c00*/  @!P1 BRA `(.L_x_1504) ;  /* 0xfffffffc00ec9947 */ /* 0x010fea000383ffff */
[----:B------:R-:W-:Y:S05]  /*17c10*/  BRA `(.L_x_1647) ;  /* 0xfffffec000cc7947 */ /* 0x000fea000383ffff */
.L_x_1508:
[----:B------:R1:W1:Y:S02]  /*17c20*/  SYNCS.PHASECHK.TRANS64.TRYWAIT P1, [R6+URZ+0x38850], R7 ;  /* 0x03885007060075a7 */ /* 0x000264000802017f */
[----:B-1----:R-:W-:Y:S05]  /*17c30*/  @!P1 NANOSLEEP.SYNCS 0x989680 ;  /* 0x009896800000995d */ /* 0x002fea0003900000 */
[----:B------:R-:W1:Y:S02]  /*17c40*/  @!P1 SYNCS.PHASECHK.TRANS64 P1, [R6+URZ+0x38850], R7 ;  /* 0x03885007060095a7 */ /* 0x000e64000802007f */
[----:B-1----:R-:W-:Y:S05]  /*17c50*/  @!P1 BRA `(.L_x_1508) ;  /* 0xfffffffc00f09947 */ /* 0x002fea000383ffff */
[----:B------:R-:W-:Y:S05]  /*17c60*/  BRA `(.L_x_1507) ;  /* 0xfffffec400007947 */ /* 0x000fea000383ffff */
.L_x_1524:
[----:B--2---:R2:W3:Y:S02]  /*17c70*/  SYNCS.PHASECHK.TRANS64.TRYWAIT P3, [R12+URZ+0x38830], R21 ;  /* 0x038830150c0075a7 */ /* 0x0044e4000806017f */
[----:B---3--:R-:W-:Y:S05]  /*17c80*/  @!P3 NANOSLEEP.SYNCS 0x989680 ;  /* 0x009896800000b95d */ /* 0x008fea0003900000 */
[----:B------:R-:W3:Y:S02]  /*17c90*/  @!P3 SYNCS.PHASECHK.TRANS64 P3, [R12+URZ+0x38830], R21 ;  /* 0x038830150c00b5a7 */ /* 0x000ee4000806007f */
[----:B---3--:R-:W-:Y:S05]  /*17ca0*/  @!P3 BRA `(.L_x_1524) ;  /* 0xfffffffc00f0b947 */ /* 0x008fea000383ffff */
[----:B------:R-:W-:Y:S05]  /*17cb0*/  BRA `(.L_x_1523) ;  /* 0xfffffef800007947 */ /* 0x000fea000383ffff */
.L_x_1528:
[----:B----4-:R4:W1:Y:S02]  /*17cc0*/  SYNCS.PHASECHK.TRANS64.TRYWAIT P3, [R12+URZ+0x38850], R21 ;  /* 0x038850150c0075a7 */ /* 0x010864000806017f */
[----:B-1----:R-:W-:Y:S05]  /*17cd0*/  @!P3 NANOSLEEP.SYNCS 0x989680 ;  /* 0x009896800000b95d */ /* 0x002fea0003900000 */
[----:B------:R-:W1:Y:S02]  /*17ce0*/  @!P3 SYNCS.PHASECHK.TRANS64 P3, [R12+URZ+0x38850], R21 ;  /* 0x038850150c00b5a7 */ /* 0x000e64000806007f */
[----:B-1----:R-:W-:Y:S05]  /*17cf0*/  @!P3 BRA `(.L_x_1528) ;  /* 0xfffffffc00f0b947 */ /* 0x002fea000383ffff */
[----:B------:R-:W-:Y:S05]  /*17d00*/  BRA `(.L_x_1527) ;  /* 0xfffffef800607947 */ /* 0x000fea000383ffff */
.L_x_1545:
[----:B--2---:R2:W3:Y:S02]  /*17d10*/  SYNCS.PHASECHK.TRANS64.TRYWAIT P3, [R8+URZ+0x38830], R11 ;  /* 0x0388300b080075a7 */ /* 0x0044e4000806017f */
[----:B---3--:R-:W-:Y:S05]  /*17d20*/  @!P3 NANOSLEEP.SYNCS 0x989680 ;  /* 0x009896800000b95d */ /* 0x008fea0003900000 */
[----:B------:R-:W3:Y:S02]  /*17d30*/  @!P3 SYNCS.PHASECHK.TRANS64 P3, [R8+URZ+0x38830], R11 ;  /* 0x0388300b0800b5a7 */ /* 0x000ee4000806007f */
[----:B---3--:R-:W-:Y:S05]  /*17d40*/  @!P3 BRA `(.L_x_1545) ;  /* 0xfffffffc00f0b947 */ /* 0x008fea000383ffff */
[----:B------:R-:W-:Y:S05]  /*17d50*/  BRA `(.L_x_1544) ;  /* 0xffffff3400447947 */ /* 0x000fea000383ffff */
.L_x_1549:
[----:B----4-:R4:W1:Y:S02]  /*17d60*/  SYNCS.PHASECHK.TRANS64.TRYWAIT P3, [R8+URZ+0x38850], R11 ;  /* 0x0388500b080075a7 */ /* 0x010864000806017f */
[----:B-1----:R-:W-:Y:S05]  /*17d70*/  @!P3 NANOSLEEP.SYNCS 0x989680 ;  /* 0x009896800000b95d */ /* 0x002fea0003900000 */
[----:B------:R-:W1:Y:S02]  /*17d80*/  @!P3 SYNCS.PHASECHK.TRANS64 P3, [R8+URZ+0x38850], R11 ;  /* 0x0388500b0800b5a7 */ /* 0x000e64000806007f */
[----:B-1----:R-:W-:Y:S05]  /*17d90*/  @!P3 BRA `(.L_x_1549) ;  /* 0xfffffffc00f0b947 */ /* 0x002fea000383ffff */
[----:B------:R-:W-:Y:S05]  /*17da0*/  BRA `(.L_x_1548) ;  /* 0xffffff3400a07947 */ /* 0x000fea000383ffff */
.L_x_1555:
[----:B--2---:R2:W3:Y:S02]  /*17db0*/  SYNCS.PHASECHK.TRANS64.TRYWAIT P2, [R12+URZ+0x38830], R11 ;  /* 0x0388300b0c0075a7 */ /* 0x0044e4000804017f */
[----:B---3--:R-:W-:Y:S05]  /*17dc0*/  @!P2 NANOSLEEP.SYNCS 0x989680 ;  /* 0x009896800000a95d */ /* 0x008fea0003900000 */
[----:B------:R-:W3:Y:S02]  /*17dd0*/  @!P2 SYNCS.PHASECHK.TRANS64 P2, [R12+URZ+0x38830], R11 ;  /* 0x0388300b0c00a5a7 */ /* 0x000ee4000804007f */
[----:B---3--:R-:W-:Y:S05]  /*17de0*/  @!P2 BRA `(.L_x_1555) ;  /* 0xfffffffc00f0a947 */ /* 0x008fea000383ffff */
[----:B------:R-:W-:Y:S05]  /*17df0*/  BRA `(.L_x_1554) ;  /* 0xffffff6400607947 */ /* 0x000fea000383ffff */
.L_x_1559:
[----:B----4-:R4:W1:Y:S02]  /*17e00*/  SYNCS.PHASECHK.TRANS64.TRYWAIT P2, [R12+URZ+0x38850], R11 ;  /* 0x0388500b0c0075a7 */ /* 0x010864000804017f */
[----:B-1----:R-:W-:Y:S05]  /*17e10*/  @!P2 NANOSLEEP.SYNCS 0x989680 ;  /* 0x009896800000a95d */ /* 0x002fea0003900000 */
[----:B------:R-:W1:Y:S02]  /*17e20*/  @!P2 SYNCS.PHASECHK.TRANS64 P2, [R12+URZ+0x38850], R11 ;  /* 0x0388500b0c00a5a7 */ /* 0x000e64000804007f */
[----:B-1----:R-:W-:Y:S05]  /*17e30*/  @!P2 BRA `(.L_x_1559) ;  /* 0xfffffffc00f0a947 */ /* 0x002fea000383ffff */
[----:B------:R-:W-:Y:S05]  /*17e40*/  BRA `(.L_x_1558) ;  /* 0xffffff6400c07947 */ /* 0x000fea000383ffff */
.L_x_1595:
[----:B------:R-:W1:Y:S01]  /*17e50*/  S2R R7, SR_TID.X ;  /* 0x0000000000077919 */ /* 0x000e620000002100 */
[----:B------:R-:W-:Y:S01]  /*17e60*/  IMAD.MOV.U32 R12, RZ, RZ, RZ ;  /* 0x000000ffff0c7224 */ /* 0x000fe200078e00ff */
[----:B------:R-:W-:Y:S01]  /*17e70*/  MOV R15, 0xffffffff ;  /* 0xffffffff000f7802 */ /* 0x000fe20000000f00 */
[----:B------:R-:W-:Y:S01]  /*17e80*/  IMAD.MOV.U32 R11, RZ, RZ, 0x1f ;  /* 0x0000001fff0b7424 */ /* 0x000fe200078e00ff */
[----:B-1----:R-:W-:-:S04]  /*17e90*/  SHF.R.U32.HI R7, RZ, 0x5, R7 ;  /* 0x00000005ff077819 */ /* 0x002fc80000011607 */
[----:B------:R-:W-:-:S05]  /*17ea0*/  LOP3.LUT R7, R7, 0x3, RZ, 0xc0, !PT ;  /* 0x0000000307077812 */ /* 0x000fca00078ec0ff */
[----:B------:R-:W-:-:S07]  /*17eb0*/  IMAD.MOV.U32 R13, RZ, RZ, R7 ;  /* 0x000000ffff0d7224 */ /* 0x000fce00078e0007 */
[----:B------:R-:W-:Y:S05]  /*17ec0*/  WARPSYNC.COLLECTIVE R15, `(.L_x_1648) ;  /* 0x000000000f087348 */ /* 0x000fea0003c00000 */
[----:B------:R1:W2:Y:S02]  /*17ed0*/  SHFL.IDX P6, R14, R13, R12, R11 ;  /* 0x0000000c0d0e7389 */ /* 0x0002a400000c000b */
[----:B-12---:R-:W-:Y:S01]  /*17ee0*/  ENDCOLLECTIVE ;  /* 0x000000000000791b */ /* 0x006fe20003800000 */
.L_x_1648:
[----:B------:R-:W-:Y:S05]  /*17ef0*/  BRA `(.L_x_1649) ;  /* 0xffffffd000c07947 */ /* 0x000fea000383ffff */
.L_x_1596:
[----:B------:R-:W-:Y:S01]  /*17f00*/  BSSY B0, `(.L_x_1650) ;  /* 0x0000006000007945 */ /* 0x000fe20003800000 */
[----:B------:R-:W-:-:S07]  /*17f10*/  IMAD.MOV.U32 R15, RZ, RZ, -0x1 ;  /* 0xffffffffff0f7424 */ /* 0x000fce00078e00ff */
[----:B------:R-:W-:Y:S05]  /*17f20*/  WARPSYNC.COLLECTIVE R15, `(.L_x_1651) ;  /* 0x000000000f0c7348 */ /* 0x000fea0003c00000 */
[----:B------:R-:W-:Y:S02]  /*17f30*/  ELECT P6, UR62, PT ;  /* 0x00000000003e782f */ /* 0x000fe400038c0000 */
[----:B------:R-:W-:Y:S01]  /*17f40*/  MOV R14, UR62 ;  /* 0x0000003e000e7c02 */ /* 0x000fe20008000f00 */
[----:B------:R-:W-:Y:S10]  /*17f50*/  ENDCOLLECTIVE ;  /* 0x000000000000791b */ /* 0x000ff40003800000 */
.L_x_1651:
[----:B------:R-:W-:Y:S05]  /*17f60*/  BSYNC B0 ;  /* 0x0000000000007941 */ /* 0x000fea0003800000 */
.L_x_1650:
[----:B------:R-:W-:Y:S05]  /*17f70*/  BRA `(.L_x_1652) ;  /* 0xffffffd000b07947 */ /* 0x000fea000383ffff */
.L_x_1599:
[----:B-1----:R1:W2:Y:S02]  /*17f80*/  SYNCS.PHASECHK.TRANS64.TRYWAIT P2, [R8+URZ+0x38840], R5 ;  /* 0x03884005080075a7 */ /* 0x0022a4000804017f */
[----:B--2---:R-:W-:Y:S05]  /*17f90*/  @!P2 NANOSLEEP.SYNCS 0x989680 ;  /* 0x009896800000a95d */ /* 0x004fea0003900000 */
[----:B------:R-:W2:Y:S02]  /*17fa0*/  @!P2 SYNCS.PHASECHK.TRANS64 P2, [R8+URZ+0x38840], R5 ;  /* 0x038840050800a5a7 */ /* 0x000ea4000804007f */
[----:B--2---:R-:W-:Y:S05]  /*17fb0*/  @!P2 BRA `(.L_x_1599) ;  /* 0xfffffffc00f0a947 */ /* 0x004fea000383ffff */
[----:B------:R-:W-:Y:S05]  /*17fc0*/  BRA `(.L_x_1653) ;  /* 0xffffffd4000c7947 */ /* 0x000fea000383ffff */
.L_x_1603:
[----:B-1----:R-:W-:-:S04]  /*17fd0*/  IMAD.U32 R8, RZ, RZ, UR38 ;  /* 0x00000026ff087e24 */ /* 0x002fc8000f8e00ff */
[----:B------:R1:W2:Y:S03]  /*17fe0*/  SYNCS.PHASECHK.TRANS64.TRYWAIT P2, [R8+URZ+0x38820], R5 ;  /* 0x03882005080075a7 */ /* 0x0002a6000804017f */
[----:B--2---:R-:W-:Y:S05]  /*17ff0*/  @!P2 NANOSLEEP.SYNCS 0x989680 ;  /* 0x009896800000a95d */ /* 0x004fea0003900000 */
[----:B------:R-:W2:Y:S02]  /*18000*/  @!P2 SYNCS.PHASECHK.TRANS64 P2, [R8+URZ+0x38820], R5 ;  /* 0x038820050800a5a7 */ /* 0x000ea4000804007f */
[----:B--2---:R-:W-:Y:S05]  /*18010*/  @!P2 BRA `(.L_x_1603) ;  /* 0xfffffffc00eca947 */ /* 0x004fea000383ffff */
[----:B------:R-:W-:Y:S05]  /*18020*/  BRA `(.L_x_1654) ;  /* 0xffffffd800807947 */ /* 0x000fea000383ffff */
.L_x_1606:
[----:B-1----:R1:W2:Y:S02]  /*18030*/  SYNCS.PHASECHK.TRANS64.TRYWAIT P2, [R5+URZ+0x38860], R8 ;  /* 0x03886008050075a7 */ /* 0x0022a4000804017f */
[----:B--2---:R-:W-:Y:S05]  /*18040*/  @!P2 NANOSLEEP.SYNCS 0x989680 ;  /* 0x009896800000a95d */ /* 0x004fea0003900000 */
[----:B------:R-:W2:Y:S02]  /*18050*/  @!P2 SYNCS.PHASECHK.TRANS64 P2, [R5+URZ+0x38860], R8 ;  /* 0x038860080500a5a7 */ /* 0x000ea4000804007f */
[----:B--2---:R-:W-:Y:S05]  /*18060*/  @!P2 BRA `(.L_x_1606) ;  /* 0xfffffffc00f0a947 */ /* 0x004fea000383ffff */
[----:B------:R-:W-:Y:S05]  /*18070*/  BRA `(.L_x_1655) ;  /* 0xffffffd800947947 */ /* 0x000fea000383ffff */
.L_x_1613:
[----:B-1----:R1:W2:Y:S02]  /*18080*/  SYNCS.PHASECHK.TRANS64.TRYWAIT P3, [R2+URZ+0x38840], R3 ;  /* 0x03884003020075a7 */ /* 0x0022a4000806017f */
[----:B--2---:R-:W-:Y:S05]  /*18090*/  @!P3 NANOSLEEP.SYNCS 0x989680 ;  /* 0x009896800000b95d */ /* 0x004fea0003900000 */
[----:B------:R-:W2:Y:S02]  /*180a0*/  @!P3 SYNCS.PHASECHK.TRANS64 P3, [R2+URZ+0x38840], R3 ;  /* 0x038840030200b5a7 */ /* 0x000ea4000806007f */
[----:B--2---:R-:W-:Y:S05]  /*180b0*/  @!P3 BRA `(.L_x_1613) ;  /* 0xfffffffc00f0b947 */ /* 0x004fea000383ffff */
[----:B------:R-:W-:Y:S05]  /*180c0*/  BRA `(.L_x_1656) ;  /* 0xffffffe0001c7947 */ /* 0x000fea000383ffff */
.L_x_1615:
[----:B---3--:R3:W4:Y:S02]  /*180d0*/  SYNCS.PHASECHK.TRANS64.TRYWAIT P3, [R2+URZ+0x38860], R3 ;  /* 0x03886003020075a7 */ /* 0x008724000806017f */
[----:B----4-:R-:W-:Y:S05]  /*180e0*/  @!P3 NANOSLEEP.SYNCS 0x989680 ;  /* 0x009896800000b95d */ /* 0x010fea0003900000 */
[----:B------:R-:W4:Y:S02]  /*180f0*/  @!P3 SYNCS.PHASECHK.TRANS64 P3, [R2+URZ+0x38860], R3 ;  /* 0x038860030200b5a7 */ /* 0x000f24000806007f */
[----:B----4-:R-:W-:Y:S05]  /*18100*/  @!P3 BRA `(.L_x_1615) ;  /* 0xfffffffc00f0b947 */ /* 0x010fea000383ffff */
[----:B------:R-:W-:Y:S05]  /*18110*/  BRA `(.L_x_1657) ;  /* 0xffffffe000647947 */ /* 0x000fea000383ffff */
.L_x_1621:
[----:B-1----:R1:W2:Y:S02]  /*18120*/  SYNCS.PHASECHK.TRANS64.TRYWAIT P3, [R3+URZ+0x38840], R2 ;  /* 0x03884002030075a7 */ /* 0x0022a4000806017f */
[----:B--2---:R-:W-:Y:S05]  /*18130*/  @!P3 NANOSLEEP.SYNCS 0x989680 ;  /* 0x009896800000b95d */ /* 0x004fea0003900000 */
[----:B------:R-:W2:Y:S02]  /*18140*/  @!P3 SYNCS.PHASECHK.TRANS64 P3, [R3+URZ+0x38840], R2 ;  /* 0x038840020300b5a7 */ /* 0x000ea4000806007f */
[----:B--2---:R-:W-:Y:S05]  /*18150*/  @!P3 BRA `(.L_x_1621) ;  /* 0xfffffffc00f0b947 */ /* 0x004fea000383ffff */
[----:B------:R-:W-:Y:S05]  /*18160*/  BRA `(.L_x_1658) ;  /* 0xffffffe400dc7947 */ /* 0x000fea000383ffff */
.L_x_1623:
[----:B---3--:R3:W4:Y:S02]  /*18170*/  SYNCS.PHASECHK.TRANS64.TRYWAIT P3, [R3+URZ+0x38860], R2 ;  /* 0x03886002030075a7 */ /* 0x008724000806017f */
[----:B----4-:R-:W-:Y:S05]  /*18180*/  @!P3 NANOSLEEP.SYNCS 0x989680 ;  /* 0x009896800000b95d */ /* 0x010fea0003900000 */
[----:B------:R-:W4:Y:S02]  /*18190*/  @!P3 SYNCS.PHASECHK.TRANS64 P3, [R3+URZ+0x38860], R2 ;  /* 0x038860020300b5a7 */ /* 0x000f24000806007f */
[----:B----4-:R-:W-:Y:S05]  /*181a0*/  @!P3 BRA `(.L_x_1623) ;  /* 0xfffffffc00f0b947 */ /* 0x010fea000383ffff */
[----:B------:R-:W-:Y:S05]  /*181b0*/  BRA `(.L_x_1659) ;  /* 0xffffffe800247947 */ /* 0x000fea000383ffff */
.L_x_1628:
[----:B-1----:R1:W2:Y:S02]  /*181c0*/  SYNCS.PHASECHK.TRANS64.TRYWAIT P3, [R2+URZ+0x38840], R3 ;  /* 0x03884003020075a7 */ /* 0x0022a4000806017f */
[----:B--2---:R-:W-:Y:S05]  /*181d0*/  @!P3 NANOSLEEP.SYNCS 0x989680 ;  /* 0x009896800000b95d */ /* 0x004fea0003900000 */
[----:B------:R-:W2:Y:S02]  /*181e0*/  @!P3 SYNCS.PHASECHK.TRANS64 P3, [R2+URZ+0x38840], R3 ;  /* 0x038840030200b5a7 */ /* 0x000ea4000806007f */
[----:B--2---:R-:W-:Y:S05]  /*181f0*/  @!P3 BRA `(.L_x_1628) ;  /* 0xfffffffc00f0b947 */ /* 0x004fea000383ffff */
[----:B------:R-:W-:Y:S05]  /*18200*/  BRA `(.L_x_1660) ;  /* 0xffffffec007c7947 */ /* 0x000fea000383ffff */
.L_x_1630:
[----:B--2---:R2:W3:Y:S02]  /*18210*/  SYNCS.PHASECHK.TRANS64.TRYWAIT P3, [R2+URZ+0x38860], R3 ;  /* 0x03886003020075a7 */ /* 0x0044e4000806017f */
[----:B---3--:R-:W-:Y:S05]  /*18220*/  @!P3 NANOSLEEP.SYNCS 0x989680 ;  /* 0x009896800000b95d */ /* 0x008fea0003900000 */
[----:B------:R-:W3:Y:S02]  /*18230*/  @!P3 SYNCS.PHASECHK.TRANS64 P3, [R2+URZ+0x38860], R3 ;  /* 0x038860030200b5a7 */ /* 0x000ee4000806007f */
[----:B---3--:R-:W-:Y:S05]  /*18240*/  @!P3 BRA `(.L_x_1630) ;  /* 0xfffffffc00f0b947 */ /* 0x008fea000383ffff */
[----:B------:R-:W-:Y:S05]  /*18250*/  BRA `(.L_x_1661) ;  /* 0xffffffec00c47947 */ /* 0x000fea000383ffff */
.L_x_1635:
[----:B------:R-:W-:Y:S01]  /*18260*/  BSSY B0, `(.L_x_1662) ;  /* 0x0000007000007945 */ /* 0x000fe20003800000 */
[----:B--2---:R-:W-:Y:S02]  /*18270*/  IMAD.MOV.U32 R12, RZ, RZ, RZ ;  /* 0x000000ffff0c7224 */ /* 0x004fe400078e00ff */
[----:B------:R-:W-:Y:S02]  /*18280*/  IMAD.MOV.U32 R11, RZ, RZ, 0x1f ;  /* 0x0000001fff0b7424 */ /* 0x000fe400078e00ff */
[----:B------:R-:W-:-:S07]  /*18290*/  IMAD.MOV.U32 R15, RZ, RZ, -0x1 ;  /* 0xffffffffff0f7424 */ /* 0x000fce00078e00ff */
[----:B-1-34-:R-:W-:Y:S05]  /*182a0*/  WARPSYNC.COLLECTIVE R15, `(.L_x_1663) ;  /* 0x000000000f087348 */ /* 0x01afea0003c00000 */
[----:B------:R2:W1:Y:S02]  /*182b0*/  SHFL.IDX P6, R14, R13, R12, R11 ;  /* 0x0000000c0d0e7389 */ /* 0x00046400000c000b */
[----:B-1234-:R-:W-:Y:S01]  /*182c0*/  ENDCOLLECTIVE ;  /* 0x000000000000791b */ /* 0x01efe20003800000 */
.L_x_1663:
[----:B------:R-:W-:Y:S05]  /*182d0*/  BSYNC B0 ;  /* 0x0000000000007941 */ /* 0x000fea0003800000 */
.L_x_1662:
[----:B------:R-:W-:Y:S05]  /*182e0*/  BRA `(.L_x_1664) ;  /* 0xfffffff400007947 */ /* 0x000fea000383ffff */
.L_x_1637:
[----:B-1----:R1:W2:Y:S02]  /*182f0*/  SYNCS.PHASECHK.TRANS64.TRYWAIT P0, [R7+URZ+0x38820], R0 ;  /* 0x03882000070075a7 */ /* 0x0022a4000800017f */
[----:B--2---:R-:W-:Y:S05]  /*18300*/  @!P0 NANOSLEEP.SYNCS 0x989680 ;  /* 0x009896800000895d */ /* 0x004fea0003900000 */
[----:B------:R-:W2:Y:S02]  /*18310*/  @!P0 SYNCS.PHASECHK.TRANS64 P0, [R7+URZ+0x38820], R0 ;  /* 0x03882000070085a7 */ /* 0x000ea4000800007f */
[----:B--2---:R-:W-:Y:S05]  /*18320*/  @!P0 BRA `(.L_x_1637) ;  /* 0xfffffffc00f08947 */ /* 0x004fea000383ffff */
[----:B------:R-:W-:Y:S05]  /*18330*/  BRA `(.L_x_1665) ;  /* 0xfffffff400487947 */ /* 0x000fea000383ffff */
.L_x_1641:
[----:B-1----:R1:W2:Y:S02]  /*18340*/  SYNCS.PHASECHK.TRANS64.TRYWAIT P0, [R5+URZ], R4 ;  /* 0x00000004050075a7 */ /* 0x0022a4000800017f */
[----:B--2---:R-:W-:Y:S05]  /*18350*/  @!P0 NANOSLEEP.SYNCS 0x989680 ;  /* 0x009896800000895d */ /* 0x004fea0003900000 */
[----:B------:R-:W2:Y:S02]  /*18360*/  @!P0 SYNCS.PHASECHK.TRANS64 P0, [R5+URZ], R4 ;  /* 0x00000004050085a7 */ /* 0x000ea4000800007f */
[----:B--2---:R-:W-:Y:S05]  /*18370*/  @!P0 BRA `(.L_x_1641) ;  /* 0xfffffffc00f08947 */ /* 0x004fea000383ffff */
[----:B------:R-:W-:Y:S05]  /*18380*/  BRA `(.L_x_1666) ;  /* 0xfffffff400a47947 */ /* 0x000fea000383ffff */
.L_x_1642:
[----:B--2---:R2:W3:Y:S02]  /*18390*/  SYNCS.PHASECHK.TRANS64.TRYWAIT P0, [R3+URZ], R0 ;  /* 0x00000000030075a7 */ /* 0x0044e4000800017f */
[----:B---3--:R-:W-:Y:S05]  /*183a0*/  @!P0 NANOSLEEP.SYNCS 0x989680 ;  /* 0x009896800000895d */ /* 0x008fea0003900000 */
[----:B------:R-:W3:Y:S02]  /*183b0*/  @!P0 SYNCS.PHASECHK.TRANS64 P0, [R3+URZ], R0 ;  /* 0x00000000030085a7 */ /* 0x000ee4000800007f */
[----:B---3--:R-:W-:Y:S05]  /*183c0*/  @!P0 BRA `(.L_x_1642) ;  /* 0xfffffffc00f08947 */ /* 0x008fea000383ffff */
[----:B------:R-:W-:Y:S05]  /*183d0*/  BRA `(.L_x_1667) ;  /* 0xfffffff400987947 */ /* 0x000fea000383ffff */
.L_x_1644:
[----:B-1----:R1:W2:Y:S02]  /*183e0*/  SYNCS.PHASECHK.TRANS64.TRYWAIT P0, [R5+URZ], R4 ;  /* 0x00000004050075a7 */ /* 0x0022a4000800017f */
[----:B--2---:R-:W-:Y:S05]  /*183f0*/  @!P0 NANOSLEEP.SYNCS 0x989680 ;  /* 0x009896800000895d */ /* 0x004fea0003900000 */
[----:B------:R-:W2:Y:S02]  /*18400*/  @!P0 SYNCS.PHASECHK.TRANS64 P0, [R5+URZ], R4 ;  /* 0x00000004050085a7 */ /* 0x000ea4000800007f */
[----:B--2---:R-:W-:Y:S05]  /*18410*/  @!P0 BRA `(.L_x_1644) ;  /* 0xfffffffc00f08947 */ /* 0x004fea000383ffff */
[----:B------:R-:W-:Y:S05]  /*18420*/  BRA `(.L_x_1668) ;  /* 0xfffffff4009c7947 */ /* 0x000fea000383ffff */
.L_x_1669:
        /* <DEDUP_REMOVED lines=13> */
.L_x_4556:


//--------------------- .text._ZN7cutlass13device_kernelIN5flash11enable_sm90INS1_16FlashAttnFwdSm90INS1_25CollectiveMainloopFwdSm90ILi2EN4cute5tupleIJNS5_1CILi1EEES8_S8_EEENS6_IJNS7_ILi64EEESA_SA_EEELi512ENS_6half_tEfNS_4arch4Sm90ELb0ELb1ELb1ELb1ELb0ELb0ELb0ELb0ELb0ELb0ELb0ELb0EEENS1_21CollectiveEpilogueFwdINS6_IJSA_NS7_ILi512EEESA_EEES9_SC_SE_Li256ELb1ELb0ELb0ELb0EEENS1_36VarlenDynamicPersistentTileSchedulerILi64ELi64ELi256ELi32ELb0ELb0ELb1ELb1ELb0ELb1EEEEEEEEEvNT_6ParamsE --------------------------
	.section	.text._ZN7cutlass13device_kernelIN5flash11enable_sm90INS1_16FlashAttnFwdSm90INS1_25CollectiveMainloopFwdSm90ILi2EN4cute5tupleIJNS5_1CILi1EEES8_S8_EEENS6_IJNS7_ILi64EEESA_SA_EEELi512ENS_6half_tEfNS_4arch4Sm90ELb0ELb1ELb1ELb1ELb0ELb0ELb0ELb0ELb0ELb0ELb0ELb0EEENS1_21CollectiveEpilogueFwdINS6_IJSA_NS7_ILi512EEESA_EEES9_SC_SE_Li256ELb1ELb0ELb0ELb0EEENS1_36VarlenDynamicPersistentTileSchedulerILi64ELi64ELi256ELi32ELb0ELb0ELb1ELb1ELb0ELb1EEEEEEEEEvNT_6ParamsE,"ax",@progbits
	.align	128
.text._ZN7cutlass13device_kernelIN5flash11enable_sm90INS1_16FlashAttnFwdSm90INS1_25CollectiveMainloopFwdSm90ILi2EN4cute5tupleIJNS5_1CILi1EEES8_S8_EEENS6_IJNS7_ILi64EEESA_SA_EEELi512ENS_6half_tEfNS_4arch4Sm90ELb0ELb1ELb1ELb1ELb0ELb0ELb0ELb0ELb0ELb0ELb0ELb0EEENS1_21CollectiveEpilogueFwdINS6_IJSA_NS7_ILi512EEESA_EEES9_SC_SE_Li256ELb1ELb0ELb0ELb0EEENS1_36VarlenDynamicPersistentTileSchedulerILi64ELi64ELi256ELi32ELb0ELb0ELb1ELb1ELb0ELb1EEEEEEEEEvNT_6ParamsE:
        .type           _ZN7cutlass13device_kernelIN5flash11enable_sm90INS1_16FlashAttnFwdSm90INS1_25CollectiveMainloopFwdSm90ILi2EN4cute5tupleIJNS5_1CILi1EEES8_S8_EEENS6_IJNS7_ILi64EEESA_SA_EEELi512ENS_6half_tEfNS_4arch4Sm90ELb0ELb1ELb1ELb1ELb0ELb0ELb0ELb0ELb0ELb0ELb0ELb0EEENS1_21CollectiveEpilogueFwdINS6_IJSA_NS7_ILi512EEESA_EEES9_SC_SE_Li256ELb1ELb0ELb0ELb0EEENS1_36VarlenDynamicPersistentTileSchedulerILi64ELi64ELi256ELi32ELb0ELb0ELb1ELb1ELb0ELb1EEEEEEEEEvNT_6ParamsE,@function
        .size           _ZN7cutlass13device_kernelIN5flash11enable_sm90INS1_16FlashAttnFwdSm90INS1_25CollectiveMainloopFwdSm90ILi2EN4cute5tupleIJNS5_1CILi1EEES8_S8_EEENS6_IJNS7_ILi64EEESA_SA_EEELi512ENS_6half_tEfNS_4arch4Sm90ELb0ELb1ELb1ELb1ELb0ELb0ELb0ELb0ELb0ELb0ELb0ELb0EEENS1_21CollectiveEpilogueFwdINS6_IJSA_NS7_ILi512EEESA_EEES9_SC_SE_Li256ELb1ELb0ELb0ELb0EEENS1_36VarlenDynamicPersistentTileSchedulerILi64ELi64ELi256ELi32ELb0ELb0ELb1ELb1ELb0ELb1EEEEEEEEEvNT_6ParamsE,(.L_x_4557 - _ZN7cutlass13device_kernelIN5flash11enable_sm90INS1_16FlashAttnFwdSm90INS1_25CollectiveMainloopFwdSm90ILi2EN4cute5tupleIJNS5_1CILi1EEES8_S8_EEENS6_IJNS7_ILi64EEESA_SA_EEELi512ENS_6half_tEfNS_4arch4Sm90ELb0ELb1ELb1ELb1ELb0ELb0ELb0ELb0ELb0ELb0ELb0ELb0EEENS1_21CollectiveEpilogueFwdINS6_IJSA_NS7_ILi512EEESA_EEES9_SC_SE_Li256ELb1ELb0ELb0ELb0EEENS1_36VarlenDynamicPersistentTileSchedulerILi64ELi64ELi256ELi32ELb0ELb0ELb1ELb1ELb0ELb1EEEEEEEEEvNT_6ParamsE)
        .other          _ZN7cutlass13device_kernelIN5flash11enable_sm90INS1_16FlashAttnFwdSm90INS1_25CollectiveMainloopFwdSm90ILi2EN4cute5tupleIJNS5_1CILi1EEES8_S8_EEENS6_IJNS7_ILi64EEESA_SA_EEELi512ENS_6half_tEfNS_4arch4Sm90ELb0ELb1ELb1ELb1ELb0ELb0ELb0ELb0ELb0ELb0ELb0ELb0EEENS1_21CollectiveEpilogueFwdINS6_IJSA_NS7_ILi512EEESA_EEES9_SC_SE_Li256ELb1ELb0ELb0ELb0EEENS1_36VarlenDynamicPersistentTileSchedulerILi64ELi64ELi256ELi32ELb0ELb0ELb1ELb1ELb0ELb1EEEEEEEEEvNT_6ParamsE,@"STO_CUDA_ENTRY STV_DEFAULT"
_ZN7cutlass13device_kernelIN5flash11enable_sm90INS1_16FlashAttnFwdSm90INS1_25CollectiveMainloopFwdSm90ILi2EN4cute5tupleIJNS5_1CILi1EEES8_S8_EEENS6_IJNS7_ILi64EEESA_SA_EEELi512ENS_6half_tEfNS_4arch4Sm90ELb0ELb1ELb1ELb1ELb0ELb0ELb0ELb0ELb0ELb0ELb0ELb0EEENS1_21CollectiveEpilogueFwdINS6_IJSA_NS7_ILi512EEESA_EEES9_SC_SE_Li256ELb1ELb0ELb0ELb0EEENS1_36VarlenDynamicPersistentTileSchedulerILi64ELi64ELi256ELi32ELb0ELb0ELb1ELb1ELb0ELb1EEEEEEEEEvNT_6ParamsE:
        /* <DEDUP_REMOVED lines=21> */
.L_x_1671:
[----:B------:R-:W-:Y:S05]  /*0150*/  BSYNC B0 ;  /* 0x0000000000007941 */ /* 0x000fea0003800000 */
.L_x_1670:
        /* <DEDUP_REMOVED lines=37> */
.L_x_1672:
        /* <DEDUP_REMOVED lines=22> */
.L_x_1673:
        /* <DEDUP_REMOVED lines=18> */
.L_x_1674:
        /* <DEDUP_REMOVED lines=22> */
.L_x_1675:
        /* <DEDUP_REMOVED lines=22> */
.L_x_1676:
[----:B------:R-:W-:Y:S01]  /*08f0*/  PLOP3.LUT P0, PT, PT, PT, UP0, 0x80, 0x0 ;  /* 0x000000000000781c */ /* 0x000fe20003f0f008 */
[----:B------:R-:W-:Y:S01]  /*0900*/  UMOV UR36, 0x1 ;  /* 0x0000000100247882 */ /* 0x000fe20000000000 */
[----:B------:R-:W-:Y:S01]  /*0910*/  NOP ;  /* 0x0000000000007918 */ /* 0x000fe20000000000 */
[----:B------:R-:W-:Y:S01]  /*0920*/  USEL UR36, UR36, 0x2, !UP0 ;  /* 0x0000000224247887 */ /* 0x000fe2000c000000 */
[----:B------:R-:W-:Y:S01]  /*0930*/  ULDC.64 UR48, c[0x0][0x208] ;  /* 0x0000820000307ab9 */ /* 0x000fe20000000a00 */
[----:B012-4-:R-:W-:Y:S08]  /*0940*/  BAR.SYNC.DEFER_BLOCKING 0x0 ;  /* 0x0000000000007b1d */ /* 0x017ff00000010000 */
[----:B------:R-:W-:Y:S05]  /*0950*/  @!P0 BRA `(.L_x_1677) ;  /* 0x000000f800c08947 */ /* 0x000fea0003800000 */
.L_x_1678:
[----:B------:R-:W-:-:S08]  /*0960*/  NOP ;  /* 0x0000000000007918 */ /* 0x000fd00000000000 */
[----:B------:R-:W0:Y:S02]  /*0970*/  USETMAXREG.TRY_ALLOC.CTAPOOL UP0, 0xf0 ;  /* 0x000000f0000079c8 */ /* 0x000e240008000600 */
[----:B0-----:R-:W-:-:S13]  /*0980*/  PLOP3.LUT P0, PT, PT, PT, UP0, 0x80, 0x0 ;  /* 0x000000000000781c */ /* 0x001fda0003f0f008 */
[----:B------:R-:W-:Y:S05]  /*0990*/  @!P0 BRA `(.L_x_1678) ;  /* 0xfffffffc00f08947 */ /* 0x000fea000383ffff */
[----:B------:R-:W-:Y:S01]  /*09a0*/  LOP3.LUT R0, R4, 0xffffff80, RZ, 0xc0, !PT ;  /* 0xffffff8004007812 */ /* 0x000fe200078ec0ff */
[----:B------:R-:W0:Y:S01]  /*09b0*/  S2UR UR4, SR_CgaCtaId ;  /* 0x00000000000479c3 */ /* 0x000e220000008800 */
[----:B------:R-:W-:Y:S02]  /*09c0*/  UMOV UR38, 0x400 ;  /* 0x0000040000267882 */ /* 0x000fe40000000000 */
[----:B------:R-:W-:-:S13]  /*09d0*/  ISETP.NE.AND P0, PT, R0, 0x80, PT ;  /* 0x000000800000780c */ /* 0x000fda0003f05270 */
[----:B------:R-:W-:Y:S06]  /*09e0*/  @!P0 BAR.ARV 0x8, 0xa0 ;  /* 0x0202800000008b1d */ /* 0x000fec0000002000 */
[----:B------:R-:W-:Y:S01]  /*09f0*/  ISETP.GE.U32.AND P0, PT, R4, 0x100, PT ;  /* 0x000001000400780c */ /* 0x000fe20003f06070 */
[----:B0-----:R-:W-:-:S03]  /*0a00*/  ULEA UR38, UR4, UR38, 0x18 ;  /* 0x0000002604267291 */ /* 0x001fc6000f8ec03f */
[----:B------:R-:W-:-:S09]  /*0a10*/  ULDC UR4, c[0x0][0xc14] ;  /* 0x0003050000047ab9 */ /* 0x000fd20000000800 */
        /* <DEDUP_REMOVED lines=9> */
[----:B------:R-:W-:Y:S01]  /*0ab0*/  R2UR UR6, R14 ;  /* 0x000000000e0672ca */ /* 0x000fe200000e0000 */
[----:B------:R-:W-:Y:S01]  /*0ac0*/  IMAD.MOV.U32 R187, RZ, RZ, RZ ;  /* 0x000000ffffbb7224 */ /* 0x000fe200078e00ff */
[----:B------:R-:W-:Y:S01]  /*0ad0*/  SHF.R.S32.HI R3, RZ, 0x1f, R192 ;  /* 0x0000001fff037819 */ /* 0x000fe200000114c0 */
[----:B------:R-:W-:Y:S01]  /*0ae0*/  ULOP3.LUT UR39, UR36, 0x1, URZ, 0xfc, !UPT ;  /* 0x0000000124277892 */ /* 0x000fe2000f8efc3f */
[----:B------:R-:W-:Y:S01]  /*0af0*/  R2UR UR5, R15 ;  /* 0x000000000f0572ca */ /* 0x000fe200000e0000 */
[----:B------:R-:W-:Y:S01]  /*0b00*/  UMOV UR37, URZ ;  /* 0x0000003f00257c82 */ /* 0x000fe20008000000 */
[CC--:B------:R-:W-:Y:S02]  /*0b10*/  LEA.HI R0, R3.reuse, R192.reuse, RZ, 0x4 ;  /* 0x000000c003007211 */ /* 0x0c0fe400078f20ff */
[----:B------:R-:W-:-:S02]  /*0b20*/  LEA.HI R2, R3, R192, RZ, 0x5 ;  /* 0x000000c003027211 */ /* 0x000fc400078f28ff */
[----:B------:R-:W-:Y:S02]  /*0b30*/  SHF.R.S32.HI R9, RZ, 0x4, R0 ;  /* 0x00000004ff097819 */ /* 0x000fe40000011400 */
[C---:B------:R-:W-:Y:S02]  /*0b40*/  LOP3.LUT R7, R0.reuse, 0xfffffff0, RZ, 0xc0, !PT ;  /* 0xfffffff000077812 */ /* 0x040fe400078ec0ff */
[----:B------:R-:W-:Y:S02]  /*0b50*/  LEA.HI R4, R0, R9, RZ, 0x1 ;  /* 0x0000000900047211 */ /* 0x000fe400078f08ff */
[--C-:B------:R-:W-:Y:S01]  /*0b60*/  SHF.R.S32.HI R0, RZ, 0x5, R2.reuse ;  /* 0x00000005ff007819 */ /* 0x100fe20000011402 */
[----:B------:R-:W-:Y:S01]  /*0b70*/  IMAD.IADD R7, R192, 0x1, -R7 ;  /* 0x00000001c0077824 */ /* 0x000fe200078e0a07 */
[----:B------:R-:W-:Y:S02]  /*0b80*/  SHF.R.S32.HI R11, RZ, 0x1f, R2 ;  /* 0x0000001fff0b7819 */ /* 0x000fe40000011402 */
[----:B------:R-:W-:-:S02]  /*0b90*/  LEA.HI R5, R3, R192, RZ, 0x7 ;  /* 0x000000c003057211 */ /* 0x000fc400078f38ff */
[----:B------:R-:W-:Y:S02]  /*0ba0*/  LEA.HI R11, R11, R0, RZ, 0x2 ;  /* 0x000000000b0b7211 */ /* 0x000fe400078f10ff */
[----:B------:R-:W-:Y:S02]  /*0bb0*/  SHF.R.S32.HI R2, RZ, 0x1f, R7 ;  /* 0x0000001fff027819 */ /* 0x000fe40000011407 */
[----:B------:R-:W-:Y:S02]  /*0bc0*/  SHF.R.S32.HI R190, RZ, 0x7, R5 ;  /* 0x00000007ffbe7819 */ /* 0x000fe40000011405 */
[----:B------:R-:W-:Y:S02]  /*0bd0*/  LOP3.LUT R11, R11, 0x3ffffc, RZ, 0xc0, !PT ;  /* 0x003ffffc0b0b7812 */ /* 0x000fe400078ec0ff */
[-C--:B------:R-:W-:Y:S02]  /*0be0*/  LEA.HI R6, R2, R7.reuse, RZ, 0x3 ;  /* 0x0000000702067211 */ /* 0x080fe400078f18ff */
[----:B------:R-:W-:Y:S01]  /*0bf0*/  LOP3.LUT R4, R4, 0x1ffffffe, RZ, 0xc0, !PT ;  /* 0x1ffffffe04047812 */ /* 0x000fe200078ec0ff */
[----:B------:R-:W-:Y:S01]  /*0c00*/  IMAD.IADD R11, R0, 0x1, -R11 ;  /* 0x00000001000b7824 */ /* 0x000fe200078e0a0b */
[----:B------:R-:W-:Y:S01]  /*0c10*/  LEA R10, R190, R7, 0x8 ;  /* 0x00000007be0a7211 */ /* 0x000fe200078e40ff */
[C---:B------:R-:W-:Y:S01]  /*0c20*/  IMAD.SHL.U32 R12, R6.reuse, 0x40, RZ ;  /* 0x00000040060c7824 */ /* 0x040fe200078e00ff */
[----:B------:R-:W-:Y:S01]  /*0c30*/  LOP3.LUT R8, R6, 0xfffffff8, RZ, 0xc0, !PT ;  /* 0xfffffff806087812 */ /* 0x000fe200078ec0ff */
[----:B------:R-:W-:Y:S01]  /*0c40*/  IMAD.IADD R4, R9, 0x1, -R4 ;  /* 0x0000000109047824 */ /* 0x000fe200078e0a04 */
[----:B------:R-:W-:Y:S01]  /*0c50*/  LOP3.LUT R9, R5, 0xffffff80, RZ, 0xc0, !PT ;  /* 0xffffff8005097812 */ /* 0x000fe200078ec0ff */
[----:B------:R-:W-:Y:S01]  /*0c60*/  IMAD R191, R11, 0x10, R10 ;  /* 0x000000100bbf7824 */ /* 0x000fe200078e020a */
[----:B------:R-:W-:Y:S01]  /*0c70*/  LOP3.LUT R13, R12, 0x7ffffe00, RZ, 0xc0, !PT ;  /* 0x7ffffe000c0d7812 */ /* 0x000fe200078ec0ff */
[----:B------:R-:W-:Y:S01]  /*0c80*/  IMAD.IADD R10, R7, 0x1, -R8 ;  /* 0x00000001070a7824 */ /* 0x000fe200078e0a08 */
[----:B------:R-:W-:Y:S01]  /*0c90*/  LEA.HI R3, R3, R192, RZ, 0x3 ;  /* 0x000000c003037211 */ /* 0x000fe200078f18ff */
[----:B------:R-:W-:Y:S01]  /*0ca0*/  IMAD.IADD R9, R192, 0x1, -R9 ;  /* 0x00000001c0097824 */ /* 0x000fe200078e0a09 */
[----:B------:R-:W-:Y:S01]  /*0cb0*/  LEA R13, R0, R13, 0xa ;  /* 0x0000000d000d7211 */ /* 0x000fe200078e50ff */
[C---:B------:R-:W-:Y:S01]  /*0cc0*/  IMAD.SHL.U32 R11, R10.reuse, 0x40, RZ ;  /* 0x000000400a0b7824 */ /* 0x040fe200078e00ff */
[----:B------:R-:W-:Y:S01]  /*0cd0*/  R2P PR, R10, 0x6 ;  /* 0x000000060a007804 */ /* 0x000fe20000000000 */
[----:B------:R-:W-:Y:S01]  /*0ce0*/  IMAD.SHL.U32 R4, R4, 0x8, RZ ;  /* 0x0000000804047824 */ /* 0x000fe200078e00ff */
[----:B------:R-:W-:-:S02]  /*0cf0*/  SHF.R.S32.HI R2, RZ, 0x1f, R9 ;  /* 0x0000001fff027819 */ /* 0x000fc40000011409 */
[----:B------:R-:W-:Y:S01]  /*0d00*/  LOP3.LUT R11, R11, 0x1c0, RZ, 0xc0, !PT ;  /* 0x000001c00b0b7812 */ /* 0x000fe200078ec0ff */
[--C-:B------:R-:W-:Y:S01]  /*0d10*/  IMAD.U32 R191, R191, 0x40, R4.reuse ;  /* 0x00000040bfbf7824 */ /* 0x100fe200078e0004 */
[----:B------:R-:W-:Y:S02]  /*0d20*/  LEA.HI R6, R2, R9, RZ, 0x2 ;  /* 0x0000000902067211 */ /* 0x000fe400078f10ff */
[----:B------:R-:W-:Y:S02]  /*0d30*/  LOP3.LUT R4, R11, 0x8, R4, 0xf8, !PT ;  /* 0x000000080b047812 */ /* 0x000fe400078ef804 */
[----:B------:R-:W-:Y:S02]  /*0d40*/  SHF.R.U32.HI R11, RZ, 0x3, R11 ;  /* 0x00000003ff0b7819 */ /* 0x000fe4000001160b */
[--C-:B------:R-:W-:Y:S02]  /*0d50*/  SHF.R.S32.HI R7, RZ, 0x2, R6.reuse ;  /* 0x00000002ff077819 */ /* 0x100fe40000011406 */
[----:B------:R-:W-:-:S02]  /*0d60*/  SHF.R.S32.HI R8, RZ, 0x1f, R6 ;  /* 0x0000001fff087819 */ /* 0x000fc40000011406 */
[----:B------:R-:W-:Y:S02]  /*0d70*/  LOP3.LUT R4, R4, R11, RZ, 0x3c, !PT ;  /* 0x0000000b04047212 */ /* 0x000fe400078e3cff */
[----:B------:R-:W-:Y:S02]  /*0d80*/  LEA.HI R8, R8, R7, RZ, 0x3 ;  /* 0x0000000708087211 */ /* 0x000fe400078f18ff */
[----:B------:R-:W-:Y:S02]  /*0d90*/  IADD3 R4, R13, R4, RZ ;  /* 0x000000040d047210 */ /* 0x000fe40007ffe0ff */
[----:B------:R-:W-:Y:S02]  /*0da0*/  LOP3.LUT R8, R8, 0xfffffff8, RZ, 0xc0, !PT ;  /* 0xfffffff808087812 */ /* 0x000fe400078ec0ff */
[----:B------:R-:W-:Y:S02]  /*0db0*/  LEA.HI R5, R5, R190, RZ, 0x1 ;  /* 0x000000be05057211 */ /* 0x000fe400078f08ff */
[----:B------:R-:W-:Y:S01]  /*0dc0*/  LEA R19, R4, UR38, 0x1 ;  /* 0x0000002604137c11 */ /* 0x000fe2000f8e08ff */
[----:B------:R-:W-:Y:S01]  /*0dd0*/  IMAD.IADD R17, R7, 0x1, -R8 ;  /* 0x0000000107117824 */ /* 0x000fe200078e0a08 */
[----:B------:R-:W-:-:S02]  /*0de0*/  LEA.HI R2, R2, R9, RZ, 0x5 ;  /* 0x0000000902027211 */ /* 0x000fc400078f28ff */
[----:B------:R-:W-:Y:S01]  /*0df0*/  LOP3.LUT R6, R6, 0x7ffffffc, RZ, 0xc0, !PT ;  /* 0x7ffffffc06067812 */ /* 0x000fe200078ec0ff */
[----:B------:R-:W-:Y:S01]  /*0e00*/  VIADD R184, R19, 0x26800 ;  /* 0x0002680013b87836 */ /* 0x000fe20000000000 */
[----:B------:R-:W-:Y:S02]  /*0e10*/  LOP3.LUT R7, R3, 0x1ffffff8, RZ, 0xc0, !PT ;  /* 0x1ffffff803077812 */ /* 0x000fe400078ec0ff */
[----:B------:R-:W-:Y:S01]  /*0e20*/  LOP3.LUT R5, R5, 0xfffffe, RZ, 0xc0, !PT ;  /* 0x00fffffe05057812 */ /* 0x000fe200078ec0ff */
[----:B------:R-:W-:Y:S01]  /*0e30*/  IMAD.IADD R6, R9, 0x1, -R6 ;  /* 0x0000000109067824 */ /* 0x000fe200078e0a06 */
[----:B------:R-:W-:Y:S01]  /*0e40*/  SHF.R.S32.HI R2, RZ, 0x5, R2 ;  /* 0x00000005ff027819 */ /* 0x000fe20000011402 */
[----:B------:R-:W-:Y:S01]  /*0e50*/  IMAD.IADD R7, R192, 0x1, -R7 ;  /* 0x00000001c0077824 */ /* 0x000fe200078e0a07 */
[----:B------:R-:W-:Y:S01]  /*0e60*/  IADD3 R22, R19, 0x26820, RZ ;  /* 0x0002682013167810 */ /* 0x000fe20007ffe0ff */
[----:B------:R-:W-:Y:S01]  /*0e70*/  IMAD.IADD R5, R190, 0x1, -R5 ;  /* 0x00000001be057824 */ /* 0x000fe200078e0a05 */
[----:B------:R-:W-:Y:S01]  /*0e80*/  SEL R23, R23, 0xffffffc0, !P2 ;  /* 0xffffffc017177807 */ /* 0x000fe20005000000 */
[----:B------:R-:W-:Y:S01]  /*0e90*/  @P1 VIADD R22, R184, 0xffffffe0 ;  /* 0xffffffe0b8161836 */ /* 0x000fe20000000000 */
[----:B------:R-:W-:Y:S01]  /*0ea0*/  SHF.R.S32.HI R188, RZ, 0x3, R3 ;  /* 0x00000003ffbc7819 */ /* 0x000fe20000011403 */
[----:B------:R-:W-:Y:S01]  /*0eb0*/  IMAD R17, R2, 0x10, R17 ;  /* 0x0000001002117824 */ /* 0x000fe200078e0211 */
[----:B------:R-:W-:Y:S01]  /*0ec0*/  IADD3 R184, R184, R23, RZ ;  /* 0x00000017b8b87210 */ /* 0x000fe20007ffe0ff */
[----:B------:R-:W-:-:S02]  /*0ed0*/  IMAD.MOV.U32 R2, RZ, RZ, RZ ;  /* 0x000000ffff027224 */ /* 0x000fc400078e00ff */
[----:B------:R-:W-:Y:S02]  /*0ee0*/  IMAD.SHL.U32 R185, R7, 0x8, RZ ;  /* 0x0000000807b97824 */ /* 0x000fe400078e00ff */
[----:B------:R-:W-:Y:S02]  /*0ef0*/  IMAD.SHL.U32 R18, R5, 0x100, RZ ;  /* 0x0000010005127824 */ /* 0x000fe400078e00ff */
[----:B------:R-:W-:Y:S02]  /*0f00*/  IMAD.SHL.U32 R16, R6, 0x2, RZ ;  /* 0x0000000206107824 */ /* 0x000fe400078e00ff */
[----:B------:R-:W-:-:S07]  /*0f10*/  IMAD.IADD R23, R23, 0x1, R22 ;  /* 0x0000000117177824 */ /* 0x000fce00078e0216 */
.L_x_1786:
[----:B------:R-:W-:Y:S01]  /*0f20*/  ULDC.64 UR8, c[0x0][0xa28] ;  /* 0x00028a0000087ab9 */ /* 0x000fe20000000a00 */
[----:B------:R-:W-:Y:S01]  /*0f30*/  ULDC UR4, c[0x0][0x404] ;  /* 0x0001010000047ab9 */ /* 0x000fe20000000800 */
[----:B------:R-:W-:Y:S01]  /*0f40*/  UISETP.NE.U32.AND UP0, UPT, UR8, URZ, UPT ;  /* 0x0000003f0800728c */ /* 0x000fe2000bf05070 */
[----:B------:R-:W-:-:S03]  /*0f50*/  ULDC UR7, c[0x0][0x2e0] ;  /* 0x0000b80000077ab9 */ /* 0x000fc60000000800 */
[----:B------:R-:W-:-:S03]  /*0f60*/  UISETP.NE.AND.EX UP0, UPT, UR9, URZ, UPT, UP0 ;  /* 0x0000003f0900728c */ /* 0x000fc6000bf05300 */
[----:B------:R-:W-:Y:S02]  /*0f70*/  ULDC.64 UR8, c[0x0][0xa18] ;  /* 0x0002860000087ab9 */ /* 0x000fe40000000a00 */
[----:B------:R-:W-:Y:S01]  /*0f80*/  UISETP.NE.U32.AND UP1, UPT, UR8, URZ, UPT ;  /* 0x0000003f0800728c */ /* 0x000fe2000bf25070 */
[----:B------:R-:W-:-:S03]  /*0f90*/  PLOP3.LUT P0, PT, PT, PT, UP0, 0x80, 0x0 ;  /* 0x000000000000781c */ /* 0x000fc60003f0f008 */
[----:B------:R-:W-:-:S03]  /*0fa0*/  UISETP.NE.AND.EX UP1, UPT, UR9, URZ, UPT, UP1 ;  /* 0x0000003f0900728c */ /* 0x000fc6000bf25310 */
[----:B------:R-:W-:Y:S02]  /*0fb0*/  @UP0 ULDC.64 UR8, c[0x0][0xa28] ;  /* 0x00028a0000080ab9 */ /* 0x000fe40000000a00 */
[----:B------:R-:W-:Y:S01]  /*0fc0*/  @UP0 UIMAD.WIDE UR8, UR5, 0x4, UR8 ;  /* 0x00000004050808a5 */ /* 0x000fe2000f8e0208 */
[----:B------:R-:W-:-:S05]  /*0fd0*/  PLOP3.LUT P2, PT, PT, PT, UP1, 0x80, 0x0 ;  /* 0x000000000000781c */ /* 0x000fca0003f4f018 */
[----:B------:R-:W-:Y:S01]  /*0fe0*/  @UP1 ULDC.64 UR10, c[0x0][0xa18] ;  /* 0x00028600000a1ab9 */ /* 0x000fe20000000a00 */
[----:B-1---5:R-:W-:Y:S02]  /*0ff0*/  IMAD.U32 R4, RZ, RZ, UR8 ;  /* 0x00000008ff047e24 */ /* 0x022fe4000f8e00ff */
[----:B------:R-:W-:Y:S01]  /*1000*/  IMAD.U32 R5, RZ, RZ, UR9 ;  /* 0x00000009ff057e24 */ /* 0x000fe2000f8e00ff */
[----:B------:R-:W-:-:S04]  /*1010*/  @UP1 UIMAD.WIDE UR8, UR5, 0x4, UR10 ;  /* 0x00000004050818a5 */ /* 0x000fc8000f8e020a */
[----:B--2---:R-:W2:Y:S02]  /*1020*/  @P0 LDG.E R4, desc[UR48][R4.64] ;  /* 0x0000003004040981 */ /* 0x004ea4000c1e1900 */
[----:B---3--:R-:W-:Y:S02]  /*1030*/  IMAD.U32 R6, RZ, RZ, UR8 ;  /* 0x00000008ff067e24 */ /* 0x008fe4000f8e00ff */
[----:B------:R-:W-:Y:S01]  /*1040*/  IMAD.U32 R7, RZ, RZ, UR9 ;  /* 0x00000009ff077e24 */ /* 0x000fe2000f8e00ff */
[----:B------:R-:W-:-:S04]  /*1050*/  ULDC.64 UR8, c[0x0][0x3f8] ;  /* 0x0000fe0000087ab9 */ /* 0x000fc80000000a00 */
[----:B------:R-:W3:Y:S01]  /*1060*/  @P2 LDG.E R6, desc[UR48][R6.64] ;  /* 0x0000003006062981 */ /* 0x000ee2000c1e1900 */
[----:B------:R-:W-:Y:S01]  /*1070*/  UISETP.NE.U32.AND UP0, UPT, UR8, URZ, UPT ;  /* 0x0000003f0800728c */ /* 0x000fe2000bf05070 */
[----:B------:R-:W-:Y:S01]  /*1080*/  UMOV UR44, URZ ;  /* 0x0000003f002c7c82 */ /* 0x000fe20008000000 */
[----:B------:R-:W-:Y:S02]  /*1090*/  ULDC UR40, c[0x0][0x288] ;  /* 0x0000a20000287ab9 */ /* 0x000fe40000000800 */
[----:B------:R-:W-:Y:S01]  /*10a0*/  UISETP.NE.AND.EX UP0, UPT, UR9, URZ, UPT, UP0 ;  /* 0x0000003f0900728c */ /* 0x000fe2000bf05300 */
[----:B------:R-:W-:Y:S02]  /*10b0*/  UMOV UR41, UR6 ;  /* 0x0000000600297c82 */ /* 0x000fe40008000000 */
[----:B------:R-:W-:Y:S01]  /*10c0*/  ULDC.64 UR8, c[0x0][0xa20] ;  /* 0x0002880000087ab9 */ /* 0x000fe20000000a00 */
[----:B------:R-:W-:Y:S01]  /*10d0*/  USEL UR4, UR4, 0x1, UP0 ;  /* 0x0000000104047887 */ /* 0x000fe20008000000 */
[----:B------:R-:W-:-:S03]  /*10e0*/  ISETP.NE.U32.AND P1, PT, RZ, UR8, PT ;  /* 0x00000008ff007c0c */ /* 0x000fc6000bf25070 */
[----:B------:R-:W-:Y:S01]  /*10f0*/  UIMAD UR4, UR4, UR7, URZ ;  /* 0x00000007040472a4 */ /* 0x000fe2000f8e023f */
[----:B------:R-:W-:Y:S02]  /*1100*/  ISETP.NE.AND.EX P1, PT, RZ, UR9, PT, P1 ;  /* 0x00000009ff007c0c */ /* 0x000fe4000bf25310 */
[----:B--2---:R-:W-:Y:S02]  /*1110*/  @P0 R2UR UR44, R4 ;  /* 0x00000000042c02ca */ /* 0x004fe400000e0000 */
[----:B---3--:R-:W-:Y:S01]  /*1120*/  @P2 R2UR UR40, R6 ;  /* 0x00000000062822ca */ /* 0x008fe200000e0000 */
[----:B0-----:R-:W-:-:S14]  /*1130*/  @P2 BRA `(.L_x_1679) ;  /* 0x0000000000342947 */ /* 0x001fdc0003800000 */
[----:B------:R-:W-:Y:S02]  /*1140*/  ULDC.64 UR6, c[0x0][0xa00] ;  /* 0x0002800000067ab9 */ /* 0x000fe40000000a00 */
[----:B------:R-:W-:-:S04]  /*1150*/  ISETP.NE.U32.AND P0, PT, RZ, UR6, PT ;  /* 0x00000006ff007c0c */ /* 0x000fc8000bf05070 */
[----:B------:R-:W-:-:S13]  /*1160*/  ISETP.NE.AND.EX P0, PT, RZ, UR7, PT, P0 ;  /* 0x00000007ff007c0c */ /* 0x000fda000bf05300 */
[----:B------:R-:W-:Y:S05]  /*1170*/  @!P0 BRA `(.L_x_1679) ;  /* 0x0000000000248947 */ /* 0x000fea0003800000 */
[----:B------:R-:W-:Y:S02]  /*1180*/  ULDC.64 UR6, c[0x0][0xa00] ;  /* 0x0002800000067ab9 */ /* 0x000fe40000000a00 */
[----:B------:R-:W-:-:S06]  /*1190*/  UIMAD.WIDE UR6, UR5, 0x4, UR6 ;  /* 0x00000004050678a5 */ /* 0x000fcc000f8e0206 */
[----:B------:R-:W-:Y:S01]  /*11a0*/  MOV R4, UR6 ;  /* 0x0000000600047c02 */ /* 0x000fe20008000f00 */
[----:B------:R-:W-:-:S05]  /*11b0*/  IMAD.U32 R5, RZ, RZ, UR7 ;  /* 0x00000007ff057e24 */ /* 0x000fca000f8e00ff */
[----:B------:R-:W2:Y:S04]  /*11c0*/  LDG.E R3, desc[UR48][R4.64] ;  /* 0x0000003004037981 */ /* 0x000ea8000c1e1900 */
[----:B------:R-:W3:Y:S01]  /*11d0*/  LDG.E R0, desc[UR48][R4.64+0x4] ;  /* 0x0000043004007981 */ /* 0x000ee2000c1e1900 */
[----:B--2---:R-:W-:Y:S02]  /*11e0*/  R2UR UR40, R3 ;  /* 0x00000000032872ca */ /* 0x004fe400000e0000 */
[----:B---3--:R-:W-:-:S13]  /*11f0*/  R2UR UR6, R0 ;  /* 0x00000000000672ca */ /* 0x008fda00000e0000 */
[----:B------:R-:W-:-:S12]  /*1200*/  UIADD3 UR40, -UR40, UR6, URZ ;  /* 0x0000000628287290 */ /* 0x000fd8000fffe13f */
.L_x_1679:
[----:B------:R-:W-:Y:S01]  /*1210*/  UMOV UR42, UR47 ;  /* 0x0000002f002a7c82 */ /* 0x000fe20008000000 */
[----:B------:R-:W-:Y:S01]  /*1220*/  UMOV UR43, UR5 ;  /* 0x00000005002b7c82 */ /* 0x000fe20008000000 */
[----:B------:R-:W-:Y:S05]  /*1230*/  @!P1 BRA `(.L_x_1680) ;  /* 0x00000000001c9947 */ /* 0x000fea0003800000 */
[----:B------:R-:W-:Y:S02]  /*1240*/  ULDC.64 UR6, c[0x0][0xa20] ;  /* 0x0002880000067ab9 */ /* 0x000fe40000000a00 */
[----:B------:R-:W-:-:S06]  /*1250*/  UIMAD.WIDE UR4, UR5, 0x4, UR6 ;  /* 0x00000004050478a5 */ /* 0x000fcc000f8e0206 */
[----:B------:R-:W-:Y:S02]  /*1260*/  IMAD.U32 R4, RZ, RZ, UR4 ;  /* 0x00000004ff047e24 */ /* 0x000fe4000f8e00ff */
[----:B------:R-:W-:-:S05]  /*1270*/  IMAD.U32 R5, RZ, RZ, UR5 ;  /* 0x00000005ff057e24 */ /* 0x000fca000f8e00ff */
[----:B------:R-:W2:Y:S02]  /*1280*/  LDG.E R4, desc[UR48][R4.64] ;  /* 0x0000003004047981 */ /* 0x000ea4000c1e1900 */
[----:B--2---:R-:W-:Y:S01]  /*1290*/  R2UR UR4, R4 ;  /* 0x00000000040472ca */ /* 0x004fe200000e0000 */
[----:B------:R-:W-:-:S14]  /*12a0*/  BRA `(.L_x_1681) ;  /* 0x0000000000347947 */ /* 0x000fdc0003800000 */
.L_x_1680:
[----:B------:R-:W-:Y:S02]  /*12b0*/  ULDC.64 UR6, c[0x0][0xa08] ;  /* 0x0002820000067ab9 */ /* 0x000fe40000000a00 */
[----:B------:R-:W-:-:S04]  /*12c0*/  ISETP.NE.U32.AND P0, PT, RZ, UR6, PT ;  /* 0x00000006ff007c0c */ /* 0x000fc8000bf05070 */
[----:B------:R-:W-:-:S13]  /*12d0*/  ISETP.NE.AND.EX P0, PT, RZ, UR7, PT, P0 ;  /* 0x00000007ff007c0c */ /* 0x000fda000bf05300 */
[----:B------:R-:W-:Y:S05]  /*12e0*/  @!P0 BRA `(.L_x_1681) ;  /* 0x0000000000248947 */ /* 0x000fea0003800000 */
[----:B------:R-:W-:Y:S02]  /*12f0*/  ULDC.64 UR6, c[0x0][0xa08] ;  /* 0x0002820000067ab9 */ /* 0x000fe40000000a00 */
[----:B------:R-:W-:-:S06]  /*1300*/  UIMAD.WIDE UR4, UR5, 0x4, UR6 ;  /* 0x00000004050478a5 */ /* 0x000fcc000f8e0206 */
[----:B------:R-:W-:Y:S02]  /*1310*/  IMAD.U32 R4, RZ, RZ, UR4 ;  /* 0x00000004ff047e24 */ /* 0x000fe4000f8e00ff */
[----:B------:R-:W-:-:S05]  /*1320*/  IMAD.U32 R5, RZ, RZ, UR5 ;  /* 0x00000005ff057e24 */ /* 0x000fca000f8e00ff */
[----:B------:R-:W2:Y:S04]  /*1330*/  LDG.E R3, desc[UR48][R4.64] ;  /* 0x0000003004037981 */ /* 0x000ea8000c1e1900 */
[----:B------:R-:W3:Y:S01]  /*1340*/  LDG.E R0, desc[UR48][R4.64+0x4] ;  /* 0x0000043004007981 */ /* 0x000ee2000c1e1900 */
[----:B--2---:R-:W-:Y:S02]  /*1350*/  R2UR UR4, R3 ;  /* 0x00000000030472ca */ /* 0x004fe400000e0000 */
[----:B---3--:R-:W-:-:S13]  /*1360*/  R2UR UR5, R0 ;  /* 0x00000000000572ca */ /* 0x008fda00000e0000 */
[----:B------:R-:W-:-:S12]  /*1370*/  UIADD3 UR4, -UR4, UR5, URZ ;  /* 0x0000000504047290 */ /* 0x000fd8000fffe13f */
.L_x_1681:
[----:B------:R-:W-:Y:S02]  /*1380*/  UISETP.NE.AND UP0, UPT, UR46, 0x1, UPT ;  /* 0x000000012e00788c */ /* 0x000fe4000bf05270 */
[----:B------:R-:W-:Y:S02]  /*1390*/  UIADD3 UR44, -UR44, UR4, URZ ;  /* 0x000000042c2c7290 */ /* 0x000fe4000fffe13f */
[----:B------:R-:W-:Y:S02]  /*13a0*/  ULEA UR6, UR47, 0x40, 0x6 ;  /* 0x000000402f067891 */ /* 0x000fe4000f8e303f */
[----:B------:R-:W-:Y:S01]  /*13b0*/  UIADD3 UR4, UR44, 0x3f, URZ ;  /* 0x0000003f2c047890 */ /* 0x000fe2000fffe03f */
[----:B------:R-:W-:Y:S01]  /*13c0*/  PLOP3.LUT P0, PT, PT, PT, UP0, 0x80, 0x0 ;  /* 0x000000000000781c */ /* 0x000fe20003f0f008 */
[----:B------:R-:W-:Y:S02]  /*13d0*/  UIADD3 UR9, UR44, UR6, -UR40 ;  /* 0x000000062c097290 */ /* 0x000fe4000fffe828 */
[----:B------:R-:W-:Y:S01]  /*13e0*/  USHF.R.S32.HI UR5, URZ, 0x1f, UR4 ;  /* 0x0000001f3f057899 */ /* 0x000fe20008011404 */
[----:B------:R-:W-:-:S03]  /*13f0*/  ULDC UR7, c[0x0][0x9e0] ;  /* 0x0002780000077ab9 */ /* 0x000fc60000000800 */
[----:B------:R-:W-:Y:S02]  /*1400*/  ULEA.HI UR5, UR5, UR4, URZ, 0x6 ;  /* 0x0000000405057291 */ /* 0x000fe4000f8f303f */
[----:B------:R-:W-:Y:S02]  /*1410*/  UIADD3 UR6, UR9, UR7, URZ ;  /* 0x0000000709067290 */ /* 0x000fe4000fffe03f */
[----:B------:R-:W-:Y:S02]  /*1420*/  USHF.R.S32.HI UR20, URZ, 0x6, UR5 ;  /* 0x000000063f147899 */ /* 0x000fe40008011405 */
[----:B------:R-:W-:Y:S10]  /*1430*/  @!P0 BRA `(.L_x_1682) ;  /* 0x0000001c00fc8947 */ /* 0x000ff40003800000 */
        /* <DEDUP_REMOVED lines=14> */
.L_x_1684:
[----:B------:R-:W-:-:S11]  /*1520*/  UISETP.NE.AND UP0, UPT, UR8, 0x1, UPT ;  /* 0x000000010800788c */ /* 0x000fd6000bf05270 */
[----:B------:R-:W-:Y:S02]  /*1530*/  @UP0 ULDC.64 UR10, c[0x0][0x9e8] ;  /* 0x00027a00000a0ab9 */ /* 0x000fe40000000a00 */
[----:B------:R-:W-:-:S04]  /*1540*/  UIMAD.WIDE.U32 UR4, UR7, UR10, URZ ;  /* 0x0000000a070472a5 */ /* 0x000fc8000f8e003f */
[----:B------:R-:W-:-:S12]  /*1550*/  @UP0 USHF.R.U32.HI UR7, URZ, UR11, UR5 ;  /* 0x0000000b3f070299 */ /* 0x000fd80008011605 */
.L_x_1685:
[----:B------:R-:W-:-:S04]  /*1560*/  UIMAD UR7, UR7, UR8, UR8 ;  /* 0x00000008070772a4 */ /* 0x000fc8000f8e0208 */
[----:B------:R-:W-:-:S04]  /*1570*/  UISETP.LT.AND UP0, UPT, UR6, UR7, UPT ;  /* 0x000000070600728c */ /* 0x000fc8000bf01270 */
[----:B------:R-:W-:-:S12]  /*1580*/  USEL UR6, UR6, UR7, UP0 ;  /* 0x0000000706067287 */ /* 0x000fd80008000000 */
.L_x_1683:
[----:B------:R-:W-:Y:S02]  /*1590*/  UIADD3 UR6, UR6, 0x3f, URZ ;  /* 0x0000003f06067890 */ /* 0x000fe4000fffe03f */
[----:B------:R-:W-:Y:S02]  /*15a0*/  ULEA UR40, UR47, -UR40, 0x6 ;  /* 0x800000282f287291 */ /* 0x000fe4000f8e303f */
[----:B------:R-:W-:Y:S02]  /*15b0*/  USHF.R.S32.HI UR4, URZ, 0x1f, UR6 ;  /* 0x0000001f3f047899 */ /* 0x000fe40008011406 */
[----:B------:R-:W-:Y:S02]  /*15c0*/  UIADD3 UR40, UR44, UR40, URZ ;  /* 0x000000282c287290 */ /* 0x000fe4000fffe03f */
[----:B------:R-:W-:Y:S01]  /*15d0*/  ULEA.HI UR4, UR4, UR6, URZ, 0x6 ;  /* 0x0000000604047291 */ /* 0x000fe2000f8f303f */
[----:B------:R-:W-:-:S03]  /*15e0*/  ULDC UR5, c[0x0][0x9dc] ;  /* 0x0002770000057ab9 */ /* 0x000fc60000000800 */
[----:B------:R-:W-:Y:S02]  /*15f0*/  USHF.R.S32.HI UR4, URZ, 0x6, UR4 ;  /* 0x000000063f047899 */ /* 0x000fe40008011404 */
[----:B------:R-:W-:Y:S02]  /*1600*/  UIADD3 UR5, UR40, -UR5, URZ ;  /* 0x8000000528057290 */ /* 0x000fe4000fffe03f */
[----:B------:R-:W-:-:S04]  /*1610*/  UISETP.LT.AND UP0, UPT, UR20, UR4, UPT ;  /* 0x000000041400728c */ /* 0x000fc8000bf01270 */
[----:B------:R-:W-:Y:S01]  /*1620*/  USEL UR20, UR20, UR4, UP0 ;  /* 0x0000000414147287 */ /* 0x000fe20008000000 */
[----:B------:R-:W-:Y:S01]  /*1630*/  MOV R0, UR5 ;  /* 0x0000000500007c02 */ /* 0x000fe20008000f00 */
[----:B------:R-:W-:Y:S10]  /*1640*/  @!P1 BRA `(.L_x_1686) ;  /* 0x0000000000409947 */ /* 0x000ff40003800000 */
        /* <DEDUP_REMOVED lines=10> */
.L_x_1687:
[----:B------:R-:W-:-:S11]  /*16f0*/  UISETP.NE.AND UP0, UPT, UR8, 0x1, UPT ;  /* 0x000000010800788c */ /* 0x000fd6000bf05270 */
[----:B------:R-:W-:Y:S02]  /*1700*/  @UP0 ULDC.64 UR6, c[0x0][0x9e8] ;  /* 0x00027a0000060ab9 */ /* 0x000fe40000000a00 */
[----:B------:R-:W-:-:S04]  /*1710*/  UIMAD.WIDE.U32 UR4, UR40, UR6, URZ ;  /* 0x00000006280472a5 */ /* 0x000fc8000f8e003f */
[----:B------:R-:W-:-:S12]  /*1720*/  @UP0 USHF.R.U32.HI UR40, URZ, UR7, UR5 ;  /* 0x000000073f280299 */ /* 0x000fd80008011605 */
.L_x_1688:
[----:B------:R-:W-:-:S06]  /*1730*/  UIMAD UR40, UR40, UR8, URZ ;  /* 0x00000008282872a4 */ /* 0x000fcc000f8e023f */
[----:B------:R-:W-:-:S07]  /*1740*/  VIMNMX R0, R0, UR40, !PT ;  /* 0x0000002800007c48 */ /* 0x000fce000ffe0100 */
.L_x_1686:
[----:B------:R-:W-:Y:S01]  /*1750*/  SHF.R.S32.HI R5, RZ, 0x1f, R0 ;  /* 0x0000001fff057819 */ /* 0x000fe20000011400 */
[----:B------:R-:W-:Y:S01]  /*1760*/  IMAD.MOV.U32 R3, RZ, RZ, RZ ;  /* 0x000000ffff037224 */ /* 0x000fe200078e00ff */
[----:B------:R-:W-:Y:S02]  /*1770*/  PLOP3.LUT P0, PT, PT, PT, PT, 0x80, 0x0 ;  /* 0x000000000000781c */ /* 0x000fe40003f0f070 */
[----:B------:R-:W-:Y:S02]  /*1780*/  CS2R R150, SRZ ;  /* 0x0000000000967805 */ /* 0x000fe4000001ff00 */
[----:B------:R-:W-:Y:S01]  /*1790*/  LEA.HI R5, R5, R0, RZ, 0x6 ;  /* 0x0000000005057211 */ /* 0x000fe200078f30ff */
[----:B------:R-:W-:Y:S01]  /*17a0*/  IMAD.MOV.U32 R0, RZ, RZ, RZ ;  /* 0x000000ffff007224 */ /* 0x000fe200078e00ff */
[----:B------:R-:W-:Y:S02]  /*17b0*/  CS2R R148, SRZ ;  /* 0x0000000000947805 */ /* 0x000fe4000001ff00 */
[----:B------:R-:W-:-:S02]  /*17c0*/  CS2R R146, SRZ ;  /* 0x0000000000927805 */ /* 0x000fc4000001ff00 */
[----:B------:R-:W-:Y:S02]  /*17d0*/  SHF.R.S32.HI R4, RZ, 0x6, R5 ;  /* 0x00000006ff047819 */ /* 0x000fe40000011405 */
[----:B------:R-:W-:Y:S02]  /*17e0*/  CS2R R144, SRZ ;  /* 0x0000000000907805 */ /* 0x000fe4000001ff00 */
[----:B------:R-:W-:Y:S02]  /*17f0*/  CS2R R142, SRZ ;  /* 0x00000000008e7805 */ /* 0x000fe4000001ff00 */
[----:B------:R-:W-:Y:S02]  /*1800*/  CS2R R140, SRZ ;  /* 0x00000000008c7805 */ /* 0x000fe4000001ff00 */
[----:B------:R-:W-:Y:S02]  /*1810*/  VIMNMX R4, RZ, R4, !PT ;  /* 0x00000004ff047248 */ /* 0x000fe40007fe0100 */
[----:B------:R-:W-:-:S02]  /*1820*/  CS2R R138, SRZ ;  /* 0x00000000008a7805 */ /* 0x000fc4000001ff00 */
[----:B------:R-:W-:Y:S01]  /*1830*/  CS2R R136, SRZ ;  /* 0x0000000000887805 */ /* 0x000fe2000001ff00 */
[----:B------:R-:W-:Y:S01]  /*1840*/  IMAD.MOV.U32 R172, RZ, RZ, RZ ;  /* 0x000000ffffac7224 */ /* 0x000fe200078e00ff */
[----:B------:R-:W-:Y:S02]  /*1850*/  ISETP.LT.AND P1, PT, R4, UR20, PT ;  /* 0x0000001404007c0c */ /* 0x000fe4000bf21270 */
        /* <DEDUP_REMOVED lines=53> */
[----:B------:R-:W-:Y:S01]  /*1bb0*/  CS2R R30, SRZ ;  /* 0x00000000001e7805 */ /* 0x000fe2000001ff00 */
[----:B------:R-:W-:Y:S01]  /*1bc0*/  IMAD.MOV.U32 R8, RZ, RZ, RZ ;  /* 0x000000ffff087224 */ /* 0x000fe200078e00ff */
[----:B------:R-:W-:Y:S01]  /*1bd0*/  CS2R R26, SRZ ;  /* 0x00000000001a7805 */ /* 0x000fe2000001ff00 */
[----:B------:R-:W-:Y:S06]  /*1be0*/  @!P1 BRA `(.L_x_1689) ;  /* 0x000000bc00b89947 */ /* 0x000fec0003800000 */
        /* <DEDUP_REMOVED lines=14> */
.L_x_1690:
[----:B------:R-:W-:Y:S01]  /*1cd0*/  ULEA UR22, UR37, UR38, 0x3 ;  /* 0x0000002625167291 */ /* 0x000fe2000f8e183f */
[----:B------:R-:W-:-:S08]  /*1ce0*/  SHF.L.U32 R0, R2, 0x1f, RZ ;  /* 0x0000001f02007819 */ /* 0x000fd000000006ff */
[----:B------:R-:W0:Y:S02]  /*1cf0*/  SYNCS.PHASECHK.TRANS64.TRYWAIT P1, [UR22+0x28c50], R0 ;  /* 0x028c5000ff0075a7 */ /* 0x000e240008020156 */
[----:B0-----:R-:W-:Y:S05]  /*1d00*/  @!P1 BRA `(.L_x_1691) ;  /* 0x0000013800b89947 */ /* 0x001fea0003800000 */
.L_x_1880:
        /* <DEDUP_REMOVED lines=24> */
[----:B------:R-:W-:-:S06]  /*1e90*/  UIADD3 UR20, UR20, -0x2, URZ ;  /* 0xfffffffe14147890 */ /* 0x000fcc000fffe03f */
[----:B------:R-:W-:Y:S02]  /*1ea0*/  ISETP.LE.AND P1, PT, R4, UR20, PT ;  /* 0x0000001404007c0c */ /* 0x000fe4000bf23270 */
[----:B0-----:R-:W-:-:S04]  /*1eb0*/  LOP3.LUT R3, R3, 0x7f, RZ, 0xc0, !PT ;  /* 0x0000007f03037812 */ /* 0x001fc800078ec0ff */
        /* <DEDUP_REMOVED lines=18> */
[----:B0-----:R-:W-:-:S07]  /*1fe0*/  IMAD.U32 R0, RZ, RZ, UR20 ;  /* 0x00000014ff007e24 */ /* 0x001fce000f8e00ff */
.L_x_1697:
[----:B------:R-:W-:Y:S01]  /*1ff0*/  BAR.SYNC.DEFER_BLOCKING 0xe, 0x100 ;  /* 0x0384000000007b1d */ /* 0x000fe20000010000 */
[----:B------:R-:W-:Y:S01]  /*2000*/  IMAD.U32 R6, RZ, RZ, UR37 ;  /* 0x00000025ff067e24 */ /* 0x000fe2000f8e00ff */
[----:B------:R-:W-:Y:S01]  /*2010*/  UIADD3 UR37, UR37, 0x1, URZ ;  /* 0x0000000125257890 */ /* 0x000fe2000fffe03f */
[C---:B------:R-:W-:Y:S01]  /*2020*/  ISETP.GT.AND P3, PT, R0.reuse, R4, PT ;  /* 0x000000040000720c */ /* 0x040fe20003f64270 */
[----:B------:R-:W-:Y:S02]  /*2030*/  VIADD R0, R0, 0xffffffff ;  /* 0xffffffff00007836 */ /* 0x000fe40000000000 */
[----:B-1----:R-:W-:Y:S01]  /*2040*/  IMAD R3, R6, 0x40, R17 ;  /* 0x0000004006037824 */ /* 0x002fe200078e0211 */
[----:B------:R-:W-:-:S04]  /*2050*/  UISETP.NE.AND UP0, UPT, UR37, 0x2, UPT ;  /* 0x000000022500788c */ /* 0x000fc8000bf05270 */
        /* <DEDUP_REMOVED lines=136> */
.L_x_1693:
[----:B------:R-:W-:Y:S01]  /*28e0*/  ULEA UR20, UR37, UR38, 0x3 ;  /* 0x0000002625147291 */ /* 0x000fe2000f8e183f */
[----:B------:R-:W-:-:S08]  /*28f0*/  SHF.L.U32 R3, R2, 0x1f, RZ ;  /* 0x0000001f02037819 */ /* 0x000fd000000006ff */
[----:B------:R0:W1:Y:S01]  /*2900*/  SYNCS.PHASECHK.TRANS64.TRYWAIT P1, [UR20+0x28c50], R3 ;  /* 0x028c5003ff0075a7 */ /* 0x0000620008020154 */
[----:B------:R-:W-:Y:S05]  /*2910*/  @!P0 BRA `(.L_x_1694) ;  /* 0x0000000000048947 */ /* 0x000fea0003800000 */
[----:B------:R-:W-:Y:S01]  /*2920*/  BPT.TRAP 0x1 ;  /* 0x000000040000795c */ /* 0x000fe20000300000 */
.L_x_1694:
[----:B-1----:R-:W-:Y:S05]  /*2930*/  @P1 BRA `(.L_x_1695) ;  /* 0x0000000000081947 */ /* 0x002fea0003800000 */
[----:B------:R-:W1:Y:S02]  /*2940*/  SYNCS.PHASECHK.TRANS64.TRYWAIT P1, [UR20+0x28c50], R3 ;  /* 0x028c5003ff0075a7 */ /* 0x000e640008020154 */
[----:B-1----:R-:W-:Y:S05]  /*2950*/  @!P1 BRA `(.L_x_1696) ;  /* 0x0000012c00bc9947 */ /* 0x002fea0003800000 */
.L_x_1695:
[----:B------:R-:W-:Y:S01]  /*2960*/  ULEA UR18, UR37, UR21, 0xc ;  /* 0x0000001525127291 */ /* 0x000fe2000f8e603f */
[----:B------:R-:W-:Y:S01]  /*2970*/  WARPGROUP.ARRIVE ;  /* 0x00000000000079c5 */ /* 0x000fe20000000000 */
[----:B------:R-:W-:Y:S01]  /*2980*/  UMOV UR19, 0x40000040 ;  /* 0x4000004000137882 */ /* 0x000fe20000000000 */
[----:B------:R-:W-:Y:S01]  /*2990*/  UMOV UR7, 0x40000040 ;  /* 0x4000004000077882 */ /* 0x000fe20000000000 */
[----:B------:R-:W-:Y:S01]  /*29a0*/  UIADD3 UR6, UR18, 0x80, URZ ;  /* 0x0000008012067890 */ /* 0x000fe2000fffe03f */
[----:B01----:R-:W-:Y:S01]  /*29b0*/  IMAD.U32 R3, RZ, RZ, UR20 ;  /* 0x00000014ff037e24 */ /* 0x003fe2000f8e00ff */
        /* <DEDUP_REMOVED lines=23> */
.L_x_1692:
[----:B------:R-:W-:Y:S01]  /*2b30*/  BAR.SYNC.DEFER_BLOCKING 0xe, 0x100 ;  /* 0x0384000000007b1d */ /* 0x000fe20000010000 */
[----:B0-----:R-:W-:Y:S01]  /*2b40*/  IMAD.U32 R0, RZ, RZ, UR37 ;  /* 0x00000025ff007e24 */ /* 0x001fe2000f8e00ff */
[----:B------:R-:W-:Y:S01]  /*2b50*/  UIADD3 UR37, UR37, 0x1, URZ ;  /* 0x0000000125257890 */ /* 0x000fe2000fffe03f */
[----:B------:R-:W-:Y:S02]  /*2b60*/  PLOP3.LUT P0, PT, PT, PT, PT, 0x8, 0x0 ;  /* 0x000000000000781c */ /* 0x000fe40003f0e170 */
[----:B------:R-:W-:Y:S01]  /*2b70*/  IMAD R0, R0, 0x40, R17 ;  /* 0x0000004000007824 */ /* 0x000fe200078e0211 */
[----:B------:R-:W-:-:S04]  /*2b80*/  UISETP.NE.AND UP0, UPT, UR37, 0x2, UPT ;  /* 0x000000022500788c */ /* 0x000fc8000bf05270 */
[----:B------:R-:W-:Y:S01]  /*2b90*/  LEA R4, R0, UR38, 0x2 ;  /* 0x0000002600047c11 */ /* 0x000fe2000f8e10ff */
[----:B------:R-:W-:Y:S02]  /*2ba0*/  USEL UR4, URZ, 0x1, UP0 ;  /* 0x000000013f047887 */ /* 0x000fe40008000000 */
[----:B------:R-:W-:-:S04]  /*2bb0*/  USEL UR37, UR37, URZ, UP0 ;  /* 0x0000003f25257287 */ /* 0x000fc80008000000 */
[----:B------:R-:W-:Y:S01]  /*2bc0*/  LOP3.LUT R2, R2, UR4, RZ, 0x3c, !PT ;  /* 0x0000000402027c12 */ /* 0x000fe2000f8e3cff */
        /* <DEDUP_REMOVED lines=130> */
[----:B------:R-:W-:-:S02]  /*33f0*/  IMAD.MOV.U32 R3, RZ, RZ, RZ ;  /* 0x000000ffff037224 */ /* 0x000fc400078e00ff */
[----:B------:R-:W-:Y:S01]  /*3400*/  IMAD.MOV.U32 R0, RZ, RZ, RZ ;  /* 0x000000ffff007224 */ /* 0x000fe200078e00ff */
[----:B------:R-:W-:Y:S06]  /*3410*/  BAR.ARV 0xf, 0x100 ;  /* 0x03c4000000007b1d */ /* 0x000fec0000002000 */
[----:B------:R-:W-:Y:S05]  /*3420*/  BRA `(.L_x_1689) ;  /* 0x000000a400a87947 */ /* 0x000fea0003800000 */
.L_x_1682:
        /* <DEDUP_REMOVED lines=14> */
.L_x_1699:
[----:B------:R-:W-:-:S11]  /*3510*/  UISETP.NE.AND UP0, UPT, UR8, 0x1, UPT ;  /* 0x000000010800788c */ /* 0x000fd6000bf05270 */
[----:B------:R-:W-:Y:S02]  /*3520*/  @UP0 ULDC.64 UR10, c[0x0][0x9e8] ;  /* 0x00027a00000a0ab9 */ /* 0x000fe40000000a00 */
[----:B------:R-:W-:-:S04]  /*3530*/  UIMAD.WIDE.U32 UR4, UR7, UR10, URZ ;  /* 0x0000000a070472a5 */ /* 0x000fc8000f8e003f */
[----:B------:R-:W-:-:S12]  /*3540*/  @UP0 USHF.R.U32.HI UR7, URZ, UR11, UR5 ;  /* 0x0000000b3f070299 */ /* 0x000fd80008011605 */
.L_x_1700:
[----:B------:R-:W-:-:S04]  /*3550*/  UIMAD UR7, UR7, UR8, UR8 ;  /* 0x00000008070772a4 */ /* 0x000fc8000f8e0208 */
[----:B------:R-:W-:-:S04]  /*3560*/  UISETP.LT.AND UP0, UPT, UR6, UR7, UPT ;  /* 0x000000070600728c */ /* 0x000fc8000bf01270 */
[----:B------:R-:W-:-:S12]  /*3570*/  USEL UR6, UR6, UR7, UP0 ;  /* 0x0000000706067287 */ /* 0x000fd80008000000 */
.L_x_1698:
[----:B------:R-:W-:Y:S02]  /*3580*/  UIADD3 UR6, UR6, 0x3f, URZ ;  /* 0x0000003f06067890 */ /* 0x000fe4000fffe03f */
[----:B------:R-:W-:Y:S02]  /*3590*/  ULEA UR5, UR47, -UR40, 0x6 ;  /* 0x800000282f057291 */ /* 0x000fe4000f8e303f */
[----:B------:R-:W-:-:S04]  /*35a0*/  USHF.R.S32.HI UR4, URZ, 0x1f, UR6 ;  /* 0x0000001f3f047899 */ /* 0x000fc80008011406 */
[----:B------:R-:W-:Y:S02]  /*35b0*/  ULEA.HI UR4, UR4, UR6, URZ, 0x6 ;  /* 0x0000000604047291 */ /* 0x000fe4000f8f303f */
[----:B------:R-:W-:Y:S02]  /*35c0*/  UIADD3 UR6, UR44, UR5, URZ ;  /* 0x000000052c067290 */ /* 0x000fe4000fffe03f */
[----:B------:R-:W-:Y:S01]  /*35d0*/  USHF.R.S32.HI UR4, URZ, 0x6, UR4 ;  /* 0x000000063f047899 */ /* 0x000fe20008011404 */
[----:B------:R-:W-:Y:S02]  /*35e0*/  ULDC UR5, c[0x0][0x9dc] ;  /* 0x0002770000057ab9 */ /* 0x000fe40000000800 */
[----:B------:R-:W-:Y:S02]  /*35f0*/  UIADD3 UR5, UR6, -UR5, URZ ;  /* 0x8000000506057290 */ /* 0x000fe4000fffe03f */
[----:B------:R-:W-:-:S04]  /*3600*/  UISETP.LT.AND UP0, UPT, UR20, UR4, UPT ;  /* 0x000000041400728c */ /* 0x000fc8000bf01270 */
[----:B------:R-:W-:Y:S01]  /*3610*/  USEL UR50, UR20, UR4, UP0 ;  /* 0x0000000414327287 */ /* 0x000fe20008000000 */
[----:B------:R-:W-:Y:S01]  /*3620*/  IMAD.U32 R0, RZ, RZ, UR5 ;  /* 0x00000005ff007e24 */ /* 0x000fe2000f8e00ff */
        /* <DEDUP_REMOVED lines=11> */
.L_x_1702:
[----:B------:R-:W-:-:S11]  /*36e0*/  UISETP.NE.AND UP0, UPT, UR8, 0x1, UPT ;  /* 0x000000010800788c */ /* 0x000fd6000bf05270 */
[----:B------:R-:W-:Y:S02]  /*36f0*/  @UP0 ULDC.64 UR10, c[0x0][0x9e8] ;  /* 0x00027a00000a0ab9 */ /* 0x000fe40000000a00 */
[----:B------:R-:W-:-:S04]  /*3700*/  UIMAD.WIDE.U32 UR4, UR6, UR10, URZ ;  /* 0x0000000a060472a5 */ /* 0x000fc8000f8e003f */
[----:B------:R-:W-:-:S12]  /*3710*/  @UP0 USHF.R.U32.HI UR6, URZ, UR11, UR5 ;  /* 0x0000000b3f060299 */ /* 0x000fd80008011605 */
.L_x_1703:
[----:B------:R-:W-:-:S06]  /*3720*/  UIMAD UR6, UR6, UR8, URZ ;  /* 0x00000008060672a4 */ /* 0x000fcc000f8e023f */
[----:B------:R-:W-:-:S07]  /*3730*/  VIMNMX R0, R0, UR6, !PT ;  /* 0x0000000600007c48 */ /* 0x000fce000ffe0100 */
.L_x_1701:
[----:B------:R-:W-:Y:S02]  /*3740*/  SHF.R.S32.HI R5, RZ, 0x1f, R0 ;  /* 0x0000001fff057819 */ /* 0x000fe40000011400 */
[----:B------:R-:W-:Y:S02]  /*3750*/  CS2R R150, SRZ ;  /* 0x0000000000967805 */ /* 0x000fe4000001ff00 */
[----:B------:R-:W-:Y:S02]  /*3760*/  PLOP3.LUT P0, PT, PT, PT, PT, 0x80, 0x0 ;  /* 0x000000000000781c */ /* 0x000fe40003f0f070 */
[----:B------:R-:W-:Y:S02]  /*3770*/  CS2R R148, SRZ ;  /* 0x0000000000947805 */ /* 0x000fe4000001ff00 */
[----:B------:R-:W-:Y:S01]  /*3780*/  LEA.HI R5, R5, R0, RZ, 0x6 ;  /* 0x0000000005057211 */ /* 0x000fe200078f30ff */
[----:B------:R-:W-:Y:S01]  /*3790*/  IMAD.MOV.U32 R0, RZ, RZ, RZ ;  /* 0x000000ffff007224 */ /* 0x000fe200078e00ff */
        /* <DEDUP_REMOVED lines=8> */
[----:B------:R-:W-:Y:S01]  /*3820*/  CS2R R136, SRZ ;  /* 0x0000000000887805 */ /* 0x000fe2000001ff00 */
[----:B------:R-:W-:Y:S01]  /*3830*/  IMAD.MOV.U32 R172, RZ, RZ, RZ ;  /* 0x000000ffffac7224 */ /* 0x000fe200078e00ff */
[----:B------:R-:W-:Y:S02]  /*3840*/  ISETP.LT.AND P1, PT, R186, UR50, PT ;  /* 0x00000032ba007c0c */ /* 0x000fe4000bf21270 */
        /* <DEDUP_REMOVED lines=53> */
[----:B------:R-:W-:Y:S01]  /*3ba0*/  CS2R R30, SRZ ;  /* 0x00000000001e7805 */ /* 0x000fe2000001ff00 */
[----:B------:R-:W-:Y:S01]  /*3bb0*/  IMAD.MOV.U32 R8, RZ, RZ, RZ ;  /* 0x000000ffff087224 */ /* 0x000fe200078e00ff */
[----:B------:R-:W-:Y:S01]  /*3bc0*/  CS2R R26, SRZ ;  /* 0x00000000001a7805 */ /* 0x000fe2000001ff00 */
[----:B------:R-:W-:Y:S06]  /*3bd0*/  @!P1 BRA `(.L_x_1689) ;  /* 0x0000009c00bc9947 */ /* 0x000fec0003800000 */
        /* <DEDUP_REMOVED lines=24> */
[----:B------:R-:W-:Y:S01]  /*3d60*/  MOV R13, RZ ;  /* 0x000000ff000d7202 */ /* 0x000fe20000000f00 */
[----:B------:R-:W-:-:S02]  /*3d70*/  IMAD.U32 R11, RZ, RZ, UR7 ;  /* 0x00000007ff0b7e24 */ /* 0x000fc4000f8e00ff */
[----:B------:R-:W-:Y:S02]  /*3d80*/  IMAD.MOV.U32 R8, RZ, RZ, 0x70 ;  /* 0x00000070ff087424 */ /* 0x000fe400078e00ff */
[----:B0-----:R-:W-:-:S07]  /*3d90*/  IMAD.MOV.U32 R12, RZ, RZ, 0x1 ;  /* 0x00000001ff0c7424 */ /* 0x001fce00078e00ff */
[----:B------:R-:W-:-:S07]  /*3da0*/  LEPC R20, `(.L_x_1704) ;  /* 0x000000001014794e */ /* 0x000fce0000000000 */
[----:B-1----:R-:W-:Y:S05]  /*3db0*/  CALL.ABS.NOINC R14 ;  /* 0x000000000e007343 */ /* 0x002fea0003c00000 */
.L_x_1704:
[----:B------:R-:W-:Y:S01]  /*3dc0*/  LEA.HI R0, R187, R187, RZ, 0x1 ;  /* 0x000000bbbb007211 */ /* 0x000fe200078f08ff */
[----:B------:R-:W-:-:S03]  /*3dd0*/  IMAD.U32 R3, RZ, RZ, UR39 ;  /* 0x00000027ff037e24 */ /* 0x000fc6000f8e00ff */
[----:B------:R-:W-:Y:S02]  /*3de0*/  LOP3.LUT R0, R0, 0xfffffffe, RZ, 0xc0, !PT ;  /* 0xfffffffe00007812 */ /* 0x000fe400078ec0ff */
[----:B------:R-:W-:-:S03]  /*3df0*/  ISETP.NE.AND P4, PT, R3, 0x3, PT ;  /* 0x000000030300780c */ /* 0x000fc60003f85270 */
[----:B------:R-:W-:-:S05]  /*3e00*/  IMAD.IADD R0, R187, 0x1, -R0 ;  /* 0x00000001bb007824 */ /* 0x000fca00078e0a00 */
[----:B------:R-:W-:-:S04]  /*3e10*/  SHF.L.U32 R0, R0, 0x1f, RZ ;  /* 0x0000001f00007819 */ /* 0x000fc800000006ff */
[----:B------:R-:W0:Y:S02]  /*3e20*/  SYNCS.PHASECHK.TRANS64.TRYWAIT P0, [UR38+0x28c00], R0 ;  /* 0x028c0000ff0075a7 */ /* 0x000e240008000166 */
[----:B0-----:R-:W-:Y:S05]  /*3e30*/  @!P0 BRA `(.L_x_1705) ;  /* 0x00000118009c8947 */ /* 0x001fea0003800000 */
.L_x_1881:
[----:B------:R-:W-:Y:S05]  /*3e40*/  @!P4 BRA `(.L_x_1706) ;  /* 0x000000000004c947 */ /* 0x000fea0003800000 */
[----:B------:R-:W-:Y:S01]  /*3e50*/  BPT.TRAP 0x1 ;  /* 0x000000040000795c */ /* 0x000fe20000300000 */
.L_x_1706:
[----:B------:R-:W-:Y:S01]  /*3e60*/  IMAD.U32 R8, RZ, RZ, UR37 ;  /* 0x00000025ff087e24 */ /* 0x000fe2000f8e00ff */
[----:B------:R-:W-:-:S04]  /*3e70*/  SHF.L.U32 R9, R2, 0x1f, RZ ;  /* 0x0000001f02097819 */ /* 0x000fc800000006ff */
[----:B------:R-:W-:-:S04]  /*3e80*/  LEA R8, R8, UR38, 0x3 ;  /* 0x0000002608087c11 */ /* 0x000fc8000f8e18ff */
[----:B------:R1:W2:Y:S01]  /*3e90*/  SYNCS.PHASECHK.TRANS64.TRYWAIT P0, [R8+URZ+0x28c30], R9 ;  /* 0x028c3009080075a7 */ /* 0x0002a2000800017f */
[----:B------:R-:W-:Y:S05]  /*3ea0*/  @!P4 BRA `(.L_x_1707) ;  /* 0x000000000004c947 */ /* 0x000fea0003800000 */
[----:B------:R-:W-:Y:S01]  /*3eb0*/  BPT.TRAP 0x1 ;  /* 0x000000040000795c */ /* 0x000fe20000300000 */
.L_x_1707:
[----:B--2---:R-:W-:Y:S05]  /*3ec0*/  @P0 BRA `(.L_x_1708) ;  /* 0x0000000000080947 */ /* 0x004fea0003800000 */
[----:B------:R-:W2:Y:S02]  /*3ed0*/  SYNCS.PHASECHK.TRANS64.TRYWAIT P0, [R8+URZ+0x28c30], R9 ;  /* 0x028c3009080075a7 */ /* 0x000ea4000800017f */
[----:B--2---:R-:W-:Y:S05]  /*3ee0*/  @!P0 BRA `(.L_x_1709) ;  /* 0x0000011800888947 */ /* 0x004fea0003800000 */
.L_x_1708:
[----:B0-----:R-:W0:Y:S01]  /*3ef0*/  S2R R3, SR_TID.X ;  /* 0x0000000000037919 */ /* 0x001e220000002100 */
[----:B------:R-:W-:-:S04]  /*3f00*/  UIADD3 UR4, UR38, 0x22400, URZ ;  /* 0x0002240026047890 */ /* 0x000fc8000fffe03f */
[----:B------:R-:W-:-:S04]  /*3f10*/  USHF.R.U32.HI UR4, URZ, 0x4, UR4 ;  /* 0x000000043f047899 */ /* 0x000fc80008011604 */
[----:B------:R-:W-:-:S06]  /*3f20*/  ULOP3.LUT UR4, UR4, 0x3fff, URZ, 0xc0, !UPT ;  /* 0x00003fff04047892 */ /* 0x000fcc000f8ec03f */
[----:B------:R-:W-:Y:S01]  /*3f30*/  IMAD.U32 R0, RZ, RZ, UR4 ;  /* 0x00000004ff007e24 */ /* 0x000fe2000f8e00ff */
[----:B------:R-:W-:Y:S05]  /*3f40*/  WARPSYNC.ALL ;  /* 0x0000000000007948 */ /* 0x000fea0003800000 */
[----:B------:R-:W-:Y:S02]  /*3f50*/  LOP3.LUT R0, R0, 0x10000, RZ, 0xfc, !PT ;  /* 0x0001000000007812 */ /* 0x000fe400078efcff */
[----:B0-----:R-:W-:-:S04]  /*3f60*/  LOP3.LUT R3, R3, 0x7f, RZ, 0xc0, !PT ;  /* 0x0000007f03037812 */ /* 0x001fc800078ec0ff */
[----:B------:R-:W-:Y:S02]  /*3f70*/  ISETP.NE.AND P5, PT, R3, RZ, PT ;  /* 0x000000ff0300720c */ /* 0x000fe40003fa5270 */
[----:B------:R-:W-:Y:S01]  /*3f80*/  R2UR UR18, R0 ;  /* 0x00000000001272ca */ /* 0x000fe200000e0000 */
[----:B------:R-:W-:Y:S01]  /*3f90*/  UIADD3 UR4, UR38, 0x20400, URZ ;  /* 0x0002040026047890 */ /* 0x000fe2000fffe03f */
[----:B------:R-:W-:Y:S01]  /*3fa0*/  WARPGROUP.ARRIVE ;  /* 0x00000000000079c5 */ /* 0x000fe20000000000 */
[----:B------:R-:W-:Y:S01]  /*3fb0*/  UMOV UR19, 0x40000040 ;  /* 0x4000004000137882 */ /* 0x000fe20000000000 */
[----:B------:R-:W-:Y:S01]  /*3fc0*/  UMOV UR17, 0x40000040 ;  /* 0x4000004000117882 */ /* 0x000fe20000000000 */
[----:B------:R-:W-:Y:S01]  /*3fd0*/  USHF.R.U32.HI UR4, URZ, 0x4, UR4 ;  /* 0x000000043f047899 */ /* 0x000fe20008011604 */
[----:B------:R-:W0:Y:S01]  /*3fe0*/  LDC.64 R10, c[0x0][0x9e0] ;  /* 0x00027800ff0a7b82 */ /* 0x000e220000000a00 */
[----:B------:R-:W-:Y:S01]  /*3ff0*/  UMOV UR7, 0x40000040 ;  /* 0x4000004000077882 */ /* 0x000fe20000000000 */
[----:B------:R-:W-:Y:S01]  /*4000*/  UMOV UR5, 0x40000040 ;  /* 0x4000004000057882 */ /* 0x000fe20000000000 */
[----:B------:R-:W-:-:S02]  /*4010*/  ULOP3.LUT UR4, UR4, 0x3fff, URZ, 0xc0, !UPT ;  /* 0x00003fff04047892 */ /* 0x000fc4000f8ec03f */
[----:B------:R-:W-:Y:S01]  /*4020*/  @!P5 VIADD R3, R8, 0x28c40 ;  /* 0x00028c400803d836 */ /* 0x000fe20000000000 */
[----:B------:R-:W-:Y:S01]  /*4030*/  UMOV UR11, 0x40000040 ;  /* 0x40000040000b7882 */ /* 0x000fe20000000000 */
[----:B------:R-:W-:Y:S01]  /*4040*/  UMOV UR9, 0x40000040 ;  /* 0x4000004000097882 */ /* 0x000fe20000000000 */
[----:B------:R-:W-:Y:S01]  /*4050*/  ULEA UR18, UR37, UR18, 0x9 ;  /* 0x0000001225127291 */ /* 0x000fe2000f8e483f */
[----:B------:R-:W-:Y:S01]  /*4060*/  MOV R4, UR47 ;  /* 0x0000002f00047c02 */ /* 0x000fe20008000f00 */
[----:B------:R-:W-:Y:S01]  /*4070*/  ULOP3.LUT UR16, UR4, 0x10000, URZ, 0xfc, !UPT ;  /* 0x0001000004107892 */ /* 0x000fe2000f8efc3f */
[----:B------:R-:W-:Y:S01]  /*4080*/  @!P5 PRMT R3, RZ, 0x654, R3 ;  /* 0x00000654ff03d816 */ /* 0x000fe20000000003 */
[----:B------:R-:W-:Y:S02]  /*4090*/  UIADD3 UR6, UR18, 0x2, URZ ;  /* 0x0000000212067890 */ /* 0x000fe4000fffe03f */
[----:B------:R-:W-:Y:S02]  /*40a0*/  UIADD3 UR4, UR16, 0x2, URZ ;  /* 0x0000000210047890 */ /* 0x000fe4000fffe03f */
[----:B------:R-:W-:-:S02]  /*40b0*/  UIADD3 UR10, UR18, 0x4, URZ ;  /* 0x00000004120a7890 */ /* 0x000fc4000fffe03f */
[----:B------:R-:W-:Y:S02]  /*40c0*/  UIADD3 UR8, UR16, 0x4, URZ ;  /* 0x0000000410087890 */ /* 0x000fe4000fffe03f */
[----:B------:R-:W-:Y:S01]  /*40d0*/  HGMMA.64x64x16.F32 R24, gdesc[UR16], RZ, !UPT, gsb0 ;  /* 0x00e00000101879f0 */ /* 0x000fe2000c0008ff */
[----:B------:R-:W-:Y:S02]  /*40e0*/  UIADD3 UR14, UR18, 0x6, URZ ;  /* 0x00000006120e7890 */ /* 0x000fe4000fffe03f */
[----:B------:R-:W-:Y:S01]  /*40f0*/  UIADD3 UR12, UR16, 0x6, URZ ;  /* 0x00000006100c7890 */ /* 0x000fe2000fffe03f */
[----:B------:R-:W-:Y:S01]  /*4100*/  UMOV UR15, 0x40000040 ;  /* 0x40000040000f7882 */ /* 0x000fe20000000000 */
[----:B------:R-:W-:Y:S01]  /*4110*/  UMOV UR13, 0x40000040 ;  /* 0x40000040000d7882 */ /* 0x000fe20000000000 */
[----:B0-----:R-:W-:Y:S01]  /*4120*/  ISETP.GE.AND P6, PT, R11, 0x1, PT ;  /* 0x000000010b00780c */ /* 0x001fe20003fc6270 */
[----:B------:R-:W-:Y:S02]  /*4130*/  WARPGROUP.DEPBAR.LE gsb0, 0x0 ;  /* 0x00008000000079c5 */ /* 0x000fe40000010000 */
[----:B------:R-:W-:-:S06]  /*4140*/  WARPGROUP.ARRIVE ;  /* 0x00000000000079c5 */ /* 0x000fcc0000000000 */
[----:B------:R-:W-:Y:S01]  /*4150*/  HGMMA.64x64x16.F32 R24, gdesc[UR4], R24, gsb0 ;  /* 0x00e00000041879f0 */ /* 0x000fe20008000818 */
[----:B------:R-:W-:Y:S02]  /*4160*/  UMOV UR6, 0xffffffc0 ;  /* 0xffffffc000067882 */ /* 0x000fe40000000000 */
[----:B------:R-:W-:-:S04]  /*4170*/  UIMAD UR6, UR50, UR6, 0x41 ;  /* 0x00000041320674a4 */ /* 0x000fc8000f8e0206 */
[----:B------:R-:W-:Y:S02]  /*4180*/  UIADD3 UR7, -UR40, UR6, UR44 ;  /* 0x0000000628077290 */ /* 0x000fe4000fffe12c */
[----:B------:R-:W-:-:S04]  /*4190*/  UIADD3 UR6, UR6, -0x1, URZ ;  /* 0xffffffff06067890 */ /* 0x000fc8000fffe03f */
[----:B------:R-:W-:-:S05]  /*41a0*/  IADD3 R5, -R16, UR7, RZ ;  /* 0x0000000710057c10 */ /* 0x000fca000fffe1ff */
[----:B------:R-:W-:Y:S01]  /*41b0*/  IMAD.IADD R13, R5, 0x1, R10 ;  /* 0x00000001050d7824 */ /* 0x000fe200078e020a */
[----:B------:R-:W-:Y:S02]  /*41c0*/  WARPGROUP.DEPBAR.LE gsb0, 0x0 ;  /* 0x00008000000079c5 */ /* 0x000fe40000010000 */
[----:B------:R-:W-:-:S06]  /*41d0*/  WARPGROUP.ARRIVE ;  /* 0x00000000000079c5 */ /* 0x000fcc0000000000 */
[----:B------:R-:W-:Y:S01]  /*41e0*/  HGMMA.64x64x16.F32 R24, gdesc[UR8], R24, gsb0 ;  /* 0x00e00000081879f0 */ /* 0x000fe20008000818 */
[----:B------:R-:W-:Y:S02]  /*41f0*/  ULDC.64 UR10, c[0x0][0x9d8] ;  /* 0x00027600000a7ab9 */ /* 0x000fe40000000a00 */
[----:B------:R-:W-:Y:S01]  /*4200*/  ULOP3.LUT UR20, URZ, UR11, URZ, 0x33, !UPT ;  /* 0x0000000b3f147292 */ /* 0x000fe2000f8e333f */
[----:B------:R-:W-:Y:S02]  /*4210*/  WARPGROUP.DEPBAR.LE gsb0, 0x0 ;  /* 0x00008000000079c5 */ /* 0x000fe40000010000 */
[----:B------:R-:W-:-:S06]  /*4220*/  WARPGROUP.ARRIVE ;  /* 0x00000000000079c5 */ /* 0x000fcc0000000000 */
[----:B------:R-:W-:Y:S01]  /*4230*/  HGMMA.64x64x16.F32 R24, gdesc[UR12], R24, gsb0 ;  /* 0x00e000000c1879f0 */ /* 0x000fe20008000818 */
[----:B------:R-:W-:-:S06]  /*4240*/  ULEA UR14, UR50, 0xffffffc0, 0x6 ;  /* 0xffffffc0320e7891 */ /* 0x000fcc000f8e303f */
        /* <DEDUP_REMOVED lines=35> */
[----:B------:R3:W-:Y:S05]  /*4480*/  @!P5 SYNCS.ARRIVE.TRANS64.RED.A1T0 RZ, [R3+URZ], RZ ;  /* 0x000000ff03ffd9a7 */ /* 0x0007ea000810043f */
[----:B------:R-:W4:Y:S01]  /*4490*/  MUFU.TANH R24, R24 ;  /* 0x0000001800187308 */ /* 0x000f220000002400 */
[----:B---3--:R-:W-:-:S07]  /*44a0*/  IMAD R3, R4, 0x40, R17 ;  /* 0x0000004004037824 */ /* 0x008fce00078e0211 */
[----:B------:R-:W3:Y:S08]  /*44b0*/  MUFU.TANH R25, R25 ;  /* 0x0000001900197308 */ /* 0x000ef00000002400 */
[----:B------:R-:W0:Y:S08]  /*44c0*/  MUFU.TANH R26, R26 ;  /* 0x0000001a001a7308 */ /* 0x000e300000002400 */
        /* <DEDUP_REMOVED lines=26> */
[----:B------:R5:W0:Y:S08]  /*4670*/  MUFU.TANH R14, R30 ;  /* 0x0000001e000e7308 */ /* 0x000a300000002400 */
[----:B------:R1:W0:Y:S01]  /*4680*/  MUFU.TANH R20, R34 ;  /* 0x0000002200147308 */ /* 0x0002220000002400 */
[----:B-----5:R-:W-:-:S04]  /*4690*/  IADD3 R30, -R16, UR44, -R7 ;  /* 0x0000002c101e7c10 */ /* 0x020fc8000fffe907 */
[----:B------:R-:W-:Y:S01]  /*46a0*/  VIADDMNMX R4, R3, R13, R30, PT ;  /* 0x0000000d03047246 */ /* 0x000fe2000380011e */
[----:B-1----:R-:W-:-:S04]  /*46b0*/  VIADD R34, R5, UR20 ;  /* 0x0000001405227c36 */ /* 0x002fc80008000000 */
[----:B------:R-:W-:Y:S01]  /*46c0*/  IMAD.IADD R5, R34, 0x1, R3 ;  /* 0x0000000122057824 */ /* 0x000fe200078e0203 */
[----:B---34-:R-:W-:Y:S06]  /*46d0*/  @!P6 BRA `(.L_x_1710) ;  /* 0x000000000054e947 */ /* 0x018fec0003800000 */
[----:B------:R-:W-:Y:S01]  /*46e0*/  MOV R6, UR40 ;  /* 0x0000002800067c02 */ /* 0x000fe20008000f00 */
[----:B------:R-:W-:Y:S03]  /*46f0*/  BSSY B0, `(.L_x_1711) ;  /* 0x000000f000007945 */ /* 0x000fe60003800000 */
[----:B------:R-:W-:-:S04]  /*4700*/  IADD3 R6, R3, UR44, -R6 ;  /* 0x0000002c03067c10 */ /* 0x000fc8000fffe806 */
        /* <DEDUP_REMOVED lines=9> */
.L_x_1712:
[----:B------:R-:W-:-:S13]  /*47a0*/  ISETP.NE.AND P0, PT, R11, 0x1, PT ;  /* 0x000000010b00780c */ /* 0x000fda0003f05270 */
[----:B------:R-:W1:Y:S02]  /*47b0*/  @P0 LDC.64 R56, c[0x0][0x9e8] ;  /* 0x00027a00ff380b82 */ /* 0x000e640000000a00 */
[----:B-1----:R-:W-:-:S05]  /*47c0*/  @P0 IMAD.HI.U32 R12, R6, R56, RZ ;  /* 0x00000038060c0227 */ /* 0x002fca00078e00ff */
[----:B------:R-:W-:-:S07]  /*47d0*/  @P0 SHF.R.U32.HI R6, RZ, R57, R12 ;  /* 0x00000039ff060219 */ /* 0x000fce000001160c */
.L_x_1713:
[----:B------:R-:W-:Y:S05]  /*47e0*/  BSYNC B0 ;  /* 0x0000000000007941 */ /* 0x000fea0003800000 */
.L_x_1711:
[----:B------:R-:W-:-:S04]  /*47f0*/  IMAD R7, R6, R11, -UR14 ;  /* 0x8000000e06077e24 */ /* 0x000fc8000f8e020b */
[----:B------:R-:W-:-:S05]  /*4800*/  IMAD.IADD R6, R7, 0x1, -R16 ;  /* 0x0000000107067824 */ /* 0x000fca00078e0a10 */
[----:B------:R-:W-:Y:S02]  /*4810*/  VIMNMX R5, R5, R6, !PT ;  /* 0x0000000605057248 */ /* 0x000fe40007fe0100 */
[----:B------:R-:W-:-:S07]  /*4820*/  VIADDMNMX R4, R6, R11, R4, PT ;  /* 0x0000000b06047246 */ /* 0x000fce0003800104 */
.L_x_1710:
[----:B------:R-:W-:Y:S02]  /*4830*/  UISETP.GE.AND UP4, UPT, UR6, 0x9, UPT ;  /* 0x000000090600788c */ /* 0x000fe4000bf86270 */
[----:B------:R-:W-:Y:S02]  /*4840*/  UISETP.GE.AND UP1, UPT, UR6, 0x1, UPT ;  /* 0x000000010600788c */ /* 0x000fe4000bf26270 */
[----:B------:R-:W-:Y:S02]  /*4850*/  UISETP.GE.AND UP0, UPT, UR6, 0x2, UPT ;  /* 0x000000020600788c */ /* 0x000fe4000bf06270 */
[----:B------:R-:W-:Y:S01]  /*4860*/  PLOP3.LUT P0, PT, PT, PT, UP4, 0x40, 0x0 ;  /* 0x000000000000781c */ /* 0x000fe20003f0e848 */
[----:B------:R-:W-:Y:S01]  /*4870*/  UISETP.GE.AND UP3, UPT, UR6, 0xa, UPT ;  /* 0x0000000a0600788c */ /* 0x000fe2000bf66270 */
[----:B------:R-:W-:Y:S01]  /*4880*/  PLOP3.LUT P2, PT, PT, PT, UP1, 0x40, 0x0 ;  /* 0x000000000000781c */ /* 0x000fe20003f4e818 */
[----:B------:R-:W-:Y:S01]  /*4890*/  UP2UR UR11, UPR, URZ, 0x1 ;  /* 0x000000013f0b7883 */ /* 0x000fe20008000000 */
[C---:B------:R-:W-:Y:S01]  /*48a0*/  ISETP.GT.AND P0, PT, R5.reuse, 0x8, P0 ;  /* 0x000000080500780c */ /* 0x040fe20000704270 */
[----:B------:R-:W-:Y:S01]  /*48b0*/  UISETP.GE.AND UP2, UPT, UR6, 0x11, UPT ;  /* 0x000000110600788c */ /* 0x000fe2000bf46270 */
[C---:B------:R-:W-:Y:S01]  /*48c0*/  ISETP.GT.AND P2, PT, R5.reuse, RZ, P2 ;  /* 0x000000ff0500720c */ /* 0x040fe20001744270 */
[----:B------:R-:W-:Y:S01]  /*48d0*/  UP2UR UR10, UPR, URZ, 0x2 ;  /* 0x000000023f0a7883 */ /* 0x000fe20008000000 */
[----:B------:R-:W-:Y:S01]  /*48e0*/  PLOP3.LUT P1, PT, PT, PT, UP0, 0x40, 0x0 ;  /* 0x000000000000781c */ /* 0x000fe20003f2e808 */
[----:B------:R-:W-:Y:S01]  /*48f0*/  UISETP.GE.AND UP0, UPT, UR6, 0x19, UPT ;  /* 0x000000190600788c */ /* 0x000fe2000bf06270 */
[----:B------:R-:W-:Y:S01]  /*4900*/  PLOP3.LUT P3, PT, PT, PT, UP3, 0x40, 0x0 ;  /* 0x000000000000781c */ /* 0x000fe20003f6e838 */
[----:B------:R-:W-:Y:S01]  /*4910*/  UISETP.GE.AND UP1, UPT, UR6, 0x12, UPT ;  /* 0x000000120600788c */ /* 0x000fe2000bf26270 */
[C---:B------:R-:W-:Y:S01]  /*4920*/  ISETP.LT.OR P0, PT, R4.reuse, 0x9, P0 ;  /* 0x000000090400780c */ /* 0x040fe20000701670 */
[----:B------:R-:W-:Y:S01]  /*4930*/  UP2UR UR22, UPR, URZ, 0x1 ;  /* 0x000000013f167883 */ /* 0x000fe20008000000 */
[----:B------:R-:W-:Y:S01]  /*4940*/  ISETP.LT.OR P2, PT, R4, 0x1, P2 ;  /* 0x000000010400780c */ /* 0x000fe20001741670 */
[----:B------:R-:W-:Y:S01]  /*4950*/  UP2UR UR19, UPR, URZ, 0x4 ;  /* 0x000000043f137883 */ /* 0x000fe20008000000 */
[C---:B------:R-:W-:Y:S01]  /*4960*/  ISETP.GT.AND P3, PT, R5.reuse, 0x9, P3 ;  /* 0x000000090500780c */ /* 0x040fe20001f64270 */
[----:B------:R-:W-:Y:S01]  /*4970*/  UP2UR UR21, UPR, URZ, 0x2 ;  /* 0x000000023f157883 */ /* 0x000fe20008000000 */
[C---:B------:R-:W-:Y:S01]  /*4980*/  ISETP.GT.AND P1, PT, R5.reuse, 0x1, P1 ;  /* 0x000000010500780c */ /* 0x040fe20000f24270 */
[----:B------:R-:W-:Y:S01]  /*4990*/  UP2UR UR7, UPR, URZ, 0x10 ;  /* 0x000000103f077883 */ /* 0x000fe20008000000 */
[----:B0-----:R-:W-:Y:S01]  /*49a0*/  FSEL R57, R28, -INF , !P0 ;  /* 0xff8000001c397808 */ /* 0x001fe20004000000 */
[----:B------:R-:W-:Y:S01]  /*49b0*/  UP2UR UR18, UPR, URZ, 0x8 ;  /* 0x000000083f127883 */ /* 0x000fe20008000000 */
[----:B------:R-:W-:Y:S01]  /*49c0*/  FSEL R35, R24, -INF , !P2 ;  /* 0xff80000018237808 */ /* 0x000fe20005000000 */
[----:B------:R-:W-:Y:S01]  /*49d0*/  UISETP.GE.AND UP3, UPT, UR6, 0x31, UPT ;  /* 0x000000310600788c */ /* 0x000fe2000bf66270 */
[----:B------:R-:W-:Y:S01]  /*49e0*/  PLOP3.LUT P0, PT, PT, PT, UP0, 0x40, 0x0 ;  /* 0x000000000000781c */ /* 0x000fe20003f0e808 */
[----:B------:R-:W-:Y:S01]  /*49f0*/  UISETP.GE.AND UP0, UPT, UR6, 0x1a, UPT ;  /* 0x0000001a0600788c */ /* 0x000fe2000bf06270 */
[----:B------:R-:W-:Y:S01]  /*4a00*/  PLOP3.LUT P2, PT, PT, PT, UP2, 0x40, 0x0 ;  /* 0x000000000000781c */ /* 0x000fe20003f4e828 */
[----:B------:R-:W-:Y:S01]  /*4a10*/  UISETP.GE.AND UP2, UPT, UR6, 0x2a, UPT ;  /* 0x0000002a0600788c */ /* 0x000fe2000bf46270 */
[C---:B------:R-:W-:Y:S01]  /*4a20*/  ISETP.LT.OR P3, PT, R4.reuse, 0xa, P3 ;  /* 0x0000000a0400780c */ /* 0x040fe20001f61670 */
[----:B------:R-:W-:Y:S01]  /*4a30*/  UP2UR UR23, UPR, URZ, 0x1 ;  /* 0x000000013f177883 */ /* 0x000fe20008000000 */
[----:B------:R-:W-:Y:S01]  /*4a40*/  ISETP.LT.OR P1, PT, R4, 0x2, P1 ;  /* 0x000000020400780c */ /* 0x000fe20000f21670 */
[----:B------:R-:W-:Y:S01]  /*4a50*/  UISETP.GE.AND UP4, UPT, UR6, 0x32, UPT ;  /* 0x000000320600788c */ /* 0x000fe2000bf86270 */
[----:B------:R-:W-:Y:S01]  /*4a60*/  ISETP.GT.AND P2, PT, R5, 0x10, P2 ;  /* 0x000000100500780c */ /* 0x000fe20001744270 */
[----:B------:R-:W-:Y:S01]  /*4a70*/  UISETP.GE.AND UP5, UPT, UR6, 0x39, UPT ;  /* 0x000000390600788c */ /* 0x000fe2000bfa6270 */
[----:B------:R-:W-:Y:S01]  /*4a80*/  FSEL R59, R29, -INF , !P3 ;  /* 0xff8000001d3b7808 */ /* 0x000fe20005800000 */
[----:B------:R-:W-:Y:S01]  /*4a90*/  UISETP.GE.AND UP6, UPT, UR6, 0x3a, UPT ;  /* 0x0000003a0600788c */ /* 0x000fe2000bfc6270 */
[----:B------:R-:W-:-:S02]  /*4aa0*/  FSEL R55, R25, -INF , !P1 ;  /* 0xff80000019377808 */ /* 0x000fc40004800000 */
[----:B------:R-:W-:Y:S01]  /*4ab0*/  PLOP3.LUT P3, PT, PT, PT, UP0, 0x40, 0x0 ;  /* 0x000000000000781c */ /* 0x000fe20003f6e808 */
[----:B------:R-:W-:Y:S01]  /*4ac0*/  UISETP.GE.AND UP0, UPT, UR6, 0x21, UPT ;  /* 0x000000210600788c */ /* 0x000fe2000bf06270 */
[----:B------:R-:W-:Y:S01]  /*4ad0*/  PLOP3.LUT P1, PT, PT, PT, UP1, 0x40, 0x0 ;  /* 0x000000000000781c */ /* 0x000fe20003f2e818 */
[----:B------:R-:W-:Y:S01]  /*4ae0*/  UISETP.GE.AND UP1, UPT, UR6, 0x29, UPT ;  /* 0x000000290600788c */ /* 0x000fe2000bf26270 */
[----:B------:R-:W-:Y:S01]  /*4af0*/  ISETP.LT.OR P2, PT, R4, 0x11, P2 ;  /* 0x000000110400780c */ /* 0x000fe20001741670 */
[----:B------:R-:W-:Y:S01]  /*4b00*/  UP2UR UR24, UPR, URZ, 0x1 ;  /* 0x000000013f187883 */ /* 0x000fe20008000000 */
[C---:B------:R-:W-:Y:S02]  /*4b10*/  ISETP.GT.AND P1, PT, R5.reuse, 0x11, P1 ;  /* 0x000000110500780c */ /* 0x040fe40000f24270 */
[C---:B------:R-:W-:Y:S02]  /*4b20*/  ISETP.GT.AND P0, PT, R5.reuse, 0x18, P0 ;  /* 0x000000180500780c */ /* 0x040fe40000704270 */
[----:B------:R-:W-:-:S02]  /*4b30*/  ISETP.GT.AND P3, PT, R5, 0x19, P3 ;  /* 0x000000190500780c */ /* 0x000fc40001f64270 */
[----:B------:R-:W-:Y:S02]  /*4b40*/  FSEL R61, R32, -INF , !P2 ;  /* 0xff800000203d7808 */ /* 0x000fe40005000000 */
[----:B------:R-:W-:Y:S01]  /*4b50*/  PLOP3.LUT P2, PT, PT, PT, UP0, 0x40, 0x0 ;  /* 0x000000000000781c */ /* 0x000fe20003f4e808 */
[----:B------:R-:W-:Y:S01]  /*4b60*/  UISETP.GE.AND UP0, UPT, UR6, 0x22, UPT ;  /* 0x000000220600788c */ /* 0x000fe2000bf06270 */
[C---:B------:R-:W-:Y:S02]  /*4b70*/  ISETP.LT.OR P1, PT, R4.reuse, 0x12, P1 ;  /* 0x000000120400780c */ /* 0x040fe40000f21670 */
[C---:B------:R-:W-:Y:S02]  /*4b80*/  ISETP.LT.OR P0, PT, R4.reuse, 0x19, P0 ;  /* 0x000000190400780c */ /* 0x040fe40000701670 */
[----:B------:R-:W-:Y:S02]  /*4b90*/  ISETP.LT.OR P3, PT, R4, 0x1a, P3 ;  /* 0x0000001a0400780c */ /* 0x000fe40001f61670 */
[----:B------:R-:W-:-:S02]  /*4ba0*/  FSEL R63, R33, -INF , !P1 ;  /* 0xff800000213f7808 */ /* 0x000fc40004800000 */
[----:B------:R-:W-:Y:S02]  /*4bb0*/  FSEL R65, R36, -INF , !P0 ;  /* 0xff80000024417808 */ /* 0x000fe40004000000 */
[----:B------:R-:W-:Y:S02]  /*4bc0*/  FSEL R67, R37, -INF , !P3 ;  /* 0xff80000025437808 */ /* 0x000fe40005800000 */
[----:B------:R-:W-:Y:S02]  /*4bd0*/  PLOP3.LUT P1, PT, PT, PT, UP0, 0x40, 0x0 ;  /* 0x000000000000781c */ /* 0x000fe40003f2e808 */
[----:B------:R-:W-:Y:S02]  /*4be0*/  PLOP3.LUT P0, PT, PT, PT, UP1, 0x40, 0x0 ;  /* 0x000000000000781c */ /* 0x000fe40003f0e818 */
[----:B------:R-:W-:Y:S02]  /*4bf0*/  PLOP3.LUT P3, PT, PT, PT, UP2, 0x40, 0x0 ;  /* 0x000000000000781c */ /* 0x000fe40003f6e828 */
[----:B------:R-:W-:-:S02]  /*4c00*/  ISETP.GT.AND P2, PT, R5, 0x20, P2 ;  /* 0x000000200500780c */ /* 0x000fc40001744270 */
[C---:B------:R-:W-:Y:S02]  /*4c10*/  ISETP.GT.AND P1, PT, R5.reuse, 0x21, P1 ;  /* 0x000000210500780c */ /* 0x040fe40000f24270 */
[C---:B------:R-:W-:Y:S02]  /*4c20*/  ISETP.GT.AND P0, PT, R5.reuse, 0x28, P0 ;  /* 0x000000280500780c */ /* 0x040fe40000704270 */
[----:B------:R-:W-:Y:S02]  /*4c30*/  ISETP.GT.AND P3, PT, R5, 0x29, P3 ;  /* 0x000000290500780c */ /* 0x000fe40001f64270 */
[C---:B------:R-:W-:Y:S02]  /*4c40*/  ISETP.LT.OR P2, PT, R4.reuse, 0x21, P2 ;  /* 0x000000210400780c */ /* 0x040fe40001741670 */
[C---:B------:R-:W-:Y:S02]  /*4c50*/  ISETP.LT.OR P1, PT, R4.reuse, 0x22, P1 ;  /* 0x000000220400780c */ /* 0x040fe40000f21670 */
[----:B------:R-:W-:-:S02]  /*4c60*/  ISETP.LT.OR P0, PT, R4, 0x29, P0 ;  /* 0x000000290400780c */ /* 0x000fc40000701670 */
[----:B------:R-:W-:Y:S02]  /*4c70*/  ISETP.LT.OR P3, PT, R4, 0x2a, P3 ;  /* 0x0000002a0400780c */ /* 0x000fe40001f61670 */
[----:B------:R-:W-:Y:S02]  /*4c80*/  FSEL R69, R40, -INF , !P2 ;  /* 0xff80000028457808 */ /* 0x000fe40005000000 */
[----:B------:R-:W-:Y:S02]  /*4c90*/  FSEL R71, R41, -INF , !P1 ;  /* 0xff80000029477808 */ /* 0x000fe40004800000 */
[----:B------:R-:W-:Y:S02]  /*4ca0*/  FSEL R73, R44, -INF , !P0 ;  /* 0xff8000002c497808 */ /* 0x000fe40004000000 */
[----:B------:R-:W-:Y:S02]  /*4cb0*/  FSEL R45, R45, -INF , !P3 ;  /* 0xff8000002d2d7808 */ /* 0x000fe40005800000 */
[----:B------:R-:W-:-:S02]  /*4cc0*/  PLOP3.LUT P2, PT, PT, PT, UP3, 0x40, 0x0 ;  /* 0x000000000000781c */ /* 0x000fc40003f4e838 */
[----:B------:R-:W-:Y:S02]  /*4cd0*/  PLOP3.LUT P1, PT, PT, PT, UP4, 0x40, 0x0 ;  /* 0x000000000000781c */ /* 0x000fe40003f2e848 */
[----:B------:R-:W-:Y:S02]  /*4ce0*/  PLOP3.LUT P0, PT, PT, PT, UP5, 0x40, 0x0 ;  /* 0x000000000000781c */ /* 0x000fe40003f0e858 */
[----:B------:R-:W-:Y:S02]  /*4cf0*/  PLOP3.LUT P3, PT, PT, PT, UP6, 0x40, 0x0 ;  /* 0x000000000000781c */ /* 0x000fe40003f6e868 */
[C---:B------:R-:W-:Y:S02]  /*4d00*/  ISETP.GT.AND P2, PT, R5.reuse, 0x30, P2 ;  /* 0x000000300500780c */ /* 0x040fe40001744270 */
[C---:B------:R-:W-:Y:S02]  /*4d10*/  ISETP.GT.AND P1, PT, R5.reuse, 0x31, P1 ;  /* 0x000000310500780c */ /* 0x040fe40000f24270 */
[----:B------:R-:W-:-:S02]  /*4d20*/  ISETP.GT.AND P0, PT, R5, 0x38, P0 ;  /* 0x000000380500780c */ /* 0x000fc40000704270 */
[----:B------:R-:W-:Y:S01]  /*4d30*/  ISETP.GT.AND P3, PT, R5, 0x39, P3 ;  /* 0x000000390500780c */ /* 0x000fe20001f64270 */
[----:B------:R-:W-:Y:S01]  /*4d40*/  VIADD R5, R3, 0x8 ;  /* 0x0000000803057836 */ /* 0x000fe20000000000 */
[C---:B------:R-:W-:Y:S02]  /*4d50*/  ISETP.LT.OR P2, PT, R4.reuse, 0x31, P2 ;  /* 0x000000310400780c */ /* 0x040fe40001741670 */
[C---:B------:R-:W-:Y:S02]  /*4d60*/  ISETP.LT.OR P1, PT, R4.reuse, 0x32, P1 ;  /* 0x000000320400780c */ /* 0x040fe40000f21670 */
[C---:B------:R-:W-:Y:S02]  /*4d70*/  ISETP.LT.OR P0, PT, R4.reuse, 0x39, P0 ;  /* 0x000000390400780c */ /* 0x040fe40000701670 */
[----:B------:R-:W-:Y:S02]  /*4d80*/  ISETP.LT.OR P3, PT, R4, 0x3a, P3 ;  /* 0x0000003a0400780c */ /* 0x000fe40001f61670 */
[----:B------:R-:W-:-:S02]  /*4d90*/  VIADDMNMX R4, R5, R13, R30, PT ;  /* 0x0000000d05047246 */ /* 0x000fc4000380011e */
[----:B------:R-:W-:Y:S02]  /*4da0*/  IADD3 R5, R34, 0x8, R3 ;  /* 0x0000000822057810 */ /* 0x000fe40007ffe003 */
[----:B------:R-:W-:Y:S02]  /*4db0*/  FSEL R75, R48, -INF , !P2 ;  /* 0xff800000304b7808 */ /* 0x000fe40005000000 */
[----:B------:R-:W-:Y:S02]  /*4dc0*/  FSEL R49, R49, -INF , !P1 ;  /* 0xff80000031317808 */ /* 0x000fe40004800000 */
[----:B------:R-:W-:Y:S02]  /*4dd0*/  FSEL R77, R52, -INF , !P0 ;  /* 0xff800000344d7808 */ /* 0x000fe40004000000 */
[----:B------:R-:W-:Y:S01]  /*4de0*/  FSEL R53, R53, -INF , !P3 ;  /* 0xff80000035357808 */ /* 0x000fe20005800000 */
[----:B------:R-:W-:Y:S06]  /*4df0*/  @!P6 BRA `(.L_x_1714) ;  /* 0x000000000058e947 */ /* 0x000fec0003800000 */
[----:B------:R-:W-:Y:S01]  /*4e00*/  IMAD.U32 R6, RZ, RZ, UR40 ;  /* 0x00000028ff067e24 */ /* 0x000fe2000f8e00ff */
[----:B------:R-:W-:Y:S04]  /*4e10*/  BSSY B0, `(.L_x_1715) ;  /* 0x0000010000007945 */ /* 0x000fe80003800000 */
[----:B------:R-:W-:-:S05]  /*4e20*/  IADD3 R6, R3, UR44, -R6 ;  /* 0x0000002c03067c10 */ /* 0x000fca000fffe806 */
[----:B------:R-:W-:-:S05]  /*4e30*/  VIADD R6, R6, 0x8 ;  /* 0x0000000806067836 */ /* 0x000fca0000000000 */
[----:B------:R-:W-:-:S13]  /*4e40*/  ISETP.GT.AND P0, PT, R6, -0x1, PT ;  /* 0xffffffff0600780c */ /* 0x000fda0003f04270 */
[----:B------:R-:W-:Y:S05]  /*4e50*/  @P0 BRA `(.L_x_1716) ;  /* 0x00000000001c0947 */ /* 0x000fea0003800000 */
[----:B------:R-:W-:Y:S02]  /*4e60*/  ISETP.NE.AND P0, PT, R11, 0x1, PT ;  /* 0x000000010b00780c */ /* 0x000fe40003f05270 */
[----:B------:R-:W-:-:S11]  /*4e70*/  LOP3.LUT R7, RZ, R6, RZ, 0x33, !PT ;  /* 0x00000006ff077212 */ /* 0x000fd600078e33ff */
[----:B------:R-:W0:Y:S02]  /*4e80*/  @P0 LDC.64 R12, c[0x0][0x9e8] ;  /* 0x00027a00ff0c0b82 */ /* 0x000e240000000a00 */
[----:B0-----:R-:W-:-:S05]  /*4e90*/  @P0 IMAD.HI.U32 R6, R7, R12, RZ ;  /* 0x0000000c07060227 */ /* 0x001fca00078e00ff */
[----:B------:R-:W-:-:S04]  /*4ea0*/  @P0 SHF.R.U32.HI R7, RZ, R13, R6 ;  /* 0x0000000dff070219 */ /* 0x000fc80000011606 */
[----:B------:R-:W-:Y:S01]  /*4eb0*/  LOP3.LUT R6, RZ, R7, RZ, 0x33, !PT ;  /* 0x00000007ff067212 */ /* 0x000fe200078e33ff */
[----:B------:R-:W-:Y:S06]  /*4ec0*/  BRA `(.L_x_1717) ;  /* 0x0000000000107947 */ /* 0x000fec0003800000 */
.L_x_1716:
[----:B------:R-:W-:-:S13]  /*4ed0*/  ISETP.NE.AND P0, PT, R11, 0x1, PT ;  /* 0x000000010b00780c */ /* 0x000fda0003f05270 */
[----:B------:R-:W0:Y:S02]  /*4ee0*/  @P0 LDC.64 R12, c[0x0][0x9e8] ;  /* 0x00027a00ff0c0b82 */ /* 0x000e240000000a00 */
[----:B0-----:R-:W-:-:S05]  /*4ef0*/  @P0 IMAD.HI.U32 R12, R6, R12, RZ ;  /* 0x0000000c060c0227 */ /* 0x001fca00078e00ff */
[----:B------:R-:W-:-:S07]  /*4f00*/  @P0 SHF.R.U32.HI R6, RZ, R13, R12 ;  /* 0x0000000dff060219 */ /* 0x000fce000001160c */
.L_x_1717:
[----:B------:R-:W-:Y:S05]  /*4f10*/  BSYNC B0 ;  /* 0x0000000000007941 */ /* 0x000fea0003800000 */
.L_x_1715:
[----:B------:R-:W-:-:S04]  /*4f20*/  IMAD R7, R6, R11, -UR14 ;  /* 0x8000000e06077e24 */ /* 0x000fc8000f8e020b */
[----:B------:R-:W-:-:S05]  /*4f30*/  IMAD.IADD R6, R7, 0x1, -R16 ;  /* 0x0000000107067824 */ /* 0x000fca00078e0a10 */
[----:B------:R-:W-:Y:S02]  /*4f40*/  VIMNMX R5, R5, R6, !PT ;  /* 0x0000000605057248 */ /* 0x000fe40007fe0100 */
[----:B------:R-:W-:-:S07]  /*4f50*/  VIADDMNMX R4, R6, R11, R4, PT ;  /* 0x0000000b06047246 */ /* 0x000fce0003800104 */
.L_x_1714:
[----:B------:R-:W-:Y:S01]  /*4f60*/  FMNMX.FTZ R6, R35, R55, !PT ;  /* 0x0000003723067209 */ /* 0x000fe20007810000 */
[----:B------:R-:W-:Y:S01]  /*4f70*/  UP2UR UR6, UPR, URZ, 0x4 ;  /* 0x000000043f067883 */ /* 0x000fe20008000000 */
[----:B------:R-:W-:Y:S01]  /*4f80*/  BAR.SYNC.DEFER_BLOCKING 0xf, 0x100 ;  /* 0x03c4000000007b1d */ /* 0x000fe20000010000 */
[----:B------:R-:W-:Y:S01]  /*4f90*/  UISETP.NE.AND UP2, UPT, UR7, URZ, UPT ;  /* 0x0000003f0700728c */ /* 0x000fe2000bf45270 */
[----:B------:R-:W-:Y:S01]  /*4fa0*/  FMNMX.FTZ R6, R57, R6, !PT ;  /* 0x0000000639067209 */ /* 0x000fe20007810000 */
[----:B------:R-:W-:Y:S02]  /*4fb0*/  UP2UR UR7, UPR, URZ, 0x8 ;  /* 0x000000083f077883 */ /* 0x000fe40008000000 */
[----:B------:R-:W-:Y:S01]  /*4fc0*/  UISETP.NE.AND UP3, UPT, UR11, URZ, UPT ;  /* 0x0000003f0b00728c */ /* 0x000fe2000bf65270 */
[----:B------:R-:W-:Y:S01]  /*4fd0*/  FMNMX.FTZ R6, R59, R6, !PT ;  /* 0x000000063b067209 */ /* 0x000fe20007810000 */
[----:B------:R-:W-:Y:S01]  /*4fe0*/  UP2UR UR11, UPR, URZ, 0x10 ;  /* 0x000000103f0b7883 */ /* 0x000fe20008000000 */
[----:B------:R-:W-:Y:S01]  /*4ff0*/  PLOP3.LUT P0, PT, PT, PT, UP2, 0x40, 0x0 ;  /* 0x000000000000781c */ /* 0x000fe20003f0e828 */
[----:B------:R-:W-:Y:S01]  /*5000*/  UISETP.NE.AND UP4, UPT, UR10, URZ, UPT ;  /* 0x0000003f0a00728c */ /* 0x000fe2000bf85270 */
[----:B------:R-:W-:Y:S01]  /*5010*/  FMNMX.FTZ R6, R61, R6, !PT ;  /* 0x000000063d067209 */ /* 0x000fe20007810000 */
[----:B------:R-:W-:Y:S01]  /*5020*/  UP2UR UR14, UPR, URZ, 0x20 ;  /* 0x000000203f0e7883 */ /* 0x000fe20008000000 */
[----:B------:R-:W-:Y:S01]  /*5030*/  PLOP3.LUT P3, PT, PT, PT, UP3, 0x40, 0x0 ;  /* 0x000000000000781c */ /* 0x000fe20003f6e838 */
[----:B------:R-:W-:Y:S01]  /*5040*/  ULDC UR10, c[0x0][0x988] ;  /* 0x00026200000a7ab9 */ /* 0x000fe20000000800 */
[----:B------:R-:W-:Y:S01]  /*5050*/  FMNMX.FTZ R6, R63, R6, !PT ;  /* 0x000000063f067209 */ /* 0x000fe20007810000 */
[----:B------:R-:W-:Y:S01]  /*5060*/  UISETP.NE.AND UP5, UPT, UR18, URZ, UPT ;  /* 0x0000003f1200728c */ /* 0x000fe2000bfa5270 */
[----:B------:R-:W-:Y:S01]  /*5070*/  PLOP3.LUT P1, PT, PT, PT, UP4, 0x40, 0x0 ;  /* 0x000000000000781c */ /* 0x000fe20003f2e848 */
[----:B------:R-:W-:Y:S01]  /*5080*/  UISETP.NE.AND UP2, UPT, UR19, URZ, UPT ;  /* 0x0000003f1300728c */ /* 0x000fe2000bf45270 */
[----:B------:R-:W-:Y:S01]  /*5090*/  FMNMX.FTZ R6, R65, R6, !PT ;  /* 0x0000000641067209 */ /* 0x000fe20007810000 */
[----:B------:R-:W-:Y:S01]  /*50a0*/  UISETP.NE.AND UP3, UPT, UR21, URZ, UPT ;  /* 0x0000003f1500728c */ /* 0x000fe2000bf65270 */
[----:B------:R-:W-:Y:S01]  /*50b0*/  ISETP.GT.AND P1, PT, R5, RZ, P1 ;  /* 0x000000ff0500720c */ /* 0x000fe20000f24270 */
[----:B------:R-:W-:Y:S01]  /*50c0*/  UISETP.NE.AND UP4, UPT, UR22, URZ, UPT ;  /* 0x0000003f1600728c */ /* 0x000fe2000bf85270 */
[----:B------:R-:W-:Y:S01]  /*50d0*/  FMNMX.FTZ R6, R67, R6, !PT ;  /* 0x0000000643067209 */ /* 0x000fe20007810000 */
[----:B------:R-:W-:Y:S01]  /*50e0*/  UP2UR UR15, UPR, URZ, 0x40 ;  /* 0x000000403f0f7883 */ /* 0x000fe20008000000 */
[----:B------:R-:W-:Y:S01]  /*50f0*/  ISETP.GT.AND P3, PT, R5, 0x1, P3 ;  /* 0x000000010500780c */ /* 0x000fe20001f64270 */
[----:B------:R-:W-:Y:S01]  /*5100*/  UISETP.NE.AND UP6, UPT, UR24, URZ, UPT ;  /* 0x0000003f1800728c */ /* 0x000fe2000bfc5270 */
[----:B------:R-:W-:-:S02]  /*5110*/  FMNMX.FTZ R6, R69, R6, !PT ;  /* 0x0000000645067209 */ /* 0x000fc40007810000 */
[C---:B------:R-:W-:Y:S02]  /*5120*/  ISETP.LT.OR P1, PT, R4.reuse, 0x1, P1 ;  /* 0x000000010400780c */ /* 0x040fe40000f21670 */
[----:B------:R-:W-:Y:S02]  /*5130*/  FMNMX.FTZ R6, R71, R6, !PT ;  /* 0x0000000647067209 */ /* 0x000fe40007810000 */
[----:B------:R-:W-:Y:S02]  /*5140*/  ISETP.LT.OR P3, PT, R4, 0x2, P3 ;  /* 0x000000020400780c */ /* 0x000fe40001f61670 */
[----:B------:R-:W-:Y:S02]  /*5150*/  FMNMX.FTZ R6, R73, R6, !PT ;  /* 0x0000000649067209 */ /* 0x000fe40007810000 */
[----:B------:R-:W-:Y:S02]  /*5160*/  ISETP.GT.AND P0, PT, R5, 0x8, P0 ;  /* 0x000000080500780c */ /* 0x000fe40000704270 */
[----:B------:R-:W-:-:S02]  /*5170*/  FMNMX.FTZ R6, R45, R6, !PT ;  /* 0x000000062d067209 */ /* 0x000fc40007810000 */
[----:B------:R-:W-:Y:S02]  /*5180*/  ISETP.LT.OR P0, PT, R4, 0x9, P0 ;  /* 0x000000090400780c */ /* 0x000fe40000701670 */
[----:B------:R-:W-:Y:S02]  /*5190*/  FMNMX.FTZ R6, R75, R6, !PT ;  /* 0x000000064b067209 */ /* 0x000fe40007810000 */
[----:B------:R-:W-:Y:S02]  /*51a0*/  FSEL R14, R14, -INF , !P0 ;  /* 0xff8000000e0e7808 */ /* 0x000fe40004000000 */
[----:B------:R-:W-:Y:S02]  /*51b0*/  FMNMX.FTZ R6, R49, R6, !PT ;  /* 0x0000000631067209 */ /* 0x000fe40007810000 */
[----:B------:R-:W-:Y:S01]  /*51c0*/  PLOP3.LUT P0, PT, PT, PT, UP4, 0x40, 0x0 ;  /* 0x000000000000781c */ /* 0x000fe20003f0e848 */
[----:B------:R-:W-:Y:S01]  /*51d0*/  UISETP.NE.AND UP4, UPT, UR11, URZ, UPT ;  /* 0x0000003f0b00728c */ /* 0x000fe2000bf85270 */
[----:B------:R-:W-:-:S02]  /*51e0*/  FMNMX.FTZ R6, R77, R6, !PT ;  /* 0x000000064d067209 */ /* 0x000fc40007810000 */
[----:B------:R-:W-:Y:S02]  /*51f0*/  ISETP.GT.AND P0, PT, R5, 0x18, P0 ;  /* 0x000000180500780c */ /* 0x000fe40000704270 */
[----:B------:R-:W-:Y:S02]  /*5200*/  FMNMX.FTZ R7, R53, R6, !PT ;  /* 0x0000000635077209 */ /* 0x000fe40007810000 */
[----:B------:R-:W-:-:S03]  /*5210*/  ISETP.LT.OR P0, PT, R4, 0x19, P0 ;  /* 0x000000190400780c */ /* 0x000fc60000701670 */
[----:B------:R-:W0:Y:S01]  /*5220*/  SHFL.BFLY PT, R6, R7, 0x2, 0x1f ;  /* 0x0c401f0007067f89 */ /* 0x000e2200000e0000 */
[----:B------:R-:W-:Y:S02]  /*5230*/  FSEL R24, R38, -INF , !P0 ;  /* 0xff80000026187808 */ /* 0x000fe40004000000 */
[----:B------:R-:W-:-:S04]  /*5240*/  PLOP3.LUT P0, PT, PT, PT, UP1, 0x40, 0x0 ;  /* 0x000000000000781c */ /* 0x000fc80003f0e818 */
[----:B------:R-:W-:-:S04]  /*5250*/  ISETP.GT.AND P0, PT, R5, 0x28, P0 ;  /* 0x000000280500780c */ /* 0x000fc80000704270 */
[----:B------:R-:W-:Y:S02]  /*5260*/  ISETP.LT.OR P0, PT, R4, 0x29, P0 ;  /* 0x000000290400780c */ /* 0x000fe40000701670 */
[----:B0-----:R-:W-:-:S05]  /*5270*/  FMNMX.FTZ R13, R7, R6, !PT ;  /* 0x00000006070d7209 */ /* 0x001fca0007810000 */
[----:B------:R-:W0:Y:S02]  /*5280*/  SHFL.BFLY PT, R6, R13, 0x1, 0x1f ;  /* 0x0c201f000d067f89 */ /* 0x000e2400000e0000 */
[----:B0-----:R-:W-:Y:S02]  /*5290*/  FMNMX.FTZ R6, R13, R6, !PT ;  /* 0x000000060d067209 */ /* 0x001fe40007810000 */
[----:B------:R-:W-:Y:S02]  /*52a0*/  FSEL R13, R27, -INF , !P3 ;  /* 0xff8000001b0d7808 */ /* 0x000fe40005800000 */
[C---:B------:R-:W-:Y:S01]  /*52b0*/  FSETP.NEU.FTZ.AND P2, PT, R6.reuse, -INF , PT ;  /* 0xff8000000600780b */ /* 0x040fe20003f5d000 */
[----:B------:R-:W-:Y:S01]  /*52c0*/  FMUL.FTZ R12, R6, UR10 ;  /* 0x0000000a060c7c20 */ /* 0x000fe20008410000 */
[----:B------:R-:W-:Y:S01]  /*52d0*/  PLOP3.LUT P3, PT, PT, PT, UP3, 0x40, 0x0 ;  /* 0x000000000000781c */ /* 0x000fe20003f6e838 */
[----:B------:R-:W-:-:S03]  /*52e0*/  UISETP.NE.AND UP3, UPT, UR7, URZ, UPT ;  /* 0x0000003f0700728c */ /* 0x000fc6000bf65270 */
[----:B------:R-:W-:Y:S02]  /*52f0*/  FSEL R34, R12, RZ, P2 ;  /* 0x000000ff0c227208 */ /* 0x000fe40001000000 */
[----:B------:R-:W-:Y:S01]  /*5300*/  PLOP3.LUT P2, PT, PT, PT, UP5, 0x40, 0x0 ;  /* 0x000000000000781c */ /* 0x000fe20003f4e858 */
[----:B------:R-:W-:Y:S01]  /*5310*/  UISETP.NE.AND UP5, UPT, UR23, URZ, UPT ;  /* 0x0000003f1700728c */ /* 0x000fe2000bfa5270 */
[----:B------:R-:W-:Y:S01]  /*5320*/  FSEL R12, R26, -INF , !P1 ;  /* 0xff8000001a0c7808 */ /* 0x000fe20004800000 */
[--C-:B------:R-:W-:Y:S01]  /*5330*/  FFMA.FTZ R33, R35, UR10, -R34.reuse ;  /* 0x0000000a23217c23 */ /* 0x100fe20008010822 */
[----:B------:R-:W-:Y:S01]  /*5340*/  PLOP3.LUT P1, PT, PT, PT, UP2, 0x40, 0x0 ;  /* 0x000000000000781c */ /* 0x000fe20003f2e828 */
[----:B------:R-:W-:Y:S01]  /*5350*/  UISETP.NE.AND UP2, UPT, UR6, URZ, UPT ;  /* 0x0000003f0600728c */ /* 0x000fe2000bf45270 */
[C---:B------:R-:W-:Y:S01]  /*5360*/  ISETP.GT.AND P2, PT, R5.reuse, 0x9, P2 ;  /* 0x000000090500780c */ /* 0x040fe20001744270 */
[----:B------:R0:W-:Y:S01]  /*5370*/  MUFU.EX2 R152, R33 ;  /* 0x0000002100987308 */ /* 0x0001e20000000800 */
[----:B------:R-:W-:Y:S01]  /*5380*/  ISETP.GT.AND P1, PT, R5, 0x10, P1 ;  /* 0x000000100500780c */ /* 0x000fe20000f24270 */
[--C-:B------:R-:W-:Y:S01]  /*5390*/  FFMA.FTZ R36, R59, UR10, -R34.reuse ;  /* 0x0000000a3b247c23 */ /* 0x100fe20008010822 */
[----:B------:R-:W-:Y:S01]  /*53a0*/  ISETP.LT.OR P2, PT, R4, 0xa, P2 ;  /* 0x0000000a0400780c */ /* 0x000fe20001741670 */
[--C-:B------:R-:W-:Y:S01]  /*53b0*/  FFMA.FTZ R35, R55, UR10, -R34.reuse ;  /* 0x0000000a37237c23 */ /* 0x100fe20008010822 */
[----:B------:R-:W-:Y:S01]  /*53c0*/  FMNMX.FTZ R7, R12, R13, !PT ;  /* 0x0000000d0c077209 */ /* 0x000fe20007810000 */
[--C-:B------:R-:W-:Y:S01]  /*53d0*/  FFMA.FTZ R38, R61, UR10, -R34.reuse ;  /* 0x0000000a3d267c23 */ /* 0x100fe20008010822 */
[----:B------:R-:W-:Y:S01]  /*53e0*/  FSEL R15, R15, -INF , !P2 ;  /* 0xff8000000f0f7808 */ /* 0x000fe20005000000 */
[----:B------:R1:W-:Y:S01]  /*53f0*/  MUFU.EX2 R37, R36 ;  /* 0x0000002400257308 */ /* 0x0003e20000000800 */
[----:B------:R-:W-:Y:S01]  /*5400*/  ISETP.LT.OR P1, PT, R4, 0x11, P1 ;  /* 0x000000110400780c */ /* 0x000fe20000f21670 */
[--C-:B0-----:R-:W-:Y:S01]  /*5410*/  FFMA.FTZ R33, R57, UR10, -R34.reuse ;  /* 0x0000000a39217c23 */ /* 0x101fe20008010822 */
[----:B------:R-:W-:Y:S01]  /*5420*/  ISETP.GT.AND P3, PT, R5, 0x11, P3 ;  /* 0x000000110500780c */ /* 0x000fe20001f64270 */
[--C-:B------:R-:W-:Y:S01]  /*5430*/  FFMA.FTZ R40, R65, UR10, -R34.reuse ;  /* 0x0000000a41287c23 */ /* 0x100fe20008010822 */
[----:B------:R-:W-:Y:S01]  /*5440*/  FMNMX.FTZ R26, R14, R7, !PT ;  /* 0x000000070e1a7209 */ /* 0x000fe20007810000 */
[--C-:B------:R-:W-:Y:S01]  /*5450*/  FFMA.FTZ R41, R67, UR10, -R34.reuse ;  /* 0x0000000a43297c23 */ /* 0x100fe20008010822 */
[----:B------:R-:W-:Y:S01]  /*5460*/  PLOP3.LUT P2, PT, PT, PT, UP5, 0x40, 0x0 ;  /* 0x000000000000781c */ /* 0x000fe20003f4e858 */
[----:B------:R-:W-:Y:S01]  /*5470*/  UISETP.NE.AND UP5, UPT, UR14, URZ, UPT ;  /* 0x0000003f0e00728c */ /* 0x000fe2000bfa5270 */
[----:B------:R-:W-:Y:S01]  /*5480*/  FSEL R20, R20, -INF , !P1 ;  /* 0xff80000014147808 */ /* 0x000fe20004800000 */
[----:B------:R-:W-:Y:S01]  /*5490*/  MUFU.EX2 R154, R33 ;  /* 0x00000021009a7308 */ /* 0x000fe20000000800 */
[----:B------:R-:W-:Y:S01]  /*54a0*/  ISETP.LT.OR P3, PT, R4, 0x12, P3 ;  /* 0x000000120400780c */ /* 0x000fe20001f61670 */
[--C-:B-1----:R-:W-:Y:S01]  /*54b0*/  FFMA.FTZ R36, R71, UR10, -R34.reuse ;  /* 0x0000000a47247c23 */ /* 0x102fe20008010822 */
[----:B------:R-:W-:Y:S01]  /*54c0*/  FMNMX.FTZ R7, R15, R26, !PT ;  /* 0x0000001a0f077209 */ /* 0x000fe20007810000 */
[--C-:B------:R-:W-:Y:S01]  /*54d0*/  FFMA.FTZ R44, R73, UR10, -R34.reuse ;  /* 0x0000000a492c7c23 */ /* 0x100fe20008010822 */
[----:B------:R-:W-:Y:S01]  /*54e0*/  PLOP3.LUT P1, PT, PT, PT, UP6, 0x40, 0x0 ;  /* 0x000000000000781c */ /* 0x000fe20003f2e868 */
[----:B------:R-:W-:Y:S01]  /*54f0*/  UISETP.NE.AND UP6, UPT, UR15, URZ, UPT ;  /* 0x0000003f0f00728c */ /* 0x000fe2000bfc5270 */
[----:B------:R-:W-:Y:S01]  /*5500*/  FSEL R21, R21, -INF , !P3 ;  /* 0xff80000015157808 */ /* 0x000fe20005800000 */
[----:B------:R-:W0:Y:S01]  /*5510*/  MUFU.EX2 R35, R35 ;  /* 0x0000002300237308 */ /* 0x000e220000000800 */
[----:B------:R-:W-:Y:S01]  /*5520*/  ISETP.GT.AND P2, PT, R5, 0x19, P2 ;  /* 0x000000190500780c */ /* 0x000fe20001744270 */
[----:B------:R-:W-:Y:S01]  /*5530*/  FFMA.FTZ R45, R45, UR10, -R34 ;  /* 0x0000000a2d2d7c23 */ /* 0x000fe20008010822 */
[----:B------:R-:W-:-:S02]  /*5540*/  FMNMX.FTZ R28, R20, R7, !PT ;  /* 0x00000007141c7209 */ /* 0x000fc40007810000 */
[----:B------:R-:W-:Y:S02]  /*5550*/  PLOP3.LUT P3, PT, PT, PT, UP0, 0x40, 0x0 ;  /* 0x000000000000781c */ /* 0x000fe40003f6e808 */
[----:B------:R-:W-:Y:S01]  /*5560*/  ISETP.GT.AND P1, PT, R5, 0x20, P1 ;  /* 0x000000200500780c */ /* 0x000fe20000f24270 */
[----:B------:R-:W-:Y:S01]  /*5570*/  MUFU.EX2 R38, R38 ;  /* 0x0000002600267308 */ /* 0x000fe20000000800 */
[C---:B------:R-:W-:Y:S02]  /*5580*/  ISETP.LT.OR P2, PT, R4.reuse, 0x1a, P2 ;  /* 0x0000001a0400780c */ /* 0x040fe40001741670 */
[----:B------:R-:W-:Y:S02]  /*5590*/  FMNMX.FTZ R7, R21, R28, !PT ;  /* 0x0000001c15077209 */ /* 0x000fe40007810000 */
[----:B------:R-:W-:Y:S02]  /*55a0*/  ISETP.LT.OR P1, PT, R4, 0x21, P1 ;  /* 0x000000210400780c */ /* 0x000fe40000f21670 */
[----:B------:R-:W-:Y:S01]  /*55b0*/  FSEL R25, R39, -INF , !P2 ;  /* 0xff80000027197808 */ /* 0x000fe20005000000 */
[----:B------:R-:W-:Y:S01]  /*55c0*/  FFMA.FTZ R39, R63, UR10, -R34 ;  /* 0x0000000a3f277c23 */ /* 0x000fe20008010822 */
[----:B------:R-:W-:Y:S01]  /*55d0*/  ISETP.GT.AND P3, PT, R5, 0x21, P3 ;  /* 0x000000210500780c */ /* 0x000fe20001f64270 */
[----:B------:R-:W-:Y:S01]  /*55e0*/  MUFU.EX2 R40, R40 ;  /* 0x0000002800287308 */ /* 0x000fe20000000800 */
[----:B------:R-:W-:-:S02]  /*55f0*/  FMNMX.FTZ R30, R24, R7, !PT ;  /* 0x00000007181e7209 */ /* 0x000fc40007810000 */
[----:B------:R-:W-:Y:S02]  /*5600*/  PLOP3.LUT P2, PT, PT, PT, UP2, 0x40, 0x0 ;  /* 0x000000000000781c */ /* 0x000fe40003f4e828 */
[----:B------:R-:W-:Y:S01]  /*5610*/  FSEL R26, R42, -INF , !P1 ;  /* 0xff8000002a1a7808 */ /* 0x000fe20004800000 */
[----:B------:R-:W-:Y:S01]  /*5620*/  FFMA.FTZ R42, R69, UR10, -R34 ;  /* 0x0000000a452a7c23 */ /* 0x000fe20008010822 */
[----:B------:R-:W-:Y:S01]  /*5630*/  ISETP.LT.OR P3, PT, R4, 0x22, P3 ;  /* 0x000000220400780c */ /* 0x000fe20001f61670 */
[----:B------:R-:W-:Y:S01]  /*5640*/  MUFU.EX2 R39, R39 ;  /* 0x0000002700277308 */ /* 0x000fe20000000800 */
[----:B------:R-:W-:Y:S02]  /*5650*/  FMNMX.FTZ R7, R25, R30, !PT ;  /* 0x0000001e19077209 */ /* 0x000fe40007810000 */
[----:B------:R-:W-:Y:S02]  /*5660*/  ISETP.GT.AND P2, PT, R5, 0x29, P2 ;  /* 0x000000290500780c */ /* 0x000fe40001744270 */
[----:B------:R-:W-:-:S02]  /*5670*/  PLOP3.LUT P1, PT, PT, PT, UP3, 0x40, 0x0 ;  /* 0x000000000000781c */ /* 0x000fc40003f2e838 */
[----:B------:R-:W-:Y:S01]  /*5680*/  FSEL R27, R43, -INF , !P3 ;  /* 0xff8000002b1b7808 */ /* 0x000fe20005800000 */
[----:B------:R-:W-:Y:S01]  /*5690*/  MUFU.EX2 R41, R41 ;  /* 0x0000002900297308 */ /* 0x000fe20000000800 */
[----:B------:R-:W-:Y:S02]  /*56a0*/  FMNMX.FTZ R30, R26, R7, !PT ;  /* 0x000000071a1e7209 */ /* 0x000fe40007810000 */
[----:B------:R-:W-:Y:S02]  /*56b0*/  ISETP.LT.OR P2, PT, R4, 0x2a, P2 ;  /* 0x0000002a0400780c */ /* 0x000fe40001741670 */
[----:B------:R-:W-:Y:S02]  /*56c0*/  PLOP3.LUT P3, PT, PT, PT, UP4, 0x40, 0x0 ;  /* 0x000000000000781c */ /* 0x000fe40003f6e848 */
[----:B------:R-:W-:Y:S01]  /*56d0*/  FSEL R28, R46, -INF , !P0 ;  /* 0xff8000002e1c7808 */ /* 0x000fe20004000000 */
[----:B------:R-:W-:Y:S01]  /*56e0*/  MUFU.EX2 R43, R36 ;  /* 0x00000024002b7308 */ /* 0x000fe20000000800 */
[----:B------:R-:W-:Y:S01]  /*56f0*/  ISETP.GT.AND P1, PT, R5, 0x30, P1 ;  /* 0x000000300500780c */ /* 0x000fe20000f24270 */
[----:B------:R-:W-:Y:S01]  /*5700*/  FFMA.FTZ R46, R75, UR10, -R34 ;  /* 0x0000000a4b2e7c23 */ /* 0x000fe20008010822 */
[----:B------:R-:W-:-:S02]  /*5710*/  FMNMX.FTZ R7, R27, R30, !PT ;  /* 0x0000001e1b077209 */ /* 0x000fc40007810000 */
[----:B------:R-:W-:Y:S01]  /*5720*/  FSEL R29, R47, -INF , !P2 ;  /* 0xff8000002f1d7808 */ /* 0x000fe20005000000 */
[----:B------:R-:W-:Y:S01]  /*5730*/  FFMA.FTZ R47, R49, UR10, -R34 ;  /* 0x0000000a312f7c23 */ /* 0x000fe20008010822 */
[----:B------:R-:W-:Y:S01]  /*5740*/  PLOP3.LUT P0, PT, PT, PT, UP5, 0x40, 0x0 ;  /* 0x000000000000781c */ /* 0x000fe20003f0e858 */
[----:B0-----:R-:W-:Y:S01]  /*5750*/  FADD.FTZ R49, R152, R35 ;  /* 0x0000002398317221 */ /* 0x001fe20000010000 */
[----:B------:R-:W-:Y:S01]  /*5760*/  PLOP3.LUT P2, PT, PT, PT, UP6, 0x40, 0x0 ;  /* 0x000000000000781c */ /* 0x000fe20003f4e868 */
[----:B------:R-:W-:Y:S01]  /*5770*/  MUFU.EX2 R42, R42 ;  /* 0x0000002a002a7308 */ /* 0x000fe20000000800 */
[----:B------:R-:W-:Y:S02]  /*5780*/  ISETP.GT.AND P3, PT, R5, 0x31, P3 ;  /* 0x000000310500780c */ /* 0x000fe40001f64270 */
[----:B------:R-:W-:Y:S02]  /*5790*/  ISETP.LT.OR P1, PT, R4, 0x31, P1 ;  /* 0x000000310400780c */ /* 0x000fe40000f21670 */
[----:B------:R-:W-:-:S02]  /*57a0*/  FMNMX.FTZ R30, R28, R7, !PT ;  /* 0x000000071c1e7209 */ /* 0x000fc40007810000 */
[C---:B------:R-:W-:Y:S01]  /*57b0*/  ISETP.GT.AND P0, PT, R5.reuse, 0x38, P0 ;  /* 0x000000380500780c */ /* 0x040fe20000704270 */
[----:B------:R-:W-:Y:S01]  /*57c0*/  MUFU.EX2 R44, R44 ;  /* 0x0000002c002c7308 */ /* 0x000fe20000000800 */
[----:B------:R-:W-:Y:S02]  /*57d0*/  ISETP.GT.AND P2, PT, R5, 0x39, P2 ;  /* 0x000000390500780c */ /* 0x000fe40001744270 */
[----:B------:R-:W-:Y:S02]  /*57e0*/  ISETP.LT.OR P3, PT, R4, 0x32, P3 ;  /* 0x000000320400780c */ /* 0x000fe40001f61670 */
[----:B------:R-:W-:Y:S02]  /*57f0*/  FSEL R5, R50, -INF , !P1 ;  /* 0xff80000032057808 */ /* 0x000fe40004800000 */
[----:B------:R-:W-:Y:S01]  /*5800*/  FMNMX.FTZ R32, R29, R30, !PT ;  /* 0x0000001e1d207209 */ /* 0x000fe20007810000 */
[----:B------:R-:W0:Y:S01]  /*5810*/  MUFU.EX2 R45, R45 ;  /* 0x0000002d002d7308 */ /* 0x000e220000000800 */
[----:B------:R-:W-:-:S02]  /*5820*/  ISETP.LT.OR P0, PT, R4, 0x39, P0 ;  /* 0x000000390400780c */ /* 0x000fc40000701670 */
[----:B------:R-:W-:Y:S02]  /*5830*/  FSEL R30, R51, -INF , !P3 ;  /* 0xff800000331e7808 */ /* 0x000fe40005800000 */
[----:B------:R-:W-:Y:S02]  /*5840*/  FMNMX.FTZ R7, R5, R32, !PT ;  /* 0x0000002005077209 */ /* 0x000fe40007810000 */
[----:B------:R-:W-:Y:S01]  /*5850*/  ISETP.LT.OR P2, PT, R4, 0x3a, P2 ;  /* 0x0000003a0400780c */ /* 0x000fe20001741670 */
[----:B------:R-:W-:Y:S01]  /*5860*/  MUFU.EX2 R46, R46 ;  /* 0x0000002e002e7308 */ /* 0x000fe20000000800 */
[----:B------:R-:W-:Y:S02]  /*5870*/  FSEL R4, R54, -INF , !P0 ;  /* 0xff80000036047808 */ /* 0x000fe40004000000 */
[----:B------:R-:W-:Y:S02]  /*5880*/  FMNMX.FTZ R7, R30, R7, !PT ;  /* 0x000000071e077209 */ /* 0x000fe40007810000 */
[----:B------:R-:W-:-:S02]  /*5890*/  FSEL R31, R31, -INF , !P2 ;  /* 0xff8000001f1f7808 */ /* 0x000fc40005000000 */
[----:B------:R-:W-:Y:S01]  /*58a0*/  FMNMX.FTZ R32, R4, R7, !PT ;  /* 0x0000000704207209 */ /* 0x000fe20007810000 */
[----:B------:R-:W1:Y:S01]  /*58b0*/  MUFU.EX2 R47, R47 ;  /* 0x0000002f002f7308 */ /* 0x000e620000000800 */
[----:B------:R-:W-:Y:S02]  /*58c0*/  F2FP.F16.F32.PACK_AB R152, R35, R152 ;  /* 0x000000982398723e */ /* 0x000fe400000000ff */
[----:B------:R-:W-:Y:S02]  /*58d0*/  FMNMX.FTZ R32, R31, R32, !PT ;  /* 0x000000201f207209 */ /* 0x000fe40007810000 */
[----:B0-----:R-:W-:Y:S02]  /*58e0*/  F2FP.F16.F32.PACK_AB R162, R45, R44 ;  /* 0x0000002c2da2723e */ /* 0x001fe400000000ff */
[----:B------:R-:W-:Y:S01]  /*58f0*/  F2FP.F16.F32.PACK_AB R156, R39, R38 ;  /* 0x00000026279c723e */ /* 0x000fe200000000ff */
[----:B------:R-:W0:Y:S01]  /*5900*/  SHFL.BFLY PT, R7, R32, 0x2, 0x1f ;  /* 0x0c401f0020077f89 */ /* 0x000e2200000e0000 */
[----:B------:R-:W-:-:S02]  /*5910*/  F2FP.F16.F32.PACK_AB R158, R41, R40 ;  /* 0x00000028299e723e */ /* 0x000fc400000000ff */
[----:B------:R-:W-:Y:S02]  /*5920*/  F2FP.F16.F32.PACK_AB R160, R43, R42 ;  /* 0x0000002a2ba0723e */ /* 0x000fe400000000ff */
[----:B-1----:R-:W-:Y:S02]  /*5930*/  F2FP.F16.F32.PACK_AB R164, R47, R46 ;  /* 0x0000002e2fa4723e */ /* 0x002fe400000000ff */
[----:B0-----:R-:W-:-:S05]  /*5940*/  FMNMX.FTZ R33, R32, R7, !PT ;  /* 0x0000000720217209 */ /* 0x001fca0007810000 */
[----:B------:R-:W0:Y:S02]  /*5950*/  SHFL.BFLY PT, R32, R33, 0x1, 0x1f ;  /* 0x0c201f0021207f89 */ /* 0x000e2400000e0000 */
[----:B0-----:R-:W-:Y:S01]  /*5960*/  FMNMX.FTZ R7, R33, R32, !PT ;  /* 0x0000002021077209 */ /* 0x001fe20007810000 */
[--C-:B------:R-:W-:Y:S01]  /*5970*/  FFMA.FTZ R32, R77, UR10, -R34.reuse ;  /* 0x0000000a4d207c23 */ /* 0x100fe20008010822 */
[----:B------:R-:W-:Y:S02]  /*5980*/  FFMA.FTZ R34, R53, UR10, -R34 ;  /* 0x0000000a35227c23 */ /* 0x000fe40008010822 */
[C---:B------:R-:W-:Y:S01]  /*5990*/  FSETP.NEU.FTZ.AND P0, PT, R7.reuse, -INF , PT ;  /* 0xff8000000700780b */ /* 0x040fe20003f1d000 */
[----:B------:R-:W-:Y:S02]  /*59a0*/  FMUL.FTZ R33, R7, UR10 ;  /* 0x0000000a07217c20 */ /* 0x000fe40008410000 */
[----:B------:R-:W-:Y:S03]  /*59b0*/  MUFU.EX2 R32, R32 ;  /* 0x0000002000207308 */ /* 0x000fe60000000800 */
[----:B------:R-:W-:-:S05]  /*59c0*/  FSEL R36, R33, RZ, P0 ;  /* 0x000000ff21247208 */ /* 0x000fca0000000000 */
        /* <DEDUP_REMOVED lines=14> */
[----:B------:R-:W0:Y:S01]  /*5ab0*/  MUFU.EX2 R13, R13 ;  /* 0x0000000d000d7308 */ /* 0x000e220000000800 */
[--C-:B------:R-:W-:Y:S01]  /*5ac0*/  FFMA.FTZ R30, R30, UR10, -R36.reuse ;  /* 0x0000000a1e1e7c23 */ /* 0x100fe20008010824 */
[--C-:B------:R-:W-:Y:S01]  /*5ad0*/  FFMA.FTZ R4, R4, UR10, -R36.reuse ;  /* 0x0000000a04047c23 */ /* 0x100fe20008010824 */
[----:B------:R-:W-:-:S05]  /*5ae0*/  FFMA.FTZ R31, R31, UR10, -R36 ;  /* 0x0000000a1f1f7c23 */ /* 0x000fca0008010824 */
[----:B------:R-:W-:Y:S08]  /*5af0*/  MUFU.EX2 R14, R14 ;  /* 0x0000000e000e7308 */ /* 0x000ff00000000800 */
[----:B------:R-:W1:Y:S01]  /*5b00*/  MUFU.EX2 R15, R15 ;  /* 0x0000000f000f7308 */ /* 0x000e620000000800 */
[----:B0-----:R-:W-:-:S07]  /*5b10*/  F2FP.F16.F32.PACK_AB R153, R13, R12 ;  /* 0x0000000c0d99723e */ /* 0x001fce00000000ff */
[----:B------:R-:W-:Y:S08]  /*5b20*/  MUFU.EX2 R20, R20 ;  /* 0x0000001400147308 */ /* 0x000ff00000000800 */
[----:B------:R0:W3:Y:S01]  /*5b30*/  MUFU.EX2 R33, R34 ;  /* 0x0000002200217308 */ /* 0x0000e20000000800 */
[----:B-1----:R-:W-:-:S07]  /*5b40*/  F2FP.F16.F32.PACK_AB R155, R15, R14 ;  /* 0x0000000e0f9b723e */ /* 0x002fce00000000ff */
[----:B------:R-:W1:Y:S01]  /*5b50*/  MUFU.EX2 R21, R21 ;  /* 0x0000001500157308 */ /* 0x000e620000000800 */
[----:B0-----:R-:W-:Y:S01]  /*5b60*/  FADD.FTZ R34, R154, R49 ;  /* 0x000000319a227221 */ /* 0x001fe20000010000 */
[----:B------:R-:W-:Y:S01]  /*5b70*/  FADD.FTZ R49, R12, R13 ;  /* 0x0000000d0c317221 */ /* 0x000fe20000010000 */
[C---:B------:R-:W-:Y:S02]  /*5b80*/  F2FP.F16.F32.PACK_AB R154, R37.reuse, R154 ;  /* 0x0000009a259a723e */ /* 0x040fe400000000ff */
[----:B------:R-:W-:Y:S01]  /*5b90*/  FADD.FTZ R51, R37, R34 ;  /* 0x0000002225337221 */ /* 0x000fe20000010000 */
[----:B------:R-:W-:Y:S02]  /*5ba0*/  FADD.FTZ R34, R14, R49 ;  /* 0x000000310e227221 */ /* 0x000fe40000010000 */
[----:B------:R-:W0:Y:S01]  /*5bb0*/  MUFU.EX2 R24, R24 ;  /* 0x0000001800187308 */ /* 0x000e220000000800 */
[----:B------:R-:W-:Y:S01]  /*5bc0*/  FADD.FTZ R48, R38, R51 ;  /* 0x0000003326307221 */ /* 0x000fe20000010000 */
[----:B------:R-:W-:Y:S01]  /*5bd0*/  FADD.FTZ R49, R15, R34 ;  /* 0x000000220f317221 */ /* 0x000fe20000010000 */
[----:B---3--:R-:W-:Y:S01]  /*5be0*/  F2FP.F16.F32.PACK_AB R166, R33, R32 ;  /* 0x0000002021a6723e */ /* 0x008fe200000000ff */
[----:B------:R3:W-:Y:S01]  /*5bf0*/  STSM.16.M88.4 [R19+0x26800], R152 ;  /* 0x0268009813007844 */ /* 0x0007e20000000200 */
[----:B------:R-:W-:Y:S01]  /*5c00*/  FADD.FTZ R51, R39, R48 ;  /* 0x0000003027337221 */ /* 0x000fe20000010000 */
[----:B------:R-:W-:-:S02]  /*5c10*/  FADD.FTZ R34, R20, R49 ;  /* 0x0000003114227221 */ /* 0x000fc40000010000 */
[----:B------:R-:W4:Y:S01]  /*5c20*/  MUFU.EX2 R25, R25 ;  /* 0x0000001900197308 */ /* 0x000f220000000800 */
[----:B------:R-:W-:Y:S01]  /*5c30*/  FADD.FTZ R36, R40, R51 ;  /* 0x0000003328247221 */ /* 0x000fe20000010000 */
[C---:B-1----:R-:W-:Y:S01]  /*5c40*/  FADD.FTZ R35, R21.reuse, R34 ;  /* 0x0000002215237221 */ /* 0x042fe20000010000 */
[----:B------:R-:W-:Y:S02]  /*5c50*/  F2FP.F16.F32.PACK_AB R157, R21, R20 ;  /* 0x00000014159d723e */ /* 0x000fe400000000ff */
[----:B------:R-:W-:-:S03]  /*5c60*/  FADD.FTZ R49, R41, R36 ;  /* 0x0000002429317221 */ /* 0x000fc60000010000 */
[----:B------:R-:W1:Y:S01]  /*5c70*/  MUFU.EX2 R26, R26 ;  /* 0x0000001a001a7308 */ /* 0x000e620000000800 */
[----:B0-----:R-:W-:Y:S01]  /*5c80*/  FADD.FTZ R34, R24, R35 ;  /* 0x0000002318227221 */ /* 0x001fe20000010000 */
[----:B------:R-:W-:-:S04]  /*5c90*/  FADD.FTZ R36, R42, R49 ;  /* 0x000000312a247221 */ /* 0x000fc80000010000 */
[----:B------:R-:W-:Y:S02]  /*5ca0*/  FADD.FTZ R37, R43, R36 ;  /* 0x000000242b257221 */ /* 0x000fe40000010000 */
[----:B------:R-:W0:Y:S01]  /*5cb0*/  MUFU.EX2 R27, R27 ;  /* 0x0000001b001b7308 */ /* 0x000e220000000800 */
[C---:B----4-:R-:W-:Y:S01]  /*5cc0*/  FADD.FTZ R35, R25.reuse, R34 ;  /* 0x0000002219237221 */ /* 0x050fe20000010000 */
[----:B------:R-:W-:-:S05]  /*5cd0*/  F2FP.F16.F32.PACK_AB R159, R25, R24 ;  /* 0x00000018199f723e */ /* 0x000fca00000000ff */
[----:B------:R3:W-:Y:S01]  /*5ce0*/  STSM.16.M88.4 [R22], R156 ;  /* 0x0000009c16007844 */ /* 0x0007e20000000200 */
[----:B------:R-:W4:Y:S01]  /*5cf0*/  MUFU.EX2 R28, R28 ;  /* 0x0000001c001c7308 */ /* 0x000f220000000800 */
[----:B-1----:R-:W-:-:S07]  /*5d00*/  FADD.FTZ R12, R26, R35 ;  /* 0x000000231a0c7221 */ /* 0x002fce0000010000 */
[----:B------:R-:W1:Y:S01]  /*5d10*/  MUFU.EX2 R29, R29 ;  /* 0x0000001d001d7308 */ /* 0x000e620000000800 */
[C---:B0-----:R-:W-:Y:S01]  /*5d20*/  FADD.FTZ R13, R27.reuse, R12 ;  /* 0x0000000c1b0d7221 */ /* 0x041fe20000010000 */
[----:B------:R-:W-:Y:S01]  /*5d30*/  FADD.FTZ R12, R44, R37 ;  /* 0x000000252c0c7221 */ /* 0x000fe20000010000 */
[----:B------:R-:W-:-:S03]  /*5d40*/  F2FP.F16.F32.PACK_AB R161, R27, R26 ;  /* 0x0000001a1ba1723e */ /* 0x000fc600000000ff */
[----:B------:R-:W-:Y:S02]  /*5d50*/  FADD.FTZ R45, R45, R12 ;  /* 0x0000000c2d2d7221 */ /* 0x000fe40000010000 */
[----:B------:R-:W-:Y:S01]  /*5d60*/  MUFU.EX2 R5, R5 ;  /* 0x0000000500057308 */ /* 0x000fe20000000800 */
[----:B----4-:R-:W-:Y:S01]  /*5d70*/  FADD.FTZ R14, R28, R13 ;  /* 0x0000000d1c0e7221 */ /* 0x010fe20000010000 */
[----:B------:R-:W-:-:S04]  /*5d80*/  FADD.FTZ R46, R46, R45 ;  /* 0x0000002d2e2e7221 */ /* 0x000fc80000010000 */
[----:B------:R-:W-:Y:S02]  /*5d90*/  FADD.FTZ R47, R47, R46 ;  /* 0x0000002e2f2f7221 */ /* 0x000fe40000010000 */
[----:B------:R-:W0:Y:S01]  /*5da0*/  MUFU.EX2 R30, R30 ;  /* 0x0000001e001e7308 */ /* 0x000e220000000800 */
[C---:B-1----:R-:W-:Y:S01]  /*5db0*/  FADD.FTZ R14, R29.reuse, R14 ;  /* 0x0000000e1d0e7221 */ /* 0x042fe20000010000 */
[----:B------:R-:W-:Y:S01]  /*5dc0*/  F2FP.F16.F32.PACK_AB R163, R29, R28 ;  /* 0x0000001c1da3723e */ /* 0x000fe200000000ff */
[----:B------:R-:W-:-:S04]  /*5dd0*/  FADD.FTZ R32, R32, R47 ;  /* 0x0000002f20207221 */ /* 0x000fc80000010000 */
[----:B------:R3:W-:Y:S01]  /*5de0*/  STSM.16.M88.4 [R184], R160 ;  /* 0x000000a0b8007844 */ /* 0x0007e20000000200 */
[----:B------:R-:W1:Y:S08]  /*5df0*/  MUFU.EX2 R4, R4 ;  /* 0x0000000400047308 */ /* 0x000e700000000800 */
[----:B------:R-:W4:Y:S01]  /*5e00*/  MUFU.EX2 R31, R31 ;  /* 0x0000001f001f7308 */ /* 0x000f220000000800 */
[----:B0-----:R-:W-:Y:S01]  /*5e10*/  F2FP.F16.F32.PACK_AB R165, R30, R5 ;  /* 0x000000051ea5723e */ /* 0x001fe200000000ff */
[----:B------:R-:W-:-:S04]  /*5e20*/  FADD.FTZ R5, R5, R14 ;  /* 0x0000000e05057221 */ /* 0x000fc80000010000 */
[----:B------:R-:W-:-:S04]  /*5e30*/  FADD.FTZ R5, R30, R5 ;  /* 0x000000051e057221 */ /* 0x000fc80000010000 */
[----:B-1----:R-:W-:Y:S01]  /*5e40*/  FADD.FTZ R12, R4, R5 ;  /* 0x00000005040c7221 */ /* 0x002fe20000010000 */
[----:B----4-:R-:W-:Y:S01]  /*5e50*/  F2FP.F16.F32.PACK_AB R167, R31, R4 ;  /* 0x000000041fa7723e */ /* 0x010fe200000000ff */
[----:B------:R-:W-:Y:S02]  /*5e60*/  FADD.FTZ R4, R33, R32 ;  /* 0x0000002021047221 */ /* 0x000fe40000010000 */
[----:B------:R-:W-:Y:S02]  /*5e70*/  FADD.FTZ R5, R31, R12 ;  /* 0x0000000c1f057221 */ /* 0x000fe40000010000 */
[----:B------:R3:W-:Y:S01]  /*5e80*/  STSM.16.M88.4 [R23], R164 ;  /* 0x000000a417007844 */ /* 0x0007e20000000200 */
[----:B------:R-:W-:Y:S05]  /*5e90*/  @!P4 BRA `(.L_x_1718) ;  /* 0x000000000004c947 */ /* 0x000fea0003800000 */
[----:B------:R-:W-:Y:S01]  /*5ea0*/  BPT.TRAP 0x1 ;  /* 0x000000040000795c */ /* 0x000fe20000300000 */
.L_x_1718:
[----:B------:R0:W1:Y:S01]  /*5eb0*/  SYNCS.PHASECHK.TRANS64.TRYWAIT P0, [R8+URZ+0x28c50], R9 ;  /* 0x028c5009080075a7 */ /* 0x000062000800017f */
[----:B------:R-:W-:Y:S05]  /*5ec0*/  @!P4 BRA `(.L_x_1719) ;  /* 0x000000000004c947 */ /* 0x000fea0003800000 */
[----:B------:R-:W-:Y:S01]  /*5ed0*/  BPT.TRAP 0x1 ;  /* 0x000000040000795c */ /* 0x000fe20000300000 */
.L_x_1719:
[----:B-1----:R-:W-:Y:S05]  /*5ee0*/  @P0 BRA `(.L_x_1720) ;  /* 0x0000000000080947 */ /* 0x002fea0003800000 */
[----:B------:R-:W1:Y:S02]  /*5ef0*/  SYNCS.PHASECHK.TRANS64.TRYWAIT P0, [R8+URZ+0x28c50], R9 ;  /* 0x028c5009080075a7 */ /* 0x000e64000800017f */
[----:B-1----:R-:W-:Y:S05]  /*5f00*/  @!P0 BRA `(.L_x_1721) ;  /* 0x000000f800948947 */ /* 0x002fea0003800000 */
.L_x_1720:
[----:B------:R-:W-:Y:S01]  /*5f10*/  ULEA UR11, UR37, UR45, 0xc ;  /* 0x0000002d250b7291 */ /* 0x000fe2000f8e603f */
[----:B------:R-:W-:Y:S01]  /*5f20*/  WARPGROUP.ARRIVE ;  /* 0x00000000000079c5 */ /* 0x000fe20000000000 */
[----:B------:R-:W-:Y:S01]  /*5f30*/  UMOV UR7, 0x40000040 ;  /* 0x4000004000077882 */ /* 0x000fe20000000000 */
[----:B------:R-:W-:Y:S01]  /*5f40*/  UIADD3 UR23, UR44, -UR40, URZ ;  /* 0x800000282c177290 */ /* 0x000fe2000fffe03f */
[----:B012---:R-:W-:Y:S01]  /*5f50*/  @!P5 IADD3 R8, R8, 0x28c60, RZ ;  /* 0x00028c600808d810 */ /* 0x007fe20007ffe0ff */
[----:B------:R-:W-:Y:S02]  /*5f60*/  UIADD3 UR50, UR50, -0x2, URZ ;  /* 0xfffffffe32327890 */ /* 0x000fe4000fffe03f */
[----:B------:R-:W-:Y:S01]  /*5f70*/  UMOV UR6, UR11 ;  /* 0x0000000b00067c82 */ /* 0x000fe20008000000 */
[----:B------:R-:W-:Y:S01]  /*5f80*/  @!P5 PRMT R8, RZ, 0x654, R8 ;  /* 0x00000654ff08d816 */ /* 0x000fe20000000008 */
[----:B------:R-:W-:Y:S01]  /*5f90*/  HGMMA.64x256x16.F32 R24, R152, gdesc[UR4].tnspB, RZ, !UPT, gsb0 ;  /* 0x43e0000498187df0 */ /* 0x000fe2000c0008ff */
        /* <DEDUP_REMOVED lines=18> */
[----:B------:R-:W-:-:S06]  /*60c0*/  ULEA UR7, UR47, UR23, 0x6 ;  /* 0x000000172f077291 */ /* 0x000fcc000f8e303f */
[----:B------:R-:W-:Y:S01]  /*60d0*/  VIADD R10, R10, UR7 ;  /* 0x000000070a0a7c36 */ /* 0x000fe20008000000 */
        /* <DEDUP_REMOVED lines=11> */
[----:B------:R-:W-:Y:S01]  /*6190*/  ISETP.LT.AND P0, PT, RZ, UR7, PT ;  /* 0x00000007ff007c0c */ /* 0x000fe2000bf01270 */
[----:B------:R-:W-:-:S06]  /*61a0*/  UIADD3 UR6, UR7, -0x1, URZ ;  /* 0xffffffff07067890 */ /* 0x000fcc000fffe03f */
[----:B0-----:R-:W-:-:S06]  /*61b0*/  IMAD.U32 R8, RZ, RZ, UR6 ;  /* 0x00000006ff087e24 */ /* 0x001fcc000f8e00ff */
[----:B------:R-:W-:Y:S05]  /*61c0*/  @P0 BRA `(.L_x_1723) ;  /* 0x00000000001c0947 */ /* 0x000fea0003800000 */
[----:B------:R-:W-:Y:S01]  /*61d0*/  ISETP.NE.AND P0, PT, R11, 0x1, PT ;  /* 0x000000010b00780c */ /* 0x000fe20003f05270 */
[----:B------:R-:W-:-:S12]  /*61e0*/  IMAD R9, RZ, RZ, -UR7 ;  /* 0x80000007ff097e24 */ /* 0x000fd8000f8e02ff */
[----:B------:R-:W0:Y:S02]  /*61f0*/  @P0 LDC.64 R12, c[0x0][0x9e8] ;  /* 0x00027a00ff0c0b82 */ /* 0x000e240000000a00 */
[----:B0-----:R-:W-:-:S05]  /*6200*/  @P0 IMAD.HI.U32 R8, R9, R12, RZ ;  /* 0x0000000c09080227 */ /* 0x001fca00078e00ff */
[----:B------:R-:W-:-:S04]  /*6210*/  @P0 SHF.R.U32.HI R9, RZ, R13, R8 ;  /* 0x0000000dff090219 */ /* 0x000fc80000011608 */
[----:B------:R-:W-:Y:S01]  /*6220*/  LOP3.LUT R8, RZ, R9, RZ, 0x33, !PT ;  /* 0x00000009ff087212 */ /* 0x000fe200078e33ff */
[----:B------:R-:W-:Y:S06]  /*6230*/  BRA `(.L_x_1724) ;  /* 0x0000000000107947 */ /* 0x000fec0003800000 */
.L_x_1723:
[----:B------:R-:W-:-:S13]  /*6240*/  ISETP.NE.AND P0, PT, R11, 0x1, PT ;  /* 0x000000010b00780c */ /* 0x000fda0003f05270 */
[----:B------:R-:W0:Y:S02]  /*6250*/  @P0 LDC.64 R12, c[0x0][0x9e8] ;  /* 0x00027a00ff0c0b82 */ /* 0x000e240000000a00 */
[----:B0-----:R-:W-:-:S05]  /*6260*/  @P0 IMAD.HI.U32 R12, R8, R12, RZ ;  /* 0x0000000c080c0227 */ /* 0x001fca00078e00ff */
[----:B------:R-:W-:-:S07]  /*6270*/  @P0 SHF.R.U32.HI R8, RZ, R13, R12 ;  /* 0x0000000dff080219 */ /* 0x000fce000001160c */
.L_x_1724:
[----:B------:R-:W-:-:S05]  /*6280*/  IMAD R11, R8, R11, R11 ;  /* 0x0000000b080b7224 */ /* 0x000fca00078e020b */
[----:B------:R-:W-:-:S07]  /*6290*/  VIMNMX R10, R10, R11, PT ;  /* 0x0000000b0a0a7248 */ /* 0x000fce0003fe0100 */
.L_x_1722:
[----:B------:R-:W-:-:S04]  /*62a0*/  SHF.R.S32.HI R9, RZ, 0x1f, R10 ;  /* 0x0000001fff097819 */ /* 0x000fc8000001140a */
[----:B------:R-:W-:-:S04]  /*62b0*/  LEA.HI R9, R9, R10, RZ, 0x6 ;  /* 0x0000000a09097211 */ /* 0x000fc800078f30ff */
[----:B------:R-:W-:-:S04]  /*62c0*/  SHF.R.S32.HI R9, RZ, 0x6, R9 ;  /* 0x00000006ff097819 */ /* 0x000fc80000011409 */
[----:B------:R-:W-:-:S04]  /*62d0*/  VIMNMX R10, R186, R9, !PT ;  /* 0x00000009ba0a7248 */ /* 0x000fc80007fe0100 */
[----:B------:R-:W-:-:S13]  /*62e0*/  ISETP.LE.AND P0, PT, R10, UR50, PT ;  /* 0x000000320a007c0c */ /* 0x000fda000bf03270 */
[----:B------:R-:W-:Y:S05]  /*62f0*/  @!P0 BRA `(.L_x_1725) ;  /* 0x0000002400c48947 */ /* 0x000fea0003800000 */
[----:B------:R-:W-:Y:S01]  /*6300*/  VIADD R13, R3, UR23 ;  /* 0x00000017030d7c36 */ /* 0x000fe20008000000 */
[----:B------:R-:W-:Y:S01]  /*6310*/  ULDC UR24, c[0x0][0x9e4] ;  /* 0x0002790000187ab9 */ /* 0x000fe20000000800 */
[----:B------:R-:W-:Y:S01]  /*6320*/  ULDC UR21, c[0x0][0x988] ;  /* 0x0002620000157ab9 */ /* 0x000fe20000000800 */
[----:B------:R-:W-:Y:S01]  /*6330*/  ULDC UR25, c[0x0][0x9d8] ;  /* 0x0002760000197ab9 */ /* 0x000fe20000000800 */
[----:B------:R-:W-:Y:S01]  /*6340*/  VIADD R11, R13, 0x8 ;  /* 0x000000080d0b7836 */ /* 0x000fe20000000000 */
[----:B------:R-:W-:-:S04]  /*6350*/  ULDC UR26, c[0x0][0x9e0] ;  /* 0x00027800001a7ab9 */ /* 0x000fc80000000800 */
[----:B------:R-:W-:-:S07]  /*6360*/  LOP3.LUT R9, RZ, R11, RZ, 0x33, !PT ;  /* 0x0000000bff097212 */ /* 0x000fce00078e33ff */
.L_x_1742:
[----:B------:R-:W-:-:S04]  /*6370*/  UIADD3 UR22, UR37, 0x1, URZ ;  /* 0x0000000125167890 */ /* 0x000fc8000fffe03f */
[----:B------:R-:W-:-:S04]  /*6380*/  UISETP.NE.AND UP0, UPT, UR22, 0x2, UPT ;  /* 0x000000021600788c */ /* 0x000fc8000bf05270 */
[----:B------:R-:W-:Y:S02]  /*6390*/  USEL UR6, URZ, 0x1, UP0 ;  /* 0x000000013f067887 */ /* 0x000fe40008000000 */
[----:B------:R-:W-:-:S04]  /*63a0*/  USEL UR22, UR22, URZ, UP0 ;  /* 0x0000003f16167287 */ /* 0x000fc80008000000 */
[----:B------:R-:W-:Y:S01]  /*63b0*/  LOP3.LUT R2, R2, UR6, RZ, 0x3c, !PT ;  /* 0x0000000602027c12 */ /* 0x000fe2000f8e3cff */
[----:B-1----:R-:W-:Y:S07]  /*63c0*/  @!P4 BRA `(.L_x_1726) ;  /* 0x000000000004c947 */ /* 0x002fee0003800000 */
[----:B------:R-:W-:Y:S01]  /*63d0*/  BPT.TRAP 0x1 ;  /* 0x000000040000795c */ /* 0x000fe20000300000 */
.L_x_1726:
[----:B------:R-:W-:Y:S01]  /*63e0*/  ULEA UR27, UR22, UR38, 0x3 ;  /* 0x00000026161b7291 */ /* 0x000fe2000f8e183f */
[----:B0-----:R-:W-:-:S08]  /*63f0*/  SHF.L.U32 R8, R2, 0x1f, RZ ;  /* 0x0000001f02087819 */ /* 0x001fd000000006ff */
[----:B------:R0:W1:Y:S01]  /*6400*/  SYNCS.PHASECHK.TRANS64.TRYWAIT P0, [UR27+0x28c30], R8 ;  /* 0x028c3008ff0075a7 */ /* 0x000062000800015b */
[----:B------:R-:W-:Y:S05]  /*6410*/  @!P4 BRA `(.L_x_1727) ;  /* 0x000000000004c947 */ /* 0x000fea0003800000 */
[----:B------:R-:W-:Y:S01]  /*6420*/  BPT.TRAP 0x1 ;  /* 0x000000040000795c */ /* 0x000fe20000300000 */
.L_x_1727:
[----:B-1----:R-:W-:Y:S05]  /*6430*/  @P0 BRA `(.L_x_1728) ;  /* 0x0000000000080947 */ /* 0x002fea0003800000 */
[----:B------:R-:W1:Y:S02]  /*6440*/  SYNCS.PHASECHK.TRANS64.TRYWAIT P0, [UR27+0x28c30], R8 ;  /* 0x028c3008ff0075a7 */ /* 0x000e64000800015b */
[----:B-1----:R-:W-:Y:S05]  /*6450*/  @!P0 BRA `(.L_x_1729) ;  /* 0x000000f400548947 */ /* 0x002fea0003800000 */
.L_x_1728:
[----:B------:R-:W-:Y:S01]  /*6460*/  R2UR UR18, R0 ;  /* 0x00000000001272ca */ /* 0x000fe200000e0000 */
[----:B---3--:R-:W-:Y:S01]  /*6470*/  WARPGROUP.ARRIVE ;  /* 0x00000000000079c5 */ /* 0x008fe20000000000 */
[----:B------:R-:W-:Y:S01]  /*6480*/  UMOV UR19, 0x40000040 ;  /* 0x4000004000137882 */ /* 0x000fe20000000000 */
[----:B------:R-:W-:Y:S01]  /*6490*/  UMOV UR7, 0x40000040 ;  /* 0x4000004000077882 */ /* 0x000fe20000000000 */
[----:B------:R-:W-:Y:S01]  /*64a0*/  UMOV UR11, 0x40000040 ;  /* 0x40000040000b7882 */ /* 0x000fe20000000000 */
[----:B------:R-:W-:Y:S01]  /*64b0*/  UMOV UR15, 0x40000040 ;  /* 0x40000040000f7882 */ /* 0x000fe20000000000 */
[----:B------:R-:W-:Y:S01]  /*64c0*/  MOV R21, UR27 ;  /* 0x0000001b00157c02 */ /* 0x000fe20008000f00 */
[----:B-1----:R-:W-:-:S04]  /*64d0*/  IMAD.U32 R15, RZ, RZ, UR40 ;  /* 0x00000028ff0f7e24 */ /* 0x002fc8000f8e00ff */
        /* <DEDUP_REMOVED lines=9> */
[----:B------:R-:W-:Y:S01]  /*6570*/  HGMMA.64x64x16.F32 R152, gdesc[UR4], R152, gsb0 ;  /* 0x00e00000049879f0 */ /* 0x000fe20008000898 */
[----:B------:R-:W-:-:S04]  /*6580*/  USHF.L.U32 UR7, UR50, 0x6, URZ ;  /* 0x0000000632077899 */ /* 0x000fc8000800063f */
[----:B------:R-:W-:Y:S01]  /*6590*/  UIADD3 UR6, UR44, 0x1, -UR7 ;  /* 0x000000012c067890 */ /* 0x000fe2000fffe807 */
        /* <DEDUP_REMOVED lines=38> */
[----:B------:R2:W-:Y:S01]  /*6800*/  @!P5 SYNCS.ARRIVE.TRANS64.RED.A1T0 RZ, [R14+URZ], RZ ;  /* 0x000000ff0effd9a7 */ /* 0x0005e2000810043f */
[----:B------:R-:W-:Y:S01]  /*6810*/  FMUL.FTZ R176, R176, UR25 ;  /* 0x00000019b0b07c20 */ /* 0x000fe20008410000 */
[----:B------:R-:W-:-:S05]  /*6820*/  FMUL.FTZ R177, R177, UR25 ;  /* 0x00000019b1b17c20 */ /* 0x000fca0008410000 */
[----:B------:R-:W3:Y:S01]  /*6830*/  MUFU.TANH R194, R194 ;  /* 0x000000c200c27308 */ /* 0x000ee20000002400 */
[----:B--2---:R-:W-:-:S05]  /*6840*/  IADD3 R14, -R16, UR6, -R15 ;  /* 0x00000006100e7c10 */ /* 0x004fca000fffe90f */
[C---:B------:R-:W-:Y:S02]  /*6850*/  VIADD R182, R14.reuse, UR20 ;  /* 0x000000140eb67c36 */ /* 0x040fe40008000000 */
[----:B------:R-:W2:Y:S01]  /*6860*/  MUFU.TANH R12, R12 ;  /* 0x0000000c000c7308 */ /* 0x000ea20000002400 */
[----:B------:R-:W-:-:S07]  /*6870*/  VIADD R178, R14, UR26 ;  /* 0x0000001a0eb27c36 */ /* 0x000fce0008000000 */
[----:B------:R-:W4:Y:S08]  /*6880*/  MUFU.TANH R20, R20 ;  /* 0x0000001400147308 */ /* 0x000f300000002400 */
        /* <DEDUP_REMOVED lines=28> */
[C---:B-----5:R-:W-:Y:S01]  /*6a50*/  IMAD.IADD R176, R3.reuse, 0x1, R178 ;  /* 0x0000000103b07824 */ /* 0x060fe200078e02b2 */
[----:B-1----:R-:W-:Y:S01]  /*6a60*/  IADD3 R177, R3, R182, RZ ;  /* 0x000000b603b17210 */ /* 0x002fe20007ffe0ff */
[----:B--234-:R-:W-:Y:S06]  /*6a70*/  @!P6 BRA `(.L_x_1730) ;  /* 0x00000000005ce947 */ /* 0x01cfec0003800000 */
[----:B------:R-:W-:Y:S01]  /*6a80*/  ISETP.GT.AND P0, PT, R13, -0x1, PT ;  /* 0xffffffff0d00780c */ /* 0x000fe20003f04270 */
[----:B------:R-:W-:-:S12]  /*6a90*/  BSSY B0, `(.L_x_1731) ;  /* 0x0000011000007945 */ /* 0x000fd80003800000 */
[----:B------:R-:W-:Y:S05]  /*6aa0*/  @P0 BRA `(.L_x_1732) ;  /* 0x0000000000240947 */ /* 0x000fea0003800000 */
[----:B------:R-:W-:Y:S02]  /*6ab0*/  IMAD.U32 R179, RZ, RZ, UR24 ;  /* 0x00000018ffb37e24 */ /* 0x000fe4000f8e00ff */
[----:B------:R-:W-:-:S03]  /*6ac0*/  VIADD R175, R3, UR23 ;  /* 0x0000001703af7c36 */ /* 0x000fc60008000000 */
[----:B------:R-:W-:Y:S02]  /*6ad0*/  ISETP.NE.AND P0, PT, R179, 0x1, PT ;  /* 0x00000001b300780c */ /* 0x000fe40003f05270 */
[----:B------:R-:W-:-:S11]  /*6ae0*/  LOP3.LUT R175, RZ, R175, RZ, 0x33, !PT ;  /* 0x000000afffaf7212 */ /* 0x000fd600078e33ff */
[----:B------:R-:W1:Y:S02]  /*6af0*/  @P0 LDC.64 R14, c[0x0][0x9e8] ;  /* 0x00027a00ff0e0b82 */ /* 0x000e640000000a00 */
[----:B-1----:R-:W-:-:S05]  /*6b00*/  @P0 IMAD.HI.U32 R14, R175, R14, RZ ;  /* 0x0000000eaf0e0227 */ /* 0x002fca00078e00ff */
[----:B------:R-:W-:-:S04]  /*6b10*/  @P0 SHF.R.U32.HI R175, RZ, R15, R14 ;  /* 0x0000000fffaf0219 */ /* 0x000fc8000001160e */
[----:B------:R-:W-:Y:S01]  /*6b20*/  LOP3.LUT R14, RZ, R175, RZ, 0x33, !PT ;  /* 0x000000afff0e7212 */ /* 0x000fe200078e33ff */
[----:B------:R-:W-:Y:S06]  /*6b30*/  BRA `(.L_x_1733) ;  /* 0x0000000000187947 */ /* 0x000fec0003800000 */
.L_x_1732:
[----:B------:R-:W-:-:S05]  /*6b40*/  IMAD.U32 R179, RZ, RZ, UR24 ;  /* 0x00000018ffb37e24 */ /* 0x000fca000f8e00ff */
[----:B------:R-:W-:-:S13]  /*6b50*/  ISETP.NE.AND P0, PT, R179, 0x1, PT ;  /* 0x00000001b300780c */ /* 0x000fda0003f05270 */
[----:B------:R-:W1:Y:S02]  /*6b60*/  @P0 LDC.64 R14, c[0x0][0x9e8] ;  /* 0x00027a00ff0e0b82 */ /* 0x000e640000000a00 */
[----:B-1----:R-:W-:-:S04]  /*6b70*/  @P0 IMAD.HI.U32 R170, R13, R14, RZ ;  /* 0x0000000e0daa0227 */ /* 0x002fc800078e00ff */
[----:B------:R-:W-:Y:S01]  /*6b80*/  IMAD.MOV.U32 R14, RZ, RZ, R13 ;  /* 0x000000ffff0e7224 */ /* 0x000fe200078e000d */
[----:B------:R-:W-:-:S07]  /*6b90*/  @P0 SHF.R.U32.HI R14, RZ, R15, R170 ;  /* 0x0000000fff0e0219 */ /* 0x000fce00000116aa */
.L_x_1733:
[----:B------:R-:W-:Y:S05]  /*6ba0*/  BSYNC B0 ;  /* 0x0000000000007941 */ /* 0x000fea0003800000 */
.L_x_1731:
[----:B------:R-:W-:-:S04]  /*6bb0*/  IMAD R15, R14, R179, -UR7 ;  /* 0x800000070e0f7e24 */ /* 0x000fc8000f8e02b3 */
[----:B------:R-:W-:-:S05]  /*6bc0*/  IMAD.IADD R15, R15, 0x1, -R16 ;  /* 0x000000010f0f7824 */ /* 0x000fca00078e0a10 */
[----:B------:R-:W-:Y:S02]  /*6bd0*/  VIADDMNMX R176, R15, R179, R176, PT ;  /* 0x000000b30fb07246 */ /* 0x000fe400038001b0 */
[----:B------:R-:W-:-:S07]  /*6be0*/  VIMNMX R177, R177, R15, !PT ;  /* 0x0000000fb1b17248 */ /* 0x000fce0007fe0100 */
.L_x_1730:
[----:B------:R-:W-:-:S06]  /*6bf0*/  UISETP.GT.AND UP0, UPT, UR50, -0x1, UPT ;  /* 0xffffffff3200788c */ /* 0x000fcc000bf04270 */
[----:B------:R-:W-:-:S04]  /*6c00*/  PLOP3.LUT P0, PT, PT, PT, UP0, 0x80, 0x0 ;  /* 0x000000000000781c */ /* 0x000fc80003f0f008 */
[C---:B------:R-:W-:Y:S02]  /*6c10*/  ISETP.GT.AND P1, PT, R177.reuse, RZ, P0 ;  /* 0x000000ffb100720c */ /* 0x040fe40000724270 */
[C---:B------:R-:W-:Y:S02]  /*6c20*/  ISETP.GT.AND P3, PT, R177.reuse, 0x1, P0 ;  /* 0x00000001b100780c */ /* 0x040fe40000764270 */
        /* <DEDUP_REMOVED lines=8> */
[----:B0-----:R-:W-:Y:S02]  /*6cb0*/  FSEL R195, R195, -INF , !P1 ;  /* 0xff800000c3c37808 */ /* 0x001fe40004800000 */
        /* <DEDUP_REMOVED lines=40> */
[----:B------:R-:W-:Y:S01]  /*6f40*/  ISETP.GT.AND P1, PT, R11, -0x1, PT ;  /* 0xffffffff0b00780c */ /* 0x000fe20003f24270 */
[----:B------:R-:W-:-:S12]  /*6f50*/  BSSY B0, `(.L_x_1735) ;  /* 0x0000010000007945 */ /* 0x000fd80003800000 */
[----:B------:R-:W-:Y:S05]  /*6f60*/  @P1 BRA `(.L_x_1736) ;  /* 0x0000000000201947 */ /* 0x000fea0003800000 */
[----:B------:R-:W-:-:S04]  /*6f70*/  MOV R179, UR24 ;  /* 0x0000001800b37c02 */ /* 0x000fc80008000f00 */
[----:B------:R-:W-:-:S13]  /*6f80*/  ISETP.NE.AND P1, PT, R179, 0x1, PT ;  /* 0x00000001b300780c */ /* 0x000fda0003f25270 */
[----:B------:R-:W0:Y:S02]  /*6f90*/  @P1 LDC.64 R14, c[0x0][0x9e8] ;  /* 0x00027a00ff0e1b82 */ /* 0x000e240000000a00 */
[----:B0-----:R-:W-:-:S04]  /*6fa0*/  @P1 IMAD.HI.U32 R178, R9, R14, RZ ;  /* 0x0000000e09b21227 */ /* 0x001fc800078e00ff */
[----:B------:R-:W-:Y:S01]  /*6fb0*/  IMAD.MOV.U32 R14, RZ, RZ, R9 ;  /* 0x000000ffff0e7224 */ /* 0x000fe200078e0009 */
[----:B------:R-:W-:-:S04]  /*6fc0*/  @P1 SHF.R.U32.HI R14, RZ, R15, R178 ;  /* 0x0000000fff0e1219 */ /* 0x000fc800000116b2 */
[----:B------:R-:W-:Y:S01]  /*6fd0*/  LOP3.LUT R14, RZ, R14, RZ, 0x33, !PT ;  /* 0x0000000eff0e7212 */ /* 0x000fe200078e33ff */
[----:B------:R-:W-:Y:S06]  /*6fe0*/  BRA `(.L_x_1737) ;  /* 0x0000000000187947 */ /* 0x000fec0003800000 */
.L_x_1736:
[----:B------:R-:W-:-:S05]  /*6ff0*/  IMAD.U32 R179, RZ, RZ, UR24 ;  /* 0x00000018ffb37e24 */ /* 0x000fca000f8e00ff */
[----:B------:R-:W-:-:S13]  /*7000*/  ISETP.NE.AND P1, PT, R179, 0x1, PT ;  /* 0x00000001b300780c */ /* 0x000fda0003f25270 */
[----:B------:R-:W0:Y:S02]  /*7010*/  @P1 LDC.64 R14, c[0x0][0x9e8] ;  /* 0x00027a00ff0e1b82 */ /* 0x000e240000000a00 */
[----:B0-----:R-:W-:-:S04]  /*7020*/  @P1 IMAD.HI.U32 R178, R11, R14, RZ ;  /* 0x0000000e0bb21227 */ /* 0x001fc800078e00ff */
[----:B------:R-:W-:Y:S01]  /*7030*/  IMAD.MOV.U32 R14, RZ, RZ, R11 ;  /* 0x000000ffff0e7224 */ /* 0x000fe200078e000b */
[----:B------:R-:W-:-:S07]  /*7040*/  @P1 SHF.R.U32.HI R14, RZ, R15, R178 ;  /* 0x0000000fff0e1219 */ /* 0x000fce00000116b2 */
.L_x_1737:
[----:B------:R-:W-:Y:S05]  /*7050*/  BSYNC B0 ;  /* 0x0000000000007941 */ /* 0x000fea0003800000 */
.L_x_1735:
[----:B------:R-:W-:-:S04]  /*7060*/  IMAD R15, R14, R179, -UR7 ;  /* 0x800000070e0f7e24 */ /* 0x000fc8000f8e02b3 */
[----:B------:R-:W-:-:S05]  /*7070*/  IMAD.IADD R15, R15, 0x1, -R16 ;  /* 0x000000010f0f7824 */ /* 0x000fca00078e0a10 */
[----:B------:R-:W-:Y:S02]  /*7080*/  VIADDMNMX R176, R15, R179, R176, PT ;  /* 0x000000b30fb07246 */ /* 0x000fe400038001b0 */
[----:B------:R-:W-:-:S07]  /*7090*/  VIMNMX R177, R177, R15, !PT ;  /* 0x0000000fb1b17248 */ /* 0x000fce0007fe0100 */
.L_x_1734:
        /* <DEDUP_REMOVED lines=14> */
[----:B------:R-:W-:Y:S02]  /*7180*/  ISETP.GT.AND P3, PT, R177, 0x9, P0 ;  /* 0x00000009b100780c */ /* 0x000fe40000764270 */
[----:B------:R-:W-:Y:S02]  /*7190*/  FMNMX.FTZ R15, R175, R14, !PT ;  /* 0x0000000eaf0f7209 */ /* 0x000fe40007810000 */
[----:B------:R-:W-:Y:S02]  /*71a0*/  FSEL R12, R12, -INF , !P1 ;  /* 0xff8000000c0c7808 */ /* 0x000fe40004800000 */
[----:B------:R-:W-:Y:S02]  /*71b0*/  FMNMX.FTZ R15, R172, R15, !PT ;  /* 0x0000000fac0f7209 */ /* 0x000fe40007810000 */
[----:B------:R-:W-:-:S02]  /*71c0*/  ISETP.LT.OR P2, PT, R176, 0x9, P2 ;  /* 0x00000009b000780c */ /* 0x000fc40001741670 */
[----:B------:R-:W-:Y:S02]  /*71d0*/  FMNMX.FTZ R14, R174, R15, !PT ;  /* 0x0000000fae0e7209 */ /* 0x000fe40007810000 */
[----:B------:R-:W-:Y:S02]  /*71e0*/  ISETP.LT.OR P3, PT, R176, 0xa, P3 ;  /* 0x0000000ab000780c */ /* 0x000fe40001f61670 */
[----:B------:R-:W-:Y:S02]  /*71f0*/  FMNMX.FTZ R14, R171, R14, !PT ;  /* 0x0000000eab0e7209 */ /* 0x000fe40007810000 */
[----:B------:R-:W-:Y:S02]  /*7200*/  FSEL R153, R153, -INF , !P2 ;  /* 0xff80000099997808 */ /* 0x000fe40005000000 */
[----:B------:R-:W-:Y:S02]  /*7210*/  FMNMX.FTZ R14, R173, R14, !PT ;  /* 0x0000000ead0e7209 */ /* 0x000fe40007810000 */
[----:B------:R-:W-:-:S02]  /*7220*/  ISETP.GT.AND P2, PT, R177, 0x10, P0 ;  /* 0x00000010b100780c */ /* 0x000fc40000744270 */
[----:B------:R-:W-:Y:S02]  /*7230*/  FMNMX.FTZ R14, R165, R14, !PT ;  /* 0x0000000ea50e7209 */ /* 0x000fe40007810000 */
[----:B------:R-:W-:Y:S02]  /*7240*/  FSEL R152, R152, -INF , !P3 ;  /* 0xff80000098987808 */ /* 0x000fe40005800000 */
[----:B------:R-:W-:Y:S02]  /*7250*/  FMNMX.FTZ R15, R169, R14, !PT ;  /* 0x0000000ea90f7209 */ /* 0x000fe40007810000 */
[----:B------:R-:W-:Y:S02]  /*7260*/  ISETP.GT.AND P3, PT, R177, 0x11, P0 ;  /* 0x00000011b100780c */ /* 0x000fe40000764270 */
[----:B------:R-:W-:Y:S02]  /*7270*/  FMNMX.FTZ R15, R168, R15, !PT ;  /* 0x0000000fa80f7209 */ /* 0x000fe40007810000 */
[----:B------:R-:W-:-:S02]  /*7280*/  ISETP.LT.OR P2, PT, R176, 0x11, P2 ;  /* 0x00000011b000780c */ /* 0x000fc40001741670 */
[----:B------:R-:W-:Y:S02]  /*7290*/  FMNMX.FTZ R15, R164, R15, !PT ;  /* 0x0000000fa40f7209 */ /* 0x000fe40007810000 */
[----:B------:R-:W-:Y:S02]  /*72a0*/  ISETP.LT.OR P3, PT, R176, 0x12, P3 ;  /* 0x00000012b000780c */ /* 0x000fe40001f61670 */
[----:B------:R-:W-:Y:S01]  /*72b0*/  FSEL R154, R154, -INF , !P2 ;  /* 0xff8000009a9a7808 */ /* 0x000fe20005000000 */
[----:B------:R-:W0:Y:S01]  /*72c0*/  SHFL.BFLY PT, R14, R15, 0x2, 0x1f ;  /* 0x0c401f000f0e7f89 */ /* 0x000e2200000e0000 */
[----:B------:R-:W-:Y:S02]  /*72d0*/  ISETP.GT.AND P1, PT, R177, 0x18, P0 ;  /* 0x00000018b100780c */ /* 0x000fe40000724270 */
[----:B------:R-:W-:Y:S02]  /*72e0*/  FSEL R155, R155, -INF , !P3 ;  /* 0xff8000009b9b7808 */ /* 0x000fe40005800000 */
[----:B------:R-:W-:-:S02]  /*72f0*/  ISETP.GT.AND P3, PT, R177, 0x20, P0 ;  /* 0x00000020b100780c */ /* 0x000fc40000764270 */
[C---:B------:R-:W-:Y:S02]  /*7300*/  ISETP.GT.AND P2, PT, R177.reuse, 0x19, P0 ;  /* 0x00000019b100780c */ /* 0x040fe40000744270 */
[C---:B------:R-:W-:Y:S02]  /*7310*/  ISETP.LT.OR P1, PT, R176.reuse, 0x19, P1 ;  /* 0x00000019b000780c */ /* 0x040fe40000f21670 */
[C---:B------:R-:W-:Y:S02]  /*7320*/  ISETP.LT.OR P3, PT, R176.reuse, 0x21, P3 ;  /* 0x00000021b000780c */ /* 0x040fe40001f61670 */
[----:B------:R-:W-:Y:S02]  /*7330*/  ISETP.LT.OR P2, PT, R176, 0x1a, P2 ;  /* 0x0000001ab000780c */ /* 0x000fe40001741670 */
[----:B------:R-:W-:Y:S02]  /*7340*/  FSEL R156, R156, -INF , !P1 ;  /* 0xff8000009c9c7808 */ /* 0x000fe40004800000 */
[----:B------:R-:W-:-:S02]  /*7350*/  ISETP.GT.AND P1, PT, R177, 0x21, P0 ;  /* 0x00000021b100780c */ /* 0x000fc40000724270 */
[----:B------:R-:W-:Y:S02]  /*7360*/  FSEL R158, R158, -INF , !P3 ;  /* 0xff8000009e9e7808 */ /* 0x000fe40005800000 */
[----:B------:R-:W-:Y:S02]  /*7370*/  FSEL R157, R157, -INF , !P2 ;  /* 0xff8000009d9d7808 */ /* 0x000fe40005000000 */
[----:B------:R-:W-:Y:S02]  /*7380*/  ISETP.GT.AND P2, PT, R177, 0x28, P0 ;  /* 0x00000028b100780c */ /* 0x000fe40000744270 */
[----:B0-----:R-:W-:Y:S02]  /*7390*/  FMNMX.FTZ R178, R15, R14, !PT ;  /* 0x0000000e0fb27209 */ /* 0x001fe40007810000 */
[----:B------:R-:W-:Y:S02]  /*73a0*/  FMNMX.FTZ R15, R12, R7, !PT ;  /* 0x000000070c0f7209 */ /* 0x000fe40007810000 */
[C---:B------:R-:W-:Y:S01]  /*73b0*/  ISETP.LT.OR P1, PT, R176.reuse, 0x22, P1 ;  /* 0x00000022b000780c */ /* 0x040fe20000f21670 */
[----:B------:R-:W0:Y:S01]  /*73c0*/  SHFL.BFLY PT, R179, R178, 0x1, 0x1f ;  /* 0x0c201f00b2b37f89 */ /* 0x000e2200000e0000 */
[----:B------:R-:W-:-:S02]  /*73d0*/  ISETP.LT.OR P2, PT, R176, 0x29, P2 ;  /* 0x00000029b000780c */ /* 0x000fc40001741670 */
[----:B------:R-:W-:Y:S02]  /*73e0*/  FSEL R159, R159, -INF , !P1 ;  /* 0xff8000009f9f7808 */ /* 0x000fe40004800000 */
[C---:B------:R-:W-:Y:S02]  /*73f0*/  ISETP.GT.AND P1, PT, R177.reuse, 0x29, P0 ;  /* 0x00000029b100780c */ /* 0x040fe40000724270 */
[----:B------:R-:W-:Y:S02]  /*7400*/  FSEL R160, R160, -INF , !P2 ;  /* 0xff800000a0a07808 */ /* 0x000fe40005000000 */
[----:B------:R-:W-:Y:S02]  /*7410*/  ISETP.GT.AND P2, PT, R177, 0x30, P0 ;  /* 0x00000030b100780c */ /* 0x000fe40000744270 */
[C---:B------:R-:W-:Y:S02]  /*7420*/  ISETP.LT.OR P1, PT, R176.reuse, 0x2a, P1 ;  /* 0x0000002ab000780c */ /* 0x040fe40000f21670 */
[----:B------:R-:W-:-:S02]  /*7430*/  ISETP.LT.OR P2, PT, R176, 0x31, P2 ;  /* 0x00000031b000780c */ /* 0x000fc40001741670 */
[----:B------:R-:W-:Y:S02]  /*7440*/  FSEL R161, R161, -INF , !P1 ;  /* 0xff800000a1a17808 */ /* 0x000fe40004800000 */
[C---:B------:R-:W-:Y:S02]  /*7450*/  ISETP.GT.AND P1, PT, R177.reuse, 0x31, P0 ;  /* 0x00000031b100780c */ /* 0x040fe40000724270 */
[----:B------:R-:W-:Y:S02]  /*7460*/  FSEL R162, R162, -INF , !P2 ;  /* 0xff800000a2a27808 */ /* 0x000fe40005000000 */
[----:B------:R-:W-:Y:S02]  /*7470*/  ISETP.GT.AND P2, PT, R177, 0x38, P0 ;  /* 0x00000038b100780c */ /* 0x000fe40000744270 */
[----:B------:R-:W-:Y:S02]  /*7480*/  ISETP.LT.OR P1, PT, R176, 0x32, P1 ;  /* 0x00000032b000780c */ /* 0x000fe40000f21670 */
[----:B0-----:R-:W-:-:S02]  /*7490*/  FMNMX.FTZ R14, R178, R179, !PT ;  /* 0x000000b3b20e7209 */ /* 0x001fc40007810000 */
[----:B------:R-:W-:Y:S02]  /*74a0*/  FMNMX.FTZ R178, R20, R15, !PT ;  /* 0x0000000f14b27209 */ /* 0x000fe40007810000 */
[C---:B------:R-:W-:Y:S01]  /*74b0*/  FSETP.NEU.FTZ.AND P3, PT, R14.reuse, -INF , PT ;  /* 0xff8000000e00780b */ /* 0x040fe20003f7d000 */
[----:B------:R-:W-:Y:S01]  /*74c0*/  FMUL.FTZ R179, R14, UR10 ;  /* 0x0000000a0eb37c20 */ /* 0x000fe20008410000 */
[----:B------:R-:W-:Y:S02]  /*74d0*/  FMNMX.FTZ R15, R153, R178, !PT ;  /* 0x000000b2990f7209 */ /* 0x000fe40007810000 */
[----:B------:R-:W-:Y:S02]  /*74e0*/  ISETP.GT.AND P0, PT, R177, 0x39, P0 ;  /* 0x00000039b100780c */ /* 0x000fe40000704270 */
[----:B------:R-:W-:Y:S02]  /*74f0*/  FMNMX.FTZ R15, R152, R15, !PT ;  /* 0x0000000f980f7209 */ /* 0x000fe40007810000 */
[----:B------:R-:W-:-:S02]  /*7500*/  ISETP.LT.OR P2, PT, R176, 0x39, P2 ;  /* 0x00000039b000780c */ /* 0x000fc40001741670 */
[----:B------:R-:W-:Y:S02]  /*7510*/  FMNMX.FTZ R178, R154, R15, !PT ;  /* 0x0000000f9ab27209 */ /* 0x000fe40007810000 */
[----:B------:R-:W-:Y:S02]  /*7520*/  FSEL R163, R163, -INF , !P1 ;  /* 0xff800000a3a37808 */ /* 0x000fe40004800000 */
        /* <DEDUP_REMOVED lines=11> */
[----:B------:R-:W-:Y:S01]  /*75e0*/  FSEL R167, R167, -INF , !P0 ;  /* 0xff800000a7a77808 */ /* 0x000fe20004000000 */
        /* <DEDUP_REMOVED lines=12> */
[----:B------:R-:W-:Y:S01]  /*76b0*/  FFMA.FTZ R173, R168, UR10, -R178 ;  /* 0x0000000aa8ad7c23 */ /* 0x000fe200080108b2 */
[----:B------:R-:W-:-:S03]  /*76c0*/  FMNMX.FTZ R182, R162, R179, !PT ;  /* 0x000000b3a2b67209 */ /* 0x000fc60007810000 */
[----:B------:R-:W-:Y:S01]  /*76d0*/  MUFU.EX2 R177, R177 ;  /* 0x000000b100b17308 */ /* 0x000fe20000000800 */
[----:B------:R-:W-:-:S04]  /*76e0*/  FMNMX.FTZ R179, R163, R182, !PT ;  /* 0x000000b6a3b37209 */ /* 0x000fc80007810000 */
[----:B------:R-:W-:Y:S01]  /*76f0*/  FMNMX.FTZ R182, R166, R179, !PT ;  /* 0x000000b3a6b67209 */ /* 0x000fe20007810000 */
[--C-:B------:R-:W-:Y:S02]  /*7700*/  FFMA.FTZ R179, R197, UR10, -R178.reuse ;  /* 0x0000000ac5b37c23 */ /* 0x100fe400080108b2 */
[----:B------:R-:W-:Y:S01]  /*7710*/  MUFU.EX2 R176, R176 ;  /* 0x000000b000b07308 */ /* 0x000fe20000000800 */
[----:B------:R-:W-:Y:S01]  /*7720*/  FMNMX.FTZ R183, R167, R182, !PT ;  /* 0x000000b6a7b77209 */ /* 0x000fe20007810000 */
[----:B------:R-:W-:-:S04]  /*7730*/  FFMA.FTZ R182, R198, UR10, -R178 ;  /* 0x0000000ac6b67c23 */ /* 0x000fc800080108b2 */
[----:B0-----:R-:W0:Y:S02]  /*7740*/  SHFL.BFLY PT, R194, R183, 0x2, 0x1f ;  /* 0x0c401f00b7c27f89 */ /* 0x001e2400000e0000 */
[----:B------:R-:W-:Y:S08]  /*7750*/  MUFU.EX2 R179, R179 ;  /* 0x000000b300b37308 */ /* 0x000ff00000000800 */
[----:B------:R-:W-:Y:S08]  /*7760*/  MUFU.EX2 R182, R182 ;  /* 0x000000b600b67308 */ /* 0x000ff00000000800 */
[----:B------:R-:W-:Y:S01]  /*7770*/  MUFU.EX2 R170, R170 ;  /* 0x000000aa00aa7308 */ /* 0x000fe20000000800 */
[----:B0-----:R-:W-:Y:S01]  /*7780*/  FMNMX.FTZ R193, R183, R194, !PT ;  /* 0x000000c2b7c17209 */ /* 0x001fe20007810000 */
[----:B------:R-:W-:Y:S01]  /*7790*/  FFMA.FTZ R194, R169, UR10, -R178 ;  /* 0x0000000aa9c27c23 */ /* 0x000fe200080108b2 */
[----:B------:R-:W-:Y:S01]  /*77a0*/  FSEL R183, R14, RZ, P3 ;  /* 0x000000ff0eb77208 */ /* 0x000fe20001800000 */
[----:B------:R-:W-:-:S02]  /*77b0*/  IMAD.MOV R169, RZ, RZ, -R18 ;  /* 0x000000ffffa97224 */ /* 0x000fc400078e0a12 */
[----:B------:R-:W-:Y:S01]  /*77c0*/  FFMA.FTZ R178, R164, UR10, -R178 ;  /* 0x0000000aa4b27c23 */ /* 0x000fe200080108b2 */
[----:B------:R-:W0:Y:S01]  /*77d0*/  SHFL.BFLY PT, R196, R193, 0x1, 0x1f ;  /* 0x0c201f00c1c47f89 */ /* 0x000e2200000e0000 */
[----:B------:R-:W-:Y:S01]  /*77e0*/  MUFU.EX2 R175, R175 ;  /* 0x000000af00af7308 */ /* 0x000fe20000000800 */
[----:B------:R-:W-:Y:S01]  /*77f0*/  FADD.FTZ R183, -R183, R6 ;  /* 0x00000006b7b77221 */ /* 0x000fe20000010100 */
[----:B------:R-:W-:-:S03]  /*7800*/  ISETP.NE.AND P0, PT, R16, R169, PT ;  /* 0x000000a91000720c */ /* 0x000fc60003f05270 */
[----:B------:R-:W-:-:S03]  /*7810*/  FMUL.FTZ R6, R183, UR10 ;  /* 0x0000000ab7067c20 */ /* 0x000fc60008410000 */
[----:B------:R-:W-:Y:S08]  /*7820*/  MUFU.EX2 R172, R172 ;  /* 0x000000ac00ac7308 */ /* 0x000ff00000000800 */
[----:B------:R-:W1:Y:S01]  /*7830*/  MUFU.EX2 R6, R6 ;  /* 0x0000000600067308 */ /* 0x000e620000000800 */
[----:B0-----:R-:W-:-:S07]  /*7840*/  FMNMX.FTZ R168, R193, R196, !PT ;  /* 0x000000c4c1a87209 */ /* 0x001fce0007810000 */
[----:B------:R-:W0:Y:S01]  /*7850*/  MUFU.EX2 R181, R181 ;  /* 0x000000b500b57308 */ /* 0x000e220000000800 */
[----:B------:R-:W-:Y:S02]  /*7860*/  MOV R196, UR37 ;  /* 0x0000002500c47c02 */ /* 0x000fe40008000f00 */
[----:B------:R-:W-:-:S05]  /*7870*/  FSETP.NEU.FTZ.AND P1, PT, R168, -INF , PT ;  /* 0xff800000a800780b */ /* 0x000fca0003f3d000 */
[----:B------:R-:W2:Y:S01]  /*7880*/  MUFU.EX2 R171, R171 ;  /* 0x000000ab00ab7308 */ /* 0x000ea20000000800 */
[----:B-1----:R-:W-:Y:S01]  /*7890*/  FFMA.FTZ R169, R6, R4, R15 ;  /* 0x0000000406a97223 */ /* 0x002fe2000001000f */
[----:B------:R-:W-:Y:S01]  /*78a0*/  FMUL.FTZ R4, R168, UR10 ;  /* 0x0000000aa8047c20 */ /* 0x000fe20008410000 */
[-C--:B------:R-:W-:Y:S01]  /*78b0*/  FMUL.FTZ R24, R24, R6.reuse ;  /* 0x0000000618187220 */ /* 0x080fe20000410000 */
[-C--:B------:R-:W-:Y:S01]  /*78c0*/  FMUL.FTZ R25, R25, R6.reuse ;  /* 0x0000000619197220 */ /* 0x080fe20000410000 */
[----:B------:R-:W-:Y:S01]  /*78d0*/  FADD.FTZ R164, R180, R169 ;  /* 0x000000a9b4a47221 */ /* 0x000fe20000010000 */
[-C--:B------:R-:W-:Y:S01]  /*78e0*/  FMUL.FTZ R28, R28, R6.reuse ;  /* 0x000000061c1c7220 */ /* 0x080fe20000410000 */
[----:B------:R-:W-:Y:S01]  /*78f0*/  FSEL R183, R4, RZ, P1 ;  /* 0x000000ff04b77208 */ /* 0x000fe20000800000 */
[----:B------:R-:W1:Y:S01]  /*7900*/  MUFU.EX2 R174, R174 ;  /* 0x000000ae00ae7308 */ /* 0x000e620000000800 */
[----:B------:R-:W-:Y:S01]  /*7910*/  FADD.FTZ R169, R177, R164 ;  /* 0x000000a4b1a97221 */ /* 0x000fe20000010000 */
[----:B------:R-:W-:Y:S01]  /*7920*/  FSEL R4, R168, RZ, P1 ;  /* 0x000000ffa8047208 */ /* 0x000fe20000800000 */
[----:B------:R-:W-:Y:S01]  /*7930*/  FMUL.FTZ R29, R29, R6 ;  /* 0x000000061d1d7220 */ /* 0x000fe20000410000 */
[----:B------:R-:W-:Y:S01]  /*7940*/  FFMA.FTZ R12, R12, UR10, -R183 ;  /* 0x0000000a0c0c7c23 */ /* 0x000fe200080108b7 */
[----:B------:R-:W-:Y:S01]  /*7950*/  FADD.FTZ R164, R176, R169 ;  /* 0x000000a9b0a47221 */ /* 0x000fe20000010000 */
[----:B------:R-:W-:Y:S01]  /*7960*/  FFMA.FTZ R169, R20, UR10, -R183 ;  /* 0x0000000a14a97c23 */ /* 0x000fe200080108b7 */
[----:B------:R-:W-:Y:S01]  /*7970*/  FADD.FTZ R4, -R4, R7 ;  /* 0x0000000704047221 */ /* 0x000fe20000010100 */
[----:B------:R-:W3:Y:S01]  /*7980*/  MUFU.EX2 R165, R165 ;  /* 0x000000a500a57308 */ /* 0x000ee20000000800 */
[----:B------:R-:W-:Y:S01]  /*7990*/  FADD.FTZ R193, R179, R164 ;  /* 0x000000a4b3c17221 */ /* 0x000fe20000010000 */
[----:B------:R-:W-:-:S02]  /*79a0*/  @!P0 IMAD R164, R196, 0x40, R17 ;  /* 0x00000040c4a48824 */ /* 0x000fc400078e0211 */
[----:B------:R-:W-:Y:S01]  /*79b0*/  FMUL.FTZ R4, R4, UR10 ;  /* 0x0000000a04047c20 */ /* 0x000fe20008410000 */
[----:B------:R-:W-:Y:S01]  /*79c0*/  FFMA.FTZ R198, R157, UR10, -R183 ;  /* 0x0000000a9dc67c23 */ /* 0x000fe200080108b7 */
[----:B------:R-:W-:Y:S01]  /*79d0*/  FADD.FTZ R193, R182, R193 ;  /* 0x000000c1b6c17221 */ /* 0x000fe20000010000 */
[--C-:B------:R-:W-:Y:S01]  /*79e0*/  FFMA.FTZ R153, R153, UR10, -R183.reuse ;  /* 0x0000000a99997c23 */ /* 0x100fe200080108b7 */
[----:B------:R-:W-:Y:S01]  /*79f0*/  @!P0 LEA R20, R164, UR38, 0x2 ;  /* 0x00000026a4148c11 */ /* 0x000fe2000f8e10ff */
[----:B------:R-:W-:Y:S01]  /*7a00*/  FFMA.FTZ R164, R152, UR10, -R183 ;  /* 0x0000000a98a47c23 */ /* 0x000fe200080108b7 */
[----:B------:R-:W-:Y:S01]  /*7a10*/  FADD.FTZ R196, R170, R193 ;  /* 0x000000c1aac47221 */ /* 0x000fe20000010000 */
[----:B------:R-:W4:Y:S01]  /*7a20*/  MUFU.EX2 R194, R194 ;  /* 0x000000c200c27308 */ /* 0x000f220000000800 */
[--C-:B------:R-:W-:Y:S01]  /*7a30*/  FFMA.FTZ R195, R155, UR10, -R183.reuse ;  /* 0x0000000a9bc37c23 */ /* 0x100fe200080108b7 */
[--C-:B------:R-:W-:Y:S01]  /*7a40*/  FFMA.FTZ R193, R154, UR10, -R183.reuse ;  /* 0x0000000a9ac17c23 */ /* 0x100fe200080108b7 */
[----:B------:R-:W-:Y:S01]  /*7a50*/  FADD.FTZ R199, R175, R196 ;  /* 0x000000c4afc77221 */ /* 0x000fe20000010000 */
[----:B------:R-:W-:Y:S01]  /*7a60*/  @!P0 STS [R20+0x28800], R6 ;  /* 0x0288000614008388 */ /* 0x000fe20000000800 */
[--C-:B------:R-:W-:Y:S01]  /*7a70*/  FFMA.FTZ R197, R156, UR10, -R183.reuse ;  /* 0x0000000a9cc57c23 */ /* 0x100fe200080108b7 */
[----:B------:R-:W-:Y:S01]  /*7a80*/  FFMA.FTZ R200, R159, UR10, -R183 ;  /* 0x0000000a9fc87c23 */ /* 0x000fe200080108b7 */
[----:B------:R-:W-:Y:S01]  /*7a90*/  FADD.FTZ R152, R172, R199 ;  /* 0x000000c7ac987221 */ /* 0x000fe20000010000 */
[----:B------:R-:W-:Y:S01]  /*7aa0*/  MUFU.EX2 R12, R12 ;  /* 0x0000000c000c7308 */ /* 0x000fe20000000800 */
[--C-:B------:R-:W-:Y:S01]  /*7ab0*/  FFMA.FTZ R199, R158, UR10, -R183.reuse ;  /* 0x0000000a9ec77c23 */ /* 0x100fe200080108b7 */
[----:B------:R-:W-:Y:S01]  /*7ac0*/  F2FP.F16.F32.PACK_AB R158, R175, R170 ;  /* 0x000000aaaf9e723e */ /* 0x000fe200000000ff */
[----:B0-----:R-:W-:Y:S01]  /*7ad0*/  FADD.FTZ R152, R181, R152 ;  /* 0x00000098b5987221 */ /* 0x001fe20000010000 */
[--C-:B------:R-:W-:Y:S01]  /*7ae0*/  FFMA.FTZ R202, R161, UR10, -R183.reuse ;  /* 0x0000000aa1ca7c23 */ /* 0x100fe200080108b7 */
[--C-:B------:R-:W-:Y:S01]  /*7af0*/  FFMA.FTZ R201, R160, UR10, -R183.reuse ;  /* 0x0000000aa0c97c23 */ /* 0x100fe200080108b7 */
[--C-:B------:R-:W-:Y:S01]  /*7b00*/  FFMA.FTZ R204, R163, UR10, -R183.reuse ;  /* 0x0000000aa3cc7c23 */ /* 0x100fe200080108b7 */
[----:B--2---:R-:W-:Y:S01]  /*7b10*/  FADD.FTZ R157, R171, R152 ;  /* 0x00000098ab9d7221 */ /* 0x004fe20000010000 */
[----:B------:R1:W0:Y:S01]  /*7b20*/  MUFU.EX2 R7, R4 ;  /* 0x0000000400077308 */ /* 0x0002220000000800 */
[--C-:B------:R-:W-:Y:S01]  /*7b30*/  FFMA.FTZ R203, R162, UR10, -R183.reuse ;  /* 0x0000000aa2cb7c23 */ /* 0x100fe200080108b7 */
[--C-:B------:R-:W-:Y:S01]  /*7b40*/  FFMA.FTZ R205, R166, UR10, -R183.reuse ;  /* 0x0000000aa6cd7c23 */ /* 0x100fe200080108b7 */
[----:B------:R-:W-:Y:S01]  /*7b50*/  FFMA.FTZ R183, R167, UR10, -R183 ;  /* 0x0000000aa7b77c23 */ /* 0x000fe200080108b7 */
[----:B------:R-:W-:Y:S01]  /*7b60*/  F2FP.F16.F32.PACK_AB R160, R181, R172 ;  /* 0x000000acb5a0723e */ /* 0x000fe200000000ff */
        /* <DEDUP_REMOVED lines=8> */
[----:B---3--:R-:W-:Y:S01]  /*7bf0*/  FADD.FTZ R157, R165, R4 ;  /* 0x00000004a59d7221 */ /* 0x008fe20000010000 */
[-C--:B------:R-:W-:Y:S01]  /*7c00*/  FMUL.FTZ R44, R44, R6.reuse ;  /* 0x000000062c2c7220 */ /* 0x080fe20000410000 */
[-C--:B------:R-:W-:Y:S01]  /*7c10*/  FMUL.FTZ R45, R45, R6.reuse ;  /* 0x000000062d2d7220 */ /* 0x080fe20000410000 */
[----:B------:R-:W1:Y:S01]  /*7c20*/  MUFU.EX2 R155, R153 ;  /* 0x00000099009b7308 */ /* 0x000e620000000800 */
[----:B----4-:R-:W-:Y:S01]  /*7c30*/  FADD.FTZ R4, R194, R157 ;  /* 0x0000009dc2047221 */ /* 0x010fe20000010000 */
[----:B0-----:R-:W-:Y:S01]  /*7c40*/  FFMA.FTZ R170, R7, R5, R12 ;  /* 0x0000000507aa7223 */ /* 0x001fe2000001000c */
[----:B------:R0:W-:Y:S01]  /*7c50*/  @!P0 STS [R20+0x28820], R7 ;  /* 0x0288200714008388 */ /* 0x0001e20000000800 */
[-C--:B------:R-:W-:Y:S01]  /*7c60*/  FMUL.FTZ R48, R48, R6.reuse ;  /* 0x0000000630307220 */ /* 0x080fe20000410000 */
[-C--:B------:R-:W-:Y:S01]  /*7c70*/  FMUL.FTZ R49, R49, R6.reuse ;  /* 0x0000000631317220 */ /* 0x080fe20000410000 */
[-C--:B------:R-:W-:Y:S01]  /*7c80*/  FMUL.FTZ R52, R52, R6.reuse ;  /* 0x0000000634347220 */ /* 0x080fe20000410000 */
[-C--:B------:R-:W-:Y:S01]  /*7c90*/  FMUL.FTZ R53, R53, R6.reuse ;  /* 0x0000000635357220 */ /* 0x080fe20000410000 */
[----:B------:R3:W4:Y:S01]  /*7ca0*/  MUFU.EX2 R196, R164 ;  /* 0x000000a400c47308 */ /* 0x0007220000000800 */
        /* <DEDUP_REMOVED lines=9> */
[----:B---3--:R-:W-:Y:S01]  /*7d40*/  F2FP.F16.F32.PACK_AB R164, R194, R165 ;  /* 0x000000a5c2a4723e */ /* 0x008fe200000000ff */
[-C--:B------:R-:W-:Y:S01]  /*7d50*/  FMUL.FTZ R68, R68, R6.reuse ;  /* 0x0000000644447220 */ /* 0x080fe20000410000 */
[-C--:B------:R-:W-:Y:S01]  /*7d60*/  FMUL.FTZ R69, R69, R6.reuse ;  /* 0x0000000645457220 */ /* 0x080fe20000410000 */
[-C--:B------:R-:W-:Y:S01]  /*7d70*/  FMUL.FTZ R72, R72, R6.reuse ;  /* 0x0000000648487220 */ /* 0x080fe20000410000 */
[-C--:B------:R-:W-:Y:S01]  /*7d80*/  FMUL.FTZ R73, R73, R6.reuse ;  /* 0x0000000649497220 */ /* 0x080fe20000410000 */
[-C--:B------:R-:W-:Y:S01]  /*7d90*/  FMUL.FTZ R76, R76, R6.reuse ;  /* 0x000000064c4c7220 */ /* 0x080fe20000410000 */
[----:B0-----:R-:W0:Y:S01]  /*7da0*/  MUFU.EX2 R20, R195 ;  /* 0x000000c300147308 */ /* 0x001e220000000800 */
[----:B----4-:R-:W-:Y:S01]  /*7db0*/  FADD.FTZ R170, R196, R5 ;  /* 0x00000005c4aa7221 */ /* 0x010fe20000010000 */
        /* <DEDUP_REMOVED lines=48> */
[----:B------:R-:W-:Y:S01]  /*80c0*/  FMUL.FTZ R149, R149, R6 ;  /* 0x0000000695957220 */ /* 0x000fe20000410000 */
[----:B------:R-:W-:Y:S01]  /*80d0*/  F2FP.F16.F32.PACK_AB R152, R180, R15 ;  /* 0x0000000fb498723e */ /* 0x000fe200000000ff */
[----:B------:R-:W-:Y:S01]  /*80e0*/  FMUL.FTZ R26, R26, R7 ;  /* 0x000000071a1a7220 */ /* 0x000fe20000410000 */
[----:B------:R-:W-:Y:S01]  /*80f0*/  F2FP.F16.F32.PACK_AB R154, R176, R177 ;  /* 0x000000b1b09a723e */ /* 0x000fe200000000ff */
[----:B------:R-:W-:Y:S01]  /*8100*/  FMUL.FTZ R27, R27, R7 ;  /* 0x000000071b1b7220 */ /* 0x000fe20000410000 */
[----:B------:R-:W-:Y:S01]  /*8110*/  F2FP.F16.F32.PACK_AB R153, R169, R12 ;  /* 0x0000000ca999723e */ /* 0x000fe200000000ff */
[----:B------:R-:W1:Y:S01]  /*8120*/  MUFU.EX2 R165, R203 ;  /* 0x000000cb00a57308 */ /* 0x000e620000000800 */
[----:B--2---:R-:W-:Y:S01]  /*8130*/  FADD.FTZ R5, R163, R170 ;  /* 0x000000aaa3057221 */ /* 0x004fe20000010000 */
[----:B------:R-:W-:Y:S01]  /*8140*/  F2FP.F16.F32.PACK_AB R155, R196, R155 ;  /* 0x0000009bc49b723e */ /* 0x000fe200000000ff */
[----:B------:R-:W-:Y:S01]  /*8150*/  BAR.SYNC.DEFER_BLOCKING 0xf, 0x100 ;  /* 0x03c4000000007b1d */ /* 0x000fe20000010000 */
[----:B------:R-:W-:Y:S01]  /*8160*/  F2FP.F16.F32.PACK_AB R156, R182, R179 ;  /* 0x000000b3b69c723e */ /* 0x000fe200000000ff */
[----:B------:R-:W-:Y:S01]  /*8170*/  FMUL.FTZ R30, R30, R7 ;  /* 0x000000071e1e7220 */ /* 0x000fe20000410000 */
[----:B------:R-:W-:Y:S01]  /*8180*/  F2FP.F16.F32.PACK_AB R157, R20, R157 ;  /* 0x0000009d149d723e */ /* 0x000fe200000000ff */
[----:B------:R-:W-:Y:S01]  /*8190*/  FMUL.FTZ R31, R31, R7 ;  /* 0x000000071f1f7220 */ /* 0x000fe20000410000 */
[----:B------:R-:W-:Y:S01]  /*81a0*/  F2FP.F16.F32.PACK_AB R159, R198, R159 ;  /* 0x0000009fc69f723e */ /* 0x000fe200000000ff */
[----:B------:R-:W2:Y:S01]  /*81b0*/  MUFU.EX2 R204, R204 ;  /* 0x000000cc00cc7308 */ /* 0x000ea20000000800 */
[----:B0-----:R-:W-:Y:S01]  /*81c0*/  FADD.FTZ R172, R202, R5 ;  /* 0x00000005caac7221 */ /* 0x001fe20000010000 */
[----:B------:R-:W-:Y:S01]  /*81d0*/  F2FP.F16.F32.PACK_AB R162, R174, R171 ;  /* 0x000000abaea2723e */ /* 0x000fe200000000ff */
[----:B------:R-:W-:Y:S01]  /*81e0*/  FMUL.FTZ R34, R34, R7 ;  /* 0x0000000722227220 */ /* 0x000fe20000410000 */
[----:B------:R-:W-:Y:S01]  /*81f0*/  F2FP.F16.F32.PACK_AB R161, R200, R161 ;  /* 0x000000a1c8a1723e */ /* 0x000fe200000000ff */
[----:B------:R-:W-:Y:S01]  /*8200*/  FMUL.FTZ R35, R35, R7 ;  /* 0x0000000723237220 */ /* 0x000fe20000410000 */
[----:B------:R-:W-:Y:S01]  /*8210*/  F2FP.F16.F32.PACK_AB R163, R202, R163 ;  /* 0x000000a3caa3723e */ /* 0x000fe200000000ff */
        /* <DEDUP_REMOVED lines=10> */
[C---:B--2---:R-:W-:Y:S01]  /*82c0*/  FADD.FTZ R6, R204.reuse, R5 ;  /* 0x00000005cc067221 */ /* 0x044fe20000010000 */
[----:B------:R-:W-:Y:S01]  /*82d0*/  F2FP.F16.F32.PACK_AB R165, R204, R165 ;  /* 0x000000a5cca5723e */ /* 0x000fe200000000ff */
[----:B------:R2:W-:Y:S01]  /*82e0*/  STSM.16.M88.4 [R19+0x26800], R152 ;  /* 0x0268009813007844 */ /* 0x0005e20000000200 */
[-C--:B------:R-:W-:Y:S01]  /*82f0*/  FMUL.FTZ R51, R51, R7.reuse ;  /* 0x0000000733337220 */ /* 0x080fe20000410000 */
[-C--:B------:R-:W-:Y:S01]  /*8300*/  FMUL.FTZ R54, R54, R7.reuse ;  /* 0x0000000736367220 */ /* 0x080fe20000410000 */
[-C--:B------:R-:W-:Y:S01]  /*8310*/  FMUL.FTZ R55, R55, R7.reuse ;  /* 0x0000000737377220 */ /* 0x080fe20000410000 */
[----:B------:R2:W-:Y:S01]  /*8320*/  STSM.16.M88.4 [R22], R156 ;  /* 0x0000009c16007844 */ /* 0x0005e20000000200 */
[----:B------:R-:W3:Y:S01]  /*8330*/  MUFU.EX2 R178, R178 ;  /* 0x000000b200b27308 */ /* 0x000ee20000000800 */
[----:B0-----:R-:W-:Y:S01]  /*8340*/  FADD.FTZ R5, R167, R6 ;  /* 0x00000006a7057221 */ /* 0x001fe20000010000 */
[-C--:B------:R-:W-:Y:S01]  /*8350*/  FMUL.FTZ R58, R58, R7.reuse ;  /* 0x000000073a3a7220 */ /* 0x080fe20000410000 */
[----:B------:R2:W-:Y:S01]  /*8360*/  STSM.16.M88.4 [R184], R160 ;  /* 0x000000a0b8007844 */ /* 0x0005e20000000200 */
        /* <DEDUP_REMOVED lines=12> */
[----:B------:R-:W-:Y:S01]  /*8430*/  FMUL.FTZ R79, R79, R7 ;  /* 0x000000074f4f7220 */ /* 0x000fe20000410000 */
[C---:B---3--:R-:W-:Y:S01]  /*8440*/  F2FP.F16.F32.PACK_AB R166, R178.reuse, R173 ;  /* 0x000000adb2a6723e */ /* 0x048fe200000000ff */
[----:B------:R-:W-:Y:S01]  /*8450*/  FADD.FTZ R4, R178, R15 ;  /* 0x0000000fb2047221 */ /* 0x000fe20000010000 */
[-C--:B------:R-:W-:Y:S01]  /*8460*/  FMUL.FTZ R82, R82, R7.reuse ;  /* 0x0000000752527220 */ /* 0x080fe20000410000 */
[-C--:B------:R-:W-:Y:S01]  /*8470*/  FMUL.FTZ R83, R83, R7.reuse ;  /* 0x0000000753537220 */ /* 0x080fe20000410000 */
[-C--:B------:R-:W-:Y:S01]  /*8480*/  FMUL.FTZ R86, R86, R7.reuse ;  /* 0x0000000756567220 */ /* 0x080fe20000410000 */
[-C--:B------:R-:W-:Y:S01]  /*8490*/  FMUL.FTZ R87, R87, R7.reuse ;  /* 0x0000000757577220 */ /* 0x080fe20000410000 */
[-C--:B------:R-:W-:Y:S01]  /*84a0*/  FMUL.FTZ R90, R90, R7.reuse ;  /* 0x000000075a5a7220 */ /* 0x080fe20000410000 */
[----:B------:R-:W-:Y:S01]  /*84b0*/  FMUL.FTZ R91, R91, R7 ;  /* 0x000000075b5b7220 */ /* 0x000fe20000410000 */
[C---:B0-----:R-:W-:Y:S01]  /*84c0*/  F2FP.F16.F32.PACK_AB R167, R170.reuse, R167 ;  /* 0x000000a7aaa7723e */ /* 0x041fe200000000ff */
[----:B------:R-:W-:Y:S01]  /*84d0*/  FADD.FTZ R5, R170, R5 ;  /* 0x00000005aa057221 */ /* 0x000fe20000010000 */
[-C--:B------:R-:W-:Y:S01]  /*84e0*/  FMUL.FTZ R94, R94, R7.reuse ;  /* 0x000000075e5e7220 */ /* 0x080fe20000410000 */
[-C--:B------:R-:W-:Y:S01]  /*84f0*/  FMUL.FTZ R95, R95, R7.reuse ;  /* 0x000000075f5f7220 */ /* 0x080fe20000410000 */
[-C--:B------:R-:W-:Y:S01]  /*8500*/  FMUL.FTZ R98, R98, R7.reuse ;  /* 0x0000000762627220 */ /* 0x080fe20000410000 */
[----:B------:R2:W-:Y:S01]  /*8510*/  STSM.16.M88.4 [R23], R164 ;  /* 0x000000a417007844 */ /* 0x0005e20000000200 */
        /* <DEDUP_REMOVED lines=27> */
[----:B--2---:R-:W-:Y:S06]  /*86d0*/  @!P4 BRA `(.L_x_1738) ;  /* 0x000000000004c947 */ /* 0x004fec0003800000 */
[----:B------:R-:W-:Y:S01]  /*86e0*/  BPT.TRAP 0x1 ;  /* 0x000000040000795c */ /* 0x000fe20000300000 */
.L_x_1738:
[----:B------:R0:W1:Y:S01]  /*86f0*/  SYNCS.PHASECHK.TRANS64.TRYWAIT P0, [UR27+0x28c50], R8 ;  /* 0x028c5008ff0075a7 */ /* 0x000062000800015b */
[----:B------:R-:W-:Y:S05]  /*8700*/  @!P4 BRA `(.L_x_1739) ;  /* 0x000000000004c947 */ /* 0x000fea0003800000 */
[----:B------:R-:W-:Y:S01]  /*8710*/  BPT.TRAP 0x1 ;  /* 0x000000040000795c */ /* 0x000fe20000300000 */
.L_x_1739:
[----:B-1----:R-:W-:Y:S05]  /*8720*/  @P0 BRA `(.L_x_1740) ;  /* 0x0000000000080947 */ /* 0x002fea0003800000 */
[----:B------:R-:W1:Y:S02]  /*8730*/  SYNCS.PHASECHK.TRANS64.TRYWAIT P0, [UR27+0x28c50], R8 ;  /* 0x028c5008ff0075a7 */ /* 0x000e64000800015b */
[----:B-1----:R-:W-:Y:S05]  /*8740*/  @!P0 BRA `(.L_x_1741) ;  /* 0x000000d000b08947 */ /* 0x002fea0003800000 */
.L_x_1740:
[----:B------:R-:W-:Y:S01]  /*8750*/  ULEA UR11, UR22, UR45, 0xc ;  /* 0x0000002d160b7291 */ /* 0x000fe2000f8e603f */
[----:B------:R-:W-:Y:S01]  /*8760*/  WARPGROUP.ARRIVE ;  /* 0x00000000000079c5 */ /* 0x000fe20000000000 */
[----:B------:R-:W-:Y:S01]  /*8770*/  UMOV UR7, 0x40000040 ;  /* 0x4000004000077882 */ /* 0x000fe20000000000 */
[----:B------:R-:W-:Y:S01]  /*8780*/  ISETP.LT.AND P0, PT, R10, UR50, PT ;  /* 0x000000320a007c0c */ /* 0x000fe2000bf01270 */
[----:B-1----:R-:W-:Y:S01]  /*8790*/  @!P5 VIADD R21, R21, 0x28c60 ;  /* 0x00028c601515d836 */ /* 0x002fe20000000000 */
[----:B------:R-:W-:Y:S01]  /*87a0*/  UIADD3 UR50, UR50, -0x1, URZ ;  /* 0xffffffff32327890 */ /* 0x000fe2000fffe03f */
[----:B------:R-:W-:Y:S01]  /*87b0*/  IMAD.MOV.U32 R7, RZ, RZ, R168 ;  /* 0x000000ffff077224 */ /* 0x000fe200078e00a8 */
[----:B------:R-:W-:Y:S01]  /*87c0*/  UMOV UR6, UR11 ;  /* 0x0000000b00067c82 */ /* 0x000fe20008000000 */
[----:B------:R-:W-:Y:S01]  /*87d0*/  UMOV UR37, UR22 ;  /* 0x0000001600257c82 */ /* 0x000fe20008000000 */
        /* <DEDUP_REMOVED lines=32> */
[----:B------:R-:W-:Y:S01]  /*89e0*/  IMAD.MOV.U32 R7, RZ, RZ, R168 ;  /* 0x000000ffff077224 */ /* 0x000fe200078e00a8 */
[----:B------:R-:W-:Y:S01]  /*89f0*/  MOV R6, R14 ;  /* 0x0000000e00067202 */ /* 0x000fe20000000f00 */
[----:B------:R-:W-:-:S06]  /*8a00*/  UMOV UR37, UR22 ;  /* 0x0000001600257c82 */ /* 0x000fcc0008000000 */
.L_x_1725:
[----:B------:R-:W2:Y:S01]  /*8a10*/  LDC R12, c[0x0][0x9e4] ;  /* 0x00027900ff0c7b82 */ /* 0x000ea20000000800 */
[----:B------:R-:W-:Y:S01]  /*8a20*/  UIADD3 UR6, UR44, 0x40, -UR40 ;  /* 0x000000402c067890 */ /* 0x000fe2000fffe828 */
[----:B------:R-:W-:-:S03]  /*8a30*/  ULDC UR7, c[0x0][0x9dc] ;  /* 0x0002770000077ab9 */ /* 0x000fc60000000800 */
[----:B------:R-:W-:-:S04]  /*8a40*/  ULEA UR6, UR47, UR6, 0x6 ;  /* 0x000000062f067291 */ /* 0x000fc8000f8e303f */
[----:B------:R-:W-:-:S06]  /*8a50*/  UIADD3 UR7, UR6, -UR7, URZ ;  /* 0x8000000706077290 */ /* 0x000fcc000fffe03f */
[----:B0-----:R-:W-:Y:S01]  /*8a60*/  IMAD.U32 R8, RZ, RZ, UR7 ;  /* 0x00000007ff087e24 */ /* 0x001fe2000f8e00ff */
[----:B--2---:R-:W-:-:S13]  /*8a70*/  ISETP.GE.AND P6, PT, R12, 0x1, PT ;  /* 0x000000010c00780c */ /* 0x004fda0003fc6270 */
[----:B------:R-:W-:Y:S05]  /*8a80*/  @!P6 BRA `(.L_x_1743) ;  /* 0x000000000040e947 */ /* 0x000fea0003800000 */
[----:B------:R-:W-:-:S05]  /*8a90*/  IMAD.U32 R9, RZ, RZ, UR6 ;  /* 0x00000006ff097e24 */ /* 0x000fca000f8e00ff */
        /* <DEDUP_REMOVED lines=9> */
.L_x_1744:
[----:B------:R-:W-:-:S13]  /*8b30*/  ISETP.NE.AND P0, PT, R12, 0x1, PT ;  /* 0x000000010c00780c */ /* 0x000fda0003f05270 */
[----:B------:R-:W0:Y:S02]  /*8b40*/  @P0 LDC.64 R10, c[0x0][0x9e8] ;  /* 0x00027a00ff0a0b82 */ /* 0x000e240000000a00 */
[----:B0-----:R-:W-:-:S05]  /*8b50*/  @P0 IMAD.HI.U32 R10, R9, R10, RZ ;  /* 0x0000000a090a0227 */ /* 0x001fca00078e00ff */
[----:B------:R-:W-:-:S07]  /*8b60*/  @P0 SHF.R.U32.HI R9, RZ, R11, R10 ;  /* 0x0000000bff090219 */ /* 0x000fce000001160a */
.L_x_1745:
[----:B------:R-:W-:-:S05]  /*8b70*/  IMAD R9, R9, R12, RZ ;  /* 0x0000000c09097224 */ /* 0x000fca00078e02ff */
[----:B------:R-:W-:-:S07]  /*8b80*/  VIMNMX R8, R8, R9, !PT ;  /* 0x0000000908087248 */ /* 0x000fce0007fe0100 */
.L_x_1743:
[----:B------:R-:W-:-:S05]  /*8b90*/  VIADD R8, R8, 0x3f ;  /* 0x0000003f08087836 */ /* 0x000fca0000000000 */
[----:B------:R-:W-:-:S04]  /*8ba0*/  SHF.R.S32.HI R9, RZ, 0x1f, R8 ;  /* 0x0000001fff097819 */ /* 0x000fc80000011408 */
[----:B------:R-:W-:-:S04]  /*8bb0*/  LEA.HI R9, R9, R8, RZ, 0x6 ;  /* 0x0000000809097211 */ /* 0x000fc800078f30ff */
[----:B------:R-:W-:-:S04]  /*8bc0*/  SHF.R.S32.HI R9, RZ, 0x6, R9 ;  /* 0x00000006ff097819 */ /* 0x000fc80000011409 */
[----:B------:R-:W-:-:S04]  /*8bd0*/  VIMNMX R8, R186, R9, !PT ;  /* 0x00000009ba087248 */ /* 0x000fc80007fe0100 */
[----:B------:R-:W-:-:S13]  /*8be0*/  ISETP.LE.AND P0, PT, R8, UR50, PT ;  /* 0x0000003208007c0c */ /* 0x000fda000bf03270 */
[----:B------:R-:W-:Y:S05]  /*8bf0*/  @!P0 BRA `(.L_x_1746) ;  /* 0x0000001c00308947 */ /* 0x000fea0003800000 */
[----:B------:R-:W-:Y:S01]  /*8c00*/  IMAD.MOV.U32 R10, RZ, RZ, R7 ;  /* 0x000000ffff0a7224 */ /* 0x000fe200078e0007 */
[----:B------:R-:W-:Y:S01]  /*8c10*/  UMOV UR22, UR37 ;  /* 0x0000002500167c82 */ /* 0x000fe20008000000 */
[----:B------:R-:W-:Y:S01]  /*8c20*/  IMAD.MOV.U32 R15, RZ, RZ, R6 ;  /* 0x000000ffff0f7224 */ /* 0x000fe200078e0006 */
[----:B------:R-:W-:Y:S01]  /*8c30*/  ULDC UR21, c[0x0][0x988] ;  /* 0x0002620000157ab9 */ /* 0x000fe20000000800 */
[----:B------:R-:W-:-:S05]  /*8c40*/  ULDC UR23, c[0x0][0x9d8] ;  /* 0x0002760000177ab9 */ /* 0x000fca0000000800 */
.L_x_1755:
[----:B------:R-:W-:Y:S01]  /*8c50*/  UIADD3 UR37, UR22, 0x1, URZ ;  /* 0x0000000116257890 */ /* 0x000fe2000fffe03f */
[----:B------:R-:W-:Y:S01]  /*8c60*/  MOV R7, UR50 ;  /* 0x0000003200077c02 */ /* 0x000fe20008000f00 */
[----:B------:R-:W-:Y:S02]  /*8c70*/  UIADD3 UR50, UR50, -0x1, URZ ;  /* 0xffffffff32327890 */ /* 0x000fe4000fffe03f */
[----:B------:R-:W-:Y:S01]  /*8c80*/  UISETP.NE.AND UP0, UPT, UR37, 0x2, UPT ;  /* 0x000000022500788c */ /* 0x000fe2000bf05270 */
[----:B------:R-:W-:-:S03]  /*8c90*/  ISETP.GT.AND P0, PT, R7, R8, PT ;  /* 0x000000080700720c */ /* 0x000fc60003f04270 */
[----:B------:R-:W-:Y:S02]  /*8ca0*/  USEL UR6, URZ, 0x1, UP0 ;  /* 0x000000013f067887 */ /* 0x000fe40008000000 */
[----:B------:R-:W-:-:S04]  /*8cb0*/  USEL UR37, UR37, URZ, UP0 ;  /* 0x0000003f25257287 */ /* 0x000fc80008000000 */
[----:B------:R-:W-:Y:S01]  /*8cc0*/  LOP3.LUT R2, R2, UR6, RZ, 0x3c, !PT ;  /* 0x0000000602027c12 */ /* 0x000fe2000f8e3cff */
[----:B012---:R-:W-:Y:S07]  /*8cd0*/  @!P4 BRA `(.L_x_1747) ;  /* 0x000000000004c947 */ /* 0x007fee0003800000 */
[----:B------:R-:W-:Y:S01]  /*8ce0*/  BPT.TRAP 0x1 ;  /* 0x000000040000795c */ /* 0x000fe20000300000 */
.L_x_1747:
[----:B------:R-:W-:Y:S01]  /*8cf0*/  ULEA UR24, UR37, UR38, 0x3 ;  /* 0x0000002625187291 */ /* 0x000fe2000f8e183f */
[----:B------:R-:W-:-:S08]  /*8d00*/  SHF.L.U32 R9, R2, 0x1f, RZ ;  /* 0x0000001f02097819 */ /* 0x000fd000000006ff */
[----:B------:R0:W2:Y:S01]  /*8d10*/  SYNCS.PHASECHK.TRANS64.TRYWAIT P1, [UR24+0x28c30], R9 ;  /* 0x028c3009ff0075a7 */ /* 0x0000a20008020158 */
[----:B------:R-:W-:Y:S05]  /*8d20*/  @!P4 BRA `(.L_x_1748) ;  /* 0x000000000004c947 */ /* 0x000fea0003800000 */
[----:B------:R-:W-:Y:S01]  /*8d30*/  BPT.TRAP 0x1 ;  /* 0x000000040000795c */ /* 0x000fe20000300000 */
.L_x_1748:
[----:B--2---:R-:W-:Y:S05]  /*8d40*/  @P1 BRA `(.L_x_1749) ;  /* 0x0000000000081947 */ /* 0x004fea0003800000 */
[----:B------:R-:W2:Y:S02]  /*8d50*/  SYNCS.PHASECHK.TRANS64.TRYWAIT P1, [UR24+0x28c30], R9 ;  /* 0x028c3009ff0075a7 */ /* 0x000ea40008020158 */
[----:B--2---:R-:W-:Y:S05]  /*8d60*/  @!P1 BRA `(.L_x_1750) ;  /* 0x000000cc003c9947 */ /* 0x004fea0003800000 */
.L_x_1749:
[----:B------:R-:W-:Y:S01]  /*8d70*/  R2UR UR18, R0 ;  /* 0x00000000001272ca */ /* 0x000fe200000e0000 */
[----:B---3--:R-:W-:Y:S01]  /*8d80*/  WARPGROUP.ARRIVE ;  /* 0x00000000000079c5 */ /* 0x008fe20000000000 */
        /* <DEDUP_REMOVED lines=21> */
[----:B------:R-:W-:Y:S01]  /*8ee0*/  FMUL.FTZ R7, R153, UR23 ;  /* 0x0000001799077c20 */ /* 0x000fe20008410000 */
[----:B-1----:R-:W-:Y:S01]  /*8ef0*/  FMUL.FTZ R21, R156, UR23 ;  /* 0x000000179c157c20 */ /* 0x002fe20008410000 */
        /* <DEDUP_REMOVED lines=20> */
[----:B--2---:R-:W-:Y:S01]  /*9040*/  FMNMX.FTZ R6, R20, R15, !PT ;  /* 0x0000000f14067209 */ /* 0x004fe20007810000 */
[----:B------:R-:W-:Y:S01]  /*9050*/  FMUL.FTZ R163, R163, UR23 ;  /* 0x00000017a3a37c20 */ /* 0x000fe20008410000 */
[----:B------:R-:W-:Y:S01]  /*9060*/  FMUL.FTZ R166, R166, UR23 ;  /* 0x00000017a6a67c20 */ /* 0x000fe20008410000 */
[----:B------:R-:W-:Y:S01]  /*9070*/  FMUL.FTZ R167, R167, UR23 ;  /* 0x00000017a7a77c20 */ /* 0x000fe20008410000 */
[----:B------:R-:W-:Y:S01]  /*9080*/  FMUL.FTZ R172, R178, UR23 ;  /* 0x00000017b2ac7c20 */ /* 0x000fe20008410000 */
[----:B------:R-:W-:-:S02]  /*9090*/  FMUL.FTZ R176, R183, UR23 ;  /* 0x00000017b7b07c20 */ /* 0x000fc40008410000 */
[----:B------:R-:W2:Y:S01]  /*90a0*/  MUFU.TANH R152, R152 ;  /* 0x0000009800987308 */ /* 0x000ea20000002400 */
[----:B-1----:R-:W-:-:S07]  /*90b0*/  FMNMX.FTZ R6, R7, R6, !PT ;  /* 0x0000000607067209 */ /* 0x002fce0007810000 */
[----:B------:R-:W1:Y:S01]  /*90c0*/  MUFU.TANH R153, R153 ;  /* 0x0000009900997308 */ /* 0x000e620000002400 */
[----:B---3--:R-:W-:-:S07]  /*90d0*/  FMNMX.FTZ R165, R21, R6, !PT ;  /* 0x0000000615a57209 */ /* 0x008fce0007810000 */
[----:B------:R-:W3:Y:S01]  /*90e0*/  MUFU.TANH R154, R154 ;  /* 0x0000009a009a7308 */ /* 0x000ee20000002400 */
[----:B--2---:R-:W-:-:S07]  /*90f0*/  FMNMX.FTZ R6, R152, R165, !PT ;  /* 0x000000a598067209 */ /* 0x004fce0007810000 */
[----:B------:R-:W2:Y:S01]  /*9100*/  MUFU.TANH R155, R155 ;  /* 0x0000009b009b7308 */ /* 0x000ea20000002400 */
[----:B-1----:R-:W-:-:S07]  /*9110*/  FMNMX.FTZ R165, R153, R6, !PT ;  /* 0x0000000699a57209 */ /* 0x002fce0007810000 */
[----:B------:R-:W1:Y:S01]  /*9120*/  MUFU.TANH R156, R156 ;  /* 0x0000009c009c7308 */ /* 0x000e620000002400 */
[----:B---3--:R-:W-:Y:S01]  /*9130*/  FMNMX.FTZ R6, R154, R165, !PT ;  /* 0x000000a59a067209 */ /* 0x008fe20007810000 */
[----:B------:R-:W-:-:S06]  /*9140*/  FMUL.FTZ R165, R180, UR23 ;  /* 0x00000017b4a57c20 */ /* 0x000fcc0008410000 */
[----:B------:R-:W3:Y:S01]  /*9150*/  MUFU.TANH R157, R157 ;  /* 0x0000009d009d7308 */ /* 0x000ee20000002400 */
[----:B--2---:R-:W-:-:S07]  /*9160*/  FMNMX.FTZ R169, R155, R6, !PT ;  /* 0x000000069ba97209 */ /* 0x004fce0007810000 */
        /* <DEDUP_REMOVED lines=17> */
[----:B--2---:R-:W-:Y:S01]  /*9280*/  FMNMX.FTZ R6, R168, R169, !PT ;  /* 0x000000a9a8067209 */ /* 0x004fe20007810000 */
[----:B------:R-:W-:Y:S01]  /*9290*/  FMUL.FTZ R169, R170, UR23 ;  /* 0x00000017aaa97c20 */ /* 0x000fe20008410000 */
[----:B------:R-:W-:Y:S01]  /*92a0*/  FMUL.FTZ R170, R171, UR23 ;  /* 0x00000017abaa7c20 */ /* 0x000fe20008410000 */
[----:B------:R-:W-:Y:S01]  /*92b0*/  FMUL.FTZ R171, R174, UR23 ;  /* 0x00000017aeab7c20 */ /* 0x000fe20008410000 */
[----:B------:R-:W-:Y:S01]  /*92c0*/  FMUL.FTZ R174, R175, UR23 ;  /* 0x00000017afae7c20 */ /* 0x000fe20008410000 */
[----:B------:R-:W2:Y:S02]  /*92d0*/  SHFL.BFLY PT, R173, R6, 0x2, 0x1f ;  /* 0x0c401f0006ad7f89 */ /* 0x000ea400000e0000 */
[----:B------:R-:W4:Y:S01]  /*92e0*/  MUFU.TANH R13, R13 ;  /* 0x0000000d000d7308 */ /* 0x000f220000002400 */
[----:B-1----:R-:W-:-:S07]  /*92f0*/  FMNMX.FTZ R175, R11, R10, !PT ;  /* 0x0000000a0baf7209 */ /* 0x002fce0007810000 */
[----:B------:R-:W1:Y:S08]  /*9300*/  MUFU.TANH R14, R14 ;  /* 0x0000000e000e7308 */ /* 0x000e700000002400 */
[----:B------:R-:W5:Y:S01]  /*9310*/  MUFU.TANH R162, R162 ;  /* 0x000000a200a27308 */ /* 0x000f620000002400 */
[----:B--2---:R-:W-:Y:S01]  /*9320*/  FMNMX.FTZ R180, R6, R173, !PT ;  /* 0x000000ad06b47209 */ /* 0x004fe20007810000 */
[----:B------:R-:W-:-:S06]  /*9330*/  FMUL.FTZ R173, R179, UR23 ;  /* 0x00000017b3ad7c20 */ /* 0x000fcc0008410000 */
[----:B------:R-:W2:Y:S01]  /*9340*/  MUFU.TANH R163, R163 ;  /* 0x000000a300a37308 */ /* 0x000ea20000002400 */
[----:B---3--:R-:W-:Y:S01]  /*9350*/  FMNMX.FTZ R6, R12, R175, !PT ;  /* 0x000000af0c067209 */ /* 0x008fe20007810000 */
[----:B------:R-:W-:Y:S01]  /*9360*/  FMUL.FTZ R175, R182, UR23 ;  /* 0x00000017b6af7c20 */ /* 0x000fe20008410000 */
[----:B------:R-:W3:Y:S02]  /*9370*/  SHFL.BFLY PT, R181, R180, 0x1, 0x1f ;  /* 0x0c201f00b4b57f89 */ /* 0x000ee400000e0000 */
[----:B----4-:R-:W-:-:S03]  /*9380*/  FMNMX.FTZ R177, R13, R6, !PT ;  /* 0x000000060db17209 */ /* 0x010fc60007810000 */
[----:B------:R-:W4:Y:S01]  /*9390*/  MUFU.TANH R166, R166 ;  /* 0x000000a600a67308 */ /* 0x000f220000002400 */
[----:B-1----:R-:W-:-:S04]  /*93a0*/  FMNMX.FTZ R177, R14, R177, !PT ;  /* 0x000000b10eb17209 */ /* 0x002fc80007810000 */
[----:B-----5:R-:W-:-:S03]  /*93b0*/  FMNMX.FTZ R178, R162, R177, !PT ;  /* 0x000000b1a2b27209 */ /* 0x020fc60007810000 */
[----:B------:R-:W1:Y:S01]  /*93c0*/  MUFU.TANH R167, R167 ;  /* 0x000000a700a77308 */ /* 0x000e620000002400 */
[----:B--2---:R-:W-:-:S07]  /*93d0*/  FMNMX.FTZ R177, R163, R178, !PT ;  /* 0x000000b2a3b17209 */ /* 0x004fce0007810000 */
[----:B------:R-:W2:Y:S01]  /*93e0*/  MUFU.TANH R169, R169 ;  /* 0x000000a900a97308 */ /* 0x000ea20000002400 */
[----:B----4-:R-:W-:Y:S02]  /*93f0*/  FMNMX.FTZ R178, R166, R177, !PT ;  /* 0x000000b1a6b27209 */ /* 0x010fe40007810000 */
[----:B---3--:R-:W-:Y:S01]  /*9400*/  FMNMX.FTZ R6, R180, R181, !PT ;  /* 0x000000b5b4067209 */ /* 0x008fe20007810000 */
[----:B------:R-:W-:-:S04]  /*9410*/  IMAD.MOV R181, RZ, RZ, -R18 ;  /* 0x000000ffffb57224 */ /* 0x000fc800078e0a12 */
[----:B------:R-:W3:Y:S01]  /*9420*/  MUFU.TANH R170, R170 ;  /* 0x000000aa00aa7308 */ /* 0x000ee20000002400 */
[----:B-1----:R-:W-:Y:S01]  /*9430*/  FMNMX.FTZ R178, R167, R178, !PT ;  /* 0x000000b2a7b27209 */ /* 0x002fe20007810000 */
[C---:B------:R-:W-:Y:S01]  /*9440*/  FMUL.FTZ R179, R6.reuse, UR10 ;  /* 0x0000000a06b37c20 */ /* 0x040fe20008410000 */
[----:B------:R-:W-:Y:S01]  /*9450*/  FADD.FTZ R15, -R6, R15 ;  /* 0x0000000f060f7221 */ /* 0x000fe20000010100 */
[----:B------:R-:W-:Y:S02]  /*9460*/  ISETP.NE.AND P1, PT, R16, R181, PT ;  /* 0x000000b51000720c */ /* 0x000fe40003f25270 */
[--C-:B------:R-:W-:Y:S01]  /*9470*/  FFMA.FTZ R180, R7, UR10, -R179.reuse ;  /* 0x0000000a07b47c23 */ /* 0x100fe200080108b3 */
[----:B------:R-:W-:Y:S01]  /*9480*/  FMUL.FTZ R15, R15, UR10 ;  /* 0x0000000a0f0f7c20 */ /* 0x000fe20008410000 */
        /* <DEDUP_REMOVED lines=17> */
[----:B-1----:R-:W-:Y:S01]  /*95a0*/  FMNMX.FTZ R177, R171, R178, !PT ;  /* 0x000000b2abb17209 */ /* 0x002fe20007810000 */
[----:B------:R-:W-:-:S06]  /*95b0*/  FFMA.FTZ R168, R168, UR10, -R179 ;  /* 0x0000000aa8a87c23 */ /* 0x000fcc00080108b3 */
[----:B------:R-:W1:Y:S01]  /*95c0*/  MUFU.TANH R173, R173 ;  /* 0x000000ad00ad7308 */ /* 0x000e620000002400 */
[----:B--2---:R-:W-:-:S07]  /*95d0*/  FMNMX.FTZ R7, R174, R177, !PT ;  /* 0x000000b1ae077209 */ /* 0x004fce0007810000 */
[----:B------:R-:W2:Y:S01]  /*95e0*/  MUFU.TANH R175, R175 ;  /* 0x000000af00af7308 */ /* 0x000ea20000002400 */
[----:B---3--:R-:W-:-:S07]  /*95f0*/  FMNMX.FTZ R178, R172, R7, !PT ;  /* 0x00000007acb27209 */ /* 0x008fce0007810000 */
[----:B------:R-:W3:Y:S01]  /*9600*/  MUFU.TANH R176, R176 ;  /* 0x000000b000b07308 */ /* 0x000ee20000002400 */
[----:B-1----:R-:W-:-:S07]  /*9610*/  FMNMX.FTZ R178, R173, R178, !PT ;  /* 0x000000b2adb27209 */ /* 0x002fce0007810000 */
[----:B------:R-:W1:Y:S01]  /*9620*/  MUFU.EX2 R15, R15 ;  /* 0x0000000f000f7308 */ /* 0x000e620000000800 */
[----:B--2---:R-:W-:Y:S01]  /*9630*/  FMNMX.FTZ R7, R175, R178, !PT ;  /* 0x000000b2af077209 */ /* 0x004fe20007810000 */
[----:B------:R-:W-:-:S06]  /*9640*/  FFMA.FTZ R178, R152, UR10, -R179 ;  /* 0x0000000a98b27c23 */ /* 0x000fcc00080108b3 */
[----:B------:R-:W2:Y:S01]  /*9650*/  MUFU.EX2 R20, R20 ;  /* 0x0000001400147308 */ /* 0x000ea20000000800 */
[----:B---3--:R-:W-:-:S05]  /*9660*/  FMNMX.FTZ R7, R176, R7, !PT ;  /* 0x00000007b0077209 */ /* 0x008fca0007810000 */
[----:B------:R-:W3:Y:S02]  /*9670*/  SHFL.BFLY PT, R152, R7, 0x2, 0x1f ;  /* 0x0c401f0007987f89 */ /* 0x000ee400000e0000 */
[----:B------:R4:W5:Y:S01]  /*9680*/  MUFU.EX2 R177, R180 ;  /* 0x000000b400b17308 */ /* 0x0009620000000800 */
[-C--:B-1----:R-:W-:Y:S01]  /*9690*/  FMUL.FTZ R24, R24, R15.reuse ;  /* 0x0000000f18187220 */ /* 0x082fe20000410000 */
[-C--:B------:R-:W-:Y:S01]  /*96a0*/  FMUL.FTZ R25, R25, R15.reuse ;  /* 0x0000000f19197220 */ /* 0x080fe20000410000 */
[-C--:B------:R-:W-:Y:S01]  /*96b0*/  FMUL.FTZ R28, R28, R15.reuse ;  /* 0x0000000f1c1c7220 */ /* 0x080fe20000410000 */
[-C--:B------:R-:W-:Y:S01]  /*96c0*/  FMUL.FTZ R29, R29, R15.reuse ;  /* 0x0000000f1d1d7220 */ /* 0x080fe20000410000 */
[-C--:B------:R-:W-:Y:S01]  /*96d0*/  FMUL.FTZ R32, R32, R15.reuse ;  /* 0x0000000f20207220 */ /* 0x080fe20000410000 */
[-C--:B------:R-:W-:Y:S01]  /*96e0*/  FMUL.FTZ R33, R33, R15.reuse ;  /* 0x0000000f21217220 */ /* 0x080fe20000410000 */
[----:B------:R-:W-:Y:S01]  /*96f0*/  FMUL.FTZ R36, R36, R15 ;  /* 0x0000000f24247220 */ /* 0x000fe20000410000 */
[----:B------:R-:W-:Y:S01]  /*9700*/  MUFU.EX2 R21, R21 ;  /* 0x0000001500157308 */ /* 0x000fe20000000800 */
[----:B----4-:R-:W-:Y:S01]  /*9710*/  FFMA.FTZ R180, R154, UR10, -R179 ;  /* 0x0000000a9ab47c23 */ /* 0x010fe200080108b3 */
[----:B--2---:R-:W-:Y:S01]  /*9720*/  FFMA.FTZ R4, R15, R4, R20 ;  /* 0x000000040f047223 */ /* 0x004fe20000010014 */
[----:B------:R-:W-:-:S02]  /*9730*/  IMAD.U32 R154, RZ, RZ, UR22 ;  /* 0x00000016ff9a7e24 */ /* 0x000fc4000f8e00ff */
[-C--:B------:R-:W-:Y:S01]  /*9740*/  FMUL.FTZ R37, R37, R15.reuse ;  /* 0x0000000f25257220 */ /* 0x080fe20000410000 */
[-C--:B------:R-:W-:Y:S01]  /*9750*/  FMUL.FTZ R40, R40, R15.reuse ;  /* 0x0000000f28287220 */ /* 0x080fe20000410000 */
[-C--:B------:R-:W-:Y:S01]  /*9760*/  FMUL.FTZ R41, R41, R15.reuse ;  /* 0x0000000f29297220 */ /* 0x080fe20000410000 */
[----:B------:R-:W-:Y:S01]  /*9770*/  @!P1 IMAD R154, R154, 0x40, R17 ;  /* 0x000000409a9a9824 */ /* 0x000fe200078e0211 */
[----:B------:R-:W-:Y:S01]  /*9780*/  MUFU.EX2 R178, R178 ;  /* 0x000000b200b27308 */ /* 0x000fe20000000800 */
[----:B-----5:R-:W-:Y:S01]  /*9790*/  FADD.FTZ R4, R177, R4 ;  /* 0x00000004b1047221 */ /* 0x020fe20000010000 */
[-C--:B------:R-:W-:Y:S01]  /*97a0*/  FMUL.FTZ R44, R44, R15.reuse ;  /* 0x0000000f2c2c7220 */ /* 0x080fe20000410000 */
[-C--:B------:R-:W-:Y:S01]  /*97b0*/  FMUL.FTZ R45, R45, R15.reuse ;  /* 0x0000000f2d2d7220 */ /* 0x080fe20000410000 */
[----:B------:R-:W-:Y:S01]  /*97c0*/  @!P1 LEA R154, R154, UR38, 0x2 ;  /* 0x000000269a9a9c11 */ /* 0x000fe2000f8e10ff */
[-C--:B------:R-:W-:Y:S01]  /*97d0*/  FMUL.FTZ R48, R48, R15.reuse ;  /* 0x0000000f30307220 */ /* 0x080fe20000410000 */
[----:B---3--:R-:W-:Y:S01]  /*97e0*/  FMNMX.FTZ R152, R7, R152, !PT ;  /* 0x0000009807987209 */ /* 0x008fe20007810000 */
        /* <DEDUP_REMOVED lines=42> */
[--C-:B------:R-:W-:Y:S01]  /*9a90*/  FFMA.FTZ R202, R170, UR10, -R156.reuse ;  /* 0x0000000aaaca7c23 */ /* 0x100fe2000801089c */
[----:B------:R-:W1:Y:S01]  /*9aa0*/  MUFU.EX2 R10, R10 ;  /* 0x0000000a000a7308 */ /* 0x000e620000000800 */
[----:B------:R-:W-:Y:S01]  /*9ab0*/  FFMA.FTZ R179, R162, UR10, -R156 ;  /* 0x0000000aa2b37c23 */ /* 0x000fe2000801089c */
[----:B------:R-:W-:-:S02]  /*9ac0*/  IMAD.U32 R170, RZ, RZ, UR24 ;  /* 0x00000018ffaa7e24 */ /* 0x000fc4000f8e00ff */
[--C-:B------:R-:W-:Y:S01]  /*9ad0*/  FFMA.FTZ R198, R163, UR10, -R156.reuse ;  /* 0x0000000aa3c67c23 */ /* 0x100fe2000801089c */
[--C-:B------:R-:W-:Y:S01]  /*9ae0*/  FFMA.FTZ R200, R167, UR10, -R156.reuse ;  /* 0x0000000aa7c87c23 */ /* 0x100fe2000801089c */
[--C-:B------:R-:W-:Y:S01]  /*9af0*/  FFMA.FTZ R173, R173, UR10, -R156.reuse ;  /* 0x0000000aadad7c23 */ /* 0x100fe2000801089c */
[----:B------:R-:W-:Y:S02]  /*9b00*/  @!P5 VIADD R152, R170, 0x28c40 ;  /* 0x00028c40aa98d836 */ /* 0x000fe40000000000 */
[--C-:B------:R-:W-:Y:S01]  /*9b10*/  FFMA.FTZ R167, R169, UR10, -R156.reuse ;  /* 0x0000000aa9a77c23 */ /* 0x100fe2000801089c */
[----:B------:R-:W2:Y:S01]  /*9b20*/  MUFU.EX2 R11, R11 ;  /* 0x0000000b000b7308 */ /* 0x000ea20000000800 */
[--C-:B------:R-:W-:Y:S01]  /*9b30*/  FFMA.FTZ R169, R171, UR10, -R156.reuse ;  /* 0x0000000aaba97c23 */ /* 0x100fe2000801089c */
[--C-:B------:R-:W-:Y:S01]  /*9b40*/  FFMA.FTZ R163, R166, UR10, -R156.reuse ;  /* 0x0000000aa6a37c23 */ /* 0x100fe2000801089c */
[----:B------:R-:W-:Y:S01]  /*9b50*/  FFMA.FTZ R171, R172, UR10, -R156 ;  /* 0x0000000aacab7c23 */ /* 0x000fe2000801089c */
[----:B------:R-:W-:Y:S01]  /*9b60*/  @!P5 PRMT R152, RZ, 0x654, R152 ;  /* 0x00000654ff98d816 */ /* 0x000fe20000000098 */
[--C-:B------:R-:W-:Y:S01]  /*9b70*/  FFMA.FTZ R174, R174, UR10, -R156.reuse ;  /* 0x0000000aaeae7c23 */ /* 0x100fe2000801089c */
[--C-:B------:R-:W-:Y:S01]  /*9b80*/  FFMA.FTZ R175, R175, UR10, -R156.reuse ;  /* 0x0000000aafaf7c23 */ /* 0x100fe2000801089c */
[----:B------:R-:W-:Y:S01]  /*9b90*/  FFMA.FTZ R176, R176, UR10, -R156 ;  /* 0x0000000ab0b07c23 */ /* 0x000fe2000801089c */
[----:B------:R-:W3:Y:S01]  /*9ba0*/  MUFU.EX2 R12, R12 ;  /* 0x0000000c000c7308 */ /* 0x000ee20000000800 */
[----:B------:R4:W-:Y:S01]  /*9bb0*/  @!P5 SYNCS.ARRIVE.TRANS64.RED.A1T0 RZ, [R152+URZ], RZ ;  /* 0x000000ff98ffd9a7 */ /* 0x0009e2000810043f */
[----:B------:R-:W-:Y:S01]  /*9bc0*/  @!P1 STS [R154+0x28800], R15 ;  /* 0x0288000f9a009388 */ /* 0x000fe20000000800 */
[-C--:B------:R-:W-:Y:S01]  /*9bd0*/  FMUL.FTZ R105, R105, R15.reuse ;  /* 0x0000000f69697220 */ /* 0x080fe20000410000 */
[-C--:B------:R-:W-:Y:S01]  /*9be0*/  FMUL.FTZ R108, R108, R15.reuse ;  /* 0x0000000f6c6c7220 */ /* 0x080fe20000410000 */
[-C--:B------:R-:W-:Y:S01]  /*9bf0*/  FMUL.FTZ R109, R109, R15.reuse ;  /* 0x0000000f6d6d7220 */ /* 0x080fe20000410000 */
[----:B-1----:R1:W-:Y:S01]  /*9c00*/  @!P1 STS [R154+0x28820], R10 ;  /* 0x0288200a9a009388 */ /* 0x0023e20000000800 */
[----:B------:R-:W-:Y:S01]  /*9c10*/  FMUL.FTZ R112, R112, R15 ;  /* 0x0000000f70707220 */ /* 0x000fe20000410000 */
[----:B------:R-:W5:Y:S01]  /*9c20*/  MUFU.EX2 R13, R13 ;  /* 0x0000000d000d7308 */ /* 0x000f620000000800 */
[----:B--2---:R-:W-:Y:S01]  /*9c30*/  FFMA.FTZ R5, R10, R5, R11 ;  /* 0x000000050a057223 */ /* 0x004fe2000001000b */
        /* <DEDUP_REMOVED lines=20> */
[----:B------:R-:W-:Y:S01]  /*9d80*/  FMUL.FTZ R149, R149, R15 ;  /* 0x0000000f95957220 */ /* 0x000fe20000410000 */
[----:B------:R-:W-:Y:S01]  /*9d90*/  F2FP.F16.F32.PACK_AB R156, R180, R153 ;  /* 0x00000099b49c723e */ /* 0x000fe200000000ff */
[----:B------:R4:W-:Y:S01]  /*9da0*/  MUFU.EX2 R172, R173 ;  /* 0x000000ad00ac7308 */ /* 0x0009e20000000800 */
[----:B------:R-:W-:Y:S01]  /*9db0*/  F2FP.F16.F32.PACK_AB R158, R182, R155 ;  /* 0x0000009bb69e723e */ /* 0x000fe200000000ff */
[-C--:B------:R-:W-:Y:S01]  /*9dc0*/  FMUL.FTZ R26, R26, R10.reuse ;  /* 0x0000000a1a1a7220 */ /* 0x080fe20000410000 */
[----:B-1----:R-:W-:Y:S01]  /*9dd0*/  F2FP.F16.F32.PACK_AB R154, R178, R21 ;  /* 0x00000015b29a723e */ /* 0x002fe200000000ff */
[-C--:B------:R-:W-:Y:S01]  /*9de0*/  FMUL.FTZ R27, R27, R10.reuse ;  /* 0x0000000a1b1b7220 */ /* 0x080fe20000410000 */
[-C--:B------:R-:W-:Y:S01]  /*9df0*/  FMUL.FTZ R30, R30, R10.reuse ;  /* 0x0000000a1e1e7220 */ /* 0x080fe20000410000 */
[-C--:B------:R-:W-:Y:S01]  /*9e00*/  FMUL.FTZ R31, R31, R10.reuse ;  /* 0x0000000a1f1f7220 */ /* 0x080fe20000410000 */
[-C--:B------:R-:W-:Y:S01]  /*9e10*/  FMUL.FTZ R34, R34, R10.reuse ;  /* 0x0000000a22227220 */ /* 0x080fe20000410000 */
[----:B------:R-:W1:Y:S01]  /*9e20*/  MUFU.EX2 R198, R198 ;  /* 0x000000c600c67308 */ /* 0x000e620000000800 */
[----:B----4-:R-:W-:Y:S01]  /*9e30*/  FADD.FTZ R173, R21, R4 ;  /* 0x0000000415ad7221 */ /* 0x010fe20000010000 */
[----:B---3--:R-:W-:Y:S01]  /*9e40*/  FADD.FTZ R4, R12, R5 ;  /* 0x000000050c047221 */ /* 0x008fe20000010000 */
[-C--:B------:R-:W-:Y:S01]  /*9e50*/  FMUL.FTZ R35, R35, R10.reuse ;  /* 0x0000000a23237220 */ /* 0x080fe20000410000 */
[-C--:B------:R-:W-:Y:S01]  /*9e60*/  FMUL.FTZ R38, R38, R10.reuse ;  /* 0x0000000a26267220 */ /* 0x080fe20000410000 */
[----:B------:R-:W-:Y:S01]  /*9e70*/  FADD.FTZ R152, R178, R173 ;  /* 0x000000adb2987221 */ /* 0x000fe20000010000 */
[----:B-----5:R-:W-:Y:S01]  /*9e80*/  FADD.FTZ R5, R13, R4 ;  /* 0x000000040d057221 */ /* 0x020fe20000010000 */
[-C--:B------:R-:W-:Y:S01]  /*9e90*/  FMUL.FTZ R39, R39, R10.reuse ;  /* 0x0000000a27277220 */ /* 0x080fe20000410000 */
[----:B------:R-:W3:Y:S01]  /*9ea0*/  MUFU.EX2 R163, R163 ;  /* 0x000000a300a37308 */ /* 0x000ee20000000800 */
[----:B------:R-:W-:Y:S01]  /*9eb0*/  FADD.FTZ R173, R153, R152 ;  /* 0x0000009899ad7221 */ /* 0x000fe20000010000 */
[----:B--2---:R-:W-:Y:S01]  /*9ec0*/  FADD.FTZ R4, R14, R5 ;  /* 0x000000050e047221 */ /* 0x004fe20000010000 */
[----:B------:R-:W-:Y:S01]  /*9ed0*/  F2FP.F16.F32.PACK_AB R153, R12, R11 ;  /* 0x0000000b0c99723e */ /* 0x000fe200000000ff */
[-C--:B------:R-:W-:Y:S01]  /*9ee0*/  FMUL.FTZ R42, R42, R10.reuse ;  /* 0x0000000a2a2a7220 */ /* 0x080fe20000410000 */
[----:B------:R-:W-:Y:S01]  /*9ef0*/  FADD.FTZ R152, R180, R173 ;  /* 0x000000adb4987221 */ /* 0x000fe20000010000 */
[----:B0-----:R-:W-:Y:S01]  /*9f00*/  FADD.FTZ R5, R179, R4 ;  /* 0x00000004b3057221 */ /* 0x001fe20000010000 */
[-C--:B------:R-:W-:Y:S01]  /*9f10*/  FMUL.FTZ R43, R43, R10.reuse ;  /* 0x0000000a2b2b7220 */ /* 0x080fe20000410000 */
[----:B------:R-:W0:Y:S01]  /*9f20*/  MUFU.EX2 R200, R200 ;  /* 0x000000c800c87308 */ /* 0x000e220000000800 */
[----:B------:R-:W-:Y:S01]  /*9f30*/  FADD.FTZ R173, R155, R152 ;  /* 0x000000989bad7221 */ /* 0x000fe20000010000 */
[----:B-1----:R-:W-:Y:S01]  /*9f40*/  FADD.FTZ R4, R198, R5 ;  /* 0x00000005c6047221 */ /* 0x002fe20000010000 */
[----:B------:R-:W-:Y:S01]  /*9f50*/  F2FP.F16.F32.PACK_AB R155, R14, R13 ;  /* 0x0000000d0e9b723e */ /* 0x000fe200000000ff */
[-C--:B------:R-:W-:Y:S01]  /*9f60*/  FMUL.FTZ R46, R46, R10.reuse ;  /* 0x0000000a2e2e7220 */ /* 0x080fe20000410000 */
[----:B------:R-:W-:Y:S01]  /*9f70*/  FADD.FTZ R152, R182, R173 ;  /* 0x000000adb6987221 */ /* 0x000fe20000010000 */
[-C--:B------:R-:W-:Y:S01]  /*9f80*/  FMUL.FTZ R47, R47, R10.reuse ;  /* 0x0000000a2f2f7220 */ /* 0x080fe20000410000 */
[-C--:B------:R-:W-:Y:S01]  /*9f90*/  FMUL.FTZ R50, R50, R10.reuse ;  /* 0x0000000a32327220 */ /* 0x080fe20000410000 */
[----:B------:R-:W1:Y:S01]  /*9fa0*/  MUFU.EX2 R194, R194 ;  /* 0x000000c200c27308 */ /* 0x000e620000000800 */
[----:B---3--:R-:W-:Y:S01]  /*9fb0*/  FADD.FTZ R5, R163, R4 ;  /* 0x00000004a3057221 */ /* 0x008fe20000010000 */
[----:B------:R-:W-:Y:S01]  /*9fc0*/  FADD.FTZ R173, R157, R152 ;  /* 0x000000989dad7221 */ /* 0x000fe20000010000 */
        /* <DEDUP_REMOVED lines=30> */
[----:B0-----:R-:W-:Y:S01]  /*a1b0*/  FADD.FTZ R173, R159, R152 ;  /* 0x000000989fad7221 */ /* 0x001fe20000010000 */
[----:B------:R-:W-:Y:S01]  /*a1c0*/  F2FP.F16.F32.PACK_AB R152, R177, R20 ;  /* 0x00000014b198723e */ /* 0x000fe200000000ff */
[----:B------:R-:W-:Y:S01]  /*a1d0*/  BAR.SYNC.DEFER_BLOCKING 0xf, 0x100 ;  /* 0x03c4000000007b1d */ /* 0x000fe20000010000 */
        /* <DEDUP_REMOVED lines=16> */
[-C--:B------:R-:W-:Y:S01]  /*a2e0*/  FMUL.FTZ R115, R115, R10.reuse ;  /* 0x0000000a73737220 */ /* 0x080fe20000410000 */
[----:B------:R-:W-:Y:S01]  /*a2f0*/  F2FP.F16.F32.PACK_AB R159, R200, R163 ;  /* 0x000000a3c89f723e */ /* 0x000fe200000000ff */
[-C--:B------:R-:W-:Y:S01]  /*a300*/  FMUL.FTZ R118, R118, R10.reuse ;  /* 0x0000000a76767220 */ /* 0x080fe20000410000 */
[-C--:B------:R-:W-:Y:S01]  /*a310*/  FMUL.FTZ R119, R119, R10.reuse ;  /* 0x0000000a77777220 */ /* 0x080fe20000410000 */
[-C--:B------:R-:W-:Y:S01]  /*a320*/  FMUL.FTZ R122, R122, R10.reuse ;  /* 0x0000000a7a7a7220 */ /* 0x080fe20000410000 */
[----:B------:R-:W2:Y:S01]  /*a330*/  MUFU.EX2 R174, R174 ;  /* 0x000000ae00ae7308 */ /* 0x000ea20000000800 */
[----:B0-----:R-:W-:Y:S01]  /*a340*/  FADD.FTZ R5, R169, R4 ;  /* 0x00000004a9057221 */ /* 0x001fe20000010000 */
[----:B------:R0:W-:Y:S01]  /*a350*/  STSM.16.M88.4 [R19+0x26800], R152 ;  /* 0x0268009813007844 */ /* 0x0001e20000000200 */
[-C--:B------:R-:W-:Y:S01]  /*a360*/  FMUL.FTZ R123, R123, R10.reuse ;  /* 0x0000000a7b7b7220 */ /* 0x080fe20000410000 */
[-C--:B------:R-:W-:Y:S01]  /*a370*/  FMUL.FTZ R126, R126, R10.reuse ;  /* 0x0000000a7e7e7220 */ /* 0x080fe20000410000 */
[-C--:B------:R-:W-:Y:S01]  /*a380*/  FMUL.FTZ R127, R127, R10.reuse ;  /* 0x0000000a7f7f7220 */ /* 0x080fe20000410000 */
[----:B------:R0:W-:Y:S01]  /*a390*/  STSM.16.M88.4 [R22], R156 ;  /* 0x0000009c16007844 */ /* 0x0001e20000000200 */
        /* <DEDUP_REMOVED lines=13> */
[-C--:B------:R-:W-:Y:S01]  /*a470*/  FMUL.FTZ R146, R146, R10.reuse ;  /* 0x0000000a92927220 */ /* 0x080fe20000410000 */
[-C--:B------:R-:W-:Y:S01]  /*a480*/  FMUL.FTZ R147, R147, R10.reuse ;  /* 0x0000000a93937220 */ /* 0x080fe20000410000 */
[-C--:B------:R-:W-:Y:S01]  /*a490*/  FMUL.FTZ R150, R150, R10.reuse ;  /* 0x0000000a96967220 */ /* 0x080fe20000410000 */
[----:B------:R-:W-:Y:S01]  /*a4a0*/  FMUL.FTZ R151, R151, R10 ;  /* 0x0000000a97977220 */ /* 0x000fe20000410000 */
[----:B------:R-:W2:Y:S01]  /*a4b0*/  MUFU.EX2 R165, R165 ;  /* 0x000000a500a57308 */ /* 0x000ea20000000800 */
[C---:B---3--:R-:W-:Y:S01]  /*a4c0*/  FADD.FTZ R20, R164.reuse, R15 ;  /* 0x0000000fa4147221 */ /* 0x048fe20000010000 */
[----:B------:R-:W-:-:S02]  /*a4d0*/  F2FP.F16.F32.PACK_AB R164, R164, R161 ;  /* 0x000000a1a4a4723e */ /* 0x000fc400000000ff */
[----:B------:R-:W-:-:S04]  /*a4e0*/  F2FP.F16.F32.PACK_AB R161, R202, R167 ;  /* 0x000000a7caa1723e */ /* 0x000fc800000000ff */
[----:B------:R-:W3:Y:S01]  /*a4f0*/  MUFU.EX2 R168, R168 ;  /* 0x000000a800a87308 */ /* 0x000ee20000000800 */
[----:B-1----:R-:W-:Y:S01]  /*a500*/  FADD.FTZ R5, R171, R4 ;  /* 0x00000004ab057221 */ /* 0x002fe20000010000 */
[----:B------:R0:W-:Y:S03]  /*a510*/  STSM.16.M88.4 [R184], R160 ;  /* 0x000000a0b8007844 */ /* 0x0001e60000000200 */
[----:B------:R-:W-:-:S03]  /*a520*/  FADD.FTZ R12, R172, R5 ;  /* 0x00000005ac0c7221 */ /* 0x000fc60000010000 */
[----:B------:R-:W1:Y:S01]  /*a530*/  MUFU.EX2 R175, R175 ;  /* 0x000000af00af7308 */ /* 0x000e620000000800 */
[----:B--2---:R-:W-:-:S07]  /*a540*/  FADD.FTZ R15, R165, R20 ;  /* 0x00000014a50f7221 */ /* 0x004fce0000010000 */
[----:B------:R-:W2:Y:S01]  /*a550*/  MUFU.EX2 R176, R176 ;  /* 0x000000b000b07308 */ /* 0x000ea20000000800 */
[C---:B---3--:R-:W-:Y:S01]  /*a560*/  F2FP.F16.F32.PACK_AB R166, R168.reuse, R165 ;  /* 0x000000a5a8a6723e */ /* 0x048fe200000000ff */
[----:B------:R-:W-:Y:S01]  /*a570*/  FADD.FTZ R4, R168, R15 ;  /* 0x0000000fa8047221 */ /* 0x000fe20000010000 */
[----:B------:R-:W-:Y:S01]  /*a580*/  F2FP.F16.F32.PACK_AB R165, R172, R171 ;  /* 0x000000abaca5723e */ /* 0x000fe200000000ff */
[----:B-1----:R-:W-:Y:S01]  /*a590*/  FADD.FTZ R5, R175, R12 ;  /* 0x0000000caf057221 */ /* 0x002fe20000010000 */
[----:B--2---:R-:W-:-:S03]  /*a5a0*/  F2FP.F16.F32.PACK_AB R167, R176, R175 ;  /* 0x000000afb0a7723e */ /* 0x004fc600000000ff */
[----:B------:R-:W-:Y:S02]  /*a5b0*/  FADD.FTZ R5, R176, R5 ;  /* 0x00000005b0057221 */ /* 0x000fe40000010000 */
[----:B------:R0:W-:Y:S01]  /*a5c0*/  STSM.16.M88.4 [R23], R164 ;  /* 0x000000a417007844 */ /* 0x0001e20000000200 */
[----:B------:R-:W-:Y:S05]  /*a5d0*/  @!P4 BRA `(.L_x_1751) ;  /* 0x000000000004c947 */ /* 0x000fea0003800000 */
[----:B------:R-:W-:Y:S01]  /*a5e0*/  BPT.TRAP 0x1 ;  /* 0x000000040000795c */ /* 0x000fe20000300000 */
.L_x_1751:
[----:B------:R1:W2:Y:S01]  /*a5f0*/  SYNCS.PHASECHK.TRANS64.TRYWAIT P1, [UR24+0x28c50], R9 ;  /* 0x028c5009ff0075a7 */ /* 0x0002a20008020158 */
[----:B------:R-:W-:Y:S05]  /*a600*/  @!P4 BRA `(.L_x_1752) ;  /* 0x000000000004c947 */ /* 0x000fea0003800000 */
[----:B------:R-:W-:Y:S01]  /*a610*/  BPT.TRAP 0x1 ;  /* 0x000000040000795c */ /* 0x000fe20000300000 */
.L_x_1752:
[----:B--2---:R-:W-:Y:S05]  /*a620*/  @P1 BRA `(.L_x_1753) ;  /* 0x0000000000081947 */ /* 0x004fea0003800000 */
[----:B------:R-:W2:Y:S02]  /*a630*/  SYNCS.PHASECHK.TRANS64.TRYWAIT P1, [UR24+0x28c50], R9 ;  /* 0x028c5009ff0075a7 */ /* 0x000ea40008020158 */
[----:B--2---:R-:W-:Y:S05]  /*a640*/  @!P1 BRA `(.L_x_1754) ;  /* 0x000000b4001c9947 */ /* 0x004fea0003800000 */
.L_x_1753:
[----:B------:R-:W-:Y:S01]  /*a650*/  ULEA UR11, UR37, UR45, 0xc ;  /* 0x0000002d250b7291 */ /* 0x000fe2000f8e603f */
[----:B------:R-:W-:Y:S01]  /*a660*/  WARPGROUP.ARRIVE ;  /* 0x00000000000079c5 */ /* 0x000fe20000000000 */
[----:B------:R-:W-:Y:S01]  /*a670*/  UMOV UR7, 0x40000040 ;  /* 0x4000004000077882 */ /* 0x000fe20000000000 */
[----:B--2---:R-:W-:Y:S01]  /*a680*/  @!P5 IADD3 R170, R170, 0x28c60, RZ ;  /* 0x00028c60aaaad810 */ /* 0x004fe20007ffe0ff */
        /* <DEDUP_REMOVED lines=35> */
.L_x_1746:
[----:B------:R-:W-:-:S13]  /*a8c0*/  ISETP.LE.AND P0, PT, R186, UR50, PT ;  /* 0x00000032ba007c0c */ /* 0x000fda000bf03270 */
[----:B------:R-:W-:Y:S05]  /*a8d0*/  @!P0 BRA `(.L_x_1756) ;  /* 0x0000002400d08947 */ /* 0x000fea0003800000 */
[----:B------:R-:W-:Y:S01]  /*a8e0*/  UIADD3 UR6, UR44, -UR40, URZ ;  /* 0x800000282c067290 */ /* 0x000fe2000fffe03f */
[----:B------:R-:W-:Y:S01]  /*a8f0*/  IMAD.MOV.U32 R12, RZ, RZ, R7 ;  /* 0x000000ffff0c7224 */ /* 0x000fe200078e0007 */
[----:B------:R-:W-:Y:S01]  /*a900*/  UMOV UR22, UR37 ;  /* 0x0000002500167c82 */ /* 0x000fe20008000000 */
[----:B------:R-:W-:Y:S01]  /*a910*/  IMAD.MOV.U32 R10, RZ, RZ, R6 ;  /* 0x000000ffff0a7224 */ /* 0x000fe200078e0006 */
[----:B------:R-:W-:Y:S01]  /*a920*/  ULDC UR23, c[0x0][0x9e4] ;  /* 0x0002790000177ab9 */ /* 0x000fe20000000800 */
[----:B------:R-:W-:Y:S01]  /*a930*/  ULDC UR21, c[0x0][0x988] ;  /* 0x0002620000157ab9 */ /* 0x000fe20000000800 */
[----:B------:R-:W-:Y:S01]  /*a940*/  IMAD.U32 R8, RZ, RZ, UR6 ;  /* 0x00000006ff087e24 */ /* 0x000fe2000f8e00ff */
[----:B------:R-:W-:Y:S01]  /*a950*/  IADD3 R11, R3, UR6, RZ ;  /* 0x00000006030b7c10 */ /* 0x000fe2000fffe0ff */
[----:B------:R-:W-:Y:S01]  /*a960*/  ULDC UR24, c[0x0][0x9d8] ;  /* 0x0002760000187ab9 */ /* 0x000fe20000000800 */
[----:B------:R-:W-:Y:S02]  /*a970*/  ULDC UR25, c[0x0][0x9e0] ;  /* 0x0002780000197ab9 */ /* 0x000fe40000000800 */
[----:B------:R-:W-:-:S04]  /*a980*/  IADD3 R13, R8, 0x8, R3 ;  /* 0x00000008080d7810 */ /* 0x000fc80007ffe003 */
[----:B-1----:R-:W-:-:S07]  /*a990*/  LOP3.LUT R9, RZ, R13, RZ, 0x33, !PT ;  /* 0x0000000dff097212 */ /* 0x002fce00078e33ff */
.L_x_1773:
[----:B------:R-:W-:-:S04]  /*a9a0*/  UIADD3 UR37, UR22, 0x1, URZ ;  /* 0x0000000116257890 */ /* 0x000fc8000fffe03f */
[----:B------:R-:W-:-:S04]  /*a9b0*/  UISETP.NE.AND UP0, UPT, UR37, 0x2, UPT ;  /* 0x000000022500788c */ /* 0x000fc8000bf05270 */
[----:B------:R-:W-:Y:S02]  /*a9c0*/  USEL UR6, URZ, 0x1, UP0 ;  /* 0x000000013f067887 */ /* 0x000fe40008000000 */
[----:B------:R-:W-:-:S04]  /*a9d0*/  USEL UR37, UR37, URZ, UP0 ;  /* 0x0000003f25257287 */ /* 0x000fc80008000000 */
[----:B------:R-:W-:Y:S01]  /*a9e0*/  LOP3.LUT R2, R2, UR6, RZ, 0x3c, !PT ;  /* 0x0000000602027c12 */ /* 0x000fe2000f8e3cff */
[----:B-1--4-:R-:W-:Y:S07]  /*a9f0*/  @!P4 BRA `(.L_x_1757) ;  /* 0x000000000004c947 */ /* 0x012fee0003800000 */
[----:B------:R-:W-:Y:S01]  /*aa00*/  BPT.TRAP 0x1 ;  /* 0x000000040000795c */ /* 0x000fe20000300000 */
.L_x_1757:
[----:B------:R-:W-:Y:S01]  /*aa10*/  ULEA UR26, UR37, UR38, 0x3 ;  /* 0x00000026251a7291 */ /* 0x000fe2000f8e183f */
[----:B------:R-:W-:-:S08]  /*aa20*/  SHF.L.U32 R8, R2, 0x1f, RZ ;  /* 0x0000001f02087819 */ /* 0x000fd000000006ff */
[----:B------:R1:W4:Y:S01]  /*aa30*/  SYNCS.PHASECHK.TRANS64.TRYWAIT P0, [UR26+0x28c30], R8 ;  /* 0x028c3008ff0075a7 */ /* 0x000322000800015a */
[----:B------:R-:W-:Y:S05]  /*aa40*/  @!P4 BRA `(.L_x_1758) ;  /* 0x000000000004c947 */ /* 0x000fea0003800000 */
[----:B------:R-:W-:Y:S01]  /*aa50*/  BPT.TRAP 0x1 ;  /* 0x000000040000795c */ /* 0x000fe20000300000 */
.L_x_1758:
[----:B----4-:R-:W-:Y:S05]  /*aa60*/  @P0 BRA `(.L_x_1759) ;  /* 0x0000000000080947 */ /* 0x010fea0003800000 */
[----:B------:R-:W4:Y:S02]  /*aa70*/  SYNCS.PHASECHK.TRANS64.TRYWAIT P0, [UR26+0x28c30], R8 ;  /* 0x028c3008ff0075a7 */ /* 0x000f24000800015a */
[----:B----4-:R-:W-:Y:S05]  /*aa80*/  @!P0 BRA `(.L_x_1760) ;  /* 0x000000b000208947 */ /* 0x010fea0003800000 */
.L_x_1759:
[----:B------:R-:W-:Y:S01]  /*aa90*/  R2UR UR18, R0 ;  /* 0x00000000001272ca */ /* 0x000fe200000e0000 */
[----:B0-23--:R-:W-:Y:S01]  /*aaa0*/  WARPGROUP.ARRIVE ;  /* 0x00000000000079c5 */ /* 0x00dfe20000000000 */
[----:B------:R-:W-:Y:S01]  /*aab0*/  UMOV UR19, 0x40000040 ;  /* 0x4000004000137882 */ /* 0x000fe20000000000 */
[----:B------:R-:W-:Y:S01]  /*aac0*/  UMOV UR7, 0x40000040 ;  /* 0x4000004000077882 */ /* 0x000fe20000000000 */
[----:B------:R-:W-:Y:S01]  /*aad0*/  UMOV UR11, 0x40000040 ;  /* 0x40000040000b7882 */ /* 0x000fe20000000000 */
[----:B------:R-:W-:Y:S01]  /*aae0*/  UMOV UR15, 0x40000040 ;  /* 0x40000040000f7882 */ /* 0x000fe20000000000 */
[----:B------:R-:W-:Y:S02]  /*aaf0*/  IMAD.U32 R15, RZ, RZ, UR26 ;  /* 0x0000001aff0f7e24 */ /* 0x000fe4000f8e00ff */
[----:B----4-:R-:W-:Y:S02]  /*ab00*/  IMAD.U32 R7, RZ, RZ, UR40 ;  /* 0x00000028ff077e24 */ /* 0x010fe4000f8e00ff */
[----:B------:R-:W-:-:S03]  /*ab10*/  @!P5 VIADD R6, R15, 0x28c40 ;  /* 0x00028c400f06d836 */ /* 0x000fc60000000000 */
[----:B------:R-:W-:Y:S02]  /*ab20*/  ULEA UR18, UR37, UR18, 0x9 ;  /* 0x0000001225127291 */ /* 0x000fe4000f8e483f */
[----:B------:R-:W-:Y:S02]  /*ab30*/  @!P5 PRMT R6, RZ, 0x654, R6 ;  /* 0x00000654ff06d816 */ /* 0x000fe40000000006 */
        /* <DEDUP_REMOVED lines=84> */
[C---:B-----5:R-:W-:Y:S01]  /*b080*/  IADD3 R176, R3.reuse, R178, RZ ;  /* 0x000000b203b07210 */ /* 0x060fe20007ffe0ff */
[----:B-1----:R-:W-:Y:S01]  /*b090*/  IMAD.IADD R177, R3, 0x1, R182 ;  /* 0x0000000103b17824 */ /* 0x002fe200078e02b6 */
[----:B--234-:R-:W-:Y:S06]  /*b0a0*/  @!P6 BRA `(.L_x_1761) ;  /* 0x000000000060e947 */ /* 0x01cfec0003800000 */
[----:B------:R-:W-:Y:S01]  /*b0b0*/  ISETP.GT.AND P0, PT, R11, -0x1, PT ;  /* 0xffffffff0b00780c */ /* 0x000fe20003f04270 */
[----:B------:R-:W-:-:S12]  /*b0c0*/  BSSY B0, `(.L_x_1762) ;  /* 0x0000012000007945 */ /* 0x000fd80003800000 */
[----:B------:R-:W-:Y:S05]  /*b0d0*/  @P0 BRA `(.L_x_1763) ;  /* 0x0000000000280947 */ /* 0x000fea0003800000 */
[----:B------:R-:W-:Y:S02]  /*b0e0*/  IMAD.U32 R171, RZ, RZ, UR23 ;  /* 0x00000017ffab7e24 */ /* 0x000fe4000f8e00ff */
[----:B------:R-:W-:-:S03]  /*b0f0*/  IMAD.U32 R174, RZ, RZ, UR40 ;  /* 0x00000028ffae7e24 */ /* 0x000fc6000f8e00ff */
[----:B------:R-:W-:Y:S02]  /*b100*/  ISETP.NE.AND P0, PT, R171, 0x1, PT ;  /* 0x00000001ab00780c */ /* 0x000fe40003f05270 */
[----:B------:R-:W-:-:S04]  /*b110*/  IADD3 R169, R3, UR44, -R174 ;  /* 0x0000002c03a97c10 */ /* 0x000fc8000fffe8ae */
[----:B------:R-:W-:-:S07]  /*b120*/  LOP3.LUT R169, RZ, R169, RZ, 0x33, !PT ;  /* 0x000000a9ffa97212 */ /* 0x000fce00078e33ff */
[----:B------:R-:W1:Y:S02]  /*b130*/  @P0 LDC.64 R6, c[0x0][0x9e8] ;  /* 0x00027a00ff060b82 */ /* 0x000e640000000a00 */
[----:B-1----:R-:W-:-:S05]  /*b140*/  @P0 IMAD.HI.U32 R6, R169, R6, RZ ;  /* 0x00000006a9060227 */ /* 0x002fca00078e00ff */
[----:B------:R-:W-:-:S04]  /*b150*/  @P0 SHF.R.U32.HI R169, RZ, R7, R6 ;  /* 0x00000007ffa90219 */ /* 0x000fc80000011606 */
[----:B------:R-:W-:Y:S01]  /*b160*/  LOP3.LUT R6, RZ, R169, RZ, 0x33, !PT ;  /* 0x000000a9ff067212 */ /* 0x000fe200078e33ff */
[----:B------:R-:W-:Y:S06]  /*b170*/  BRA `(.L_x_1764) ;  /* 0x0000000000187947 */ /* 0x000fec0003800000 */
.L_x_1763:
[----:B------:R-:W-:-:S05]  /*b180*/  IMAD.U32 R171, RZ, RZ, UR23 ;  /* 0x00000017ffab7e24 */ /* 0x000fca000f8e00ff */
[----:B------:R-:W-:-:S13]  /*b190*/  ISETP.NE.AND P0, PT, R171, 0x1, PT ;  /* 0x00000001ab00780c */ /* 0x000fda0003f05270 */
[----:B------:R-:W1:Y:S02]  /*b1a0*/  @P0 LDC.64 R6, c[0x0][0x9e8] ;  /* 0x00027a00ff060b82 */ /* 0x000e640000000a00 */
[----:B-1----:R-:W-:-:S04]  /*b1b0*/  @P0 IMAD.HI.U32 R174, R11, R6, RZ ;  /* 0x000000060bae0227 */ /* 0x002fc800078e00ff */
[----:B------:R-:W-:Y:S01]  /*b1c0*/  IMAD.MOV.U32 R6, RZ, RZ, R11 ;  /* 0x000000ffff067224 */ /* 0x000fe200078e000b */
[----:B------:R-:W-:-:S07]  /*b1d0*/  @P0 SHF.R.U32.HI R6, RZ, R7, R174 ;  /* 0x00000007ff060219 */ /* 0x000fce00000116ae */
.L_x_1764:
[----:B------:R-:W-:Y:S05]  /*b1e0*/  BSYNC B0 ;  /* 0x0000000000007941 */ /* 0x000fea0003800000 */
.L_x_1762:
[----:B------:R-:W-:-:S05]  /*b1f0*/  IMAD R7, R6, R171, -UR7 ;  /* 0x8000000706077e24 */ /* 0x000fca000f8e02ab */
[----:B------:R-:W-:-:S04]  /*b200*/  IADD3 R7, -R16, R7, RZ ;  /* 0x0000000710077210 */ /* 0x000fc80007ffe1ff */
[----:B------:R-:W-:Y:S02]  /*b210*/  VIADDMNMX R176, R7, R171, R176, PT ;  /* 0x000000ab07b07246 */ /* 0x000fe400038001b0 */
[----:B------:R-:W-:-:S07]  /*b220*/  VIMNMX R177, R177, R7, !PT ;  /* 0x00000007b1b17248 */ /* 0x000fce0007fe0100 */
.L_x_1761:
[----:B------:R-:W-:-:S06]  /*b230*/  UISETP.GT.AND UP0, UPT, UR50, -0x1, UPT ;  /* 0xffffffff3200788c */ /* 0x000fcc000bf04270 */
[----:B------:R-:W-:-:S04]  /*b240*/  PLOP3.LUT P0, PT, PT, PT, UP0, 0x80, 0x0 ;  /* 0x000000000000781c */ /* 0x000fc80003f0f008 */
[C---:B------:R-:W-:Y:S02]  /*b250*/  ISETP.GT.AND P1, PT, R177.reuse, RZ, P0 ;  /* 0x000000ffb100720c */ /* 0x040fe40000724270 */
[C---:B------:R-:W-:Y:S02]  /*b260*/  ISETP.GT.AND P3, PT, R177.reuse, 0x1, P0 ;  /* 0x00000001b100780c */ /* 0x040fe40000764270 */
[----:B------:R-:W-:Y:S02]  /*b270*/  ISETP.LT.OR P2, PT, R176, 0x1, P1 ;  /* 0x00000001b000780c */ /* 0x000fe40000f41670 */
[----:B------:R-:W-:Y:S02]  /*b280*/  ISETP.GT.AND P1, PT, R177, 0x8, P0 ;  /* 0x00000008b100780c */ /* 0x000fe40000724270 */
[----:B0-----:R-:W-:Y:S02]  /*b290*/  FSEL R193, R193, -INF , !P2 ;  /* 0xff800000c1c17808 */ /* 0x001fe40005000000 */
        /* <DEDUP_REMOVED lines=49> */
[----:B------:R-:W-:-:S05]  /*b5b0*/  IMAD.U32 R179, RZ, RZ, UR23 ;  /* 0x00000017ffb37e24 */ /* 0x000fca000f8e00ff */
[----:B------:R-:W-:-:S13]  /*b5c0*/  ISETP.NE.AND P1, PT, R179, 0x1, PT ;  /* 0x00000001b300780c */ /* 0x000fda0003f25270 */
[----:B------:R-:W0:Y:S02]  /*b5d0*/  @P1 LDC.64 R6, c[0x0][0x9e8] ;  /* 0x00027a00ff061b82 */ /* 0x000e240000000a00 */
[----:B0-----:R-:W-:-:S04]  /*b5e0*/  @P1 IMAD.HI.U32 R178, R9, R6, RZ ;  /* 0x0000000609b21227 */ /* 0x001fc800078e00ff */
[----:B------:R-:W-:Y:S01]  /*b5f0*/  IMAD.MOV.U32 R6, RZ, RZ, R9 ;  /* 0x000000ffff067224 */ /* 0x000fe200078e0009 */
[----:B------:R-:W-:-:S04]  /*b600*/  @P1 SHF.R.U32.HI R6, RZ, R7, R178 ;  /* 0x00000007ff061219 */ /* 0x000fc800000116b2 */
[----:B------:R-:W-:Y:S01]  /*b610*/  LOP3.LUT R6, RZ, R6, RZ, 0x33, !PT ;  /* 0x00000006ff067212 */ /* 0x000fe200078e33ff */
[----:B------:R-:W-:Y:S06]  /*b620*/  BRA `(.L_x_1768) ;  /* 0x0000000000187947 */ /* 0x000fec0003800000 */
.L_x_1767:
[----:B------:R-:W-:-:S05]  /*b630*/  IMAD.U32 R179, RZ, RZ, UR23 ;  /* 0x00000017ffb37e24 */ /* 0x000fca000f8e00ff */
[----:B------:R-:W-:-:S13]  /*b640*/  ISETP.NE.AND P1, PT, R179, 0x1, PT ;  /* 0x00000001b300780c */ /* 0x000fda0003f25270 */
[----:B------:R-:W0:Y:S02]  /*b650*/  @P1 LDC.64 R6, c[0x0][0x9e8] ;  /* 0x00027a00ff061b82 */ /* 0x000e240000000a00 */
[----:B0-----:R-:W-:-:S04]  /*b660*/  @P1 IMAD.HI.U32 R178, R13, R6, RZ ;  /* 0x000000060db21227 */ /* 0x001fc800078e00ff */
[----:B------:R-:W-:Y:S01]  /*b670*/  IMAD.MOV.U32 R6, RZ, RZ, R13 ;  /* 0x000000ffff067224 */ /* 0x000fe200078e000d */
[----:B------:R-:W-:-:S07]  /*b680*/  @P1 SHF.R.U32.HI R6, RZ, R7, R178 ;  /* 0x00000007ff061219 */ /* 0x000fce00000116b2 */
.L_x_1768:
[----:B------:R-:W-:Y:S05]  /*b690*/  BSYNC B0 ;  /* 0x0000000000007941 */ /* 0x000fea0003800000 */
.L_x_1766:
[----:B------:R-:W-:-:S04]  /*b6a0*/  IMAD R7, R6, R179, -UR7 ;  /* 0x8000000706077e24 */ /* 0x000fc8000f8e02b3 */
[----:B------:R-:W-:-:S05]  /*b6b0*/  IMAD.IADD R7, R7, 0x1, -R16 ;  /* 0x0000000107077824 */ /* 0x000fca00078e0a10 */
[----:B------:R-:W-:Y:S02]  /*b6c0*/  VIADDMNMX R176, R7, R179, R176, PT ;  /* 0x000000b307b07246 */ /* 0x000fe400038001b0 */
[----:B------:R-:W-:-:S07]  /*b6d0*/  VIMNMX R177, R177, R7, !PT ;  /* 0x00000007b1b17248 */ /* 0x000fce0007fe0100 */
.L_x_1765:
        /* <DEDUP_REMOVED lines=33> */
[C---:B------:R-:W-:Y:S01]  /*b8f0*/  ISETP.GT.AND P2, PT, R177.reuse, 0x19, P0 ;  /* 0x00000019b100780c */ /* 0x040fe20000744270 */
[----:B------:R-:W0:Y:S01]  /*b900*/  SHFL.BFLY PT, R6, R7, 0x2, 0x1f ;  /* 0x0c401f0007067f89 */ /* 0x000e2200000e0000 */
[----:B------:R-:W-:Y:S02]  /*b910*/  FSEL R154, R154, -INF , !P3 ;  /* 0xff8000009a9a7808 */ /* 0x000fe40005800000 */
[----:B------:R-:W-:Y:S02]  /*b920*/  ISETP.GT.AND P3, PT, R177, 0x20, P0 ;  /* 0x00000020b100780c */ /* 0x000fe40000764270 */
[----:B------:R-:W-:-:S02]  /*b930*/  ISETP.LT.OR P2, PT, R176, 0x1a, P2 ;  /* 0x0000001ab000780c */ /* 0x000fc40001741670 */
[----:B------:R-:W-:Y:S02]  /*b940*/  ISETP.LT.OR P3, PT, R176, 0x21, P3 ;  /* 0x00000021b000780c */ /* 0x000fe40001f61670 */
[----:B------:R-:W-:Y:S02]  /*b950*/  FSEL R156, R156, -INF , !P2 ;  /* 0xff8000009c9c7808 */ /* 0x000fe40005000000 */
[----:B------:R-:W-:Y:S02]  /*b960*/  ISETP.GT.AND P2, PT, R177, 0x28, P0 ;  /* 0x00000028b100780c */ /* 0x000fe40000744270 */
[----:B------:R-:W-:Y:S02]  /*b970*/  FSEL R157, R157, -INF , !P3 ;  /* 0xff8000009d9d7808 */ /* 0x000fe40005800000 */
[----:B------:R-:W-:Y:S02]  /*b980*/  ISETP.LT.OR P2, PT, R176, 0x29, P2 ;  /* 0x00000029b000780c */ /* 0x000fe40001741670 */
[----:B------:R-:W-:-:S02]  /*b990*/  IADD3 R183, -R18, RZ, RZ ;  /* 0x000000ff12b77210 */ /* 0x000fc40007ffe1ff */
[----:B------:R-:W-:Y:S02]  /*b9a0*/  FSEL R159, R159, -INF , !P2 ;  /* 0xff8000009f9f7808 */ /* 0x000fe40005000000 */
[----:B------:R-:W-:Y:S02]  /*b9b0*/  ISETP.GT.AND P2, PT, R177, 0x30, P0 ;  /* 0x00000030b100780c */ /* 0x000fe40000744270 */
[----:B0-----:R-:W-:Y:S02]  /*b9c0*/  FMNMX.FTZ R178, R7, R6, !PT ;  /* 0x0000000607b27209 */ /* 0x001fe40007810000 */
[----:B------:R-:W-:-:S03]  /*b9d0*/  ISETP.LT.OR P2, PT, R176, 0x31, P2 ;  /* 0x00000031b000780c */ /* 0x000fc60001741670 */
[----:B------:R-:W0:Y:S01]  /*b9e0*/  SHFL.BFLY PT, R179, R178, 0x1, 0x1f ;  /* 0x0c201f00b2b37f89 */ /* 0x000e2200000e0000 */
[----:B------:R-:W-:Y:S02]  /*b9f0*/  FSEL R162, R162, -INF , !P2 ;  /* 0xff800000a2a27808 */ /* 0x000fe40005000000 */
[----:B------:R-:W-:-:S04]  /*ba00*/  ISETP.GT.AND P2, PT, R177, 0x38, P0 ;  /* 0x00000038b100780c */ /* 0x000fc80000744270 */
[----:B------:R-:W-:-:S04]  /*ba10*/  ISETP.LT.OR P2, PT, R176, 0x39, P2 ;  /* 0x00000039b000780c */ /* 0x000fc80001741670 */
[----:B------:R-:W-:Y:S02]  /*ba20*/  FSEL R166, R166, -INF , !P2 ;  /* 0xff800000a6a67808 */ /* 0x000fe40005000000 */
[----:B0-----:R-:W-:Y:S02]  /*ba30*/  FMNMX.FTZ R6, R178, R179, !PT ;  /* 0x000000b3b2067209 */ /* 0x001fe40007810000 */
[----:B------:R-:W-:Y:S02]  /*ba40*/  FSEL R179, R14, -INF , !P1 ;  /* 0xff8000000eb37808 */ /* 0x000fe40004800000 */
[----:B------:R-:W-:Y:S02]  /*ba50*/  ISETP.GT.AND P1, PT, R177, 0x18, P0 ;  /* 0x00000018b100780c */ /* 0x000fe40000724270 */
        /* <DEDUP_REMOVED lines=8> */
[----:B------:R-:W-:Y:S01]  /*bae0*/  FMNMX.FTZ R7, R153, R14, !PT ;  /* 0x0000000e99077209 */ /* 0x000fe20007810000 */
[----:B------:R-:W-:Y:S01]  /*baf0*/  FMUL.FTZ R14, R6, UR10 ;  /* 0x0000000a060e7c20 */ /* 0x000fe20008410000 */
[----:B------:R-:W-:Y:S02]  /*bb00*/  FSEL R158, R158, -INF , !P1 ;  /* 0xff8000009e9e7808 */ /* 0x000fe40004800000 */
[----:B------:R-:W-:Y:S02]  /*bb10*/  FMNMX.FTZ R178, R154, R7, !PT ;  /* 0x000000079ab27209 */ /* 0x000fe40007810000 */
        /* <DEDUP_REMOVED lines=16> */
[----:B------:R-:W-:Y:S02]  /*bc20*/  FSETP.NEU.FTZ.AND P3, PT, R6, -INF , PT ;  /* 0xff8000000600780b */ /* 0x000fe40003f7d000 */
[----:B------:R-:W-:Y:S02]  /*bc30*/  FSEL R167, R167, -INF , !P0 ;  /* 0xff800000a7a77808 */ /* 0x000fe40004000000 */
[----:B------:R-:W-:Y:S02]  /*bc40*/  FMNMX.FTZ R180, R166, R7, !PT ;  /* 0x00000007a6b47209 */ /* 0x000fe40007810000 */
[----:B------:R-:W-:Y:S02]  /*bc50*/  FSEL R14, R14, RZ, P3 ;  /* 0x000000ff0e0e7208 */ /* 0x000fe40001800000 */
[----:B------:R-:W-:-:S02]  /*bc60*/  FMNMX.FTZ R7, R167, R180, !PT ;  /* 0x000000b4a7077209 */ /* 0x000fc40007810000 */
[----:B------:R-:W-:Y:S01]  /*bc70*/  ISETP.NE.AND P1, PT, R16, R183, PT ;  /* 0x000000b71000720c */ /* 0x000fe20003f25270 */
[--C-:B------:R-:W-:Y:S01]  /*bc80*/  FFMA.FTZ R178, R194, UR10, -R14.reuse ;  /* 0x0000000ac2b27c23 */ /* 0x100fe2000801080e */
[--C-:B------:R-:W-:Y:S01]  /*bc90*/  FFMA.FTZ R182, R173, UR10, -R14.reuse ;  /* 0x0000000aadb67c23 */ /* 0x100fe2000801080e */
[----:B------:R-:W0:Y:S01]  /*bca0*/  SHFL.BFLY PT, R194, R7, 0x2, 0x1f ;  /* 0x0c401f0007c27f89 */ /* 0x000e2200000e0000 */
[----:B------:R-:W-:Y:S01]  /*bcb0*/  FSEL R173, R6, RZ, P3 ;  /* 0x000000ff06ad7208 */ /* 0x000fe20001800000 */
[--C-:B------:R-:W-:Y:S01]  /*bcc0*/  FFMA.FTZ R181, R193, UR10, -R14.reuse ;  /* 0x0000000ac1b57c23 */ /* 0x100fe2000801080e */
[--C-:B------:R-:W-:Y:S01]  /*bcd0*/  FFMA.FTZ R177, R195, UR10, -R14.reuse ;  /* 0x0000000ac3b17c23 */ /* 0x100fe2000801080e */
[----:B------:R-:W-:Y:S01]  /*bce0*/  MUFU.EX2 R178, R178 ;  /* 0x000000b200b27308 */ /* 0x000fe20000000800 */
[----:B------:R-:W-:Y:S01]  /*bcf0*/  FFMA.FTZ R176, R196, UR10, -R14 ;  /* 0x0000000ac4b07c23 */ /* 0x000fe2000801080e */
[----:B------:R-:W-:Y:S01]  /*bd00*/  FADD.FTZ R10, -R173, R10 ;  /* 0x0000000aad0a7221 */ /* 0x000fe20000010100 */
[--C-:B------:R-:W-:Y:S01]  /*bd10*/  FFMA.FTZ R197, R197, UR10, -R14.reuse ;  /* 0x0000000ac5c57c23 */ /* 0x100fe2000801080e */
[--C-:B------:R-:W-:Y:S01]  /*bd20*/  FFMA.FTZ R175, R175, UR10, -R14.reuse ;  /* 0x0000000aafaf7c23 */ /* 0x100fe2000801080e */
[--C-:B------:R-:W-:Y:S01]  /*bd30*/  FFMA.FTZ R169, R169, UR10, -R14.reuse ;  /* 0x0000000aa9a97c23 */ /* 0x100fe2000801080e */
[----:B------:R-:W-:Y:S01]  /*bd40*/  FMUL.FTZ R10, R10, UR10 ;  /* 0x0000000a0a0a7c20 */ /* 0x000fe20008410000 */
        /* <DEDUP_REMOVED lines=9> */
[----:B------:R-:W1:Y:S01]  /*bde0*/  MUFU.EX2 R10, R10 ;  /* 0x0000000a000a7308 */ /* 0x000e620000000800 */
[----:B0-----:R-:W-:-:S07]  /*bdf0*/  FMNMX.FTZ R194, R7, R194, !PT ;  /* 0x000000c207c27209 */ /* 0x001fce0007810000 */
[----:B------:R-:W0:Y:S01]  /*be00*/  MUFU.EX2 R177, R177 ;  /* 0x000000b100b17308 */ /* 0x000e220000000800 */
[----:B------:R-:W2:Y:S07]  /*be10*/  SHFL.BFLY PT, R7, R194, 0x1, 0x1f ;  /* 0x0c201f00c2077f89 */ /* 0x000eae00000e0000 */
[----:B------:R-:W3:Y:S01]  /*be20*/  MUFU.EX2 R176, R176 ;  /* 0x000000b000b07308 */ /* 0x000ee20000000800 */
[----:B-1----:R-:W-:Y:S01]  /*be30*/  FFMA.FTZ R193, R10, R4, R181 ;  /* 0x000000040ac17223 */ /* 0x002fe200000100b5 */
[-C--:B------:R-:W-:Y:S01]  /*be40*/  FMUL.FTZ R24, R24, R10.reuse ;  /* 0x0000000a18187220 */ /* 0x080fe20000410000 */
[-C--:B------:R-:W-:Y:S01]  /*be50*/  FMUL.FTZ R25, R25, R10.reuse ;  /* 0x0000000a19197220 */ /* 0x080fe20000410000 */
[-C--:B------:R-:W-:Y:S01]  /*be60*/  FMUL.FTZ R28, R28, R10.reuse ;  /* 0x0000000a1c1c7220 */ /* 0x080fe20000410000 */
[----:B------:R-:W-:Y:S01]  /*be70*/  FADD.FTZ R4, R178, R193 ;  /* 0x000000c1b2047221 */ /* 0x000fe20000010000 */
        /* <DEDUP_REMOVED lines=11> */
[----:B--2---:R-:W-:Y:S01]  /*bf30*/  FMNMX.FTZ R7, R194, R7, !PT ;  /* 0x00000007c2077209 */ /* 0x004fe20007810000 */
[-C--:B------:R-:W-:Y:S01]  /*bf40*/  FMUL.FTZ R45, R45, R10.reuse ;  /* 0x0000000a2d2d7220 */ /* 0x080fe20000410000 */
[-C--:B------:R-:W-:Y:S01]  /*bf50*/  FMUL.FTZ R48, R48, R10.reuse ;  /* 0x0000000a30307220 */ /* 0x080fe20000410000 */
[-C--:B------:R-:W-:Y:S01]  /*bf60*/  FMUL.FTZ R49, R49, R10.reuse ;  /* 0x0000000a31317220 */ /* 0x080fe20000410000 */
[C---:B------:R-:W-:Y:S01]  /*bf70*/  FSETP.NEU.FTZ.AND P0, PT, R7.reuse, -INF , PT ;  /* 0xff8000000700780b */ /* 0x040fe20003f1d000 */
[----:B------:R-:W-:Y:S01]  /*bf80*/  FMUL.FTZ R194, R7, UR10 ;  /* 0x0000000a07c27c20 */ /* 0x000fe20008410000 */
[-C--:B------:R-:W-:Y:S01]  /*bf90*/  FMUL.FTZ R52, R52, R10.reuse ;  /* 0x0000000a34347220 */ /* 0x080fe20000410000 */
[----:B------:R-:W2:Y:S01]  /*bfa0*/  MUFU.EX2 R169, R169 ;  /* 0x000000a900a97308 */ /* 0x000ea20000000800 */
[-C--:B------:R-:W-:Y:S01]  /*bfb0*/  FMUL.FTZ R53, R53, R10.reuse ;  /* 0x0000000a35357220 */ /* 0x080fe20000410000 */
[-C--:B------:R-:W-:Y:S01]  /*bfc0*/  FMUL.FTZ R56, R56, R10.reuse ;  /* 0x0000000a38387220 */ /* 0x080fe20000410000 */
[----:B------:R-:W-:Y:S01]  /*bfd0*/  FSEL R193, R194, RZ, P0 ;  /* 0x000000ffc2c17208 */ /* 0x000fe20000000000 */
[-C--:B------:R-:W-:Y:S01]  /*bfe0*/  FMUL.FTZ R57, R57, R10.reuse ;  /* 0x0000000a39397220 */ /* 0x080fe20000410000 */
[-C--:B------:R-:W-:Y:S01]  /*bff0*/  FMUL.FTZ R60, R60, R10.reuse ;  /* 0x0000000a3c3c7220 */ /* 0x080fe20000410000 */
[-C--:B------:R-:W-:Y:S01]  /*c000*/  FMUL.FTZ R61, R61, R10.reuse ;  /* 0x0000000a3d3d7220 */ /* 0x080fe20000410000 */
[-C--:B------:R-:W-:Y:S01]  /*c010*/  FMUL.FTZ R64, R64, R10.reuse ;  /* 0x0000000a40407220 */ /* 0x080fe20000410000 */
[----:B------:R-:W4:Y:S01]  /*c020*/  MUFU.EX2 R174, R174 ;  /* 0x000000ae00ae7308 */ /* 0x000f220000000800 */
[----:B------:R-:W-:Y:S01]  /*c030*/  FFMA.FTZ R14, R179, UR10, -R193 ;  /* 0x0000000ab30e7c23 */ /* 0x000fe200080108c1 */
[----:B---3--:R-:W-:Y:S01]  /*c040*/  FADD.FTZ R179, R176, R161 ;  /* 0x000000a1b0b37221 */ /* 0x008fe20000010000 */
[----:B------:R-:W-:Y:S01]  /*c050*/  FSEL R161, R7, RZ, P0 ;  /* 0x000000ff07a17208 */ /* 0x000fe20000000000 */
[--C-:B------:R-:W-:Y:S01]  /*c060*/  FFMA.FTZ R195, R155, UR10, -R193.reuse ;  /* 0x0000000a9bc37c23 */ /* 0x100fe200080108c1 */
[----:B------:R-:W-:Y:S01]  /*c070*/  FFMA.FTZ R20, R20, UR10, -R193 ;  /* 0x0000000a14147c23 */ /* 0x000fe200080108c1 */
[----:B-1----:R-:W-:Y:S01]  /*c080*/  FADD.FTZ R194, R180, R179 ;  /* 0x000000b3b4c27221 */ /* 0x002fe20000010000 */
[--C-:B------:R-:W-:Y:S01]  /*c090*/  FFMA.FTZ R179, R152, UR10, -R193.reuse ;  /* 0x0000000a98b37c23 */ /* 0x100fe200080108c1 */
[----:B------:R-:W-:Y:S01]  /*c0a0*/  MUFU.EX2 R173, R172 ;  /* 0x000000ac00ad7308 */ /* 0x000fe20000000800 */
[----:B------:R-:W-:Y:S01]  /*c0b0*/  FADD.FTZ R4, -R161, R12 ;  /* 0x0000000ca1047221 */ /* 0x000fe20000010100 */
[----:B0-----:R-:W-:Y:S01]  /*c0c0*/  FADD.FTZ R194, R175, R194 ;  /* 0x000000c2afc27221 */ /* 0x001fe20000010000 */
[--C-:B------:R-:W-:Y:S01]  /*c0d0*/  FFMA.FTZ R197, R157, UR10, -R193.reuse ;  /* 0x0000000a9dc57c23 */ /* 0x100fe200080108c1 */
[--C-:B------:R-:W-:Y:S01]  /*c0e0*/  FFMA.FTZ R153, R153, UR10, -R193.reuse ;  /* 0x0000000a99997c23 */ /* 0x100fe200080108c1 */
[----:B------:R-:W-:Y:S01]  /*c0f0*/  FMUL.FTZ R4, R4, UR10 ;  /* 0x0000000a04047c20 */ /* 0x000fe20008410000 */
[--C-:B------:R-:W-:Y:S01]  /*c100*/  FFMA.FTZ R199, R159, UR10, -R193.reuse ;  /* 0x0000000a9fc77c23 */ /* 0x100fe200080108c1 */
[--C-:B------:R-:W-:Y:S01]  /*c110*/  FFMA.FTZ R196, R156, UR10, -R193.reuse ;  /* 0x0000000a9cc47c23 */ /* 0x100fe200080108c1 */
[----:B------:R0:W-:Y:S01]  /*c120*/  MUFU.EX2 R172, R164 ;  /* 0x000000a400ac7308 */ /* 0x0001e20000000800 */
[--C-:B------:R-:W-:Y:S01]  /*c130*/  FFMA.FTZ R198, R158, UR10, -R193.reuse ;  /* 0x0000000a9ec67c23 */ /* 0x100fe200080108c1 */
[--C-:B------:R-:W-:Y:S01]  /*c140*/  FFMA.FTZ R200, R160, UR10, -R193.reuse ;  /* 0x0000000aa0c87c23 */ /* 0x100fe200080108c1 */
[--C-:B------:R-:W-:Y:S01]  /*c150*/  FFMA.FTZ R202, R163, UR10, -R193.reuse ;  /* 0x0000000aa3ca7c23 */ /* 0x100fe200080108c1 */
[--C-:B------:R-:W-:Y:S01]  /*c160*/  FFMA.FTZ R201, R162, UR10, -R193.reuse ;  /* 0x0000000aa2c97c23 */ /* 0x100fe200080108c1 */
[----:B------:R-:W-:Y:S01]  /*c170*/  FFMA.FTZ R203, R166, UR10, -R193 ;  /* 0x0000000aa6cb7c23 */ /* 0x000fe200080108c1 */
[-C--:B------:R-:W-:Y:S01]  /*c180*/  FMUL.FTZ R65, R65, R10.reuse ;  /* 0x0000000a41417220 */ /* 0x080fe20000410000 */
[----:B------:R-:W-:Y:S01]  /*c190*/  FMUL.FTZ R68, R68, R10 ;  /* 0x0000000a44447220 */ /* 0x000fe20000410000 */
[----:B------:R-:W1:Y:S01]  /*c1a0*/  MUFU.EX2 R171, R171 ;  /* 0x000000ab00ab7308 */ /* 0x000e620000000800 */
[----:B0-----:R-:W-:-:S02]  /*c1b0*/  IMAD.U32 R164, RZ, RZ, UR22 ;  /* 0x00000016ffa47e24 */ /* 0x001fc4000f8e00ff */
[-C--:B------:R-:W-:Y:S01]  /*c1c0*/  FMUL.FTZ R69, R69, R10.reuse ;  /* 0x0000000a45457220 */ /* 0x080fe20000410000 */
[-C--:B------:R-:W-:Y:S01]  /*c1d0*/  FMUL.FTZ R72, R72, R10.reuse ;  /* 0x0000000a48487220 */ /* 0x080fe20000410000 */
[-C--:B------:R-:W-:Y:S01]  /*c1e0*/  FMUL.FTZ R73, R73, R10.reuse ;  /* 0x0000000a49497220 */ /* 0x080fe20000410000 */
[----:B------:R-:W-:Y:S02]  /*c1f0*/  @!P1 IMAD R164, R164, 0x40, R17 ;  /* 0x00000040a4a49824 */ /* 0x000fe400078e0211 */
[-C--:B------:R-:W-:Y:S01]  /*c200*/  FMUL.FTZ R76, R76, R10.reuse ;  /* 0x0000000a4c4c7220 */ /* 0x080fe20000410000 */
[-C--:B------:R-:W-:Y:S01]  /*c210*/  FMUL.FTZ R77, R77, R10.reuse ;  /* 0x0000000a4d4d7220 */ /* 0x080fe20000410000 */
[----:B------:R-:W0:Y:S01]  /*c220*/  MUFU.EX2 R182, R182 ;  /* 0x000000b600b67308 */ /* 0x000e220000000800 */
[-C--:B------:R-:W-:Y:S01]  /*c230*/  FMUL.FTZ R80, R80, R10.reuse ;  /* 0x0000000a50507220 */ /* 0x080fe20000410000 */
[----:B------:R-:W-:Y:S01]  /*c240*/  @!P1 LEA R12, R164, UR38, 0x2 ;  /* 0x00000026a40c9c11 */ /* 0x000fe2000f8e10ff */
[--C-:B------:R-:W-:Y:S01]  /*c250*/  FFMA.FTZ R164, R21, UR10, -R193.reuse ;  /* 0x0000000a15a47c23 */ /* 0x100fe200080108c1 */
[----:B--2---:R-:W-:Y:S01]  /*c260*/  FADD.FTZ R21, R169, R194 ;  /* 0x000000c2a9157221 */ /* 0x004fe20000010000 */
[--C-:B------:R-:W-:Y:S01]  /*c270*/  FFMA.FTZ R194, R154, UR10, -R193.reuse ;  /* 0x0000000a9ac27c23 */ /* 0x100fe200080108c1 */
[----:B------:R-:W-:Y:S01]  /*c280*/  FFMA.FTZ R193, R167, UR10, -R193 ;  /* 0x0000000aa7c17c23 */ /* 0x000fe200080108c1 */
[----:B------:R-:W-:Y:S01]  /*c290*/  @!P1 STS [R12+0x28800], R10 ;  /* 0x0288000a0c009388 */ /* 0x000fe20000000800 */
[----:B------:R-:W-:Y:S01]  /*c2a0*/  MUFU.EX2 R170, R170 ;  /* 0x000000aa00aa7308 */ /* 0x000fe20000000800 */
[----:B----4-:R-:W-:Y:S01]  /*c2b0*/  FADD.FTZ R152, R174, R21 ;  /* 0x00000015ae987221 */ /* 0x010fe20000010000 */
[-C--:B------:R-:W-:Y:S01]  /*c2c0*/  FMUL.FTZ R81, R81, R10.reuse ;  /* 0x0000000a51517220 */ /* 0x080fe20000410000 */
[-C--:B------:R-:W-:Y:S01]  /*c2d0*/  FMUL.FTZ R84, R84, R10.reuse ;  /* 0x0000000a54547220 */ /* 0x080fe20000410000 */
[-C--:B------:R-:W-:Y:S01]  /*c2e0*/  FMUL.FTZ R85, R85, R10.reuse ;  /* 0x0000000a55557220 */ /* 0x080fe20000410000 */
[----:B-1----:R-:W-:Y:S01]  /*c2f0*/  FADD.FTZ R155, R171, R152 ;  /* 0x00000098ab9b7221 */ /* 0x002fe20000010000 */
[-C--:B------:R-:W-:Y:S01]  /*c300*/  FMUL.FTZ R88, R88, R10.reuse ;  /* 0x0000000a58587220 */ /* 0x080fe20000410000 */
[-C--:B------:R-:W-:Y:S01]  /*c310*/  FMUL.FTZ R89, R89, R10.reuse ;  /* 0x0000000a59597220 */ /* 0x080fe20000410000 */
[----:B------:R-:W-:Y:S01]  /*c320*/  MUFU.EX2 R165, R165 ;  /* 0x000000a500a57308 */ /* 0x000fe20000000800 */
[----:B0-----:R-:W-:Y:S01]  /*c330*/  FADD.FTZ R157, R182, R155 ;  /* 0x0000009bb69d7221 */ /* 0x001fe20000010000 */
        /* <DEDUP_REMOVED lines=30> */
[----:B------:R2:W3:Y:S01]  /*c520*/  MUFU.EX2 R161, R20 ;  /* 0x0000001400a17308 */ /* 0x0004e20000000800 */
[----:B0-----:R1:W-:Y:S01]  /*c530*/  @!P1 STS [R12+0x28820], R21 ;  /* 0x028820150c009388 */ /* 0x0013e20000000800 */
[-C--:B------:R-:W-:Y:S01]  /*c540*/  FMUL.FTZ R145, R145, R10.reuse ;  /* 0x0000000a91917220 */ /* 0x080fe20000410000 */
[-C--:B------:R-:W-:Y:S01]  /*c550*/  FMUL.FTZ R148, R148, R10.reuse ;  /* 0x0000000a94947220 */ /* 0x080fe20000410000 */
[----:B------:R-:W-:Y:S01]  /*c560*/  FMUL.FTZ R149, R149, R10 ;  /* 0x0000000a95957220 */ /* 0x000fe20000410000 */
[----:B------:R-:W-:Y:S01]  /*c570*/  F2FP.F16.F32.PACK_AB R152, R178, R181 ;  /* 0x000000b5b298723e */ /* 0x000fe200000000ff */
[----:B------:R-:W-:Y:S01]  /*c580*/  FMUL.FTZ R26, R26, R21 ;  /* 0x000000151a1a7220 */ /* 0x000fe20000410000 */
[----:B------:R-:W-:Y:S01]  /*c590*/  F2FP.F16.F32.PACK_AB R154, R176, R177 ;  /* 0x000000b1b09a723e */ /* 0x000fe200000000ff */
[----:B------:R0:W4:Y:S01]  /*c5a0*/  MUFU.EX2 R155, R164 ;  /* 0x000000a4009b7308 */ /* 0x0001220000000800 */
[----:B--2---:R-:W-:Y:S01]  /*c5b0*/  FADD.FTZ R20, R170, R157 ;  /* 0x0000009daa147221 */ /* 0x004fe20000010000 */
[----:B------:R-:W-:Y:S01]  /*c5c0*/  F2FP.F16.F32.PACK_AB R156, R175, R180 ;  /* 0x000000b4af9c723e */ /* 0x000fe200000000ff */
[----:B-1----:R-:W-:Y:S01]  /*c5d0*/  FFMA.FTZ R12, R21, R5, R14 ;  /* 0x00000005150c7223 */ /* 0x002fe2000001000e */
[----:B------:R-:W-:Y:S01]  /*c5e0*/  F2FP.F16.F32.PACK_AB R158, R174, R169 ;  /* 0x000000a9ae9e723e */ /* 0x000fe200000000ff */
[----:B------:R-:W-:Y:S01]  /*c5f0*/  FADD.FTZ R4, R173, R20 ;  /* 0x00000014ad047221 */ /* 0x000fe20000010000 */
[----:B------:R-:W-:Y:S01]  /*c600*/  F2FP.F16.F32.PACK_AB R160, R182, R171 ;  /* 0x000000abb6a0723e */ /* 0x000fe200000000ff */
[----:B------:R-:W-:Y:S01]  /*c610*/  FMUL.FTZ R27, R27, R21 ;  /* 0x000000151b1b7220 */ /* 0x000fe20000410000 */
[----:B------:R-:W1:Y:S01]  /*c620*/  MUFU.EX2 R20, R179 ;  /* 0x000000b300147308 */ /* 0x000e620000000800 */
[----:B------:R-:W-:Y:S01]  /*c630*/  FADD.FTZ R157, R165, R4 ;  /* 0x00000004a59d7221 */ /* 0x000fe20000010000 */
[----:B---3--:R-:W-:Y:S01]  /*c640*/  FADD.FTZ R12, R161, R12 ;  /* 0x0000000ca10c7221 */ /* 0x008fe20000010000 */
[----:B0-----:R-:W-:Y:S01]  /*c650*/  F2FP.F16.F32.PACK_AB R164, R168, R165 ;  /* 0x000000a5a8a4723e */ /* 0x001fe200000000ff */
[-C--:B------:R-:W-:Y:S01]  /*c660*/  FMUL.FTZ R30, R30, R21.reuse ;  /* 0x000000151e1e7220 */ /* 0x080fe20000410000 */
[----:B------:R-:W-:Y:S01]  /*c670*/  FADD.FTZ R159, R168, R157 ;  /* 0x0000009da89f7221 */ /* 0x000fe20000010000 */
[----:B------:R-:W-:Y:S01]  /*c680*/  F2FP.F16.F32.PACK_AB R162, R173, R170 ;  /* 0x000000aaada2723e */ /* 0x000fe200000000ff */
[-C--:B------:R-:W-:Y:S01]  /*c690*/  FMUL.FTZ R31, R31, R21.reuse ;  /* 0x000000151f1f7220 */ /* 0x080fe20000410000 */
[----:B------:R0:W2:Y:S01]  /*c6a0*/  MUFU.EX2 R157, R153 ;  /* 0x00000099009d7308 */ /* 0x0000a20000000800 */
[----:B------:R-:W-:Y:S01]  /*c6b0*/  FADD.FTZ R4, R172, R159 ;  /* 0x0000009fac047221 */ /* 0x000fe20000010000 */
[----:B----4-:R-:W-:Y:S01]  /*c6c0*/  FADD.FTZ R5, R155, R12 ;  /* 0x0000000c9b057221 */ /* 0x010fe20000010000 */
[-C--:B------:R-:W-:Y:S01]  /*c6d0*/  FMUL.FTZ R34, R34, R21.reuse ;  /* 0x0000001522227220 */ /* 0x080fe20000410000 */
[-C--:B------:R-:W-:Y:S01]  /*c6e0*/  FMUL.FTZ R35, R35, R21.reuse ;  /* 0x0000001523237220 */ /* 0x080fe20000410000 */
[-C--:B------:R-:W-:Y:S01]  /*c6f0*/  FMUL.FTZ R38, R38, R21.reuse ;  /* 0x0000001526267220 */ /* 0x080fe20000410000 */
[-C--:B------:R-:W-:Y:S01]  /*c700*/  FMUL.FTZ R39, R39, R21.reuse ;  /* 0x0000001527277220 */ /* 0x080fe20000410000 */
[-C--:B------:R-:W-:Y:S01]  /*c710*/  FMUL.FTZ R42, R42, R21.reuse ;  /* 0x000000152a2a7220 */ /* 0x080fe20000410000 */
[----:B------:R-:W3:Y:S01]  /*c720*/  MUFU.EX2 R194, R194 ;  /* 0x000000c200c27308 */ /* 0x000ee20000000800 */
[C---:B-1----:R-:W-:Y:S01]  /*c730*/  FADD.FTZ R12, R20.reuse, R5 ;  /* 0x00000005140c7221 */ /* 0x042fe20000010000 */
[----:B0-----:R-:W-:Y:S01]  /*c740*/  F2FP.F16.F32.PACK_AB R153, R161, R14 ;  /* 0x0000000ea199723e */ /* 0x001fe200000000ff */
[----:B------:R-:W-:Y:S01]  /*c750*/  FMUL.FTZ R43, R43, R21 ;  /* 0x000000152b2b7220 */ /* 0x000fe20000410000 */
[----:B------:R-:W-:Y:S01]  /*c760*/  F2FP.F16.F32.PACK_AB R155, R20, R155 ;  /* 0x0000009b149b723e */ /* 0x000fe200000000ff */
[----:B------:R-:W-:Y:S01]  /*c770*/  BAR.SYNC.DEFER_BLOCKING 0xf, 0x100 ;  /* 0x03c4000000007b1d */ /* 0x000fe20000010000 */
[-C--:B------:R-:W-:Y:S01]  /*c780*/  FMUL.FTZ R46, R46, R21.reuse ;  /* 0x000000152e2e7220 */ /* 0x080fe20000410000 */
[-C--:B------:R-:W-:Y:S01]  /*c790*/  FMUL.FTZ R47, R47, R21.reuse ;  /* 0x000000152f2f7220 */ /* 0x080fe20000410000 */
[-C--:B------:R-:W-:Y:S01]  /*c7a0*/  FMUL.FTZ R50, R50, R21.reuse ;  /* 0x0000001532327220 */ /* 0x080fe20000410000 */
[----:B--2---:R-:W-:Y:S01]  /*c7b0*/  FADD.FTZ R5, R157, R12 ;  /* 0x0000000c9d057221 */ /* 0x004fe20000010000 */
[-C--:B------:R-:W-:Y:S01]  /*c7c0*/  FMUL.FTZ R51, R51, R21.reuse ;  /* 0x0000001533337220 */ /* 0x080fe20000410000 */
[----:B------:R-:W0:Y:S01]  /*c7d0*/  MUFU.EX2 R159, R195 ;  /* 0x000000c3009f7308 */ /* 0x000e220000000800 */
[-C--:B------:R-:W-:Y:S01]  /*c7e0*/  FMUL.FTZ R54, R54, R21.reuse ;  /* 0x0000001536367220 */ /* 0x080fe20000410000 */
[-C--:B------:R-:W-:Y:S01]  /*c7f0*/  FMUL.FTZ R55, R55, R21.reuse ;  /* 0x0000001537377220 */ /* 0x080fe20000410000 */
[-C--:B------:R-:W-:Y:S01]  /*c800*/  FMUL.FTZ R58, R58, R21.reuse ;  /* 0x000000153a3a7220 */ /* 0x080fe20000410000 */
[-C--:B------:R-:W-:Y:S01]  /*c810*/  FMUL.FTZ R59, R59, R21.reuse ;  /* 0x000000153b3b7220 */ /* 0x080fe20000410000 */
[----:B------:R-:W-:Y:S01]  /*c820*/  FMUL.FTZ R62, R62, R21 ;  /* 0x000000153e3e7220 */ /* 0x000fe20000410000 */
[C---:B---3--:R-:W-:Y:S01]  /*c830*/  FADD.FTZ R12, R194.reuse, R5 ;  /* 0x00000005c20c7221 */ /* 0x048fe20000010000 */
        /* <DEDUP_REMOVED lines=15> */
[-C--:B------:R-:W-:Y:S01]  /*c930*/  FMUL.FTZ R83, R83, R21.reuse ;  /* 0x0000001553537220 */ /* 0x080fe20000410000 */
[----:B------:R-:W-:Y:S01]  /*c940*/  FMUL.FTZ R86, R86, R21 ;  /* 0x0000001556567220 */ /* 0x000fe20000410000 */
[----:B------:R-:W3:Y:S01]  /*c950*/  MUFU.EX2 R198, R198 ;  /* 0x000000c600c67308 */ /* 0x000ee20000000800 */
        /* <DEDUP_REMOVED lines=34> */
[-C--:B------:R-:W-:Y:S01]  /*cb80*/  FMUL.FTZ R130, R130, R21.reuse ;  /* 0x0000001582827220 */ /* 0x080fe20000410000 */
[-C--:B------:R-:W-:Y:S01]  /*cb90*/  FMUL.FTZ R131, R131, R21.reuse ;  /* 0x0000001583837220 */ /* 0x080fe20000410000 */
[-C--:B------:R-:W-:Y:S01]  /*cba0*/  FMUL.FTZ R134, R134, R21.reuse ;  /* 0x0000001586867220 */ /* 0x080fe20000410000 */
[-C--:B------:R-:W-:Y:S01]  /*cbb0*/  FMUL.FTZ R135, R135, R21.reuse ;  /* 0x0000001587877220 */ /* 0x080fe20000410000 */
[----:B------:R0:W-:Y:S01]  /*cbc0*/  STSM.16.M88.4 [R184], R160 ;  /* 0x000000a0b8007844 */ /* 0x0001e20000000200 */
        /* <DEDUP_REMOVED lines=12> */
[----:B------:R-:W-:-:S04]  /*cc90*/  FMUL.FTZ R151, R151, R21 ;  /* 0x0000001597977220 */ /* 0x000fc80000410000 */
[----:B------:R-:W1:Y:S01]  /*cca0*/  MUFU.EX2 R12, R193 ;  /* 0x000000c1000c7308 */ /* 0x000e620000000800 */
[----:B--2---:R-:W-:Y:S01]  /*ccb0*/  FADD.FTZ R5, R167, R10 ;  /* 0x0000000aa7057221 */ /* 0x004fe20000010000 */
[C---:B---3--:R-:W-:Y:S01]  /*ccc0*/  F2FP.F16.F32.PACK_AB R166, R183.reuse, R172 ;  /* 0x000000acb7a6723e */ /* 0x048fe200000000ff */
[----:B------:R-:W-:Y:S01]  /*ccd0*/  FADD.FTZ R4, R183, R4 ;  /* 0x00000004b7047221 */ /* 0x000fe20000010000 */
[C---:B-1----:R-:W-:Y:S01]  /*cce0*/  F2FP.F16.F32.PACK_AB R167, R12.reuse, R167 ;  /* 0x000000a70ca7723e */ /* 0x042fe200000000ff */
[----:B------:R-:W-:-:S04]  /*ccf0*/  FADD.FTZ R5, R12, R5 ;  /* 0x000000050c057221 */ /* 0x000fc80000010000 */
[----:B------:R0:W-:Y:S01]  /*cd00*/  STSM.16.M88.4 [R23], R164 ;  /* 0x000000a417007844 */ /* 0x0001e20000000200 */
[----:B------:R-:W-:Y:S05]  /*cd10*/  @!P4 BRA `(.L_x_1769) ;  /* 0x000000000004c947 */ /* 0x000fea0003800000 */
[----:B------:R-:W-:Y:S01]  /*cd20*/  BPT.TRAP 0x1 ;  /* 0x000000040000795c */ /* 0x000fe20000300000 */
.L_x_1769:
[----:B------:R1:W2:Y:S01]  /*cd30*/  SYNCS.PHASECHK.TRANS64.TRYWAIT P0, [UR26+0x28c50], R8 ;  /* 0x028c5008ff0075a7 */ /* 0x0002a2000800015a */
[----:B------:R-:W-:Y:S05]  /*cd40*/  @!P4 BRA `(.L_x_1770) ;  /* 0x000000000004c947 */ /* 0x000fea0003800000 */
[----:B------:R-:W-:Y:S01]  /*cd50*/  BPT.TRAP 0x1 ;  /* 0x000000040000795c */ /* 0x000fe20000300000 */
.L_x_1770:
[----:B--2---:R-:W-:Y:S05]  /*cd60*/  @P0 BRA `(.L_x_1771) ;  /* 0x0000000000080947 */ /* 0x004fea0003800000 */
[----:B------:R-:W2:Y:S02]  /*cd70*/  SYNCS.PHASECHK.TRANS64.TRYWAIT P0, [UR26+0x28c50], R8 ;  /* 0x028c5008ff0075a7 */ /* 0x000ea4000800015a */
[----:B--2---:R-:W-:Y:S05]  /*cd80*/  @!P0 BRA `(.L_x_1772) ;  /* 0x0000008c00788947 */ /* 0x004fea0003800000 */
.L_x_1771:
[----:B------:R-:W-:Y:S01]  /*cd90*/  ULEA UR11, UR37, UR45, 0xc ;  /* 0x0000002d250b7291 */ /* 0x000fe2000f8e603f */
[----:B------:R-:W-:Y:S01]  /*cda0*/  WARPGROUP.ARRIVE ;  /* 0x00000000000079c5 */ /* 0x000fe20000000000 */
[----:B------:R-:W-:Y:S01]  /*cdb0*/  UMOV UR7, 0x40000040 ;  /* 0x4000004000077882 */ /* 0x000fe20000000000 */
[----:B------:R-:W-:Y:S01]  /*cdc0*/  ISETP.LT.AND P0, PT, R186, UR50, PT ;  /* 0x00000032ba007c0c */ /* 0x000fe2000bf01270 */
[----:B--2---:R-:W-:Y:S01]  /*cdd0*/  @!P5 VIADD R15, R15, 0x28c60 ;  /* 0x00028c600f0fd836 */ /* 0x004fe20000000000 */
        /* <DEDUP_REMOVED lines=36> */
.L_x_1756:
[----:B------:R-:W5:Y:S01]  /*d020*/  SHFL.BFLY PT, R3, R4, 0x2, 0x1f ;  /* 0x0c401f0004037f89 */ /* 0x000f6200000e0000 */
[----:B------:R-:W-:Y:S01]  /*d030*/  IADD3 R11, -R18, RZ, RZ ;  /* 0x000000ff120b7210 */ /* 0x000fe20007ffe1ff */
[----:B------:R-:W-:Y:S02]  /*d040*/  IMAD.MOV.U32 R10, RZ, RZ, RZ ;  /* 0x000000ffff0a7224 */ /* 0x000fe400078e00ff */
[----:B-1----:R-:W1:Y:S01]  /*d050*/  SHFL.BFLY PT, R8, R5, 0x2, 0x1f ;  /* 0x0c401f0005087f89 */ /* 0x002e6200000e0000 */
[----:B------:R-:W-:Y:S08]  /*d060*/  BAR.ARV 0x8, 0xa0 ;  /* 0x0202800000007b1d */ /* 0x000ff00000002000 */
[----:B------:R-:W-:Y:S01]  /*d070*/  BAR.SYNC.DEFER_BLOCKING 0xf, 0x100 ;  /* 0x03c4000000007b1d */ /* 0x000fe20000010000 */
[----:B------:R-:W-:Y:S01]  /*d080*/  ISETP.NE.AND P0, PT, R16, R11, PT ;  /* 0x0000000b1000720c */ /* 0x000fe20003f05270 */
[----:B----4-:R-:W-:-:S02]  /*d090*/  IMAD.U32 R15, RZ, RZ, UR10 ;  /* 0x0000000aff0f7e24 */ /* 0x010fc4000f8e00ff */
[----:B------:R-:W-:Y:S02]  /*d0a0*/  VIADD R187, R187, 0x1 ;  /* 0x00000001bbbb7836 */ /* 0x000fe40000000000 */
[----:B-----5:R-:W-:Y:S01]  /*d0b0*/  FADD.FTZ R3, R3, R4 ;  /* 0x0000000403037221 */ /* 0x020fe20000010000 */
[----:B------:R-:W-:Y:S02]  /*d0c0*/  IMAD.MOV.U32 R4, RZ, RZ, RZ ;  /* 0x000000ffff047224 */ /* 0x000fe400078e00ff */
[----:B-1----:R-:W-:Y:S02]  /*d0d0*/  FADD.FTZ R8, R8, R5 ;  /* 0x0000000508087221 */ /* 0x002fe40000010000 */
[----:B------:R-:W1:Y:S01]  /*d0e0*/  SHFL.BFLY PT, R0, R3, 0x1, 0x1f ;  /* 0x0c201f0003007f89 */ /* 0x000e6200000e0000 */
[----:B------:R-:W-:-:S03]  /*d0f0*/  IMAD.U32 R5, RZ, RZ, UR10 ;  /* 0x0000000aff057e24 */ /* 0x000fc6000f8e00ff */
[----:B------:R-:W4:Y:S01]  /*d100*/  SHFL.BFLY PT, R9, R8, 0x1, 0x1f ;  /* 0x0c201f0008097f89 */ /* 0x000f2200000e0000 */
[----:B-1----:R-:W-:Y:S01]  /*d110*/  FADD.FTZ R12, R3, R0 ;  /* 0x00000000030c7221 */ /* 0x002fe20000010000 */
[----:B------:R-:W-:Y:S01]  /*d120*/  IMAD.U32 R0, RZ, RZ, UR37 ;  /* 0x00000025ff007e24 */ /* 0x000fe2000f8e00ff */
[----:B------:R-:W-:Y:S01]  /*d130*/  UIADD3 UR37, UR37, 0x1, URZ ;  /* 0x0000000125257890 */ /* 0x000fe2000fffe03f */
[----:B------:R-:W-:Y:S02]  /*d140*/  IMAD.MOV.U32 R3, RZ, RZ, -0x800000 ;  /* 0xff800000ff037424 */ /* 0x000fe400078e00ff */
[----:B----4-:R-:W-:Y:S01]  /*d150*/  FADD.FTZ R13, R8, R9 ;  /* 0x00000009080d7221 */ /* 0x010fe20000010000 */
[----:B------:R-:W-:Y:S01]  /*d160*/  FSETP.NE.FTZ.AND P1, PT, R12, RZ, PT ;  /* 0x000000ff0c00720b */ /* 0x000fe20003f35000 */
[----:B------:R-:W-:Y:S01]  /*d170*/  @!P0 IMAD R0, R0, 0x40, R17 ;  /* 0x0000004000008824 */ /* 0x000fe200078e0211 */
[----:B------:R-:W-:Y:S02]  /*d180*/  UISETP.NE.AND UP0, UPT, UR37, 0x2, UPT ;  /* 0x000000022500788c */ /* 0x000fe4000bf05270 */
[----:B------:R-:W-:-:S02]  /*d190*/  FSETP.NE.FTZ.AND P2, PT, R13, RZ, PT ;  /* 0x000000ff0d00720b */ /* 0x000fc40003f55000 */
[----:B------:R-:W-:Y:S01]  /*d1a0*/  @!P0 LEA R11, R0, UR38, 0x2 ;  /* 0x00000026000b8c11 */ /* 0x000fe2000f8e10ff */
[----:B------:R-:W-:Y:S01]  /*d1b0*/  USEL UR4, URZ, 0x1, UP0 ;  /* 0x000000013f047887 */ /* 0x000fe20008000000 */
[----:B------:R-:W-:Y:S01]  /*d1c0*/  MOV R0, 0xff800000 ;  /* 0xff80000000007802 */ /* 0x000fe20000000f00 */
[----:B------:R-:W-:-:S04]  /*d1d0*/  USEL UR37, UR37, URZ, UP0 ;  /* 0x0000003f25257287 */ /* 0x000fc80008000000 */
[----:B------:R-:W1:Y:S01]  /*d1e0*/  @P1 MUFU.RCP R10, R12 ;  /* 0x0000000c000a1308 */ /* 0x000e620000001000 */
[----:B------:R-:W-:Y:S01]  /*d1f0*/  @P1 FMUL.FTZ R5, R5, 0.69314718246459960938 ;  /* 0x3f31721805051820 */ /* 0x000fe20000410000 */
[----:B------:R-:W-:Y:S02]  /*d200*/  LOP3.LUT R2, R2, UR4, RZ, 0x3c, !PT ;  /* 0x0000000402027c12 */ /* 0x000fe4000f8e3cff */
[----:B------:R-:W-:-:S04]  /*d210*/  @P2 FMUL.FTZ R15, R15, 0.69314718246459960938 ;  /* 0x3f3172180f0f2820 */ /* 0x000fc80000410000 */
[----:B------:R-:W4:Y:S08]  /*d220*/  @P2 MUFU.RCP R4, R13 ;  /* 0x0000000d00042308 */ /* 0x000f300000001000 */
[----:B------:R-:W5:Y:S01]  /*d230*/  @P1 MUFU.LG2 R9, R12 ;  /* 0x0000000c00091308 */ /* 0x000f620000000c00 */
[----:B-1----:R-:W-:Y:S01]  /*d240*/  @!P0 STS [R11+0x28800], R10 ;  /* 0x0288000a0b008388 */ /* 0x002fe20000000800 */
[-C--:B------:R-:W-:Y:S01]  /*d250*/  FMUL.FTZ R169, R24, R10.reuse ;  /* 0x0000000a18a97220 */ /* 0x080fe20000410000 */
[-C--:B0--3--:R-:W-:Y:S01]  /*d260*/  FMUL.FTZ R165, R25, R10.reuse ;  /* 0x0000000a19a57220 */ /* 0x089fe20000410000 */
[-C--:B------:R-:W-:Y:S01]  /*d270*/  FMUL.FTZ R167, R28, R10.reuse ;  /* 0x0000000a1ca77220 */ /* 0x080fe20000410000 */
[-C--:B------:R-:W-:Y:S01]  /*d280*/  FMUL.FTZ R8, R29, R10.reuse ;  /* 0x0000000a1d087220 */ /* 0x080fe20000410000 */
[-C--:B------:R-:W-:Y:S01]  /*d290*/  FMUL.FTZ R159, R32, R10.reuse ;  /* 0x0000000a209f7220 */ /* 0x080fe20000410000 */
[-C--:B------:R-:W-:Y:S01]  /*d2a0*/  FMUL.FTZ R33, R33, R10.reuse ;  /* 0x0000000a21217220 */ /* 0x080fe20000410000 */
[-C--:B------:R-:W-:Y:S01]  /*d2b0*/  FMUL.FTZ R36, R36, R10.reuse ;  /* 0x0000000a24247220 */ /* 0x080fe20000410000 */
[----:B----4-:R0:W-:Y:S01]  /*d2c0*/  @!P0 STS [R11+0x28820], R4 ;  /* 0x028820040b008388 */ /* 0x0101e20000000800 */
        /* <DEDUP_REMOVED lines=9> */
[----:B0-----:R-:W0:Y:S01]  /*d360*/  @P2 MUFU.LG2 R11, R13 ;  /* 0x0000000d000b2308 */ /* 0x001e220000000c00 */
        /* <DEDUP_REMOVED lines=48> */
[----:B-----5:R-:W-:Y:S01]  /*d670*/  @P1 FMUL.FTZ R10, R9, 0.69314718246459960938 ;  /* 0x3f317218090a1820 */ /* 0x020fe20000410000 */
[----:B0-----:R-:W-:Y:S01]  /*d680*/  @P2 FMUL.FTZ R12, R11, 0.69314718246459960938 ;  /* 0x3f3172180b0c2820 */ /* 0x001fe20000410000 */
        /* <DEDUP_REMOVED lines=68> */
.L_x_1689:
[----:B------:R-:W0:Y:S08]  /*dad0*/  S2UR UR4, SR_CgaCtaId ;  /* 0x00000000000479c3 */ /* 0x000e300000008800 */
[----:B------:R-:W-:Y:S06]  /*dae0*/  BAR.SYNC.DEFER_BLOCKING 0x5, 0x120 ;  /* 0x0144800000007b1d */ /* 0x000fec0000010000 */
[----:B------:R-:W-:Y:S01]  /*daf0*/  UMOV UR38, 0x400 ;  /* 0x0000040000267882 */ /* 0x000fe20000000000 */
[----:B------:R-:W-:Y:S01]  /*db00*/  BSSY B0, `(.L_x_1774) ;  /* 0x0000290000007945 */ /* 0x000fe20003800000 */
[----:B0-----:R-:W-:-:S09]  /*db10*/  ULEA UR38, UR4, UR38, 0x18 ;  /* 0x0000002604267291 */ /* 0x001fd2000f8ec03f */
[----:B------:R-:W0:Y:S02]  /*db20*/  LDS.128 R4, [UR38+0x28cd0] ;  /* 0x028cd026ff047984 */ /* 0x000e240008000c00 */
[----:B0-----:R-:W-:Y:S02]  /*db30*/  R2UR UR47, R5 ;  /* 0x00000000052f72ca */ /* 0x001fe400000e0000 */
[----:B------:R-:W-:Y:S02]  /*db40*/  R2UR UR6, R6 ;  /* 0x00000000060672ca */ /* 0x000fe400000e0000 */
[----:B------:R-:W-:Y:S01]  /*db50*/  R2UR UR5, R7 ;  /* 0x00000000070572ca */ /* 0x000fe200000e0000 */
[----:B------:R-:W-:Y:S06]  /*db60*/  BAR.ARV 0x4, 0x120 ;  /* 0x0104800000007b1d */ /* 0x000fec0000002000 */
[----:B------:R-:W-:Y:S08]  /*db70*/  @P0 BRA `(.L_x_1775) ;  /* 0x0000001c00580947 */ /* 0x000ff00003800000 */
[----:B------:R-:W0:Y:S08]  /*db80*/  S2UR UR4, SR_SWINHI ;  /* 0x00000000000479c3 */ /* 0x000e300000002f00 */
[----:B------:R-:W-:Y:S01]  /*db90*/  BAR.SYNC.DEFER_BLOCKING 0x1, 0x100 ;  /* 0x0044000000007b1d */ /* 0x000fe20000010000 */
[----:B------:R-:W-:Y:S02]  /*dba0*/  F2FP.F16.F32.PACK_AB R40, R41, R40 ;  /* 0x000000282928723e */ /* 0x000fe400000000ff */
[----:B------:R-:W-:-:S02]  /*dbb0*/  F2FP.F16.F32.PACK_AB R41, R43, R42 ;  /* 0x0000002a2b29723e */ /* 0x000fc400000000ff */
[----:B------:R-:W-:Y:S01]  /*dbc0*/  F2FP.F16.F32.PACK_AB R48, R49, R48 ;  /* 0x000000303130723e */ /* 0x000fe200000000ff */
[----:B------:R-:W-:Y:S01]  /*dbd0*/  ULDC.64 UR10, c[0x0][0xbe0] ;  /* 0x0002f800000a7ab9 */ /* 0x000fe20000000a00 */
[----:B------:R-:W-:Y:S01]  /*dbe0*/  F2FP.F16.F32.PACK_AB R42, R45, R44 ;  /* 0x0000002c2d2a723e */ /* 0x000fe200000000ff */
[----:B------:R-:W-:Y:S01]  /*dbf0*/  UISETP.NE.U32.AND UP1, UPT, UR10, URZ, UPT ;  /* 0x0000003f0a00728c */ /* 0x000fe2000bf25070 */
[----:B------:R-:W-:Y:S02]  /*dc00*/  F2FP.F16.F32.PACK_AB R43, R47, R46 ;  /* 0x0000002e2f2b723e */ /* 0x000fe400000000ff */
[----:B------:R-:W-:Y:S01]  /*dc10*/  F2FP.F16.F32.PACK_AB R49, R51, R50 ;  /* 0x000000323331723e */ /* 0x000fe200000000ff */
[----:B------:R-:W-:Y:S01]  /*dc20*/  UISETP.NE.AND.EX UP1, UPT, UR11, URZ, UPT, UP1 ;  /* 0x0000003f0b00728c */ /* 0x000fe2000bf25310 */
[----:B------:R-:W-:Y:S02]  /*dc30*/  F2FP.F16.F32.PACK_AB R56, R57, R56 ;  /* 0x000000383938723e */ /* 0x000fe400000000ff */
[----:B------:R-:W-:Y:S01]  /*dc40*/  F2FP.F16.F32.PACK_AB R50, R53, R52 ;  /* 0x000000343532723e */ /* 0x000fe200000000ff */
[----:B------:R-:W-:Y:S01]  /*dc50*/  ULDC.64 UR10, c[0x0][0xbd8] ;  /* 0x0002f600000a7ab9 */ /* 0x000fe20000000a00 */
[----:B------:R-:W-:Y:S01]  /*dc60*/  F2FP.F16.F32.PACK_AB R51, R55, R54 ;  /* 0x000000363733723e */ /* 0x000fe200000000ff */
[----:B------:R-:W-:Y:S01]  /*dc70*/  UIMAD.WIDE UR10, UR43, 0x4, UR10 ;  /* 0x000000042b0a78a5 */ /* 0x000fe2000f8e020a */
[----:B------:R-:W-:-:S02]  /*dc80*/  F2FP.F16.F32.PACK_AB R57, R59, R58 ;  /* 0x0000003a3b39723e */ /* 0x000fc400000000ff */
[----:B------:R-:W-:Y:S01]  /*dc90*/  F2FP.F16.F32.PACK_AB R64, R65, R64 ;  /* 0x000000404140723e */ /* 0x000fe200000000ff */
[----:B------:R-:W-:Y:S01]  /*dca0*/  UMOV UR8, UR38 ;  /* 0x0000002600087c82 */ /* 0x000fe20008000000 */
[----:B0-----:R-:W-:Y:S01]  /*dcb0*/  UMOV UR9, UR4 ;  /* 0x0000000400097c82 */ /* 0x001fe20008000000 */
[----:B------:R-:W-:Y:S01]  /*dcc0*/  F2FP.F16.F32.PACK_AB R58, R61, R60 ;  /* 0x0000003c3d3a723e */ /* 0x000fe200000000ff */
[----:B------:R-:W-:Y:S01]  /*dcd0*/  IMAD.U32 R134, RZ, RZ, UR8 ;  /* 0x00000008ff867e24 */ /* 0x000fe2000f8e00ff */
[----:B------:R-:W-:Y:S01]  /*dce0*/  F2FP.F16.F32.PACK_AB R59, R63, R62 ;  /* 0x0000003e3f3b723e */ /* 0x000fe200000000ff */
[----:B------:R-:W-:Y:S01]  /*dcf0*/  IMAD.U32 R135, RZ, RZ, UR9 ;  /* 0x00000009ff877e24 */ /* 0x000fe2000f8e00ff */
[----:B------:R-:W-:Y:S01]  /*dd00*/  F2FP.F16.F32.PACK_AB R65, R67, R66 ;  /* 0x000000424341723e */ /* 0x000fe200000000ff */
[----:B------:R-:W-:Y:S01]  /*dd10*/  ULDC.64 UR8, c[0x0][0xbd8] ;  /* 0x0002f60000087ab9 */ /* 0x000fe20000000a00 */
[----:B------:R-:W-:Y:S01]  /*dd20*/  F2FP.F16.F32.PACK_AB R72, R73, R72 ;  /* 0x000000484948723e */ /* 0x000fe200000000ff */
[----:B------:R-:W-:Y:S01]  /*dd30*/  IMAD.WIDE R4, R191, 0x2, R134 ;  /* 0x00000002bf047825 */ /* 0x000fe200078e0286 */
[----:B------:R-:W-:Y:S01]  /*dd40*/  F2FP.F16.F32.PACK_AB R66, R69, R68 ;  /* 0x000000444542723e */ /* 0x000fe200000000ff */
[----:B------:R-:W-:Y:S01]  /*dd50*/  UISETP.NE.U32.AND UP0, UPT, UR8, URZ, UPT ;  /* 0x0000003f0800728c */ /* 0x000fe2000bf05070 */
[----:B------:R-:W-:-:S02]  /*dd60*/  F2FP.F16.F32.PACK_AB R67, R71, R70 ;  /* 0x000000464743723e */ /* 0x000fc400000000ff */
[C---:B------:R-:W-:Y:S01]  /*dd70*/  IADD3 R173, P1, R4.reuse, 0x20, RZ ;  /* 0x0000002004ad7810 */ /* 0x040fe20007f3e0ff */
[----:B------:R-:W-:Y:S01]  /*dd80*/  UISETP.NE.AND.EX UP0, UPT, UR9, URZ, UPT, UP0 ;  /* 0x0000003f0900728c */ /* 0x000fe2000bf05300 */
[C---:B------:R-:W-:Y:S02]  /*dd90*/  LOP3.LUT R7, R4.reuse, 0x380, RZ, 0xc0, !PT ;  /* 0x0000038004077812 */ /* 0x040fe400078ec0ff */
[-C--:B------:R-:W-:Y:S01]  /*dda0*/  IADD3.X R11, RZ, R5.reuse, RZ, P1, !PT ;  /* 0x00000005ff0b7210 */ /* 0x080fe20000ffe4ff */
[----:B------:R-:W-:Y:S01]  /*ddb0*/  @UP1 ULDC.64 UR8, c[0x0][0xbe0] ;  /* 0x0002f80000081ab9 */ /* 0x000fe20000000a00 */
[C---:B------:R-:W-:Y:S01]  /*ddc0*/  IADD3 R12, P0, R4.reuse, 0x40, RZ ;  /* 0x00000040040c7810 */ /* 0x040fe20007f1e0ff */
[----:B------:R-:W-:Y:S01]  /*ddd0*/  @UP1 UIMAD.WIDE UR8, UR43, 0x4, UR8 ;  /* 0x000000042b0818a5 */ /* 0x000fe2000f8e0208 */
        /* <DEDUP_REMOVED lines=14> */
[C---:B------:R-:W-:Y:S02]  /*dec0*/  IADD3 R193, P0, R4.reuse, 0x4020, RZ ;  /* 0x0000402004c17810 */ /* 0x040fe40007f1e0ff */
        /* <DEDUP_REMOVED lines=10> */
[----:B------:R-:W-:Y:S01]  /*df70*/  LOP3.LUT R4, R7, R4, RZ, 0x3c, !PT ;  /* 0x0000000407047212 */ /* 0x000fe200078e3cff */
[--C-:B------:R-:W-:Y:S01]  /*df80*/  IMAD.X R119, RZ, RZ, R5.reuse, P2 ;  /* 0x000000ffff777224 */ /* 0x100fe200010e0605 */
[----:B------:R-:W-:Y:S01]  /*df90*/  LOP3.LUT R7, R12, 0x380, RZ, 0xc0, !PT ;  /* 0x000003800c077812 */ /* 0x000fe200078ec0ff */
[----:B------:R-:W-:Y:S01]  /*dfa0*/  IMAD.X R9, RZ, RZ, R5, P1 ;  /* 0x000000ffff097224 */ /* 0x000fe200008e0605 */
[----:B------:R-:W-:Y:S02]  /*dfb0*/  LOP3.LUT R6, R173, 0x380, RZ, 0xc0, !PT ;  /* 0x00000380ad067812 */ /* 0x000fe400078ec0ff */
[----:B------:R-:W-:Y:S02]  /*dfc0*/  SHF.R.U64 R7, R7, 0x3, RZ ;  /* 0x0000000307077819 */ /* 0x000fe400000012ff */
[----:B------:R-:W-:Y:S02]  /*dfd0*/  SHF.R.U64 R6, R6, 0x3, RZ ;  /* 0x0000000306067819 */ /* 0x000fe400000012ff */
[----:B------:R-:W-:-:S02]  /*dfe0*/  LOP3.LUT R12, R7, R12, RZ, 0x3c, !PT ;  /* 0x0000000c070c7212 */ /* 0x000fc400078e3cff */
[----:B------:R-:W-:Y:S02]  /*dff0*/  LOP3.LUT R7, R28, 0x380, RZ, 0xc0, !PT ;  /* 0x000003801c077812 */ /* 0x000fe400078ec0ff */
[----:B------:R-:W-:Y:S02]  /*e000*/  LOP3.LUT R10, R6, R173, RZ, 0x3c, !PT ;  /* 0x000000ad060a7212 */ /* 0x000fe400078e3cff */
        /* <DEDUP_REMOVED lines=10> */
[-C--:B------:R-:W-:Y:S02]  /*e0b0*/  IADD3.X R115, RZ, R5.reuse, RZ, P5, !PT ;  /* 0x00000005ff737210 */ /* 0x080fe40002ffe4ff */
[----:B------:R-:W-:Y:S02]  /*e0c0*/  MOV R173, R4 ;  /* 0x0000000400ad7202 */ /* 0x000fe40000000f00 */
[----:B------:R-:W-:Y:S02]  /*e0d0*/  LOP3.LUT R7, R199, 0x380, RZ, 0xc0, !PT ;  /* 0x00000380c7077812 */ /* 0x000fe400078ec0ff */
[----:B------:R-:W-:Y:S02]  /*e0e0*/  LOP3.LUT R14, R175, 0x380, RZ, 0xc0, !PT ;  /* 0x00000380af0e7812 */ /* 0x000fe400078ec0ff */
[----:B------:R-:W-:Y:S02]  /*e0f0*/  F2FP.F16.F32.PACK_AB R5, R27, R26 ;  /* 0x0000001a1b05723e */ /* 0x000fe400000000ff */
[----:B------:R-:W-:-:S02]  /*e100*/  LOP3.LUT R20, R177, 0x380, RZ, 0xc0, !PT ;  /* 0x00000380b1147812 */ /* 0x000fc400078ec0ff */
[----:B------:R-:W-:Y:S02]  /*e110*/  LOP3.LUT R98, R6, R193, RZ, 0x3c, !PT ;  /* 0x000000c106627212 */ /* 0x000fe400078e3cff */
[----:B------:R-:W-:Y:S02]  /*e120*/  LOP3.LUT R27, R174, 0x380, RZ, 0xc0, !PT ;  /* 0x00000380ae1b7812 */ /* 0x000fe400078ec0ff */
[----:B------:R-:W-:Y:S02]  /*e130*/  LOP3.LUT R26, R201, 0x380, RZ, 0xc0, !PT ;  /* 0x00000380c91a7812 */ /* 0x000fe400078ec0ff */
[----:B------:R-:W-:Y:S02]  /*e140*/  F2FP.F16.F32.PACK_AB R6, R8, R167 ;  /* 0x000000a70806723e */ /* 0x000fe400000000ff */
[----:B------:R-:W-:Y:S02]  /*e150*/  SHF.R.U64 R8, R7, 0x3, RZ ;  /* 0x0000000307087819 */ /* 0x000fe400000012ff */
[----:B------:R-:W-:-:S02]  /*e160*/  SHF.R.U64 R14, R14, 0x3, RZ ;  /* 0x000000030e0e7819 */ /* 0x000fc400000012ff */
[----:B------:R-:W-:Y:S02]  /*e170*/  LOP3.LUT R90, R181, 0x380, RZ, 0xc0, !PT ;  /* 0x00000380b55a7812 */ /* 0x000fe400078ec0ff */
[----:B------:R-:W-:Y:S02]  /*e180*/  F2FP.F16.F32.PACK_AB R4, R165, R169 ;  /* 0x000000a9a504723e */ /* 0x000fe400000000ff */
[----:B------:R-:W-:Y:S02]  /*e190*/  F2FP.F16.F32.PACK_AB R7, R31, R30 ;  /* 0x0000001e1f07723e */ /* 0x000fe400000000ff */
[----:B------:R-:W-:Y:S02]  /*e1a0*/  SHF.R.U64 R20, R20, 0x3, RZ ;  /* 0x0000000314147819 */ /* 0x000fe400000012ff */
[----:B------:R-:W-:Y:S01]  /*e1b0*/  LOP3.LUT R94, R183, 0x380, RZ, 0xc0, !PT ;  /* 0x00000380b75e7812 */ /* 0x000fe200078ec0ff */
[----:B------:R0:W-:Y:S01]  /*e1c0*/  STSM.16.M88.4 [R173], R4 ;  /* 0x00000004ad007844 */ /* 0x0001e20000000200 */
[----:B------:R-:W-:-:S02]  /*e1d0*/  SHF.R.U64 R27, R27, 0x3, RZ ;  /* 0x000000031b1b7819 */ /* 0x000fc400000012ff */
[----:B------:R-:W-:Y:S02]  /*e1e0*/  LOP3.LUT R106, R195, 0x380, RZ, 0xc0, !PT ;  /* 0x00000380c36a7812 */ /* 0x000fe400078ec0ff */
[----:B------:R-:W-:Y:S02]  /*e1f0*/  SHF.R.U64 R26, R26, 0x3, RZ ;  /* 0x000000031a1a7819 */ /* 0x000fe400000012ff */
[----:B------:R-:W-:Y:S02]  /*e200*/  LOP3.LUT R14, R14, R175, RZ, 0x3c, !PT ;  /* 0x000000af0e0e7212 */ /* 0x000fe400078e3cff */
[----:B------:R-:W-:Y:S02]  /*e210*/  SHF.R.U64 R90, R90, 0x3, RZ ;  /* 0x000000035a5a7819 */ /* 0x000fe400000012ff */
[----:B------:R-:W-:Y:S02]  /*e220*/  LOP3.LUT R114, R8, R199, RZ, 0x3c, !PT ;  /* 0x000000c708727212 */ /* 0x000fe400078e3cff */
[----:B------:R-:W-:-:S02]  /*e230*/  LOP3.LUT R20, R20, R177, RZ, 0x3c, !PT ;  /* 0x000000b114147212 */ /* 0x000fc400078e3cff */
[----:B------:R-:W-:Y:S02]  /*e240*/  SHF.R.U64 R94, R94, 0x3, RZ ;  /* 0x000000035e5e7819 */ /* 0x000fe400000012ff */
[----:B------:R-:W-:Y:S02]  /*e250*/  LOP3.LUT R110, R197, 0x380, RZ, 0xc0, !PT ;  /* 0x00000380c56e7812 */ /* 0x000fe400078ec0ff */
[----:B------:R-:W-:Y:S02]  /*e260*/  LOP3.LUT R8, R27, R174, RZ, 0x3c, !PT ;  /* 0x000000ae1b087212 */ /* 0x000fe400078e3cff */
[----:B------:R-:W-:Y:S02]  /*e270*/  SHF.R.U64 R106, R106, 0x3, RZ ;  /* 0x000000036a6a7819 */ /* 0x000fe400000012ff */
[----:B------:R-:W-:Y:S02]  /*e280*/  LOP3.LUT R118, R26, R201, RZ, 0x3c, !PT ;  /* 0x000000c91a767212 */ /* 0x000fe400078e3cff */
[----:B------:R-:W-:-:S02]  /*e290*/  MOV R27, R10 ;  /* 0x0000000a001b7202 */ /* 0x000fc40000000f00 */
[----:B0-----:R-:W-:Y:S02]  /*e2a0*/  F2FP.F16.F32.PACK_AB R4, R33, R159 ;  /* 0x0000009f2104723e */ /* 0x001fe400000000ff */
[----:B------:R-:W-:Y:S02]  /*e2b0*/  F2FP.F16.F32.PACK_AB R5, R35, R34 ;  /* 0x000000222305723e */ /* 0x000fe400000000ff */
[----:B------:R-:W-:Y:S02]  /*e2c0*/  F2FP.F16.F32.PACK_AB R6, R37, R36 ;  /* 0x000000242506723e */ /* 0x000fe400000000ff */
[----:B------:R-:W-:Y:S02]  /*e2d0*/  F2FP.F16.F32.PACK_AB R7, R39, R38 ;  /* 0x000000262707723e */ /* 0x000fe400000000ff */
[----:B------:R-:W-:Y:S02]  /*e2e0*/  MOV R26, R12 ;  /* 0x0000000c001a7202 */ /* 0x000fe40000000f00 */
[----:B------:R-:W-:Y:S01]  /*e2f0*/  LOP3.LUT R90, R90, R181, RZ, 0x3c, !PT ;  /* 0x000000b55a5a7212 */ /* 0x000fe200078e3cff */
[----:B------:R0:W-:Y:S01]  /*e300*/  STSM.16.M88.4 [R27], R4 ;  /* 0x000000041b007844 */ /* 0x0001e20000000200 */
[----:B------:R-:W-:-:S02]  /*e310*/  MOV R15, R14 ;  /* 0x0000000e000f7202 */ /* 0x000fc40000000f00 */
[----:B------:R-:W-:Y:S01]  /*e320*/  LOP3.LUT R94, R94, R183, RZ, 0x3c, !PT ;  /* 0x000000b75e5e7212 */ /* 0x000fe200078e3cff */
[----:B------:R-:W-:Y:S01]  /*e330*/  STSM.16.M88.4 [R26], R40 ;  /* 0x000000281a007844 */ /* 0x000fe20000000200 */
[----:B------:R-:W-:Y:S02]  /*e340*/  SHF.R.U64 R110, R110, 0x3, RZ ;  /* 0x000000036e6e7819 */ /* 0x000fe400000012ff */
[----:B------:R-:W-:Y:S01]  /*e350*/  MOV R20, R20 ;  /* 0x0000001400147202 */ /* 0x000fe20000000f00 */
[----:B------:R-:W-:Y:S01]  /*e360*/  STSM.16.M88.4 [R15], R48 ;  /* 0x000000300f007844 */ /* 0x000fe20000000200 */
[----:B------:R-:W-:Y:S02]  /*e370*/  LOP3.LUT R106, R106, R195, RZ, 0x3c, !PT ;  /* 0x000000c36a6a7212 */ /* 0x000fe400078e3cff */
[----:B------:R-:W-:Y:S01]  /*e380*/  MOV R24, R24 ;  /* 0x0000001800187202 */ /* 0x000fe20000000f00 */
[----:B------:R-:W-:Y:S01]  /*e390*/  STSM.16.M88.4 [R20], R56 ;  /* 0x0000003814007844 */ /* 0x000fe20000000200 */
[----:B------:R-:W-:-:S02]  /*e3a0*/  F2FP.F16.F32.PACK_AB R73, R75, R74 ;  /* 0x0000004a4b49723e */ /* 0x000fc400000000ff */
[----:B------:R-:W-:Y:S01]  /*e3b0*/  F2FP.F16.F32.PACK_AB R80, R81, R80 ;  /* 0x000000505150723e */ /* 0x000fe200000000ff */
[----:B------:R-:W-:Y:S01]  /*e3c0*/  STSM.16.M88.4 [R24], R64 ;  /* 0x0000004018007844 */ /* 0x000fe20000000200 */
[----:B------:R-:W-:Y:S01]  /*e3d0*/  MOV R28, R28 ;  /* 0x0000001c001c7202 */ /* 0x000fe20000000f00 */
[----:B0-----:R-:W-:Y:S01]  /*e3e0*/  IMAD.U32 R6, RZ, RZ, UR10 ;  /* 0x0000000aff067e24 */ /* 0x001fe2000f8e00ff */
[----:B------:R-:W-:Y:S02]  /*e3f0*/  F2FP.F16.F32.PACK_AB R74, R77, R76 ;  /* 0x0000004c4d4a723e */ /* 0x000fe400000000ff */
[----:B------:R-:W-:Y:S02]  /*e400*/  F2FP.F16.F32.PACK_AB R75, R79, R78 ;  /* 0x0000004e4f4b723e */ /* 0x000fe400000000ff */
[----:B------:R-:W-:Y:S02]  /*e410*/  F2FP.F16.F32.PACK_AB R81, R83, R82 ;  /* 0x000000525351723e */ /* 0x000fe400000000ff */
[----:B------:R-:W-:Y:S01]  /*e420*/  MOV R14, R90 ;  /* 0x0000005a000e7202 */ /* 0x000fe20000000f00 */
[----:B------:R-:W-:Y:S01]  /*e430*/  STSM.16.M88.4 [R28], R72 ;  /* 0x000000481c007844 */ /* 0x000fe20000000200 */
[----:B------:R-:W-:-:S02]  /*e440*/  F2FP.F16.F32.PACK_AB R82, R85, R84 ;  /* 0x000000545552723e */ /* 0x000fc400000000ff */
[----:B------:R-:W-:Y:S02]  /*e450*/  F2FP.F16.F32.PACK_AB R83, R87, R86 ;  /* 0x000000565753723e */ /* 0x000fe400000000ff */
[----:B------:R-:W-:Y:S02]  /*e460*/  F2FP.F16.F32.PACK_AB R88, R89, R88 ;  /* 0x000000585958723e */ /* 0x000fe400000000ff */
[----:B------:R-:W-:Y:S01]  /*e470*/  LOP3.LUT R110, R110, R197, RZ, 0x3c, !PT ;  /* 0x000000c56e6e7212 */ /* 0x000fe200078e3cff */
[----:B------:R-:W-:Y:S01]  /*e480*/  STSM.16.M88.4 [R14], R80 ;  /* 0x000000500e007844 */ /* 0x000fe20000000200 */
        /* <DEDUP_REMOVED lines=42> */
[----:B------:R-:W-:Y:S01]  /*e730*/  MOV R10, R8 ;  /* 0x00000008000a7202 */ /* 0x000fe20000000f00 */
[----:B------:R2:W-:Y:S01]  /*e740*/  STSM.16.M88.4 [R118], R136 ;  /* 0x0000008876007844 */ /* 0x0005e20000000200 */
[----:B------:R-:W-:Y:S01]  /*e750*/  F2FP.F16.F32.PACK_AB R146, R149, R148 ;  /* 0x000000949592723e */ /* 0x000fe200000000ff */
[----:B------:R-:W-:Y:S01]  /*e760*/  IMAD.U32 R8, RZ, RZ, UR8 ;  /* 0x00000008ff087e24 */ /* 0x000fe2000f8e00ff */
[----:B------:R-:W-:Y:S01]  /*e770*/  F2FP.F16.F32.PACK_AB R147, R151, R150 ;  /* 0x000000969793723e */ /* 0x000fe200000000ff */
[----:B------:R-:W-:Y:S01]  /*e780*/  IMAD.U32 R9, RZ, RZ, UR9 ;  /* 0x00000009ff097e24 */ /* 0x000fe2000f8e00ff */
[----:B------:R-:W-:-:S02]  /*e790*/  PLOP3.LUT P6, PT, PT, PT, UP1, 0x80, 0x0 ;  /* 0x000000000000781c */ /* 0x000fc40003fcf018 */
[----:B------:R-:W-:Y:S01]  /*e7a0*/  PLOP3.LUT P0, PT, PT, PT, UP0, 0x80, 0x0 ;  /* 0x000000000000781c */ /* 0x000fe20003f0f008 */
[----:B------:R2:W-:Y:S01]  /*e7b0*/  STSM.16.M88.4 [R10], R144 ;  /* 0x000000900a007844 */ /* 0x0005e20000000200 */
[----:B------:R-:W-:Y:S01]  /*e7c0*/  MOV R7, UR11 ;  /* 0x0000000b00077c02 */ /* 0x000fe20008000f00 */
[----:B------:R-:W-:Y:S08]  /*e7d0*/  BAR.SYNC.DEFER_BLOCKING 0x1, 0x100 ;  /* 0x0044000000007b1d */ /* 0x000ff00000010000 */
[----:B------:R3:W4:Y:S04]  /*e7e0*/  @P6 LDG.E R8, desc[UR48][R8.64] ;  /* 0x0000003008086981 */ /* 0x000728000c1e1900 */
[----:B------:R-:W5:Y:S01]  /*e7f0*/  @P0 LDG.E R5, desc[UR48][R6.64] ;  /* 0x0000003006050981 */ /* 0x000f62000c1e1900 */
[----:B0-----:R-:W-:Y:S01]  /*e800*/  IMAD R11, R188, 0x40, R185 ;  /* 0x00000040bc0b7824 */ /* 0x001fe200078e02b9 */
[----:B------:R-:W-:Y:S01]  /*e810*/  ULDC UR7, c[0x0][0xa88] ;  /* 0x0002a20000077ab9 */ /* 0x000fe20000000800 */
[----:B------:R-:W-:-:S02]  /*e820*/  UMOV UR4, URZ ;  /* 0x0000003f00047c82 */ /* 0x000fc40008000000 */
[----:B------:R-:W-:-:S03]  /*e830*/  IMAD.WIDE R134, R11, 0x2, R134 ;  /* 0x000000020b867825 */ /* 0x000fc600078e0286 */
[C---:B------:R-:W-:Y:S02]  /*e840*/  IADD3 R11, P2, R134.reuse, 0x1000, RZ ;  /* 0x00001000860b7810 */ /* 0x040fe40007f5e0ff */
[C---:B------:R-:W-:Y:S02]  /*e850*/  IADD3 R29, P1, R134.reuse, 0x2000, RZ ;  /* 0x00002000861d7810 */ /* 0x040fe40007f3e0ff */
[----:B---3--:R-:W-:Y:S02]  /*e860*/  P2R R9, PR, RZ, 0x4 ;  /* 0x00000004ff097803 */ /* 0x008fe40000000000 */
[C---:B------:R-:W-:Y:S02]  /*e870*/  IADD3 R13, P2, R134.reuse, 0x3000, RZ ;  /* 0x00003000860d7810 */ /* 0x040fe40007f5e0ff */
[C---:B------:R-:W-:Y:S02]  /*e880*/  IADD3 R37, P3, R134.reuse, 0x4000, RZ ;  /* 0x0000400086257810 */ /* 0x040fe40007f7e0ff */
[----:B------:R-:W-:-:S02]  /*e890*/  IADD3 R25, P4, R134, 0x5000, RZ ;  /* 0x0000500086197810 */ /* 0x000fc40007f9e0ff */
[----:B------:R-:W-:Y:S02]  /*e8a0*/  IADD3 R41, P5, R134, 0x6000, RZ ;  /* 0x0000600086297810 */ /* 0x000fe40007fbe0ff */
[----:B------:R-:W-:Y:S02]  /*e8b0*/  LOP3.LUT R4, R11, 0x380, RZ, 0xc0, !PT ;  /* 0x000003800b047812 */ /* 0x000fe400078ec0ff */
[----:B------:R-:W-:Y:S02]  /*e8c0*/  LOP3.LUT R28, R29, 0x380, RZ, 0xc0, !PT ;  /* 0x000003801d1c7812 */ /* 0x000fe400078ec0ff */
[----:B-1----:R-:W-:Y:S02]  /*e8d0*/  LOP3.LUT R12, R13, 0x380, RZ, 0xc0, !PT ;  /* 0x000003800d0c7812 */ /* 0x002fe400078ec0ff */
        /* <DEDUP_REMOVED lines=9> */
[----:B------:R-:W-:Y:S02]  /*e970*/  LOP3.LUT R4, R4, R11, RZ, 0x3c, !PT ;  /* 0x0000000b04047212 */ /* 0x000fe400078e3cff */
[----:B------:R-:W-:Y:S02]  /*e980*/  LOP3.LUT R28, R28, R29, RZ, 0x3c, !PT ;  /* 0x0000001d1c1c7212 */ /* 0x000fe400078e3cff */
[----:B------:R-:W-:Y:S02]  /*e990*/  LOP3.LUT R12, R12, R13, RZ, 0x3c, !PT ;  /* 0x0000000d0c0c7212 */ /* 0x000fe400078e3cff */
[----:B------:R-:W-:Y:S02]  /*e9a0*/  LOP3.LUT R36, R36, R37, RZ, 0x3c, !PT ;  /* 0x0000002524247212 */ /* 0x000fe400078e3cff */
[----:B------:R-:W-:-:S02]  /*e9b0*/  LOP3.LUT R24, R24, R25, RZ, 0x3c, !PT ;  /* 0x0000001918187212 */ /* 0x000fc400078e3cff */
[----:B------:R-:W-:Y:S02]  /*e9c0*/  LOP3.LUT R40, R40, R41, RZ, 0x3c, !PT ;  /* 0x0000002928287212 */ /* 0x000fe400078e3cff */
[----:B----4-:R-:W-:Y:S02]  /*e9d0*/  @P6 R2UR UR7, R8 ;  /* 0x00000000080762ca */ /* 0x010fe400000e0000 */
[----:B-----5:R-:W-:Y:S01]  /*e9e0*/  @P0 R2UR UR4, R5 ;  /* 0x00000000050402ca */ /* 0x020fe200000e0000 */
[----:B--2---:R-:W-:-:S14]  /*e9f0*/  @P6 BRA `(.L_x_1776) ;  /* 0x0000000000186947 */ /* 0x004fdc0003800000 */
[----:B------:R-:W-:Y:S05]  /*ea00*/  @!P0 BRA `(.L_x_1776) ;  /* 0x0000000000148947 */ /* 0x000fea0003800000 */
[----:B------:R-:W2:Y:S04]  /*ea10*/  LDG.E R10, desc[UR48][R6.64] ;  /* 0x00000030060a7981 */ /* 0x000ea8000c1e1900 */
[----:B------:R-:W3:Y:S01]  /*ea20*/  LDG.E R8, desc[UR48][R6.64+0x4] ;  /* 0x0000043006087981 */ /* 0x000ee2000c1e1900 */
[----:B--2---:R-:W-:Y:S02]  /*ea30*/  R2UR UR8, R10 ;  /* 0x000000000a0872ca */ /* 0x004fe400000e0000 */
[----:B---3--:R-:W-:-:S13]  /*ea40*/  R2UR UR7, R8 ;  /* 0x00000000080772ca */ /* 0x008fda00000e0000 */
[----:B------:R-:W-:-:S12]  /*ea50*/  UIADD3 UR7, -UR8, UR7, URZ ;  /* 0x0000000708077290 */ /* 0x000fd8000fffe13f */
.L_x_1776:
        /* <DEDUP_REMOVED lines=10> */
[--C-:B------:R-:W-:Y:S01]  /*eb00*/  IMAD.X R41, RZ, RZ, R135.reuse, P5 ;  /* 0x000000ffff297224 */ /* 0x100fe200028e0687 */
[----:B------:R-:W-:Y:S01]  /*eb10*/  LOP3.LUT R48, R49, 0x380, RZ, 0xc0, !PT ;  /* 0x0000038031307812 */ /* 0x000fe200078ec0ff */
[----:B------:R-:W-:Y:S01]  /*eb20*/  USHF.R.S32.HI UR8, URZ, 0x1f, UR43 ;  /* 0x0000001f3f087899 */ /* 0x000fe2000801142b */
[----:B------:R-:W-:Y:S01]  /*eb30*/  LOP3.LUT R44, R45, 0x380, RZ, 0xc0, !PT ;  /* 0x000003802d2c7812 */ /* 0x000fe200078ec0ff */
[----:B------:R-:W-:Y:S01]  /*eb40*/  USHF.R.S32.HI UR11, URZ, 0x1f, UR4 ;  /* 0x0000001f3f0b7899 */ /* 0x000fe20008011404 */
[----:B------:R-:W-:Y:S01]  /*eb50*/  SHF.R.U64 R48, R48, 0x3, RZ ;  /* 0x0000000330307819 */ /* 0x000fe200000012ff */
[----:B------:R-:W-:Y:S01]  /*eb60*/  USHF.R.S32.HI UR14, URZ, 0x1f, UR41 ;  /* 0x0000001f3f0e7899 */ /* 0x000fe20008011429 */
[----:B------:R-:W-:Y:S01]  /*eb70*/  SHF.R.U64 R32, R32, 0x3, RZ ;  /* 0x0000000320207819 */ /* 0x000fe200000012ff */
[----:B------:R-:W-:Y:S01]  /*eb80*/  USEL UR15, UR43, URZ, !UP0 ;  /* 0x0000003f2b0f7287 */ /* 0x000fe2000c000000 */
[----:B------:R-:W-:Y:S01]  /*eb90*/  SHF.R.U64 R44, R44, 0x3, RZ ;  /* 0x000000032c2c7819 */ /* 0x000fe200000012ff */
[----:B------:R-:W-:Y:S01]  /*eba0*/  USEL UR16, UR8, URZ, !UP0 ;  /* 0x0000003f08107287 */ /* 0x000fe2000c000000 */
[----:B------:R-:W-:Y:S01]  /*ebb0*/  LOP3.LUT R48, R48, R49, RZ, 0x3c, !PT ;  /* 0x0000003130307212 */ /* 0x000fe200078e3cff */
[--C-:B------:R-:W-:Y:S01]  /*ebc0*/  IMAD.X R49, RZ, RZ, R135.reuse, P6 ;  /* 0x000000ffff317224 */ /* 0x100fe200030e0687 */
[----:B------:R-:W-:Y:S01]  /*ebd0*/  LOP3.LUT R32, R32, R33, RZ, 0x3c, !PT ;  /* 0x0000002120207212 */ /* 0x000fe200078e3cff */
[----:B------:R-:W-:Y:S01]  /*ebe0*/  IMAD.X R33, RZ, RZ, R135, P0 ;  /* 0x000000ffff217224 */ /* 0x000fe200000e0687 */
[----:B0-----:R-:W-:-:S02]  /*ebf0*/  ISETP.NE.AND P6, PT, R6, RZ, PT ;  /* 0x000000ff0600720c */ /* 0x001fc40003fc5270 */
[----:B------:R-:W-:Y:S01]  /*ec00*/  LOP3.LUT R44, R44, R45, RZ, 0x3c, !PT ;  /* 0x0000002d2c2c7212 */ /* 0x000fe200078e3cff */
[----:B------:R-:W-:Y:S01]  /*ec10*/  IMAD.X R45, RZ, RZ, R135, P1 ;  /* 0x000000ffff2d7224 */ /* 0x000fe200008e0687 */
[----:B------:R-:W-:Y:S02]  /*ec20*/  IADD3.X R25, RZ, R135, RZ, P4, !PT ;  /* 0x00000087ff197210 */ /* 0x000fe400027fe4ff */
[C---:B------:R-:W-:Y:S02]  /*ec30*/  IADD3 R57, P2, R134.reuse, 0xa000, RZ ;  /* 0x0000a00086397810 */ /* 0x040fe40007f5e0ff */
[C---:B------:R-:W-:Y:S02]  /*ec40*/  IADD3 R53, P3, R134.reuse, 0xb000, RZ ;  /* 0x0000b00086357810 */ /* 0x040fe40007f7e0ff */
[C---:B------:R-:W-:Y:S02]  /*ec50*/  IADD3 R65, P4, R134.reuse, 0xc000, RZ ;  /* 0x0000c00086417810 */ /* 0x040fe40007f9e0ff */
[----:B------:R-:W-:-:S02]  /*ec60*/  IADD3 R61, P5, R134, 0xd000, RZ ;  /* 0x0000d000863d7810 */ /* 0x000fc40007fbe0ff */
[C---:B------:R-:W-:Y:S02]  /*ec70*/  IADD3 R73, P0, R134.reuse, 0xe000, RZ ;  /* 0x0000e00086497810 */ /* 0x040fe40007f1e0ff */
[----:B------:R-:W-:Y:S02]  /*ec80*/  IADD3 R7, P1, R134, 0xf000, RZ ;  /* 0x0000f00086077810 */ /* 0x000fe40007f3e0ff */
[----:B------:R-:W-:Y:S02]  /*ec90*/  LOP3.LUT R56, R57, 0x380, RZ, 0xc0, !PT ;  /* 0x0000038039387812 */ /* 0x000fe400078ec0ff */
[----:B------:R-:W-:Y:S01]  /*eca0*/  LOP3.LUT R52, R53, 0x380, RZ, 0xc0, !PT ;  /* 0x0000038035347812 */ /* 0x000fe200078ec0ff */
[----:B------:R-:W-:Y:S01]  /*ecb0*/  IMAD.X R69, RZ, RZ, R135, P1 ;  /* 0x000000ffff457224 */ /* 0x000fe200008e0687 */
[----:B------:R-:W-:Y:S02]  /*ecc0*/  LOP3.LUT R64, R65, 0x380, RZ, 0xc0, !PT ;  /* 0x0000038041407812 */ /* 0x000fe400078ec0ff */
[----:B------:R-:W-:-:S02]  /*ecd0*/  LOP3.LUT R60, R61, 0x380, RZ, 0xc0, !PT ;  /* 0x000003803d3c7812 */ /* 0x000fc400078ec0ff */
[----:B------:R-:W-:Y:S02]  /*ece0*/  LOP3.LUT R72, R73, 0x380, RZ, 0xc0, !PT ;  /* 0x0000038049487812 */ /* 0x000fe400078ec0ff */
        /* <DEDUP_REMOVED lines=8> */
[----:B------:R-:W-:Y:S02]  /*ed70*/  SHF.R.U64 R6, R6, 0x3, RZ ;  /* 0x0000000306067819 */ /* 0x000fe400000012ff */
[----:B------:R-:W-:Y:S01]  /*ed80*/  LOP3.LUT R56, R56, R57, RZ, 0x3c, !PT ;  /* 0x0000003938387212 */ /* 0x000fe200078e3cff */
[----:B------:R-:W-:Y:S01]  /*ed90*/  IMAD.X R57, RZ, RZ, R135, P2 ;  /* 0x000000ffff397224 */ /* 0x000fe200010e0687 */
[----:B------:R-:W-:-:S02]  /*eda0*/  LOP3.LUT R52, R52, R53, RZ, 0x3c, !PT ;  /* 0x0000003534347212 */ /* 0x000fc400078e3cff */
[----:B------:R-:W-:Y:S01]  /*edb0*/  LOP3.LUT R64, R64, R65, RZ, 0x3c, !PT ;  /* 0x0000004140407212 */ /* 0x000fe200078e3cff */
[--C-:B------:R-:W-:Y:S01]  /*edc0*/  IMAD.X R65, RZ, RZ, R135.reuse, P4 ;  /* 0x000000ffff417224 */ /* 0x100fe200020e0687 */
[----:B------:R-:W-:Y:S01]  /*edd0*/  LOP3.LUT R60, R60, R61, RZ, 0x3c, !PT ;  /* 0x0000003d3c3c7212 */ /* 0x000fe200078e3cff */
[--C-:B------:R-:W-:Y:S01]  /*ede0*/  IMAD.X R61, RZ, RZ, R135.reuse, P5 ;  /* 0x000000ffff3d7224 */ /* 0x100fe200028e0687 */
[----:B------:R-:W-:Y:S01]  /*edf0*/  LOP3.LUT R72, R72, R73, RZ, 0x3c, !PT ;  /* 0x0000004948487212 */ /* 0x000fe200078e3cff */
[----:B------:R-:W-:Y:S01]  /*ee00*/  IMAD.X R73, RZ, RZ, R135, P0 ;  /* 0x000000ffff497224 */ /* 0x000fe200000e0687 */
[----:B------:R-:W-:Y:S02]  /*ee10*/  IADD3.X R53, RZ, R135, RZ, P3, !PT ;  /* 0x00000087ff357210 */ /* 0x000fe40001ffe4ff */
[----:B------:R-:W-:Y:S02]  /*ee20*/  LOP3.LUT R134, R9, R134, RZ, 0x3c, !PT ;  /* 0x0000008609867212 */ /* 0x000fe400078e3cff */
[----:B------:R-:W-:Y:S01]  /*ee30*/  LOP3.LUT R68, R6, R7, RZ, 0x3c, !PT ;  /* 0x0000000706447212 */ /* 0x000fe200078e3cff */
[----:B------:R-:W-:Y:S06]  /*ee40*/  @P6 BRA `(.L_x_1777) ;  /* 0x00000000006c6947 */ /* 0x000fec0003800000 */
[----:B------:R-:W-:Y:S01]  /*ee50*/  ULDC.64 UR12, c[0x0][0xb70] ;  /* 0x0002dc00000c7ab9 */ /* 0x000fe20000000a00 */
[----:B------:R-:W-:Y:S01]  /*ee60*/  UMOV UR8, UR4 ;  /* 0x0000000400087c82 */ /* 0x000fe20008000000 */
[----:B------:R-:W-:Y:S01]  /*ee70*/  UIMAD UR10, UR14, UR12, URZ ;  /* 0x0000000c0e0a72a4 */ /* 0x000fe2000f8e023f */
[----:B------:R-:W-:Y:S01]  /*ee80*/  IMAD.U32 R8, RZ, RZ, UR42 ;  /* 0x0000002aff087e24 */ /* 0x000fe2000f8e00ff */
[----:B------:R-:W-:Y:S01]  /*ee90*/  UMOV UR9, UR11 ;  /* 0x0000000b00097c82 */ /* 0x000fe20008000000 */
[----:B------:R-:W-:Y:S01]  /*eea0*/  IADD3 R7, -R18, RZ, RZ ;  /* 0x000000ff12077210 */ /* 0x000fe20007ffe1ff */
[----:B------:R-:W-:Y:S01]  /*eeb0*/  UIMAD.WIDE.U32 UR8, UR41, UR12, UR8 ;  /* 0x0000000c290872a5 */ /* 0x000fe2000f8e0008 */
[----:B------:R-:W-:Y:S01]  /*eec0*/  IMAD R8, R8, 0x40, R17 ;  /* 0x0000004008087824 */ /* 0x000fe200078e0211 */
[----:B------:R-:W-:Y:S01]  /*eed0*/  UIMAD UR10, UR41, UR13, UR10 ;  /* 0x0000000d290a72a4 */ /* 0x000fe2000f8e020a */
[----:B------:R-:W-:Y:S02]  /*eee0*/  ISETP.NE.AND P0, PT, R16, R7, PT ;  /* 0x000000071000720c */ /* 0x000fe40003f05270 */
[----:B------:R-:W-:Y:S01]  /*eef0*/  ULDC.64 UR12, c[0x0][0xb78] ;  /* 0x0002de00000c7ab9 */ /* 0x000fe20000000a00 */
[----:B------:R-:W-:Y:S01]  /*ef00*/  UIADD3 UR9, UR9, UR10, URZ ;  /* 0x0000000a09097290 */ /* 0x000fe2000fffe03f */
[C---:B------:R-:W-:Y:S01]  /*ef10*/  VIADD R10, R8.reuse, 0x8 ;  /* 0x00000008080a7836 */ /* 0x040fe20000000000 */
[----:B------:R-:W-:Y:S01]  /*ef20*/  UIMAD UR10, UR16, UR12, URZ ;  /* 0x0000000c100a72a4 */ /* 0x000fe2000f8e023f */
[----:B------:R-:W-:Y:S01]  /*ef30*/  SHF.R.S32.HI R6, RZ, 0x1f, R8 ;  /* 0x0000001fff067819 */ /* 0x000fe20000011408 */
[----:B------:R-:W-:Y:S01]  /*ef40*/  UIMAD.WIDE.U32 UR8, UR15, UR12, UR8 ;  /* 0x0000000c0f0872a5 */ /* 0x000fe2000f8e0008 */
[----:B------:R-:W-:Y:S01]  /*ef50*/  ISETP.GE.OR P1, PT, R8, UR7, P0 ;  /* 0x0000000708007c0c */ /* 0x000fe20008726670 */
[----:B------:R-:W-:Y:S01]  /*ef60*/  UIMAD UR10, UR15, UR13, UR10 ;  /* 0x0000000d0f0a72a4 */ /* 0x000fe2000f8e020a */
[----:B------:R-:W-:-:S02]  /*ef70*/  ISETP.GE.OR P0, PT, R10, UR7, P0 ;  /* 0x000000070a007c0c */ /* 0x000fc40008706670 */
        /* <DEDUP_REMOVED lines=8> */
.L_x_1777:
[C---:B0-----:R-:W-:Y:S01]  /*f000*/  VIADD R3, R185.reuse, 0x40 ;  /* 0x00000040b9037836 */ /* 0x041fe20000000000 */
[----:B------:R-:W-:Y:S01]  /*f010*/  ULDC UR12, c[0x0][0xa8c] ;  /* 0x0002a300000c7ab9 */ /* 0x000fe20000000800 */
[C---:B------:R-:W-:Y:S01]  /*f020*/  VIADD R82, R185.reuse, 0x80 ;  /* 0x00000080b9527836 */ /* 0x040fe20000000000 */
[----:B------:R-:W-:Y:S01]  /*f030*/  IADD3 R83, R185, 0xc0, RZ ;  /* 0x000000c0b9537810 */ /* 0x000fe20007ffe0ff */
[----:B------:R-:W-:Y:S01]  /*f040*/  ULDC.64 UR18, c[0x0][0xaa0] ;  /* 0x0002a80000127ab9 */ /* 0x000fe20000000a00 */
[----:B------:R-:W-:Y:S01]  /*f050*/  ISETP.GE.AND P1, PT, R3, UR12, PT ;  /* 0x0000000c03007c0c */ /* 0x000fe2000bf26270 */
[----:B------:R0:W5:Y:S01]  /*f060*/  LD.E.128 R8, desc[UR48][R134.64] ;  /* 0x0000003086087980 */ /* 0x000162000c101d00 */
[----:B------:R-:W-:Y:S02]  /*f070*/  ISETP.GE.AND P0, PT, R185, UR12, PT ;  /* 0x0000000cb9007c0c */ /* 0x000fe4000bf06270 */
[----:B------:R-:W-:Y:S01]  /*f080*/  SEL R20, RZ, 0xffffffff, P1 ;  /* 0xffffffffff147807 */ /* 0x000fe20000800000 */
        /* <DEDUP_REMOVED lines=10> */
[----:B------:R-:W-:Y:S01]  /*f130*/  UIMAD UR8, UR11, UR18, URZ ;  /* 0x000000120b0872a4 */ /* 0x000fe2000f8e023f */
[----:B------:R-:W5:Y:S02]  /*f140*/  LD.E.128 R36, desc[UR48][R36.64] ;  /* 0x0000003024247980 */ /* 0x000f64000c101d00 */
[----:B------:R-:W-:Y:S01]  /*f150*/  LOP3.LUT R0, R20, R0, R21, 0xfe, !PT ;  /* 0x0000000014007212 */ /* 0x000fe200078efe15 */
[C---:B------:R-:W-:Y:S01]  /*f160*/  VIADD R86, R185.reuse, 0x100 ;  /* 0x00000100b9567836 */ /* 0x040fe20000000000 */
[----:B------:R-:W5:Y:S01]  /*f170*/  LD.E.128 R24, desc[UR48][R24.64] ;  /* 0x0000003018187980 */ /* 0x000f62000c101d00 */
[----:B------:R-:W-:Y:S01]  /*f180*/  SHF.R.S32.HI R21, RZ, 0x1f, R185 ;  /* 0x0000001fff157819 */ /* 0x000fe200000114b9 */
[----:B------:R-:W-:Y:S01]  /*f190*/  VIADD R87, R185, 0x140 ;  /* 0x00000140b9577836 */ /* 0x000fe20000000000 */
[----:B------:R-:W-:Y:S01]  /*f1a0*/  ULDC.64 UR10, c[0x0][0xae0] ;  /* 0x0002b800000a7ab9 */ /* 0x000fe20000000a00 */
[----:B------:R-:W5:Y:S01]  /*f1b0*/  LD.E.128 R40, desc[UR48][R40.64] ;  /* 0x0000003028287980 */ /* 0x000f62000c101d00 */
[----:B------:R-:W-:-:S02]  /*f1c0*/  IMAD.U32 R77, RZ, RZ, UR18 ;  /* 0x00000012ff4d7e24 */ /* 0x000fc4000f8e00ff */
[----:B------:R-:W-:Y:S01]  /*f1d0*/  IMAD.MOV.U32 R20, RZ, RZ, R185 ;  /* 0x000000ffff147224 */ /* 0x000fe200078e00b9 */
[----:B------:R-:W5:Y:S01]  /*f1e0*/  LD.E.128 R32, desc[UR48][R32.64] ;  /* 0x0000003020207980 */ /* 0x000f62000c101d00 */
[----:B------:R-:W-:-:S03]  /*f1f0*/  UIMAD UR8, UR4, UR19, UR8 ;  /* 0x00000013040872a4 */ /* 0x000fc6000f8e0208 */
[----:B------:R-:W5:Y:S04]  /*f200*/  LD.E.128 R48, desc[UR48][R48.64] ;  /* 0x0000003030307980 */ /* 0x000f68000c101d00 */
[----:B------:R-:W5:Y:S04]  /*f210*/  LD.E.128 R44, desc[UR48][R44.64] ;  /* 0x000000302c2c7980 */ /* 0x000f68000c101d00 */
[----:B------:R-:W5:Y:S04]  /*f220*/  LD.E.128 R56, desc[UR48][R56.64] ;  /* 0x0000003038387980 */ /* 0x000f68000c101d00 */
[----:B------:R-:W5:Y:S04]  /*f230*/  LD.E.128 R52, desc[UR48][R52.64] ;  /* 0x0000003034347980 */ /* 0x000f68000c101d00 */
[----:B------:R-:W5:Y:S04]  /*f240*/  LD.E.128 R64, desc[UR48][R64.64] ;  /* 0x0000003040407980 */ /* 0x000f68000c101d00 */
[----:B------:R-:W5:Y:S04]  /*f250*/  LD.E.128 R60, desc[UR48][R60.64] ;  /* 0x000000303c3c7980 */ /* 0x000f68000c101d00 */
[----:B------:R-:W5:Y:S04]  /*f260*/  LD.E.128 R72, desc[UR48][R72.64] ;  /* 0x0000003048487980 */ /* 0x000f68000c101d00 */
[----:B------:R-:W5:Y:S01]  /*f270*/  LD.E.128 R68, desc[UR48][R68.64] ;  /* 0x0000003044447980 */ /* 0x000f62000c101d00 */
[----:B------:R-:W-:Y:S01]  /*f280*/  IMAD.WIDE.U32 R20, R77, UR4, R20 ;  /* 0x000000044d147c25 */ /* 0x000fe2000f8e0014 */
[----:B------:R-:W-:Y:S01]  /*f290*/  ISETP.GE.AND P0, PT, R86, UR12, PT ;  /* 0x0000000c56007c0c */ /* 0x000fe2000bf06270 */
[----:B------:R-:W-:Y:S01]  /*f2a0*/  UIMAD UR4, UR14, UR10, URZ ;  /* 0x0000000a0e0472a4 */ /* 0x000fe2000f8e023f */
[----:B------:R-:W-:Y:S01]  /*f2b0*/  @!PT LDS RZ, [RZ] ;  /* 0x00000000fffff984 */ /* 0x000fe20000000800 */
[----:B------:R-:W-:Y:S01]  /*f2c0*/  @!PT LDS RZ, [RZ] ;  /* 0x00000000fffff984 */ /* 0x000fe20000000800 */
[----:B------:R-:W-:Y:S01]  /*f2d0*/  @!PT LDS RZ, [RZ] ;  /* 0x00000000fffff984 */ /* 0x000fe20000000800 */
[----:B------:R-:W-:Y:S01]  /*f2e0*/  @!PT LDS RZ, [RZ] ;  /* 0x00000000fffff984 */ /* 0x000fe20000000800 */
[----:B------:R1:W-:Y:S06]  /*f2f0*/  MEMBAR.ALL.CTA ;  /* 0x0000000000007992 */ /* 0x0003ec0000008000 */
[----:B-1----:R-:W1:Y:S01]  /*f300*/  FENCE.VIEW.ASYNC.S ;  /* 0x00000000000073c6 */ /* 0x002e620000000000 */
[----:B------:R-:W-:Y:S01]  /*f310*/  ISETP.GE.AND P1, PT, R87, UR12, PT ;  /* 0x0000000c57007c0c */ /* 0x000fe2000bf26270 */
[----:B------:R-:W-:Y:S01]  /*f320*/  UIMAD UR9, UR42, -0x40, UR7 ;  /* 0xffffffc02a0978a4 */ /* 0x000fe2000f8e0207 */
[----:B------:R-:W-:Y:S01]  /*f330*/  VIADD R21, R21, UR8 ;  /* 0x0000000815157c36 */ /* 0x000fe20008000000 */
[----:B------:R-:W-:Y:S01]  /*f340*/  IADD3 R78, R185, 0x180, RZ ;  /* 0x00000180b94e7810 */ /* 0x000fe20007ffe0ff */
[----:B------:R-:W-:Y:S01]  /*f350*/  IMAD.U32 R79, RZ, RZ, UR10 ;  /* 0x0000000aff4f7e24 */ /* 0x000fe2000f8e00ff */
[----:B------:R-:W-:Y:S01]  /*f360*/  SEL R77, RZ, 0x10, P0 ;  /* 0x00000010ff4d7807 */ /* 0x000fe20000000000 */
[----:B------:R-:W-:Y:S01]  /*f370*/  UIMAD UR8, UR41, UR11, UR4 ;  /* 0x0000000b290872a4 */ /* 0x000fe2000f8e0204 */
[----:B------:R-:W-:Y:S01]  /*f380*/  SEL R76, RZ, 0x20, P1 ;  /* 0x00000020ff4c7807 */ /* 0x000fe20000800000 */
[----:B------:R-:W-:Y:S01]  /*f390*/  UIADD3 UR4, UR38, 0x28c20, URZ ;  /* 0x00028c2026047890 */ /* 0x000fe2000fffe03f */
[----:B------:R-:W-:Y:S01]  /*f3a0*/  IMAD.WIDE.U32 R20, R79, UR41, R20 ;  /* 0x000000294f147c25 */ /* 0x000fe2000f8e0014 */
[----:B------:R-:W-:Y:S01]  /*f3b0*/  ULDC.64 UR10, c[0x0][0xae8] ;  /* 0x0002ba00000a7ab9 */ /* 0x000fe20000000a00 */
[----:B------:R-:W-:Y:S01]  /*f3c0*/  ISETP.GE.AND P2, PT, R188, UR9, PT ;  /* 0x00000009bc007c0c */ /* 0x000fe2000bf46270 */
[----:B------:R-:W-:Y:S01]  /*f3d0*/  UIMAD UR7, UR16, UR10, URZ ;  /* 0x0000000a100772a4 */ /* 0x000fe2000f8e023f */
[----:B------:R-:W-:Y:S01]  /*f3e0*/  ISETP.GE.AND P0, PT, R78, UR12, PT ;  /* 0x0000000c4e007c0c */ /* 0x000fe2000bf06270 */
[----:B------:R-:W-:Y:S01]  /*f3f0*/  VIADD R78, R188, 0x20 ;  /* 0x00000020bc4e7836 */ /* 0x000fe20000000000 */
[----:B------:R-:W-:Y:S01]  /*f400*/  LOP3.LUT R77, R76, R0, R77, 0xfe, !PT ;  /* 0x000000004c4d7212 */ /* 0x000fe200078efe4d */
[----:B------:R-:W-:Y:S01]  /*f410*/  VIADD R76, R185, 0x1c0 ;  /* 0x000001c0b94c7836 */ /* 0x000fe20000000000 */
[----:B------:R-:W-:Y:S01]  /*f420*/  UPRMT UR4, URZ, 0x654, UR4 ;  /* 0x000006543f047896 */ /* 0x000fe20008000004 */
[----:B------:R-:W-:Y:S01]  /*f430*/  MOV R79, UR10 ;  /* 0x0000000a004f7c02 */ /* 0x000fe20008000f00 */
[----:B------:R-:W-:Y:S01]  /*f440*/  VIADD R21, R21, UR8 ;  /* 0x0000000815157c36 */ /* 0x000fe20008000000 */
[----:B------:R-:W-:Y:S01]  /*f450*/  SEL R0, RZ, 0x40, P0 ;  /* 0x00000040ff007807 */ /* 0x000fe20000000000 */
[----:B------:R-:W-:Y:S01]  /*f460*/  UIMAD UR7, UR15, UR11, UR7 ;  /* 0x0000000b0f0772a4 */ /* 0x000fe2000f8e0207 */
[----:B------:R-:W-:Y:S01]  /*f470*/  ISETP.GE.AND P1, PT, R76, UR12, PT ;  /* 0x0000000c4c007c0c */ /* 0x000fe2000bf26270 */
[----:B------:R-:W-:Y:S01]  /*f480*/  BSSY B1, `(.L_x_1778) ;  /* 0x0000026000017945 */ /* 0x000fe20003800000 */
[----:B------:R-:W-:Y:S01]  /*f490*/  ISETP.GE.AND P0, PT, R78, UR9, PT ;  /* 0x000000094e007c0c */ /* 0x000fe2000bf06270 */
[----:B------:R-:W-:Y:S01]  /*f4a0*/  IMAD.WIDE.U32 R78, R79, UR15, R20 ;  /* 0x0000000f4f4e7c25 */ /* 0x000fe2000f8e0014 */
[----:B------:R-:W-:Y:S01]  /*f4b0*/  LOP3.LUT R0, R77, R0, RZ, 0xfc, !PT ;  /* 0x000000004d007212 */ /* 0x000fe200078efcff */
[----:B-1----:R-:W-:Y:S01]  /*f4c0*/  SYNCS.ARRIVE.TRANS64.RED.A1T0 RZ, [UR4], RZ ;  /* 0x000000ffffff79a7 */ /* 0x002fe20008100404 */
[----:B------:R-:W-:Y:S01]  /*f4d0*/  SHF.R.S32.HI R189, RZ, 0x1f, R188 ;  /* 0x0000001fffbd7819 */ /* 0x000fe200000114bc */
[----:B------:R-:W-:Y:S01]  /*f4e0*/  IMAD.U32 R77, RZ, RZ, UR42 ;  /* 0x0000002aff4d7e24 */ /* 0x000fe2000f8e00ff */
[----:B------:R-:W-:Y:S01]  /*f4f0*/  SEL R21, RZ, 0x80, P1 ;  /* 0x00000080ff157807 */ /* 0x000fe20000800000 */
[----:B------:R-:W-:-:S02]  /*f500*/  VIADD R85, R79, UR7 ;  /* 0x000000074f557c36 */ /* 0x000fc40008000000 */
[----:B------:R-:W-:Y:S01]  /*f510*/  IMAD.WIDE R76, R77, 0x40, R188 ;  /* 0x000000404d4c7825 */ /* 0x000fe200078e02bc */
[----:B------:R-:W-:Y:S01]  /*f520*/  LOP3.LUT R84, R0, R21, RZ, 0xfc, !PT ;  /* 0x0000001500547212 */ /* 0x000fe200078efcff */
[----:B0-----:R-:W-:Y:S06]  /*f530*/  @P2 BRA `(.L_x_1779) ;  /* 0x0000000000682947 */ /* 0x001fec0003800000 */
        /* <DEDUP_REMOVED lines=16> */
[----:B-----5:R0:W-:Y:S01]  /*f640*/  @!P2 STG.E.128 desc[UR48][R80.64], R8 ;  /* 0x000000085000a986 */ /* 0x0201e2000c101d30 */
        /* <DEDUP_REMOVED lines=9> */
.L_x_1779:
[----:B------:R-:W-:Y:S05]  /*f6e0*/  BSYNC B1 ;  /* 0x0000000000017941 */ /* 0x000fea0003800000 */
.L_x_1778:
[----:B------:R-:W-:Y:S05]  /*f6f0*/  @P0 BRA `(.L_x_1780) ;  /* 0x0000000c00400947 */ /* 0x000fea0003800000 */
[----:B0----5:R-:W-:Y:S01]  /*f700*/  IADD3 R11, P0, R76, 0x20, RZ ;  /* 0x000000204c0b7810 */ /* 0x021fe20007f1e0ff */
        /* <DEDUP_REMOVED lines=29> */
.L_x_1775:
[----:B------:R-:W-:Y:S01]  /*f8e0*/  ULDC.64 UR8, c[0x0][0xbe0] ;  /* 0x0002f80000087ab9 */ /* 0x000fe20000000a00 */
[----:B------:R-:W-:Y:S01]  /*f8f0*/  MOV R3, RZ ;  /* 0x000000ff00037202 */ /* 0x000fe20000000f00 */
[----:B------:R-:W-:Y:S01]  /*f900*/  UISETP.NE.U32.AND UP0, UPT, UR8, URZ, UPT ;  /* 0x0000003f0800728c */ /* 0x000fe2000bf05070 */
[----:B------:R-:W-:Y:S01]  /*f910*/  VIADD R12, R185, 0x40 ;  /* 0x00000040b90c7836 */ /* 0x000fe20000000000 */
[----:B------:R-:W-:Y:S02]  /*f920*/  ULDC UR14, c[0x0][0xa8c] ;  /* 0x0002a300000e7ab9 */ /* 0x000fe40000000800 */
[----:B------:R-:W-:-:S03]  /*f930*/  UISETP.NE.AND.EX UP1, UPT, UR9, URZ, UPT, UP0 ;  /* 0x0000003f0900728c */ /* 0x000fc6000bf25300 */
[----:B------:R-:W-:Y:S02]  /*f940*/  ULDC.64 UR8, c[0x0][0xbd8] ;  /* 0x0002f60000087ab9 */ /* 0x000fe40000000a00 */
[----:B------:R-:W-:Y:S01]  /*f950*/  UISETP.NE.U32.AND UP0, UPT, UR8, URZ, UPT ;  /* 0x0000003f0800728c */ /* 0x000fe2000bf05070 */
[----:B------:R-:W-:-:S03]  /*f960*/  PLOP3.LUT P3, PT, PT, PT, UP1, 0x80, 0x0 ;  /* 0x000000000000781c */ /* 0x000fc60003f6f018 */
[----:B------:R-:W-:-:S03]  /*f970*/  UISETP.NE.AND.EX UP0, UPT, UR9, URZ, UPT, UP0 ;  /* 0x0000003f0900728c */ /* 0x000fc6000bf05300 */
[----:B------:R-:W-:Y:S02]  /*f980*/  @UP1 ULDC.64 UR8, c[0x0][0xbe0] ;  /* 0x0002f80000081ab9 */ /* 0x000fe40000000a00 */
[----:B------:R-:W-:Y:S01]  /*f990*/  @UP1 UIMAD.WIDE UR10, UR43, 0x4, UR8 ;  /* 0x000000042b0a18a5 */ /* 0x000fe2000f8e0208 */
[----:B------:R-:W-:Y:S02]  /*f9a0*/  PLOP3.LUT P2, PT, PT, PT, UP0, 0x80, 0x0 ;  /* 0x000000000000781c */ /* 0x000fe40003f4f008 */
[----:B------:R-:W-:Y:S02]  /*f9b0*/  ULDC.64 UR8, c[0x0][0xbd8] ;  /* 0x0002f60000087ab9 */ /* 0x000fe40000000a00 */
[----:B------:R-:W-:Y:S01]  /*f9c0*/  UIMAD.WIDE UR8, UR43, 0x4, UR8 ;  /* 0x000000042b0878a5 */ /* 0x000fe2000f8e0208 */
[----:B------:R-:W-:Y:S02]  /*f9d0*/  IMAD.U32 R6, RZ, RZ, UR10 ;  /* 0x0000000aff067e24 */ /* 0x000fe4000f8e00ff */
[----:B------:R-:W-:-:S03]  /*f9e0*/  IMAD.U32 R7, RZ, RZ, UR11 ;  /* 0x0000000bff077e24 */ /* 0x000fc6000f8e00ff */
[----:B------:R-:W-:Y:S02]  /*f9f0*/  IMAD.U32 R4, RZ, RZ, UR8 ;  /* 0x00000008ff047e24 */ /* 0x000fe4000f8e00ff */
[----:B------:R0:W2:Y:S01]  /*fa00*/  @P3 LDG.E R6, desc[UR48][R6.64] ;  /* 0x0000003006063981 */ /* 0x0000a2000c1e1900 */
[----:B------:R-:W-:-:S05]  /*fa10*/  IMAD.U32 R5, RZ, RZ, UR9 ;  /* 0x00000009ff057e24 */ /* 0x000fca000f8e00ff */
[----:B------:R1:W5:Y:S01]  /*fa20*/  @P2 LDG.E R3, desc[UR48][R4.64] ;  /* 0x0000003004032981 */ /* 0x000362000c1e1900 */
[----:B------:R-:W-:Y:S01]  /*fa30*/  ISETP.GE.AND P1, PT, R12, UR14, PT ;  /* 0x0000000e0c007c0c */ /* 0x000fe2000bf26270 */
[C---:B------:R-:W-:Y:S01]  /*fa40*/  VIADD R13, R185.reuse, 0x80 ;  /* 0x00000080b90d7836 */ /* 0x040fe20000000000 */
[C---:B------:R-:W-:Y:S01]  /*fa50*/  ISETP.GE.AND P0, PT, R185.reuse, UR14, PT ;  /* 0x0000000eb9007c0c */ /* 0x040fe2000bf06270 */
[----:B------:R-:W-:Y:S01]  /*fa60*/  VIADD R14, R185, 0xc0 ;  /* 0x000000c0b90e7836 */ /* 0x000fe20000000000 */
[----:B------:R-:W-:Y:S01]  /*fa70*/  SEL R8, RZ, 0xffffffff, P1 ;  /* 0xffffffffff087807 */ /* 0x000fe20000800000 */
[----:B------:R-:W-:Y:S01]  /*fa80*/  ULDC UR4, c[0x0][0xa88] ;  /* 0x0002a20000047ab9 */ /* 0x000fe20000000800 */
[----:B------:R-:W-:Y:S02]  /*fa90*/  SEL R0, RZ, 0x1, P0 ;  /* 0x00000001ff007807 */ /* 0x000fe40000000000 */
[----:B0-----:R-:W-:Y:S02]  /*faa0*/  SHF.L.U32 R7, R8, 0x1, RZ ;  /* 0x0000000108077819 */ /* 0x001fe400000006ff */
[----:B------:R-:W-:-:S02]  /*fab0*/  ISETP.GE.AND P0, PT, R13, UR14, PT ;  /* 0x0000000e0d007c0c */ /* 0x000fc4000bf06270 */
[----:B------:R-:W-:Y:S02]  /*fac0*/  ISETP.GE.AND P1, PT, R14, UR14, PT ;  /* 0x0000000e0e007c0c */ /* 0x000fe4000bf26270 */
[----:B------:R-:W-:Y:S02]  /*fad0*/  LOP3.LUT R0, R7, 0x2, R0, 0xe2, !PT ;  /* 0x0000000207007812 */ /* 0x000fe400078ee200 */
[----:B------:R-:W-:Y:S02]  /*fae0*/  SEL R7, RZ, 0x4, P0 ;  /* 0x00000004ff077807 */ /* 0x000fe40000000000 */
[----:B------:R-:W-:-:S04]  /*faf0*/  SEL R8, RZ, 0x8, P1 ;  /* 0x00000008ff087807 */ /* 0x000fc80000800000 */
[----:B------:R-:W-:Y:S02]  /*fb00*/  LOP3.LUT R9, R8, R0, R7, 0xfe, !PT ;  /* 0x0000000008097212 */ /* 0x000fe400078efe07 */
[----:B--2---:R-:W-:Y:S01]  /*fb10*/  @P3 R2UR UR4, R6 ;  /* 0x00000000060432ca */ /* 0x004fe200000e0000 */
[----:B-1----:R-:W-:-:S14]  /*fb20*/  @P3 BRA `(.L_x_1781) ;  /* 0x0000000000183947 */ /* 0x002fdc0003800000 */
[----:B------:R-:W-:Y:S05]  /*fb30*/  @!P2 BRA `(.L_x_1781) ;  /* 0x000000000014a947 */ /* 0x000fea0003800000 */
[----:B------:R-:W2:Y:S04]  /*fb40*/  LDG.E R6, desc[UR48][R4.64] ;  /* 0x0000003004067981 */ /* 0x000ea8000c1e1900 */
[----:B------:R-:W3:Y:S01]  /*fb50*/  LDG.E R0, desc[UR48][R4.64+0x4] ;  /* 0x0000043004007981 */ /* 0x000ee2000c1e1900 */
[----:B--2---:R-:W-:Y:S02]  /*fb60*/  R2UR UR7, R6 ;  /* 0x00000000060772ca */ /* 0x004fe400000e0000 */
[----:B---3--:R-:W-:-:S13]  /*fb70*/  R2UR UR4, R0 ;  /* 0x00000000000472ca */ /* 0x008fda00000e0000 */
[----:B------:R-:W-:-:S12]  /*fb80*/  UIADD3 UR4, -UR7, UR4, URZ ;  /* 0x0000000407047290 */ /* 0x000fd8000fffe13f */
.L_x_1781:
[----:B------:R-:W-:Y:S01]  /*fb90*/  ISETP.GT.AND P0, PT, R192, 0x3f, PT ;  /* 0x0000003fc000780c */ /* 0x000fe20003f04270 */
[----:B------:R-:W-:Y:S01]  /*fba0*/  USHF.R.S32.HI UR7, URZ, 0x1f, UR43 ;  /* 0x0000001f3f077899 */ /* 0x000fe2000801142b */
[----:B------:R-:W-:Y:S01]  /*fbb0*/  BSSY B1, `(.L_x_1782) ;  /* 0x0000022000017945 */ /* 0x000fe20003800000 */
[----:B------:R-:W-:Y:S01]  /*fbc0*/  USHF.R.S32.HI UR9, URZ, 0x1f, UR41 ;  /* 0x0000001f3f097899 */ /* 0x000fe20008011429 */
[C---:B------:R-:W-:Y:S01]  /*fbd0*/  VIADD R24, R185.reuse, 0x100 ;  /* 0x00000100b9187836 */ /* 0x040fe20000000000 */
[----:B------:R-:W-:Y:S01]  /*fbe0*/  USEL UR10, UR43, URZ, !UP0 ;  /* 0x0000003f2b0a7287 */ /* 0x000fe2000c000000 */
[----:B------:R-:W-:Y:S01]  /*fbf0*/  VIADD R25, R185, 0x140 ;  /* 0x00000140b9197836 */ /* 0x000fe20000000000 */
[----:B------:R-:W-:Y:S01]  /*fc00*/  USEL UR11, UR7, URZ, !UP0 ;  /* 0x0000003f070b7287 */ /* 0x000fe2000c000000 */
[----:B------:R-:W-:Y:S02]  /*fc10*/  SHF.R.S32.HI R10, RZ, 0x1f, R185 ;  /* 0x0000001fff0a7819 */ /* 0x000fe400000114b9 */
[----:B-----5:R-:W-:-:S03]  /*fc20*/  SHF.R.S32.HI R8, RZ, 0x1f, R3 ;  /* 0x0000001fff087819 */ /* 0x020fc60000011403 */
[----:B------:R-:W-:Y:S06]  /*fc30*/  @P0 BRA `(.L_x_1783) ;  /* 0x0000000000640947 */ /* 0x000fec0003800000 */
[----:B------:R-:W0:Y:S01]  /*fc40*/  S2R R0, SR_TID.X ;  /* 0x0000000000007919 */ /* 0x000e220000002100 */
[----:B------:R-:W-:-:S04]  /*fc50*/  IMAD.U32 R5, RZ, RZ, UR42 ;  /* 0x0000002aff057e24 */ /* 0x000fc8000f8e00ff */
[----:B0-----:R-:W-:-:S04]  /*fc60*/  IMAD R0, R5, 0x40, R0 ;  /* 0x0000004005007824 */ /* 0x001fc800078e0200 */
[----:B------:R-:W-:-:S05]  /*fc70*/  VIADD R0, R0, 0xffffff80 ;  /* 0xffffff8000007836 */ /* 0x000fca0000000000 */
[----:B------:R-:W-:-:S13]  /*fc80*/  ISETP.GE.AND P0, PT, R0, UR4, PT ;  /* 0x0000000400007c0c */ /* 0x000fda000bf06270 */
[----:B------:R-:W-:Y:S05]  /*fc90*/  @P0 BRA `(.L_x_1783) ;  /* 0x00000000004c0947 */ /* 0x000fea0003800000 */
[C---:B------:R-:W-:Y:S01]  /*fca0*/  IADD3 R4, P0, R0.reuse, R3, RZ ;  /* 0x0000000300047210 */ /* 0x040fe20007f1e0ff */
[----:B------:R-:W-:Y:S02]  /*fcb0*/  ULDC.64 UR12, c[0x0][0xb70] ;  /* 0x0002dc00000c7ab9 */ /* 0x000fe40000000a00 */
[----:B------:R-:W-:Y:S01]  /*fcc0*/  UIMAD UR7, UR9, UR12, URZ ;  /* 0x0000000c090772a4 */ /* 0x000fe2000f8e023f */
[----:B------:R-:W-:Y:S02]  /*fcd0*/  LEA.HI.X.SX32 R5, R0, R8, 0x1, P0 ;  /* 0x0000000800057211 */ /* 0x000fe400000f0eff */
[----:B------:R-:W-:Y:S01]  /*fce0*/  MOV R7, UR12 ;  /* 0x0000000c00077c02 */ /* 0x000fe20008000f00 */
[----:B------:R-:W-:-:S03]  /*fcf0*/  UIMAD UR7, UR41, UR13, UR7 ;  /* 0x0000000d290772a4 */ /* 0x000fc6000f8e0207 */
[----:B------:R-:W-:Y:S01]  /*fd00*/  ULDC.64 UR12, c[0x0][0xb78] ;  /* 0x0002de00000c7ab9 */ /* 0x000fe20000000a00 */
[----:B------:R-:W-:Y:S01]  /*fd10*/  IMAD.WIDE.U32 R4, R7, UR41, R4 ;  /* 0x0000002907047c25 */ /* 0x000fe2000f8e0004 */
[----:B------:R-:W-:-:S03]  /*fd20*/  UIMAD UR8, UR11, UR12, URZ ;  /* 0x0000000c0b0872a4 */ /* 0x000fc6000f8e023f */
[----:B------:R-:W-:Y:S01]  /*fd30*/  VIADD R5, R5, UR7 ;  /* 0x0000000705057c36 */ /* 0x000fe20008000000 */
[----:B------:R-:W-:Y:S01]  /*fd40*/  UIMAD UR8, UR10, UR13, UR8 ;  /* 0x0000000d0a0872a4 */ /* 0x000fe2000f8e0208 */
[----:B------:R-:W-:Y:S02]  /*fd50*/  IMAD.U32 R7, RZ, RZ, UR12 ;  /* 0x0000000cff077e24 */ /* 0x000fe4000f8e00ff */
[----:B------:R-:W-:Y:S02]  /*fd60*/  ULDC.64 UR12, c[0x0][0xb40] ;  /* 0x0002d000000c7ab9 */ /* 0x000fe40000000a00 */
[----:B------:R-:W-:-:S04]  /*fd70*/  IMAD.WIDE.U32 R4, R7, UR10, R4 ;  /* 0x0000000a07047c25 */ /* 0x000fc8000f8e0004 */
[----:B------:R-:W-:Y:S01]  /*fd80*/  VIADD R5, R5, UR8 ;  /* 0x0000000805057c36 */ /* 0x000fe20008000000 */
[----:B------:R-:W-:-:S04]  /*fd90*/  LEA R6, P0, R4, UR12, 0x2 ;  /* 0x0000000c04067c11 */ /* 0x000fc8000f8010ff */
[----:B------:R-:W-:Y:S01]  /*fda0*/  LEA.HI.X R7, R4, UR13, R5, 0x2, P0 ;  /* 0x0000000d04077c11 */ /* 0x000fe200080f1405 */
[----:B------:R-:W-:-:S05]  /*fdb0*/  IMAD.MOV.U32 R5, RZ, RZ, -0x800000 ;  /* 0xff800000ff057424 */ /* 0x000fca00078e00ff */
[----:B------:R0:W-:Y:S03]  /*fdc0*/  STG.E desc[UR48][R6.64], R5 ;  /* 0x0000000506007986 */ /* 0x0001e6000c101930 */
.L_x_1783:
[----:B------:R-:W-:Y:S05]  /*fdd0*/  BSYNC B1 ;  /* 0x0000000000017941 */ /* 0x000fea0003800000 */
.L_x_1782:
[----:B------:R-:W-:Y:S01]  /*fde0*/  ULDC.64 UR12, c[0x0][0xaa0] ;  /* 0x0002a800000c7ab9 */ /* 0x000fe20000000a00 */
[----:B0-----:R-:W-:Y:S01]  /*fdf0*/  MOV R5, R10 ;  /* 0x0000000a00057202 */ /* 0x001fe20000000f00 */
[----:B------:R-:W-:Y:S01]  /*fe00*/  IMAD.MOV.U32 R4, RZ, RZ, R185 ;  /* 0x000000ffff047224 */ /* 0x000fe200078e00b9 */
[----:B------:R-:W-:Y:S01]  /*fe10*/  ISETP.GE.AND P0, PT, R24, UR14, PT ;  /* 0x0000000e18007c0c */ /* 0x000fe2000bf06270 */
[----:B------:R-:W-:Y:S01]  /*fe20*/  IMAD R0, R8, UR12, RZ ;  /* 0x0000000c08007c24 */ /* 0x000fe2000f8e02ff */
[----:B------:R-:W-:Y:S01]  /*fe30*/  ISETP.GE.AND P1, PT, R25, UR14, PT ;  /* 0x0000000e19007c0c */ /* 0x000fe2000bf26270 */
[C---:B------:R-:W-:Y:S01]  /*fe40*/  IMAD.WIDE.U32 R4, R3.reuse, UR12, R4 ;  /* 0x0000000c03047c25 */ /* 0x040fe2000f8e0004 */
[----:B------:R-:W-:Y:S01]  /*fe50*/  UIMAD UR8, UR42, -0x40, UR4 ;  /* 0xffffffc02a0878a4 */ /* 0x000fe2000f8e0204 */
[----:B------:R-:W-:Y:S01]  /*fe60*/  BSSY B1, `(.L_x_1784) ;  /* 0x000003c000017945 */ /* 0x000fe20003800000 */
[----:B------:R-:W-:Y:S01]  /*fe70*/  SEL R6, RZ, 0x20, P1 ;  /* 0x00000020ff067807 */ /* 0x000fe20000800000 */
[----:B------:R-:W-:Y:S01]  /*fe80*/  IMAD R3, R3, UR13, R0 ;  /* 0x0000000d03037c24 */ /* 0x000fe2000f8e0200 */
[----:B------:R-:W-:Y:S01]  /*fe90*/  ULDC.64 UR12, c[0x0][0xae0] ;  /* 0x0002b800000c7ab9 */ /* 0x000fe20000000a00 */
[----:B------:R-:W-:Y:S01]  /*fea0*/  VIADD R7, R185, 0x180 ;  /* 0x00000180b9077836 */ /* 0x000fe20000000000 */
[----:B------:R-:W-:Y:S01]  /*feb0*/  UIMAD UR7, UR9, UR12, URZ ;  /* 0x0000000c090772a4 */ /* 0x000fe2000f8e023f */
[----:B------:R-:W-:Y:S01]  /*fec0*/  IMAD.IADD R5, R5, 0x1, R3 ;  /* 0x0000000105057824 */ /* 0x000fe200078e0203 */
[----:B------:R-:W-:Y:S01]  /*fed0*/  SEL R0, RZ, 0x10, P0 ;  /* 0x00000010ff007807 */ /* 0x000fe20000000000 */
[----:B------:R-:W-:Y:S01]  /*fee0*/  IMAD.U32 R3, RZ, RZ, UR12 ;  /* 0x0000000cff037e24 */ /* 0x000fe2000f8e00ff */
[----:B------:R-:W-:Y:S01]  /*fef0*/  UIMAD UR7, UR41, UR13, UR7 ;  /* 0x0000000d290772a4 */ /* 0x000fe2000f8e0207 */
[----:B------:R-:W-:-:S02]  /*ff00*/  ISETP.GE.AND P1, PT, R188, UR8, PT ;  /* 0x00000008bc007c0c */ /* 0x000fc4000bf26270 */
[----:B------:R-:W-:Y:S01]  /*ff10*/  IMAD.WIDE.U32 R4, R3, UR41, R4 ;  /* 0x0000002903047c25 */ /* 0x000fe2000f8e0004 */
[----:B------:R-:W-:Y:S01]  /*ff20*/  ULDC.64 UR12, c[0x0][0xae8] ;  /* 0x0002ba00000c7ab9 */ /* 0x000fe20000000a00 */
[----:B------:R-:W-:Y:S01]  /*ff30*/  LOP3.LUT R9, R6, R9, R0, 0xfe, !PT ;  /* 0x0000000906097212 */ /* 0x000fe200078efe00 */
[----:B------:R-:W-:Y:S01]  /*ff40*/  UIMAD UR4, UR11, UR12, URZ ;  /* 0x0000000c0b0472a4 */ /* 0x000fe2000f8e023f */
[----:B------:R-:W-:Y:S01]  /*ff50*/  ISETP.GE.AND P0, PT, R7, UR14, PT ;  /* 0x0000000e07007c0c */ /* 0x000fe2000bf06270 */
[----:B------:R-:W-:Y:S01]  /*ff60*/  VIADD R3, R185, 0x1c0 ;  /* 0x000001c0b9037836 */ /* 0x000fe20000000000 */
[----:B------:R-:W-:Y:S01]  /*ff70*/  IADD3 R5, R5, UR7, RZ ;  /* 0x0000000705057c10 */ /* 0x000fe2000fffe0ff */
[----:B------:R-:W-:Y:S01]  /*ff80*/  VIADD R6, R188, 0x20 ;  /* 0x00000020bc067836 */ /* 0x000fe20000000000 */
[----:B------:R-:W-:Y:S01]  /*ff90*/  SEL R0, RZ, 0x40, P0 ;  /* 0x00000040ff007807 */ /* 0x000fe20000000000 */
[----:B------:R-:W-:Y:S01]  /*ffa0*/  IMAD.U32 R7, RZ, RZ, UR12 ;  /* 0x0000000cff077e24 */ /* 0x000fe2000f8e00ff */
[----:B------:R-:W-:Y:S01]  /*ffb0*/  UIMAD UR4, UR10, UR13, UR4 ;  /* 0x0000000d0a0472a4 */ /* 0x000fe2000f8e0204 */
[----:B------:R-:W-:-:S02]  /*ffc0*/  ISETP.GE.AND P2, PT, R3, UR14, PT ;  /* 0x0000000e03007c0c */ /* 0x000fc4000bf46270 */
[----:B------:R-:W-:Y:S01]  /*ffd0*/  ISETP.GE.AND P0, PT, R6, UR8, PT ;  /* 0x0000000806007c0c */ /* 0x000fe2000bf06270 */
[----:B------:R-:W-:Y:S01]  /*ffe0*/  IMAD.WIDE.U32 R6, R7, UR10, R4 ;  /* 0x0000000a07067c25 */ /* 0x000fe2000f8e0004 */
[----:B------:R-:W-:Y:S02]  /*fff0*/  LOP3.LUT R15, R9, R0, RZ, 0xfc, !PT ;  /* 0x00000000090f7212 */ /* 0x000fe400078efcff */
[--C-:B------:R-:W-:Y:S01]  /*10000*/  SHF.R.S32.HI R5, RZ, 0x1f, R188.reuse ;  /* 0x0000001fff057819 */ /* 0x100fe200000114bc */
[----:B------:R-:W-:Y:S01]  /*10010*/  IMAD.U32 R9, RZ, RZ, UR42 ;  /* 0x0000002aff097e24 */ /* 0x000fe2000f8e00ff */
[----:B------:R-:W-:Y:S01]  /*10020*/  SEL R0, RZ, 0x80, P2 ;  /* 0x00000080ff007807 */ /* 0x000fe20001000000 */
[----:B------:R-:W-:Y:S02]  /*10030*/  IMAD.MOV.U32 R4, RZ, RZ, R188 ;  /* 0x000000ffff047224 */ /* 0x000fe400078e00bc */
[----:B------:R-:W-:Y:S01]  /*10040*/  VIADD R11, R7, UR4 ;  /* 0x00000004070b7c36 */ /* 0x000fe20008000000 */
[----:B------:R-:W-:Y:S01]  /*10050*/  LOP3.LUT R0, R15, R0, RZ, 0xfc, !PT ;  /* 0x000000000f007212 */ /* 0x000fe200078efcff */
[----:B------:R-:W-:Y:S01]  /*10060*/  IMAD.WIDE R8, R9, 0x40, R4 ;  /* 0x0000004009087825 */ /* 0x000fe200078e0204 */
[----:B------:R-:W-:Y:S06]  /*10070*/  @P1 BRA `(.L_x_1785) ;  /* 0x0000000000681947 */ /* 0x000fec0003800000 */
[----:B------:R-:W-:Y:S01]  /*10080*/  ULDC.64 UR10, c[0x0][0xad8] ;  /* 0x0002b600000a7ab9 */ /* 0x000fe20000000a00 */
[----:B------:R-:W-:Y:S01]  /*10090*/  MOV R5, R11 ;  /* 0x0000000b00057202 */ /* 0x000fe20000000f00 */
        /* <DEDUP_REMOVED lines=10> */
[C---:B------:R-:W-:Y:S02]  /*10140*/  LEA R20, P1, R4.reuse, UR10, 0x1 ;  /* 0x0000000a04147c11 */ /* 0x040fe4000f8208ff */
[----:B------:R-:W-:Y:S02]  /*10150*/  ISETP.GE.AND P2, PT, R25, UR14, PT ;  /* 0x0000000e19007c0c */ /* 0x000fe4000bf46270 */
        /* <DEDUP_REMOVED lines=12> */
.L_x_1785:
[----:B------:R-:W-:Y:S05]  /*10220*/  BSYNC B1 ;  /* 0x0000000000017941 */ /* 0x000fea0003800000 */
.L_x_1784:
[----:B------:R-:W-:Y:S05]  /*10230*/  @P0 BRA `(.L_x_1780) ;  /* 0x0000000000700947 */ /* 0x000fea0003800000 */
[----:B------:R-:W-:Y:S01]  /*10240*/  IADD3 R3, P0, R8, 0x20, RZ ;  /* 0x0000002008037810 */ /* 0x000fe20007f1e0ff */
[----:B------:R-:W-:Y:S01]  /*10250*/  ULDC.64 UR8, c[0x0][0xad8] ;  /* 0x0002b60000087ab9 */ /* 0x000fe20000000a00 */
[----:B------:R-:W-:Y:S01]  /*10260*/  IMAD.MOV.U32 R4, RZ, RZ, R6 ;  /* 0x000000ffff047224 */ /* 0x000fe200078e0006 */
[----:B------:R-:W-:Y:S01]  /*10270*/  ISETP.GE.AND P1, PT, R13, UR14, PT ;  /* 0x0000000e0d007c0c */ /* 0x000fe2000bf26270 */
        /* <DEDUP_REMOVED lines=8> */
[----:B------:R-:W-:-:S03]  /*10300*/  LOP3.LUT P4, RZ, R15, 0x40, RZ, 0xc0, !PT ;  /* 0x000000400fff7812 */ /* 0x000fc6000788c0ff */
        /* <DEDUP_REMOVED lines=15> */
.L_x_1780:
[----:B------:R-:W-:Y:S05]  /*10400*/  BSYNC B0 ;  /* 0x0000000000007941 */ /* 0x000fea0003800000 */
.L_x_1774:
[----:B------:R-:W-:Y:S02]  /*10410*/  ULDC UR4, c[0x0][0xc14] ;  /* 0x0003050000047ab9 */ /* 0x000fe40000000800 */
[----:B------:R-:W-:-:S06]  /*10420*/  UISETP.GE.AND UP0, UPT, UR5, UR4, UPT ;  /* 0x000000040500728c */ /* 0x000fcc000bf06270 */
[----:B------:R-:W-:-:S13]  /*10430*/  PLOP3.LUT P0, PT, PT, PT, UP0, 0x80, 0x0 ;  /* 0x000000000000781c */ /* 0x000fda0003f0f008 */
[----:B------:R-:W-:Y:S05]  /*10440*/  @!P0 BRA `(.L_x_1786) ;  /* 0xffffff0800b48947 */ /* 0x000fea000383ffff */
[----:B------:R-:W-:Y:S05]  /*10450*/  EXIT ;  /* 0x000000000000794d */ /* 0x000fea0003800000 */
.L_x_1677:
[----:B------:R-:W-:-:S08]  /*10460*/  NOP ;  /* 0x0000000000007918 */ /* 0x000fd00000000000 */
[----:B------:R-:W0:-:S00]  /*10470*/  USETMAXREG.DEALLOC.CTAPOOL 0x18 ;  /* 0x00000018000079c8 */ /* 0x000e0000080e0500 */
[----:B0-----:R-:W-:-:S06]  /*10480*/  LOP3.LUT R0, R0, 0x3, RZ, 0xc0, !PT ;  /* 0x0000000300007812 */ /* 0x001fcc00078ec0ff */
[----:B------:R-:W0:Y:S02]  /*10490*/  SHFL.IDX PT, R0, R0, RZ, 0x1f ;  /* 0x00001fff00007589 */ /* 0x000e2400000e0000 */
[----:B0-----:R-:W-:-:S13]  /*104a0*/  ISETP.NE.AND P0, PT, R0, RZ, PT ;  /* 0x000000ff0000720c */ /* 0x001fda0003f05270 */
[----:B------:R-:W-:Y:S05]  /*104b0*/  @P0 EXIT ;  /* 0x000000000000094d */ /* 0x000fea0003800000 */
[----:B------:R-:W-:Y:S01]  /*104c0*/  LOP3.LUT R7, R4, 0x1f, RZ, 0xc0, !PT ;  /* 0x0000001f04077812 */ /* 0x000fe200078ec0ff */
[----:B------:R-:W-:Y:S01]  /*104d0*/  ULDC UR5, c[0x0][0xc14] ;  /* 0x0003050000057ab9 */ /* 0x000fe20000000800 */
[----:B------:R-:W-:Y:S02]  /*104e0*/  LOP3.LUT R0, R0, 0xffffffdf, RZ, 0xc0, !PT ;  /* 0xffffffdf00007812 */ /* 0x000fe400078ec0ff */
[----:B------:R-:W-:Y:S01]  /*104f0*/  MOV R8, RZ ;  /* 0x000000ff00087202 */ /* 0x000fe20000000f00 */
[----:B------:R-:W0:Y:S01]  /*10500*/  S2UR UR6, SR_CTAID.X ;  /* 0x00000000000679c3 */ /* 0x000e220000002500 */
[----:B------:R-:W-:Y:S01]  /*10510*/  ISETP.NE.AND P0, PT, R7, 0x1f, PT ;  /* 0x0000001f0700780c */ /* 0x000fe20003f05270 */
[----:B------:R-:W-:-:S12]  /*10520*/  ULDC UR4, c[0x0][0xc10] ;  /* 0x0003040000047ab9 */ /* 0x000fd80000000800 */
[----:B------:R-:W-:Y:S02]  /*10530*/  @P0 LOP3.LUT R0, R0, 0x20, RZ, 0xfc, !PT ;  /* 0x0000002000000812 */ /* 0x000fe400078efcff */
[----:B------:R-:W-:-:S13]  /*10540*/  ISETP.GE.OR P0, PT, R7, UR5, !P0 ;  /* 0x0000000507007c0c */ /* 0x000fda000c706670 */
[----:B------:R-:W1:Y:S02]  /*10550*/  @!P0 LDC.64 R2, c[0x0][0xc58] ;  /* 0x00031600ff028b82 */ /* 0x000e640000000a00 */
[----:B-1----:R-:W-:-:S05]  /*10560*/  @!P0 IMAD.WIDE.U32 R2, R7, 0x4, R2 ;  /* 0x0000000407028825 */ /* 0x002fca00078e0002 */
[----:B------:R-:W2:Y:S01]  /*10570*/  @!P0 LDG.E R8, desc[UR48][R2.64] ;  /* 0x0000003002088981 */ /* 0x000ea2000c1e1900 */
[C---:B------:R-:W-:Y:S02]  /*10580*/  ISETP.NE.AND P1, PT, R7.reuse, RZ, PT ;  /* 0x000000ff0700720c */ /* 0x040fe40003f25270 */
[----:B------:R-:W-:Y:S02]  /*10590*/  ISETP.GE.U32.AND P0, PT, R7, 0x2, PT ;  /* 0x000000020700780c */ /* 0x000fe40003f06070 */
        /* <DEDUP_REMOVED lines=16> */
[----:B-1----:R-:W-:Y:S01]  /*106a0*/  SEL R3, R6, RZ, P0 ;  /* 0x000000ff06037207 */ /* 0x002fe20000000000 */
[----:B------:R-:W-:Y:S01]  /*106b0*/  IMAD.MOV.U32 R6, RZ, RZ, RZ ;  /* 0x000000ffff067224 */ /* 0x000fe200078e00ff */
[----:B------:R-:W-:-:S03]  /*106c0*/  ISETP.GE.U32.AND P0, PT, R7, 0x8, PT ;  /* 0x000000080700780c */ /* 0x000fc60003f06070 */
[----:B------:R-:W-:-:S05]  /*106d0*/  IMAD.IADD R3, R4, 0x1, R3 ;  /* 0x0000000104037824 */ /* 0x000fca00078e0203 */
[----:B------:R-:W1:Y:S05]  /*106e0*/  SHFL.UP PT, R2, R3, 0x8, RZ ;  /* 0x0500000003027989 */ /* 0x000e6a00000e00ff */
        /* <DEDUP_REMOVED lines=19> */
.L_x_1791:
[----:B------:R-:W-:Y:S01]  /*10820*/  VIADD R6, R6, 0x1f ;  /* 0x0000001f06067836 */ /* 0x000fe20000000000 */
[----:B------:R-:W-:-:S04]  /*10830*/  MOV R19, UR7 ;  /* 0x0000000700137c02 */ /* 0x000fc80008000f00 */
[----:B------:R-:W-:-:S13]  /*10840*/  ISETP.GE.AND P0, PT, R6, UR5, PT ;  /* 0x0000000506007c0c */ /* 0x000fda000bf06270 */
[----:B------:R-:W-:Y:S05]  /*10850*/  @P0 BRA `(.L_x_1788) ;  /* 0x0000000400c40947 */ /* 0x000fea0003800000 */
[----:B------:R-:W0:Y:S01]  /*10860*/  S2R R9, SR_TID.X ;  /* 0x0000000000097919 */ /* 0x000e220000002100 */
        /* <DEDUP_REMOVED lines=10> */
.L_x_1790:
[----:B------:R-:W-:Y:S05]  /*10910*/  BSYNC B0 ;  /* 0x0000000000007941 */ /* 0x000fea0003800000 */
.L_x_1789:
[----:B0----5:R-:W0:Y:S01]  /*10920*/  SHFL.UP PT, R2, R8, 0x1, RZ ;  /* 0x0420000008027989 */ /* 0x021e2200000e00ff */
[C---:B------:R-:W-:Y:S02]  /*10930*/  ISETP.NE.AND P0, PT, R9.reuse, RZ, PT ;  /* 0x000000ff0900720c */ /* 0x040fe40003f05270 */
[C---:B------:R-:W-:Y:S02]  /*10940*/  ISETP.GE.U32.AND P1, PT, R9.reuse, 0x2, PT ;  /* 0x000000020900780c */ /* 0x040fe40003f26070 */
        /* <DEDUP_REMOVED lines=22> */
.L_x_1787:
[----:B------:R-:W-:-:S04]  /*10ab0*/  IMAD.IADD R7, R5, 0x1, -R2 ;  /* 0x0000000105077824 */ /* 0x000fc800078e0a02 */
[----:B------:R-:W-:-:S05]  /*10ac0*/  IMAD R2, R4, UR4, R7 ;  /* 0x0000000404027c24 */ /* 0x000fca000f8e0207 */
[----:B------:R-:W-:Y:S02]  /*10ad0*/  ISETP.GT.AND P0, PT, R2, UR6, PT ;  /* 0x0000000602007c0c */ /* 0x000fe4000bf04270 */
[----:B------:R-:W0:Y:S11]  /*10ae0*/  LDC.64 R2, c[0x0][0xc68] ;  /* 0x00031a00ff027b82 */ /* 0x000e360000000a00 */
[----:B------:R-:W-:-:S04]  /*10af0*/  VOTE.ANY R9, PT, !P0 ;  /* 0x0000000000097806 */ /* 0x000fc800040e0100 */
[----:B------:R-:W1:Y:S02]  /*10b00*/  POPC R5, R9 ;  /* 0x0000000900057309 */ /* 0x000e640000000000 */
[----:B-1----:R-:W-:-:S04]  /*10b10*/  IMAD.IADD R19, R5, 0x1, R6 ;  /* 0x0000000105137824 */ /* 0x002fc800078e0206 */
[----:B0-----:R-:W-:-:S05]  /*10b20*/  IMAD.WIDE R2, R19, 0x4, R2 ;  /* 0x0000000413027825 */ /* 0x001fca00078e0202 */
[----:B------:R-:W2:Y:S01]  /*10b30*/  LDG.E R10, desc[UR48][R2.64] ;  /* 0x00000030020a7981 */ /* 0x000ea2000c1e1900 */
[----:B------:R-:W-:-:S03]  /*10b40*/  ISETP.NE.AND P0, PT, R9, RZ, PT ;  /* 0x000000ff0900720c */ /* 0x000fc60003f05270 */
[----:B------:R-:W2:Y:S02]  /*10b50*/  SHFL.IDX PT, R17, R8, R5, 0x1f ;  /* 0x00001f0508117589 */ /* 0x000ea400000e0000 */
[----:B--2---:R-:W-:-:S05]  /*10b60*/  IMAD R6, R17, R10, RZ ;  /* 0x0000000a11067224 */ /* 0x004fca00078e02ff */
[----:B------:R-:W-:-:S04]  /*10b70*/  IABS R11, R6 ;  /* 0x00000006000b7213 */ /* 0x000fc80000000000 */
[----:B------:R-:W0:Y:S08]  /*10b80*/  I2F.RP R12, R11 ;  /* 0x0000000b000c7306 */ /* 0x000e300000209400 */
[----:B0-----:R-:W0:Y:S02]  /*10b90*/  MUFU.RCP R12, R12 ;  /* 0x0000000c000c7308 */ /* 0x001e240000001000 */
[----:B0-----:R-:W-:-:S06]  /*10ba0*/  VIADD R13, R12, 0xffffffe ;  /* 0x0ffffffe0c0d7836 */ /* 0x001fcc0000000000 */
[----:B------:R0:W1:Y:S01]  /*10bb0*/  F2I.FTZ.U32.TRUNC.NTZ R3, R13 ;  /* 0x0000000d00037305 */ /* 0x000062000021f000 */
[----:B------:R-:W-:Y:S05]  /*10bc0*/  @!P0 BRA `(.L_x_1792) ;  /* 0x0000000000088947 */ /* 0x000fea0003800000 */
[----:B------:R-:W-:-:S05]  /*10bd0*/  IADD3 R5, R5, -0x1, RZ ;  /* 0xffffffff05057810 */ /* 0x000fca0007ffe0ff */
[----:B------:R2:W3:Y:S02]  /*10be0*/  SHFL.IDX PT, R16, R4, R5, 0x1f ;  /* 0x00001f0504107589 */ /* 0x0004e400000e0000 */
.L_x_1792:
[----:B-1----:R-:W-:Y:S01]  /*10bf0*/  IMAD.MOV R2, RZ, RZ, -R3 ;  /* 0x000000ffff027224 */ /* 0x002fe200078e0a03 */
[----:B--2---:R-:W-:Y:S01]  /*10c00*/  IABS R4, R6 ;  /* 0x0000000600047213 */ /* 0x004fe20000000000 */
[----:B---3--:R-:W-:Y:S02]  /*10c10*/  IMAD R16, R16, UR4, R7 ;  /* 0x0000000410107c24 */ /* 0x008fe4000f8e0207 */
[----:B------:R-:W-:Y:S02]  /*10c20*/  IMAD R5, R2, R11, RZ ;  /* 0x0000000b02057224 */ /* 0x000fe400078e02ff */
[----:B------:R-:W-:Y:S02]  /*10c30*/  IMAD.MOV.U32 R2, RZ, RZ, RZ ;  /* 0x000000ffff027224 */ /* 0x000fe400078e00ff */
[----:B------:R-:W-:Y:S02]  /*10c40*/  IMAD.MOV R4, RZ, RZ, -R4 ;  /* 0x000000ffff047224 */ /* 0x000fe400078e0a04 */
[----:B------:R-:W-:Y:S01]  /*10c50*/  IMAD.HI.U32 R2, R3, R5, R2 ;  /* 0x0000000503027227 */ /* 0x000fe200078e0002 */
[----:B------:R-:W-:-:S04]  /*10c60*/  IADD3 R5, -R16, UR6, RZ ;  /* 0x0000000610057c10 */ /* 0x000fc8000fffe1ff */
[----:B------:R-:W-:-:S05]  /*10c70*/  IABS R3, R5 ;  /* 0x0000000500037213 */ /* 0x000fca0000000000 */
        /* <DEDUP_REMOVED lines=11> */
[----:B------:R-:W-:-:S05]  /*10d30*/  @!P0 LOP3.LUT R2, RZ, R6, RZ, 0x33, !PT ;  /* 0x00000006ff028212 */ /* 0x000fca00078e33ff */
[----:B------:R-:W-:Y:S02]  /*10d40*/  IMAD R4, R10, R2, RZ ;  /* 0x000000020a047224 */ /* 0x000fe400078e02ff */
[----:B------:R-:W-:Y:S02]  /*10d50*/  IMAD.MOV R2, RZ, RZ, -R2 ;  /* 0x000000ffff027224 */ /* 0x000fe400078e0a02 */
[----:B------:R-:W-:Y:S02]  /*10d60*/  IMAD.MOV R3, RZ, RZ, -R4 ;  /* 0x000000ffff037224 */ /* 0x000fe400078e0a04 */
[----:B------:R-:W-:-:S03]  /*10d70*/  IMAD R5, R6, R2, R5 ;  /* 0x0000000206057224 */ /* 0x000fc600078e0205 */
[----:B------:R-:W-:-:S04]  /*10d80*/  VIADDMNMX R10, R3, UR4, R10, PT ;  /* 0x00000004030a7c46 */ /* 0x000fc8000b80010a */
[-C--:B------:R-:W-:Y:S02]  /*10d90*/  IABS R7, R10.reuse ;  /* 0x0000000a00077213 */ /* 0x080fe40000000000 */
[----:B------:R-:W-:Y:S02]  /*10da0*/  IABS R6, R10 ;  /* 0x0000000a00067213 */ /* 0x000fe40000000000 */
[----:B------:R-:W1:Y:S03]  /*10db0*/  I2F.RP R8, R7 ;  /* 0x0000000700087306 */ /* 0x000e660000209400 */
[----:B------:R-:W-:-:S05]  /*10dc0*/  IMAD.MOV R6, RZ, RZ, -R6 ;  /* 0x000000ffff067224 */ /* 0x000fca00078e0a06 */
[----:B-1----:R-:W1:Y:S02]  /*10dd0*/  MUFU.RCP R8, R8 ;  /* 0x0000000800087308 */ /* 0x002e640000001000 */
[----:B-1----:R-:W-:-:S06]  /*10de0*/  VIADD R3, R8, 0xffffffe ;  /* 0x0ffffffe08037836 */ /* 0x002fcc0000000000 */
[----:B------:R-:W1:Y:S02]  /*10df0*/  F2I.FTZ.U32.TRUNC.NTZ R3, R3 ;  /* 0x0000000300037305 */ /* 0x000e64000021f000 */
[----:B-1----:R-:W-:-:S04]  /*10e00*/  IMAD.MOV R2, RZ, RZ, -R3 ;  /* 0x000000ffff027224 */ /* 0x002fc800078e0a03 */
[----:B------:R-:W-:Y:S01]  /*10e10*/  IMAD R9, R2, R7, RZ ;  /* 0x0000000702097224 */ /* 0x000fe200078e02ff */
[----:B------:R-:W-:-:S05]  /*10e20*/  MOV R2, RZ ;  /* 0x000000ff00027202 */ /* 0x000fca0000000f00 */
[----:B------:R-:W-:Y:S01]  /*10e30*/  IMAD.HI.U32 R2, R3, R9, R2 ;  /* 0x0000000903027227 */ /* 0x000fe200078e0002 */
[----:B------:R-:W-:Y:S02]  /*10e40*/  IABS R9, R5 ;  /* 0x0000000500097213 */ /* 0x000fe40000000000 */
[C---:B------:R-:W-:Y:S02]  /*10e50*/  LOP3.LUT R3, R5.reuse, R10, RZ, 0x3c, !PT ;  /* 0x0000000a05037212 */ /* 0x040fe400078e3cff */
[----:B------:R-:W-:Y:S01]  /*10e60*/  IADD3 R5, R5, R4, RZ ;  /* 0x0000000405057210 */ /* 0x000fe20007ffe0ff */
[----:B------:R-:W-:-:S04]  /*10e70*/  IMAD.HI.U32 R2, R2, R9, RZ ;  /* 0x0000000902027227 */ /* 0x000fc800078e00ff */
[----:B------:R-:W-:-:S05]  /*10e80*/  IMAD R6, R2, R6, R9 ;  /* 0x0000000602067224 */ /* 0x000fca00078e0209 */
[----:B------:R-:W-:-:S13]  /*10e90*/  ISETP.GT.U32.AND P0, PT, R7, R6, PT ;  /* 0x000000060700720c */ /* 0x000fda0003f04070 */
[----:B------:R-:W-:Y:S02]  /*10ea0*/  @!P0 IMAD.IADD R6, R6, 0x1, -R7 ;  /* 0x0000000106068824 */ /* 0x000fe400078e0a07 */
[----:B------:R-:W-:-:S03]  /*10eb0*/  @!P0 VIADD R2, R2, 0x1 ;  /* 0x0000000102028836 */ /* 0x000fc60000000000 */
[----:B------:R-:W-:-:S13]  /*10ec0*/  ISETP.GE.U32.AND P0, PT, R6, R7, PT ;  /* 0x000000070600720c */ /* 0x000fda0003f06070 */
[----:B------:R-:W-:Y:S01]  /*10ed0*/  @P0 VIADD R2, R2, 0x1 ;  /* 0x0000000102020836 */ /* 0x000fe20000000000 */
[----:B------:R-:W-:-:S13]  /*10ee0*/  ISETP.GE.AND P0, PT, R3, RZ, PT ;  /* 0x000000ff0300720c */ /* 0x000fda0003f06270 */
[----:B------:R-:W-:Y:S01]  /*10ef0*/  @!P0 IMAD.MOV R2, RZ, RZ, -R2 ;  /* 0x000000ffff028224 */ /* 0x000fe200078e0a02 */
[----:B------:R-:W-:-:S13]  /*10f00*/  ISETP.NE.AND P0, PT, R10, RZ, PT ;  /* 0x000000ff0a00720c */ /* 0x000fda0003f05270 */
[----:B------:R-:W-:Y:S01]  /*10f10*/  @!P0 LOP3.LUT R2, RZ, R10, RZ, 0x33, !PT ;  /* 0x0000000aff028212 */ /* 0x000fe200078e33ff */
[----:B------:R-:W-:-:S04]  /*10f20*/  IMAD.MOV R10, RZ, RZ, -R10 ;  /* 0x000000ffff0a7224 */ /* 0x000fc800078e0a0a */
[----:B------:R-:W-:Y:S01]  /*10f30*/  IMAD R18, R2, R10, R5 ;  /* 0x0000000a02127224 */ /* 0x000fe200078e0205 */
[----:B------:R-:W-:-:S05]  /*10f40*/  LOP3.LUT R2, RZ, R2, RZ, 0x33, !PT ;  /* 0x00000002ff027212 */ /* 0x000fca00078e33ff */
[----:B------:R-:W-:Y:S01]  /*10f50*/  IMAD.IADD R17, R17, 0x1, R2 ;  /* 0x0000000111117824 */ /* 0x000fe200078e0202 */
[----:B------:R-:W-:Y:S06]  /*10f60*/  BRA `(.L_x_1793) ;  /* 0x00000000000c7947 */ /* 0x000fec0003800000 */
.L_x_1788:
[----:B------:R-:W-:Y:S02]  /*10f70*/  IMAD.MOV.U32 R17, RZ, RZ, RZ ;  /* 0x000000ffff117224 */ /* 0x000fe400078e00ff */
[----:B------:R-:W-:Y:S02]  /*10f80*/  IMAD.U32 R16, RZ, RZ, UR6 ;  /* 0x00000006ff107e24 */ /* 0x000fe4000f8e00ff */
[----:B------:R-:W-:-:S07]  /*10f90*/  IMAD.MOV.U32 R18, RZ, RZ, RZ ;  /* 0x000000ffff127224 */ /* 0x000fce00078e00ff */
.L_x_1793:
[----:B------:R-:W1:Y:S01]  /*10fa0*/  S2R R2, SR_TID.X ;  /* 0x0000000000027919 */ /* 0x000e620000002100 */
[----:B------:R-:W-:Y:S01]  /*10fb0*/  STL [R1], RZ ;  /* 0x000000ff01007387 */ /* 0x000fe20000100800 */
[----:B-1----:R-:W-:-:S04]  /*10fc0*/  LOP3.LUT R2, R2, 0x1f, RZ, 0xc0, !PT ;  /* 0x0000001f02027812 */ /* 0x002fc800078ec0ff */
[----:B------:R-:W-:-:S13]  /*10fd0*/  ISETP.NE.AND P0, PT, R2, RZ, PT ;  /* 0x000000ff0200720c */ /* 0x000fda0003f05270 */
[----:B------:R-:W1:Y:S01]  /*10fe0*/  @!P0 S2R R3, SR_CgaCtaId ;  /* 0x0000000000038919 */ /* 0x000e620000008800 */
[----:B------:R-:W-:-:S04]  /*10ff0*/  @!P0 MOV R0, 0x400 ;  /* 0x0000040000008802 */ /* 0x000fc80000000f00 */
[----:B-1----:R-:W-:-:S05]  /*11000*/  @!P0 LEA R0, R3, R0, 0x18 ;  /* 0x0000000003008211 */ /* 0x002fca00078ec0ff */
[----:B------:R1:W-:Y:S01]  /*11010*/  @!P0 STS.128 [R0+0x28cd0], R16 ;  /* 0x028cd01000008388 */ /* 0x0003e20000000c00 */
[----:B------:R-:W-:Y:S06]  /*11020*/  BAR.ARV 0x5, 0x120 ;  /* 0x0144800000007b1d */ /* 0x000fec0000002000 */
[----:B------:R-:W-:Y:S02]  /*11030*/  ISETP.GE.AND P0, PT, R19, UR5, PT ;  /* 0x0000000513007c0c */ /* 0x000fe4000bf06270 */
[----:B-1----:R-:W-:-:S05]  /*11040*/  MOV R0, 0x1 ;  /* 0x0000000100007802 */ /* 0x002fca0000000f00 */
[----:B------:R1:W-:Y:S04]  /*11050*/  STL [R1+0x4], R0 ;  /* 0x0000040001007387 */ /* 0x0003e80000100800 */
[----:B------:R1:W-:Y:S02]  /*11060*/  STL [R1+0x18], RZ ;  /* 0x000018ff01007387 */ /* 0x0003e40000100800 */
[----:B------:R-:W-:Y:S05]  /*11070*/  @P0 BRA `(.L_x_1794) ;  /* 0x0000004000e80947 */ /* 0x000fea0003800000 */
[----:B-1----:R-:W-:Y:S01]  /*11080*/  IMAD.MOV.U32 R0, RZ, RZ, 0x1 ;  /* 0x00000001ff007424 */ /* 0x002fe200078e00ff */
[----:B------:R1:W-:Y:S01]  /*11090*/  STL [R1+0x18], RZ ;  /* 0x000018ff01007387 */ /* 0x0003e20000100800 */
[----:B------:R-:W-:Y:S01]  /*110a0*/  ULDC UR37, c[0x0][0xc] ;  /* 0x0000030000257ab9 */ /* 0x000fe20000000800 */
[----:B------:R-:W-:Y:S02]  /*110b0*/  ULDC.64 UR38, c[0x0][0x198] ;  /* 0x0000660000267ab9 */ /* 0x000fe40000000a00 */
[----:B------:R1:W-:Y:S04]  /*110c0*/  STL [R1+0x4], R0 ;  /* 0x0000040001007387 */ /* 0x0003e80000100800 */
[----:B------:R1:W-:Y:S02]  /*110d0*/  STL [R1], RZ ;  /* 0x000000ff01007387 */ /* 0x0003e40000100800 */
.L_x_1867:
[----:B------:R-:W-:Y:S05]  /*110e0*/  YIELD ;  /* 0x0000000000007946 */ /* 0x000fea0003800000 */
[----:B------:R-:W-:Y:S01]  /*110f0*/  ULDC.64 UR4, c[0x0][0xa28] ;  /* 0x00028a0000047ab9 */ /* 0x000fe20000000a00 */
[----:B------:R-:W-:Y:S01]  /*11100*/  IMAD.MOV.U32 R4, RZ, RZ, RZ ;  /* 0x000000ffff047224 */ /* 0x000fe200078e00ff */
[----:B------:R-:W-:Y:S01]  /*11110*/  ISETP.NE.U32.AND P0, PT, RZ, UR4, PT ;  /* 0x00000004ff007c0c */ /* 0x000fe2000bf05070 */
[----:B-1----:R-:W-:Y:S01]  /*11120*/  IMAD.MOV.U32 R0, RZ, RZ, RZ ;  /* 0x000000ffff007224 */ /* 0x002fe200078e00ff */
[----:B------:R-:W-:Y:S02]  /*11130*/  ULDC.64 UR6, c[0x0][0xa08] ;  /* 0x0002820000067ab9 */ /* 0x000fe40000000a00 */
[----:B------:R-:W-:Y:S01]  /*11140*/  ISETP.NE.AND.EX P0, PT, RZ, UR5, PT, P0 ;  /* 0x00000005ff007c0c */ /* 0x000fe2000bf05300 */
[----:B------:R-:W-:-:S12]  /*11150*/  ULDC.64 UR4, c[0x0][0xa00] ;  /* 0x0002800000047ab9 */ /* 0x000fd80000000a00 */
[----:B--2---:R-:W1:Y:S01]  /*11160*/  @P0 LDC.64 R2, c[0x0][0xa28] ;  /* 0x00028a00ff020b82 */ /* 0x004e620000000a00 */
[----:B------:R-:W-:Y:S01]  /*11170*/  ISETP.NE.U32.AND P2, PT, RZ, UR4, PT ;  /* 0x00000004ff007c0c */ /* 0x000fe2000bf45070 */
[----:B-1----:R-:W-:-:S05]  /*11180*/  @P0 IMAD.WIDE R2, R19, 0x4, R2 ;  /* 0x0000000413020825 */ /* 0x002fca00078e0202 */
[----:B------:R1:W5:Y:S01]  /*11190*/  @P0 LDG.E R4, desc[UR48][R2.64] ;  /* 0x0000003002040981 */ /* 0x000362000c1e1900 */
[----:B------:R-:W-:Y:S01]  /*111a0*/  ISETP.NE.AND.EX P2, PT, RZ, UR5, PT, P2 ;  /* 0x00000005ff007c0c */ /* 0x000fe2000bf45320 */
[----:B------:R-:W-:Y:S01]  /*111b0*/  ULDC.64 UR4, c[0x0][0xa18] ;  /* 0x0002860000047ab9 */ /* 0x000fe20000000a00 */
[----:B-1----:R-:W1:Y:S02]  /*111c0*/  LDC.64 R2, c[0x0][0xa00] ;  /* 0x00028000ff027b82 */ /* 0x002e640000000a00 */
[----:B-1----:R-:W-:-:S09]  /*111d0*/  IMAD.WIDE R2, R19, 0x4, R2 ;  /* 0x0000000413027825 */ /* 0x002fd200078e0202 */
[----:B------:R-:W2:Y:S01]  /*111e0*/  @P2 LDG.E R0, desc[UR48][R2.64] ;  /* 0x0000003002002981 */ /* 0x000ea2000c1e1900 */
[----:B------:R-:W-:Y:S01]  /*111f0*/  ISETP.NE.U32.AND P1, PT, RZ, UR4, PT ;  /* 0x00000004ff007c0c */ /* 0x000fe2000bf25070 */
[----:B------:R-:W-:-:S03]  /*11200*/  ULDC UR4, c[0x0][0x288] ;  /* 0x0000a20000047ab9 */ /* 0x000fc60000000800 */
[----:B------:R-:W-:-:S13]  /*11210*/  ISETP.NE.AND.EX P1, PT, RZ, UR5, PT, P1 ;  /* 0x00000005ff007c0c */ /* 0x000fda000bf25310 */
[----:B------:R-:W1:Y:S02]  /*11220*/  @P1 LDC.64 R6, c[0x0][0xa18] ;  /* 0x00028600ff061b82 */ /* 0x000e640000000a00 */
[----:B-1----:R-:W-:Y:S01]  /*11230*/  @P1 IMAD.WIDE R6, R19, 0x4, R6 ;  /* 0x0000000413061825 */ /* 0x002fe200078e0206 */
[----:B--2---:R1:W-:Y:S03]  /*11240*/  STL [R1+0x1c], R0 ;  /* 0x00001c0001007387 */ /* 0x0043e60000100800 */
[----:B-1----:R-:W-:Y:S01]  /*11250*/  IMAD.U32 R0, RZ, RZ, UR4 ;  /* 0x00000004ff007e24 */ /* 0x002fe2000f8e00ff */
[----:B------:R-:W-:-:S05]  /*11260*/  ULDC.64 UR4, c[0x0][0x3f8] ;  /* 0x0000fe0000047ab9 */ /* 0x000fca0000000a00 */
[----:B------:R1:W5:Y:S01]  /*11270*/  @P1 LDG.E R0, desc[UR48][R6.64] ;  /* 0x0000003006001981 */ /* 0x000362000c1e1900 */
[----:B------:R-:W-:Y:S01]  /*11280*/  UISETP.NE.U32.AND UP0, UPT, UR4, URZ, UPT ;  /* 0x0000003f0400728c */ /* 0x000fe2000bf05070 */
[----:B------:R-:W-:Y:S02]  /*11290*/  ISETP.NE.U32.AND P0, PT, RZ, UR6, PT ;  /* 0x00000006ff007c0c */ /* 0x000fe4000bf05070 */
[----:B------:R-:W-:Y:S01]  /*112a0*/  ULDC UR4, c[0x0][0x404] ;  /* 0x0001010000047ab9 */ /* 0x000fe20000000800 */
[----:B------:R-:W-:Y:S01]  /*112b0*/  UISETP.NE.AND.EX UP0, UPT, UR5, URZ, UPT, UP0 ;  /* 0x0000003f0500728c */ /* 0x000fe2000bf05300 */
[----:B------:R-:W-:Y:S02]  /*112c0*/  ISETP.NE.AND.EX P0, PT, RZ, UR7, PT, P0 ;  /* 0x00000007ff007c0c */ /* 0x000fe4000bf05300 */
[----:B------:R-:W-:Y:S01]  /*112d0*/  ULDC UR5, c[0x0][0x2e0] ;  /* 0x0000b80000057ab9 */ /* 0x000fe20000000800 */
[----:B------:R-:W-:-:S04]  /*112e0*/  USEL UR4, UR4, 0x1, UP0 ;  /* 0x0000000104047887 */ /* 0x000fc80008000000 */
[----:B------:R-:W-:-:S06]  /*112f0*/  UIMAD UR4, UR4, UR5, URZ ;  /* 0x00000005040472a4 */ /* 0x000fcc000f8e023f */
[----:B------:R-:W-:Y:S01]  /*11300*/  IMAD.U32 R5, RZ, RZ, UR4 ;  /* 0x00000004ff057e24 */ /* 0x000fe2000f8e00ff */
[----:B-1----:R-:W-:Y:S06]  /*11310*/  @P1 BRA `(.L_x_1795) ;  /* 0x0000000000101947 */ /* 0x002fec0003800000 */
[----:B------:R-:W-:Y:S05]  /*11320*/  @!P2 BRA `(.L_x_1795) ;  /* 0x00000000000ca947 */ /* 0x000fea0003800000 */
[----:B------:R-:W2:Y:S04]  /*11330*/  LDG.E R7, desc[UR48][R2.64] ;  /* 0x0000003002077981 */ /* 0x000ea8000c1e1900 */
[----:B-----5:R-:W2:Y:S02]  /*11340*/  LDG.E R0, desc[UR48][R2.64+0x4] ;  /* 0x0000043002007981 */ /* 0x020ea4000c1e1900 */
[----:B--2---:R-:W-:-:S07]  /*11350*/  IADD3 R0, -R7, R0, RZ ;  /* 0x0000000007007210 */ /* 0x004fce0007ffe1ff */
.L_x_1795:
[----:B------:R-:W1:Y:S01]  /*11360*/  LDC.64 R2, c[0x0][0xa08] ;  /* 0x00028200ff027b82 */ /* 0x000e620000000a00 */
[----:B------:R-:W-:Y:S01]  /*11370*/  IMAD.MOV.U32 R7, RZ, RZ, RZ ;  /* 0x000000ffff077224 */ /* 0x000fe200078e00ff */
[----:B------:R-:W-:Y:S01]  /*11380*/  ULDC.64 UR4, c[0x0][0xa20] ;  /* 0x0002880000047ab9 */ /* 0x000fe20000000a00 */
[----:B-1----:R-:W-:-:S05]  /*11390*/  IMAD.WIDE R2, R19, 0x4, R2 ;  /* 0x0000000413027825 */ /* 0x002fca00078e0202 */
[----:B------:R-:W2:Y:S01]  /*113a0*/  @P0 LDG.E R7, desc[UR48][R2.64] ;  /* 0x0000003002070981 */ /* 0x000ea2000c1e1900 */
[----:B------:R-:W-:-:S04]  /*113b0*/  ISETP.NE.U32.AND P1, PT, RZ, UR4, PT ;  /* 0x00000004ff007c0c */ /* 0x000fc8000bf25070 */
[----:B------:R-:W-:Y:S01]  /*113c0*/  ISETP.NE.AND.EX P1, PT, RZ, UR5, PT, P1 ;  /* 0x00000005ff007c0c */ /* 0x000fe2000bf25310 */
[----:B--2--5:R-:W-:-:S05]  /*113d0*/  IMAD.IADD R6, R7, 0x1, R4 ;  /* 0x0000000107067824 */ /* 0x024fca00078e0204 */
[----:B------:R1:W-:Y:S07]  /*113e0*/  STL [R1+0x8], R6 ;  /* 0x0000080601007387 */ /* 0x0003ee0000100800 */
[----:B------:R-:W-:Y:S05]  /*113f0*/  @!P1 BRA `(.L_x_1796) ;  /* 0x0000000000109947 */ /* 0x000fea0003800000 */
[----:B------:R-:W2:Y:S02]  /*11400*/  LDC.64 R2, c[0x0][0xa20] ;  /* 0x00028800ff027b82 */ /* 0x000ea40000000a00 */
[----:B--2---:R-:W-:-:S05]  /*11410*/  IMAD.WIDE R2, R19, 0x4, R2 ;  /* 0x0000000413027825 */ /* 0x004fca00078e0202 */
[----:B------:R2:W5:Y:S01]  /*11420*/  LDG.E R5, desc[UR48][R2.64] ;  /* 0x0000003002057981 */ /* 0x000562000c1e1900 */
[----:B------:R-:W-:Y:S05]  /*11430*/  BRA `(.L_x_1797) ;  /* 0x0000000000107947 */ /* 0x000fea0003800000 */
.L_x_1796:
[----:B------:R-:W-:Y:S05]  /*11440*/  @!P0 BRA `(.L_x_1797) ;  /* 0x00000000000c8947 */ /* 0x000fea0003800000 */
[----:B-1----:R-:W2:Y:S04]  /*11450*/  LDG.E R6, desc[UR48][R2.64] ;  /* 0x0000003002067981 */ /* 0x002ea8000c1e1900 */
[----:B------:R-:W2:Y:S02]  /*11460*/  LDG.E R5, desc[UR48][R2.64+0x4] ;  /* 0x0000043002057981 */ /* 0x000ea4000c1e1900 */
[----:B--2---:R-:W-:-:S07]  /*11470*/  IMAD.IADD R5, R5, 0x1, -R6 ;  /* 0x0000000105057824 */ /* 0x004fce00078e0a06 */
.L_x_1797:
[----:B--2---:R-:W2:Y:S01]  /*11480*/  LDC.64 R2, c[0x0][0x9e0] ;  /* 0x00027800ff027b82 */ /* 0x004ea20000000a00 */
[----:B-----5:R-:W-:Y:S01]  /*11490*/  IMAD.IADD R7, R5, 0x1, -R4 ;  /* 0x0000000105077824 */ /* 0x020fe200078e0a04 */
[----:B------:R-:W-:-:S04]  /*114a0*/  LEA R4, R17, 0x40, 0x6 ;  /* 0x0000004011047811 */ /* 0x000fc800078e30ff */
[----:B------:R-:W-:Y:S02]  /*114b0*/  IADD3 R9, R7, R4, -R0 ;  /* 0x0000000407097210 */ /* 0x000fe40007ffe800 */
[----:B--2---:R-:W-:-:S03]  /*114c0*/  ISETP.GE.AND P0, PT, R3, 0x1, PT ;  /* 0x000000010300780c */ /* 0x004fc60003f06270 */
[----:B------:R-:W-:-:S10]  /*114d0*/  IMAD.IADD R2, R9, 0x1, R2 ;  /* 0x0000000109027824 */ /* 0x000fd400078e0202 */
[----:B------:R-:W-:Y:S05]  /*114e0*/  @!P0 BRA `(.L_x_1798) ;  /* 0x0000000000488947 */ /* 0x000fea0003800000 */
[C---:B------:R-:W-:Y:S01]  /*114f0*/  ISETP.GT.AND P1, PT, R9.reuse, RZ, PT ;  /* 0x000000ff0900720c */ /* 0x040fe20003f24270 */
[----:B------:R-:W-:Y:S01]  /*11500*/  BSSY B0, `(.L_x_1799) ;  /* 0x000000e000007945 */ /* 0x000fe20003800000 */
[----:B-1----:R-:W-:-:S11]  /*11510*/  IADD3 R6, R9, -0x1, RZ ;  /* 0xffffffff09067810 */ /* 0x002fd60007ffe0ff */
        /* <DEDUP_REMOVED lines=8> */
.L_x_1800:
[----:B------:R-:W-:-:S13]  /*115a0*/  ISETP.NE.AND P1, PT, R3, 0x1, PT ;  /* 0x000000010300780c */ /* 0x000fda0003f25270 */
[----:B------:R-:W1:Y:S02]  /*115b0*/  @P1 LDC.64 R4, c[0x0][0x9e8] ;  /* 0x00027a00ff041b82 */ /* 0x000e640000000a00 */
[----:B-1----:R-:W-:-:S05]  /*115c0*/  @P1 IMAD.HI.U32 R4, R6, R4, RZ ;  /* 0x0000000406041227 */ /* 0x002fca00078e00ff */
[----:B------:R-:W-:-:S07]  /*115d0*/  @P1 SHF.R.U32.HI R6, RZ, R5, R4 ;  /* 0x00000005ff061219 */ /* 0x000fce0000011604 */
.L_x_1801:
[----:B------:R-:W-:Y:S05]  /*115e0*/  BSYNC B0 ;  /* 0x0000000000007941 */ /* 0x000fea0003800000 */
.L_x_1799:
[----:B------:R-:W-:-:S05]  /*115f0*/  IMAD R5, R6, R3, R3 ;  /* 0x0000000306057224 */ /* 0x000fca00078e0203 */
[----:B------:R-:W-:-:S07]  /*11600*/  VIMNMX R2, R2, R5, PT ;  /* 0x0000000502027248 */ /* 0x000fce0003fe0100 */
.L_x_1798:
[----:B------:R-:W-:Y:S01]  /*11610*/  VIADD R2, R2, 0x3f ;  /* 0x0000003f02027836 */ /* 0x000fe20000000000 */
[----:B------:R-:W-:Y:S01]  /*11620*/  ULDC UR4, c[0x0][0x9dc] ;  /* 0x0002770000047ab9 */ /* 0x000fe20000000800 */
[----:B------:R-:W-:-:S03]  /*11630*/  IMAD R0, R17, 0x40, -R0 ;  /* 0x0000004011007824 */ /* 0x000fc600078e0a00 */
[----:B------:R-:W-:-:S04]  /*11640*/  SHF.R.S32.HI R5, RZ, 0x1f, R2 ;  /* 0x0000001fff057819 */ /* 0x000fc80000011402 */
[----:B------:R-:W-:Y:S01]  /*11650*/  LEA.HI R4, R5, R2, RZ, 0x6 ;  /* 0x0000000205047211 */ /* 0x000fe200078f30ff */
[C---:B------:R-:W-:Y:S02]  /*11660*/  VIADD R2, R7.reuse, 0x3f ;  /* 0x0000003f07027836 */ /* 0x040fe40000000000 */
[----:B------:R-:W-:Y:S01]  /*11670*/  IMAD.IADD R7, R7, 0x1, R0 ;  /* 0x0000000107077824 */ /* 0x000fe200078e0200 */
[----:B------:R-:W-:Y:S02]  /*11680*/  SHF.R.S32.HI R4, RZ, 0x6, R4 ;  /* 0x00000006ff047819 */ /* 0x000fe40000011404 */
[----:B------:R-:W-:Y:S02]  /*11690*/  SHF.R.S32.HI R5, RZ, 0x1f, R2 ;  /* 0x0000001fff057819 */ /* 0x000fe40000011402 */
[----:B------:R-:W-:Y:S02]  /*116a0*/  IADD3 R0, R7, -UR4, RZ ;  /* 0x8000000407007c10 */ /* 0x000fe4000fffe0ff */
[----:B------:R-:W-:-:S04]  /*116b0*/  LEA.HI R5, R5, R2, RZ, 0x6 ;  /* 0x0000000205057211 */ /* 0x000fc800078f30ff */
[----:B------:R-:W-:-:S04]  /*116c0*/  SHF.R.S32.HI R5, RZ, 0x6, R5 ;  /* 0x00000006ff057819 */ /* 0x000fc80000011405 */
[----:B-1----:R-:W-:-:S05]  /*116d0*/  VIMNMX R6, R5, R4, PT ;  /* 0x0000000405067248 */ /* 0x002fca0003fe0100 */
[----:B------:R1:W-:Y:S01]  /*116e0*/  STL [R1+0x14], R6 ;  /* 0x0000140601007387 */ /* 0x0003e20000100800 */
[----:B------:R-:W-:Y:S05]  /*116f0*/  @!P0 BRA `(.L_x_1802) ;  /* 0x0000000000448947 */ /* 0x000fea0003800000 */
[----:B------:R-:W-:Y:S01]  /*11700*/  ISETP.GT.AND P0, PT, R7, -0x1, PT ;  /* 0xffffffff0700780c */ /* 0x000fe20003f04270 */
[----:B------:R-:W-:-:S12]  /*11710*/  BSSY B0, `(.L_x_1803) ;  /* 0x000000d000007945 */ /* 0x000fd80003800000 */
        /* <DEDUP_REMOVED lines=8> */
.L_x_1804:
[----:B------:R-:W-:-:S13]  /*117a0*/  ISETP.NE.AND P0, PT, R3, 0x1, PT ;  /* 0x000000010300780c */ /* 0x000fda0003f05270 */
[----:B------:R-:W2:Y:S02]  /*117b0*/  @P0 LDC.64 R4, c[0x0][0x9e8] ;  /* 0x00027a00ff040b82 */ /* 0x000ea40000000a00 */
[----:B--2---:R-:W-:-:S05]  /*117c0*/  @P0 IMAD.HI.U32 R4, R7, R4, RZ ;  /* 0x0000000407040227 */ /* 0x004fca00078e00ff */
[----:B------:R-:W-:-:S07]  /*117d0*/  @P0 SHF.R.U32.HI R7, RZ, R5, R4 ;  /* 0x00000005ff070219 */ /* 0x000fce0000011604 */
.L_x_1805:
[----:B------:R-:W-:Y:S05]  /*117e0*/  BSYNC B0 ;  /* 0x0000000000007941 */ /* 0x000fea0003800000 */
.L_x_1803:
[----:B------:R-:W-:-:S05]  /*117f0*/  IMAD R3, R7, R3, RZ ;  /* 0x0000000307037224 */ /* 0x000fca00078e02ff */
[----:B------:R-:W-:-:S07]  /*11800*/  VIMNMX R0, R0, R3, !PT ;  /* 0x0000000300007248 */ /* 0x000fce0007fe0100 */
.L_x_1802:
[----:B------:R-:W-:Y:S01]  /*11810*/  SHF.R.S32.HI R3, RZ, 0x1f, R0 ;  /* 0x0000001fff037819 */ /* 0x000fe20000011400 */
[----:B------:R-:W-:Y:S03]  /*11820*/  BSSY B6, `(.L_x_1806) ;  /* 0x00002fe000067945 */ /* 0x000fe60003800000 */
[----:B------:R-:W-:-:S04]  /*11830*/  LEA.HI R3, R3, R0, RZ, 0x6 ;  /* 0x0000000003037211 */ /* 0x000fc800078f30ff */
[----:B------:R-:W-:-:S04]  /*11840*/  SHF.R.S32.HI R3, RZ, 0x6, R3 ;  /* 0x00000006ff037819 */ /* 0x000fc80000011403 */
[----:B------:R-:W-:-:S04]  /*11850*/  VIMNMX R2, RZ, R3, !PT ;  /* 0x00000003ff027248 */ /* 0x000fc80007fe0100 */
[----:B------:R-:W-:Y:S01]  /*11860*/  ISETP.GT.AND P0, PT, R6, R2, PT ;  /* 0x000000020600720c */ /* 0x000fe20003f04270 */
[----:B------:R2:W-:-:S12]  /*11870*/  STL [R1+0xc], R2 ;  /* 0x00000c0201007387 */ /* 0x0005d80000100800 */
[----:B--2---:R-:W-:Y:S05]  /*11880*/  @P0 BRA `(.L_x_1807) ;  /* 0x0000000000440947 */ /* 0x004fea0003800000 */
[----:B------:R-:W2:Y:S02]  /*11890*/  S2R R2, SR_TID.X ;  /* 0x0000000000027919 */ /* 0x000ea40000002100 */
[----:B--2---:R-:W-:-:S04]  /*118a0*/  LOP3.LUT R2, R2, 0x1f, RZ, 0xc0, !PT ;  /* 0x0000001f02027812 */ /* 0x004fc800078ec0ff */
[----:B------:R-:W-:-:S13]  /*118b0*/  ISETP.NE.AND P1, PT, R2, RZ, PT ;  /* 0x000000ff0200720c */ /* 0x000fda0003f25270 */
[----:B------:R-:W-:Y:S05]  /*118c0*/  @P1 BRA `(.L_x_1808) ;  /* 0x0000002c00cc1947 */ /* 0x000fea0003800000 */
[----:B------:R-:W2:Y:S01]  /*118d0*/  S2R R7, SR_LANEID ;  /* 0x0000000000077919 */ /* 0x000ea20000000000 */
[----:B------:R-:W-:Y:S01]  /*118e0*/  VOTEU.ANY UR4, UPT, PT ;  /* 0x0000000000047886 */ /* 0x000fe200038e0100 */
[----:B------:R-:W3:Y:S01]  /*118f0*/  LDC.64 R2, c[0x0][0xc38] ;  /* 0x00030e00ff027b82 */ /* 0x000ee20000000a00 */
[----:B------:R-:W2:Y:S08]  /*11900*/  FLO.U32 R0, UR4 ;  /* 0x0000000400007d00 */ /* 0x000eb000080e0000 */
[----:B------:R-:W3:Y:S01]  /*11910*/  POPC R5, UR4 ;  /* 0x0000000400057d09 */ /* 0x000ee20008000000 */
[----:B--2---:R-:W-:-:S13]  /*11920*/  ISETP.EQ.U32.AND P0, PT, R0, R7, PT ;  /* 0x000000070000720c */ /* 0x004fda0003f02070 */
[----:B---3--:R-:W2:Y:S01]  /*11930*/  @P0 ATOMG.E.ADD.STRONG.GPU PT, R3, desc[UR48][R2.64], R5 ;  /* 0x00000005020309a8 */ /* 0x008ea200081ee1f0 */
[----:B------:R-:W3:Y:S02]  /*11940*/  S2R R4, SR_LTMASK ;  /* 0x0000000000047919 */ /* 0x000ee40000003900 */
[----:B---3--:R-:W-:-:S04]  /*11950*/  LOP3.LUT R4, R4, UR4, RZ, 0xc0, !PT ;  /* 0x0000000404047c12 */ /* 0x008fc8000f8ec0ff */
[----:B------:R-:W3:Y:S01]  /*11960*/  POPC R7, R4 ;  /* 0x0000000400077309 */ /* 0x000ee20000000000 */
[----:B--2---:R-:W3:Y:S02]  /*11970*/  SHFL.IDX PT, R0, R3, R0, 0x1f ;  /* 0x00001f0003007589 */ /* 0x004ee400000e0000 */
[----:B---3--:R-:W-:Y:S01]  /*11980*/  IADD3 R16, R0, UR37, R7 ;  /* 0x0000002500107c10 */ /* 0x008fe2000fffe007 */
[----:B------:R-:W-:Y:S06]  /*11990*/  BRA `(.L_x_1808) ;  /* 0x0000002c00987947 */ /* 0x000fec0003800000 */
.L_x_1807:
[----:B------:R-:W2:Y:S01]  /*119a0*/  S2R R3, SR_CgaCtaId ;  /* 0x0000000000037919 */ /* 0x000ea20000008800 */
[----:B------:R-:W-:-:S04]  /*119b0*/  MOV R0, 0x400 ;  /* 0x0000040000007802 */ /* 0x000fc80000000f00 */
[----:B--2---:R-:W-:-:S05]  /*119c0*/  LEA R2, R3, R0, 0x18 ;  /* 0x0000000003027211 */ /* 0x004fca00078ec0ff */
[----:B------:R2:W-:Y:S01]  /*119d0*/  STL [R1+0x10], R2 ;  /* 0x0000100201007387 */ /* 0x0005e20000100800 */
[----:B------:R-:W-:-:S05]  /*119e0*/  VIADD R0, R2, 0x22400 ;  /* 0x0002240002007836 */ /* 0x000fca0000000000 */
[----:B------:R-:W-:-:S13]  /*119f0*/  LOP3.LUT P0, RZ, R0, 0x3ff, RZ, 0xc0, !PT ;  /* 0x000003ff00ff7812 */ /* 0x000fda000780c0ff */
[----:B--2---:R-:W-:Y:S05]  /*11a00*/  @!P0 BRA `(.L_x_1809) ;  /* 0x0000000000408947 */ /* 0x004fea0003800000 */
[----:B------:R-:W-:Y:S01]  /*11a10*/  MOV R2, 0x0 ;  /* 0x0000000000027802 */ /* 0x000fe20000000f00 */
[----:B------:R-:W-:Y:S01]  /*11a20*/  ULDC.64 UR6, c[0x4][0x88] ;  /* 0x0100220000067ab9 */ /* 0x000fe20000000a00 */
[----:B------:R-:W-:Y:S01]  /*11a30*/  ULDC.64 UR8, c[0x4][0x90] ;  /* 0x0100240000087ab9 */ /* 0x000fe20000000a00 */
[----:B------:R-:W-:Y:S01]  /*11a40*/  ULDC.64 UR4, c[0x4][0x8] ;  /* 0x0100020000047ab9 */ /* 0x000fe20000000a00 */
[----:B------:R-:W-:Y:S01]  /*11a50*/  IMAD.U32 R4, RZ, RZ, UR6 ;  /* 0x00000006ff047e24 */ /* 0x000fe2000f8e00ff */
[----:B------:R-:W-:Y:S01]  /*11a60*/  MOV R10, UR4 ;  /* 0x00000004000a7c02 */ /* 0x000fe20008000f00 */
[----:B------:R-:W2:Y:S01]  /*11a70*/  LDC.64 R2, c[0x4][R2] ;  /* 0x0100000002027b82 */ /* 0x000ea20000000a00 */
[----:B------:R-:W-:Y:S02]  /*11a80*/  IMAD.U32 R5, RZ, RZ, UR7 ;  /* 0x00000007ff057e24 */ /* 0x000fe4000f8e00ff */
[----:B-1----:R-:W-:Y:S02]  /*11a90*/  IMAD.U32 R6, RZ, RZ, UR8 ;  /* 0x00000008ff067e24 */ /* 0x002fe4000f8e00ff */
[----:B------:R-:W-:-:S02]  /*11aa0*/  IMAD.U32 R7, RZ, RZ, UR9 ;  /* 0x00000009ff077e24 */ /* 0x000fc4000f8e00ff */
[----:B------:R-:W-:Y:S02]  /*11ab0*/  IMAD.U32 R11, RZ, RZ, UR5 ;  /* 0x00000005ff0b7e24 */ /* 0x000fe4000f8e00ff */
[----:B------:R-:W-:Y:S02]  /*11ac0*/  IMAD.MOV.U32 R8, RZ, RZ, 0x70 ;  /* 0x00000070ff087424 */ /* 0x000fe400078e00ff */
[----:B------:R-:W-:Y:S02]  /*11ad0*/  IMAD.MOV.U32 R12, RZ, RZ, 0x1 ;  /* 0x00000001ff0c7424 */ /* 0x000fe400078e00ff */
[----:B0-----:R-:W-:-:S07]  /*11ae0*/  IMAD.MOV.U32 R13, RZ, RZ, RZ ;  /* 0x000000ffff0d7224 */ /* 0x001fce00078e00ff */
[----:B------:R-:W-:-:S07]  /*11af0*/  LEPC R20, `(.L_x_1809) ;  /* 0x000000001014794e */ /* 0x000fce0000000000 */
[----:B--2---:R-:W-:Y:S05]  /*11b00*/  CALL.ABS.NOINC R2 ;  /* 0x0000000002007343 */ /* 0x004fea0003c00000 */
.L_x_1809:
        /* <DEDUP_REMOVED lines=8> */
[----:B------:R2:W3:Y:S01]  /*11b90*/  LDC.64 R2, c[0x4][R0] ;  /* 0x0100000000027b82 */ /* 0x0004e20000000a00 */
[----:B------:R-:W-:Y:S01]  /*11ba0*/  MOV R4, UR6 ;  /* 0x0000000600047c02 */ /* 0x000fe20008000f00 */
[----:B------:R-:W-:Y:S01]  /*11bb0*/  IMAD.U32 R5, RZ, RZ, UR7 ;  /* 0x00000007ff057e24 */ /* 0x000fe2000f8e00ff */
[----:B------:R-:W-:Y:S01]  /*11bc0*/  MOV R8, 0x70 ;  /* 0x0000007000087802 */ /* 0x000fe20000000f00 */
[----:B-1----:R-:W-:Y:S02]  /*11bd0*/  IMAD.U32 R6, RZ, RZ, UR8 ;  /* 0x00000008ff067e24 */ /* 0x002fe4000f8e00ff */
[----:B------:R-:W-:-:S02]  /*11be0*/  IMAD.U32 R7, RZ, RZ, UR9 ;  /* 0x00000009ff077e24 */ /* 0x000fc4000f8e00ff */
[----:B------:R-:W-:Y:S02]  /*11bf0*/  IMAD.U32 R10, RZ, RZ, UR4 ;  /* 0x00000004ff0a7e24 */ /* 0x000fe4000f8e00ff */
[----:B------:R-:W-:Y:S02]  /*11c00*/  IMAD.U32 R11, RZ, RZ, UR5 ;  /* 0x00000005ff0b7e24 */ /* 0x000fe4000f8e00ff */
[----:B------:R-:W-:Y:S02]  /*11c10*/  IMAD.MOV.U32 R12, RZ, RZ, 0x1 ;  /* 0x00000001ff0c7424 */ /* 0x000fe400078e00ff */
[----:B0-2---:R-:W-:-:S07]  /*11c20*/  IMAD.MOV.U32 R13, RZ, RZ, RZ ;  /* 0x000000ffff0d7224 */ /* 0x005fce00078e00ff */
[----:B------:R-:W-:-:S07]  /*11c30*/  LEPC R20, `(.L_x_1811) ;  /* 0x000000001014794e */ /* 0x000fce0000000000 */
[----:B---3--:R-:W-:Y:S05]  /*11c40*/  CALL.ABS.NOINC R2 ;  /* 0x0000000002007343 */ /* 0x008fea0003c00000 */
.L_x_1811:
[----:B------:R-:W-:Y:S01]  /*11c50*/  MOV R2, 0x0 ;  /* 0x0000000000027802 */ /* 0x000fe20000000f00 */
[----:B------:R-:W-:Y:S01]  /*11c60*/  ULDC.64 UR6, c[0x4][0x88] ;  /* 0x0100220000067ab9 */ /* 0x000fe20000000a00 */
[----:B------:R-:W-:Y:S01]  /*11c70*/  ULDC.64 UR8, c[0x4][0x90] ;  /* 0x0100240000087ab9 */ /* 0x000fe20000000a00 */
[----:B------:R-:W-:Y:S01]  /*11c80*/  ULDC.64 UR4, c[0x4][0x18] ;  /* 0x0100060000047ab9 */ /* 0x000fe20000000a00 */
[----:B------:R-:W-:Y:S01]  /*11c90*/  IMAD.U32 R4, RZ, RZ, UR6 ;  /* 0x00000006ff047e24 */ /* 0x000fe2000f8e00ff */
[----:B------:R-:W-:Y:S01]  /*11ca0*/  MOV R7, UR9 ;  /* 0x0000000900077c02 */ /* 0x000fe20008000f00 */
[----:B------:R-:W0:Y:S01]  /*11cb0*/  LDC.64 R2, c[0x4][R2] ;  /* 0x0100000002027b82 */ /* 0x000e220000000a00 */
        /* <DEDUP_REMOVED lines=8> */
[----:B0-----:R-:W-:Y:S05]  /*11d40*/  CALL.ABS.NOINC R2 ;  /* 0x0000000002007343 */ /* 0x001fea0003c00000 */
.L_x_1810:
[----:B------:R-:W2:Y:S01]  /*11d50*/  LDL.LU R7, [R1+0x1c] ;  /* 0x00001c0001077983 */ /* 0x000ea20000300800 */
[----:B------:R-:W3:Y:S01]  /*11d60*/  LDC R0, c[0x0][0x428] ;  /* 0x00010a00ff007b82 */ /* 0x000ee20000000800 */
[----:B------:R-:W-:Y:S01]  /*11d70*/  ULDC.64 UR4, c[0x0][0x9f8] ;  /* 0x00027e0000047ab9 */ /* 0x000fe20000000a00 */
[----:B------:R-:W-:Y:S01]  /*11d80*/  IMAD.MOV.U32 R4, RZ, RZ, R19 ;  /* 0x000000ffff047224 */ /* 0x000fe200078e0013 */
[----:B-1----:R-:W1:Y:S01]  /*11d90*/  S2R R6, SR_TID.X ;  /* 0x0000000000067919 */ /* 0x002e620000002100 */
[----:B---3--:R-:W-:Y:S02]  /*11da0*/  ISETP.NE.AND P0, PT, R0, 0x1, PT ;  /* 0x000000010000780c */ /* 0x008fe40003f05270 */
[----:B------:R-:W-:Y:S02]  /*11db0*/  MOV R0, R18 ;  /* 0x0000001200007202 */ /* 0x000fe40000000f00 */
[----:B-1----:R-:W-:-:S09]  /*11dc0*/  LOP3.LUT R6, R6, 0x1f, RZ, 0xc0, !PT ;  /* 0x0000001f06067812 */ /* 0x002fd200078ec0ff */
[----:B------:R-:W1:Y:S08]  /*11dd0*/  @P0 LDC R3, c[0x0][0x42c] ;  /* 0x00010b00ff030b82 */ /* 0x000e700000000800 */
[----:B------:R-:W3:Y:S01]  /*11de0*/  @P0 LDC R5, c[0x0][0x430] ;  /* 0x00010c00ff050b82 */ /* 0x000ee20000000800 */
[----:B-1----:R-:W-:-:S05]  /*11df0*/  @P0 IMAD.HI.U32 R2, R18, R3, RZ ;  /* 0x0000000312020227 */ /* 0x002fca00078e00ff */
[----:B---3--:R-:W-:Y:S02]  /*11e00*/  @P0 SHF.R.U32.HI R0, RZ, R5, R2 ;  /* 0x00000005ff000219 */ /* 0x008fe40000011602 */
[----:B------:R-:W-:-:S04]  /*11e10*/  ISETP.NE.U32.AND P0, PT, RZ, UR4, PT ;  /* 0x00000004ff007c0c */ /* 0x000fc8000bf05070 */
[----:B------:R-:W-:Y:S01]  /*11e20*/  ISETP.NE.AND.EX P0, PT, RZ, UR5, PT, P0 ;  /* 0x00000005ff007c0c */ /* 0x000fe2000bf05300 */
[----:B------:R-:W-:-:S12]  /*11e30*/  ULDC.64 UR4, c[0x0][0xa00] ;  /* 0x0002800000047ab9 */ /* 0x000fd80000000a00 */
[----:B------:R-:W1:Y:S01]  /*11e40*/  @P0 LDC.64 R2, c[0x0][0x9f8] ;  /* 0x00027e00ff020b82 */ /* 0x000e620000000a00 */
[----:B------:R-:W-:-:S04]  /*11e50*/  ISETP.NE.AND P6, PT, R6, RZ, PT ;  /* 0x000000ff0600720c */ /* 0x000fc80003fc5270 */
[----:B------:R-:W-:-:S09]  /*11e60*/  PLOP3.LUT P1, PT, P6, PT, PT, 0x8, 0x0 ;  /* 0x000000000000781c */ /* 0x000fd2000372e170 */
[----:B------:R-:W-:Y:S01]  /*11e70*/  VOTEU.ALL UP1, P6 ;  /* 0x00000000003f7886 */ /* 0x000fe20003020000 */
[----:B-1----:R-:W-:-:S05]  /*11e80*/  @P0 IMAD.WIDE R2, R19, 0x4, R2 ;  /* 0x0000000413020825 */ /* 0x002fca00078e0202 */
[----:B------:R1:W5:Y:S01]  /*11e90*/  @P0 LDG.E R4, desc[UR48][R2.64] ;  /* 0x0000003002040981 */ /* 0x000362000c1e1900 */
[----:B------:R-:W-:Y:S01]  /*11ea0*/  ISETP.NE.U32.AND P0, PT, RZ, UR4, PT ;  /* 0x00000004ff007c0c */ /* 0x000fe2000bf05070 */
[----:B------:R-:W-:-:S03]  /*11eb0*/  @!UP1 UIADD3 UR8, UP0, UR38, 0x270, URZ ;  /* 0x0000027026089890 */ /* 0x000fc6000ff1e03f */
[----:B------:R-:W-:Y:S01]  /*11ec0*/  ISETP.NE.AND.EX P0, PT, RZ, UR5, PT, P0 ;  /* 0x00000005ff007c0c */ /* 0x000fe2000bf05300 */
[----:B------:R-:W-:-:S03]  /*11ed0*/  @!UP1 UIADD3.X UR9, URZ, UR39, URZ, UP0, !UPT ;  /* 0x000000273f099290 */ /* 0x000fc600087fe43f */
[----:B------:R-:W-:Y:S01]  /*11ee0*/  SEL R6, R19, RZ, !P0 ;  /* 0x000000ff13067207 */ /* 0x000fe20004000000 */
[----:B------:R-:W-:Y:S01]  /*11ef0*/  VOTEU.ALL UP0, P6 ;  /* 0x00000000003f7886 */ /* 0x000fe20003000000 */
[----:B-12---:R-:W-:-:S07]  /*11f00*/  IMAD R17, R17, 0x40, R7 ;  /* 0x0000004011117824 */ /* 0x006fce00078e0207 */
.L_x_1812:
        /* <DEDUP_REMOVED lines=9> */
[----:B-1----:R-:W-:Y:S05]  /*11fa0*/  @P1 BRA.U.ANY `(.L_x_1812) ;  /* 0xfffffffd00d81947 */ /* 0x002fea000393ffff */
[----:B------:R-:W2:Y:S01]  /*11fb0*/  LDL R5, [R1+0x14] ;  /* 0x0000140001057983 */ /* 0x000ea20000100800 */
[----:B------:R-:W1:Y:S01]  /*11fc0*/  LDC.64 R2, c[0x0][0x3f8] ;  /* 0x0000fe00ff027b82 */ /* 0x000e620000000a00 */
[----:B------:R-:W-:Y:S02]  /*11fd0*/  ULDC.64 UR4, c[0x0][0xa08] ;  /* 0x0002820000047ab9 */ /* 0x000fe40000000a00 */
[----:B-1----:R-:W-:Y:S01]  /*11fe0*/  LOP3.LUT P0, RZ, R2, UR4, RZ, 0xfc, !PT ;  /* 0x0000000402ff7c12 */ /* 0x002fe2000f80fcff */
[----:B------:R-:W-:-:S03]  /*11ff0*/  UMOV UR4, 0xffffffff ;  /* 0xffffffff00047882 */ /* 0x000fc60000000000 */
[----:B------:R-:W-:-:S04]  /*12000*/  LOP3.LUT P0, RZ, R3, UR5, RZ, 0xfc, P0 ;  /* 0x0000000503ff7c12 */ /* 0x000fc8000800fcff */
[----:B-----5:R-:W-:Y:S01]  /*12010*/  SEL R7, R4, RZ, !P0 ;  /* 0x000000ff04077207 */ /* 0x020fe20004000000 */
[----:B--2---:R-:W-:Y:S01]  /*12020*/  VIADD R8, R5, 0xffffffff ;  /* 0xffffffff05087836 */ /* 0x004fe20000000000 */
[----:B------:R-:W-:Y:S07]  /*12030*/  BRA.DIV UR4, `(.L_x_1813) ;  /* 0x0000003a04e07947 */ /* 0x000fee000b800000 */
.L_x_1884:
[----:B------:R-:W-:Y:S01]  /*12040*/  UMOV UR4, 0xffffffff ;  /* 0xffffffff00047882 */ /* 0x000fe20000000000 */
[----:B------:R-:W-:Y:S02]  /*12050*/  SHF.R.S32.HI R5, RZ, 0x1f, R4 ;  /* 0x0000001fff057819 */ /* 0x000fe40000011404 */
[----:B------:R-:W-:Y:S05]  /*12060*/  BRA.DIV UR4, `(.L_x_1814) ;  /* 0x0000003e04087947 */ /* 0x000fea000b800000 */
[----:B------:R-:W-:-:S13]  /*12070*/  ELECT P6, URZ, PT ;  /* 0x00000000003f782f */ /* 0x000fda00038c0000 */
.L_x_1887:
        /* <DEDUP_REMOVED lines=10> */
[----:B------:R-:W-:-:S04]  /*12120*/  @P0 SHF.R.U32.HI R7, RZ, R11, R10 ;  /* 0x0000000bff070219 */ /* 0x000fc8000001160a */
[--C-:B------:R-:W-:Y:S01]  /*12130*/  SHF.R.S32.HI R11, RZ, 0x1f, R7.reuse ;  /* 0x0000001fff0b7819 */ /* 0x100fe20000011407 */
[----:B------:R-:W-:Y:S01]  /*12140*/  IMAD.MOV R9, RZ, RZ, -R7 ;  /* 0x000000ffff097224 */ /* 0x000fe200078e0a07 */
[----:B------:R-:W-:-:S03]  /*12150*/  MOV R10, R7 ;  /* 0x00000007000a7202 */ /* 0x000fc60000000f00 */
[----:B------:R-:W-:Y:S02]  /*12160*/  IMAD R8, R12, R9, R8 ;  /* 0x000000090c087224 */ /* 0x000fe400078e0208 */
[----:B------:R-:W-:Y:S02]  /*12170*/  IMAD R9, R5, UR4, RZ ;  /* 0x0000000405097c24 */ /* 0x000fe4000f8e02ff */
[----:B------:R-:W-:-:S04]  /*12180*/  IMAD.WIDE.U32 R10, R4, UR4, R10 ;  /* 0x00000004040a7c25 */ /* 0x000fc8000f8e000a */
[----:B------:R-:W-:Y:S01]  /*12190*/  IMAD R9, R4, UR5, R9 ;  /* 0x0000000504097c24 */ /* 0x000fe2000f8e0209 */
[----:B------:R-:W-:-:S03]  /*121a0*/  LEA R12, P0, R10, R2, 0x2 ;  /* 0x000000020a0c7211 */ /* 0x000fc600078010ff */
[----:B------:R-:W-:-:S05]  /*121b0*/  IMAD.IADD R7, R11, 0x1, R9 ;  /* 0x000000010b077824 */ /* 0x000fca00078e0209 */
[----:B0-----:R-:W-:-:S05]  /*121c0*/  LEA.HI.X R13, R10, R3, R7, 0x2, P0 ;  /* 0x000000030a0d7211 */ /* 0x001fca00000f1407 */
[----:B------:R1:W5:Y:S02]  /*121d0*/  LDG.E R7, desc[UR48][R12.64] ;  /* 0x000000300c077981 */ /* 0x000364000c1e1900 */
.L_x_1816:
[----:B------:R-:W2:Y:S01]  /*121e0*/  LDL R9, [R1] ;  /* 0x0000000001097983 */ /* 0x000ea20000100800 */
[----:B------:R-:W-:-:S03]  /*121f0*/  MOV R11, 0x400 ;  /* 0x00000400000b7802 */ /* 0x000fc60000000f00 */
[----:B------:R-:W3:Y:S01]  /*12200*/  LDL R10, [R1+0x4] ;  /* 0x00000400010a7983 */ /* 0x000ee20000100800 */
[----:B-1----:R-:W1:Y:S02]  /*12210*/  S2R R12, SR_CgaCtaId ;  /* 0x00000000000c7919 */ /* 0x002e640000008800 */
[----:B-1----:R-:W-:-:S05]  /*12220*/  LEA R11, R12, R11, 0x18 ;  /* 0x0000000b0c0b7211 */ /* 0x002fca00078ec0ff */
[----:B--2---:R-:W-:Y:S01]  /*12230*/  IMAD R9, R9, 0x8, R11 ;  /* 0x0000000809097824 */ /* 0x004fe200078e020b */
[----:B---3--:R-:W-:-:S04]  /*12240*/  SHF.L.U32 R10, R10, 0x1f, RZ ;  /* 0x0000001f0a0a7819 */ /* 0x008fc800000006ff */
[----:B------:R-:W1:Y:S02]  /*12250*/  SYNCS.PHASECHK.TRANS64.TRYWAIT P0, [R9+URZ+0x28c40], R10 ;  /* 0x028c400a090075a7 */ /* 0x000e64000800017f */
[----:B-1----:R-:W-:Y:S05]  /*12260*/  @!P0 BRA `(.L_x_1817) ;  /* 0x0000003800a88947 */ /* 0x002fea0003800000 */
.L_x_1888:
[----:B------:R-:W2:Y:S02]  /*12270*/  S2R R11, SR_TID.X ;  /* 0x00000000000b7919 */ /* 0x000ea40000002100 */
        /* <DEDUP_REMOVED lines=8> */
[----:B---3--:R-:W-:Y:S05]  /*12300*/  @!P1 BRA `(.L_x_1818) ;  /* 0x0000000000049947 */ /* 0x008fea0003800000 */
[----:B------:R-:W-:Y:S01]  /*12310*/  BPT.TRAP 0x1 ;  /* 0x000000040000795c */ /* 0x000fe20000300000 */
.L_x_1818:
[----:B------:R-:W2:Y:S01]  /*12320*/  LDL R11, [R1] ;  /* 0x00000000010b7983 */ /* 0x000ea20000100800 */
[----:B------:R-:W-:-:S03]  /*12330*/  MOV R12, 0x400 ;  /* 0x00000400000c7802 */ /* 0x000fc60000000f00 */
[----:B-1----:R-:W3:Y:S01]  /*12340*/  LDL R10, [R1+0x8] ;  /* 0x00000800010a7983 */ /* 0x002ee20000100800 */
[----:B0-----:R-:W0:Y:S01]  /*12350*/  S2R R13, SR_CgaCtaId ;  /* 0x00000000000d7919 */ /* 0x001e220000008800 */
[----:B------:R-:W-:Y:S02]  /*12360*/  R2UR UR9, R9 ;  /* 0x00000000090972ca */ /* 0x000fe400000e0000 */
[----:B------:R-:W-:Y:S01]  /*12370*/  R2UR UR11, R8 ;  /* 0x00000000080b72ca */ /* 0x000fe200000e0000 */
[----:B------:R-:W-:Y:S01]  /*12380*/  UIADD3 UR6, UP0, UR38, 0x370, URZ ;  /* 0x0000037026067890 */ /* 0x000fe2000ff1e03f */
[----:B------:R-:W-:Y:S02]  /*12390*/  R2UR UR12, R0 ;  /* 0x00000000000c72ca */ /* 0x000fe400000e0000 */
[----:B-----5:R-:W-:Y:S01]  /*123a0*/  R2UR UR13, R7 ;  /* 0x00000000070d72ca */ /* 0x020fe200000e0000 */
[----:B------:R-:W-:Y:S01]  /*123b0*/  UIADD3.X UR7, URZ, UR39, URZ, UP0, !UPT ;  /* 0x000000273f077290 */ /* 0x000fe200087fe43f */
[----:B0-----:R-:W-:-:S05]  /*123c0*/  LEA R12, R13, R12, 0x18 ;  /* 0x0000000c0d0c7211 */ /* 0x001fca00078ec0ff */
[----:B------:R-:W-:Y:S01]  /*123d0*/  UIADD3 UR9, UR9, 0x28c30, URZ ;  /* 0x00028c3009097890 */ /* 0x000fe2000fffe03f */
[----:B------:R-:W-:Y:S01]  /*123e0*/  UMOV UR5, 0x14f00000 ;  /* 0x14f0000000057882 */ /* 0x000fe20000000000 */
[----:B------:R-:W-:Y:S01]  /*123f0*/  UMOV UR10, URZ ;  /* 0x0000003f000a7c82 */ /* 0x000fe20008000000 */
[----:B--2---:R-:W-:Y:S01]  /*12400*/  IMAD R9, R11, 0x2000, R12 ;  /* 0x000020000b097824 */ /* 0x004fe200078e020c */
[----:B---3--:R-:W-:-:S04]  /*12410*/  R2UR UR4, R10 ;  /* 0x000000000a0472ca */ /* 0x008fc800000e0000 */
[----:B------:R-:W-:-:S09]  /*12420*/  R2UR UR8, R9 ;  /* 0x00000000090872ca */ /* 0x000fd200000e0000 */
[----:B------:R-:W-:-:S04]  /*12430*/  ULEA UR11, UR11, UR4, 0x6 ;  /* 0x000000040b0b7291 */ /* 0x000fc8000f8e303f */
[----:B------:R-:W-:Y:S01]  /*12440*/  UIADD3 UR8, UR8, 0x22400, URZ ;  /* 0x0002240008087890 */ /* 0x000fe2000fffe03f */
[----:B------:R-:W-:-:S08]  /*12450*/  UMOV UR4, 0x0 ;  /* 0x0000000000047882 */ /* 0x000fd00000000000 */
[----:B------:R1:W-:Y:S02]  /*12460*/  UTMALDG.4D [UR8], [UR6], desc[UR4] ;  /* 0x00000408060075b4 */ /* 0x0003e40008019000 */
[----:B-1----:R-:W-:Y:S01]  /*12470*/  NOP ;  /* 0x0000000000007918 */ /* 0x002fe20000000000 */
.L_x_1815:
[----:B------:R-:W2:Y:S01]  /*12480*/  LDL.LU R12, [R1+0x18] ;  /* 0x00001800010c7983 */ /* 0x000ea20000300800 */
[----:B------:R-:W-:Y:S01]  /*12490*/  MOV R10, 0x400 ;  /* 0x00000400000a7802 */ /* 0x000fe20000000f00 */
[----:B------:R-:W-:Y:S05]  /*124a0*/  WARPSYNC.ALL ;  /* 0x0000000000007948 */ /* 0x000fea0003800000 */
[----:B------:R-:W1:Y:S01]  /*124b0*/  S2R R11, SR_CgaCtaId ;  /* 0x00000000000b7919 */ /* 0x000e620000008800 */
        /* <DEDUP_REMOVED lines=11> */
[----:B-1----:R-:W-:Y:S01]  /*12570*/  LEA R10, R11, R10, 0x18 ;  /* 0x0000000a0b0a7211 */ /* 0x002fe200078ec0ff */
        /* <DEDUP_REMOVED lines=12> */
[----:B------:R-:W2:Y:S02]  /*12640*/  SYNCS.PHASECHK.TRANS64.TRYWAIT P0, [R10+URZ+0x28c20], R6 ;  /* 0x028c20060a0075a7 */ /* 0x000ea4000800017f */
[----:B-12---:R-:W-:Y:S05]  /*12650*/  @!P0 BRA `(.L_x_1820) ;  /* 0x0000003400c08947 */ /* 0x006fea0003800000 */
.L_x_1889:
[----:B------:R-:W-:Y:S05]  /*12660*/  BSYNC B0 ;  /* 0x0000000000007941 */ /* 0x000fea0003800000 */
.L_x_1819:
[----:B------:R-:W-:Y:S04]  /*12670*/  BSSY B0, `(.L_x_1821) ;  /* 0x000004f000007945 */ /* 0x000fe80003800000 */
[----:B------:R-:W-:Y:S05]  /*12680*/  @!P6 BRA `(.L_x_1822) ;  /* 0x000000040034e947 */ /* 0x000fea0003800000 */
[----:B------:R-:W2:Y:S01]  /*12690*/  LDL R10, [R1] ;  /* 0x00000000010a7983 */ /* 0x000ea20000100800 */
[----:B------:R-:W-:-:S03]  /*126a0*/  MOV R11, 0x400 ;  /* 0x00000400000b7802 */ /* 0x000fc60000000f00 */
[----:B-1----:R-:W3:Y:S01]  /*126b0*/  LDL R9, [R1+0x4] ;  /* 0x0000040001097983 */ /* 0x002ee20000100800 */
[----:B------:R-:W1:Y:S02]  /*126c0*/  S2R R12, SR_CgaCtaId ;  /* 0x00000000000c7919 */ /* 0x000e640000008800 */
[----:B-1----:R-:W-:-:S05]  /*126d0*/  LEA R11, R12, R11, 0x18 ;  /* 0x0000000b0c0b7211 */ /* 0x002fca00078ec0ff */
[----:B--2---:R-:W-:Y:S01]  /*126e0*/  IMAD R6, R10, 0x8, R11 ;  /* 0x000000080a067824 */ /* 0x004fe200078e020b */
[----:B---3--:R-:W-:-:S04]  /*126f0*/  SHF.L.U32 R9, R9, 0x1f, RZ ;  /* 0x0000001f09097819 */ /* 0x008fc800000006ff */
[----:B------:R-:W1:Y:S02]  /*12700*/  SYNCS.PHASECHK.TRANS64.TRYWAIT P0, [R6+URZ+0x28c60], R9 ;  /* 0x028c6009060075a7 */ /* 0x000e64000800017f */
[----:B-1----:R-:W-:Y:S05]  /*12710*/  @!P0 BRA `(.L_x_1823) ;  /* 0x0000003400b08947 */ /* 0x002fea0003800000 */
.L_x_1890:
        /* <DEDUP_REMOVED lines=11> */
.L_x_1824:
[----:B------:R-:W2:Y:S01]  /*127d0*/  LDL R10, [R1] ;  /* 0x00000000010a7983 */ /* 0x000ea20000100800 */
[----:B------:R-:W-:-:S03]  /*127e0*/  MOV R11, 0x400 ;  /* 0x00000400000b7802 */ /* 0x000fc60000000f00 */
[----:B-1----:R-:W3:Y:S01]  /*127f0*/  LDL R9, [R1+0x8] ;  /* 0x0000080001097983 */ /* 0x002ee20000100800 */
[----:B------:R-:W1:Y:S01]  /*12800*/  S2R R12, SR_CgaCtaId ;  /* 0x00000000000c7919 */ /* 0x000e620000008800 */
[----:B------:R-:W-:Y:S02]  /*12810*/  R2UR UR9, R6 ;  /* 0x00000000060972ca */ /* 0x000fe400000e0000 */
[----:B------:R-:W-:Y:S01]  /*12820*/  R2UR UR11, R8 ;  /* 0x00000000080b72ca */ /* 0x000fe200000e0000 */
[----:B------:R-:W-:Y:S01]  /*12830*/  UIADD3 UR4, UP0, UR38, 0x470, URZ ;  /* 0x0000047026047890 */ /* 0x000fe2000ff1e03f */
[----:B------:R-:W-:Y:S02]  /*12840*/  R2UR UR12, R0 ;  /* 0x00000000000c72ca */ /* 0x000fe400000e0000 */
[----:B------:R-:W-:Y:S02]  /*12850*/  R2UR UR13, R7 ;  /* 0x00000000070d72ca */ /* 0x000fe400000e0000 */
        /* <DEDUP_REMOVED lines=12> */
[----:B------:R-:W-:-:S09]  /*12920*/  R2UR UR14, R6 ;  /* 0x00000000060e72ca */ /* 0x000fd200000e0000 */
[----:B------:R-:W-:-:S04]  /*12930*/  ULEA UR11, UR11, UR5, 0x6 ;  /* 0x000000050b0b7291 */ /* 0x000fc8000f8e303f */
[----:B------:R-:W-:Y:S02]  /*12940*/  UIADD3 UR8, UR14, 0x400, URZ ;  /* 0x000004000e087890 */ /* 0x000fe4000fffe03f */
[----:B------:R-:W-:Y:S02]  /*12950*/  UIADD3.X UR5, URZ, UR39, URZ, UP0, !UPT ;  /* 0x000000273f057290 */ /* 0x000fe400087fe43f */
        /* <DEDUP_REMOVED lines=32> */
.L_x_1822:
[----:B------:R-:W-:Y:S05]  /*12b60*/  BSYNC B0 ;  /* 0x0000000000007941 */ /* 0x000fea0003800000 */
.L_x_1821:
[----:B-1----:R-:W2:Y:S04]  /*12b70*/  LDL R6, [R1+0x14] ;  /* 0x0000140001067983 */ /* 0x002ea80000100800 */
[----:B------:R-:W3:Y:S01]  /*12b80*/  LDL R9, [R1+0xc] ;  /* 0x00000c0001097983 */ /* 0x000ee20000100800 */
[----:B------:R-:W-:Y:S01]  /*12b90*/  BSSY B0, `(.L_x_1825) ;  /* 0x00001ab000007945 */ /* 0x000fe20003800000 */
[----:B--2---:R-:W-:-:S05]  /*12ba0*/  VIADD R8, R6, 0xfffffffe ;  /* 0xfffffffe06087836 */ /* 0x004fca0000000000 */
[----:B---3--:R-:W-:-:S13]  /*12bb0*/  ISETP.GE.AND P0, PT, R8, R9, PT ;  /* 0x000000090800720c */ /* 0x008fda0003f06270 */
[----:B------:R-:W-:Y:S05]  /*12bc0*/  @!P0 BRA `(.L_x_1826) ;  /* 0x00000018009c8947 */ /* 0x000fea0003800000 */
[----:B------:R-:W-:Y:S01]  /*12bd0*/  LOP3.LUT R10, RZ, R9, RZ, 0x33, !PT ;  /* 0x00000009ff0a7212 */ /* 0x000fe200078e33ff */
[----:B------:R-:W-:Y:S01]  /*12be0*/  BSSY B1, `(.L_x_1827) ;  /* 0x0000090000017945 */ /* 0x000fe20003800000 */
[----:B------:R-:W-:-:S04]  /*12bf0*/  IADD3 R9, -R6, RZ, RZ ;  /* 0x000000ff06097210 */ /* 0x000fc80007ffe1ff */
[----:B------:R-:W-:-:S05]  /*12c00*/  VIADDMNMX R10, R9, 0x1, R10, !PT ;  /* 0x00000001090a7846 */ /* 0x000fca000780010a */
[----:B------:R-:W-:-:S05]  /*12c10*/  IMAD.IADD R6, R6, 0x1, R10 ;  /* 0x0000000106067824 */ /* 0x000fca00078e020a */
[----:B------:R-:W-:-:S04]  /*12c20*/  LOP3.LUT R6, R6, 0x1, RZ, 0xc0, !PT ;  /* 0x0000000106067812 */ /* 0x000fc800078ec0ff */
[----:B------:R-:W-:-:S13]  /*12c30*/  ISETP.NE.U32.AND P0, PT, R6, 0x1, PT ;  /* 0x000000010600780c */ /* 0x000fda0003f05070 */
[----:B------:R-:W-:Y:S05]  /*12c40*/  @P0 BRA `(.L_x_1828) ;  /* 0x0000000800240947 */ /* 0x000fea0003800000 */
[----:B------:R-:W2:Y:S04]  /*12c50*/  LDL.LU R11, [R1] ;  /* 0x00000000010b7983 */ /* 0x000ea80000300800 */
[----:B0-----:R-:W3:Y:S01]  /*12c60*/  LDL.LU R13, [R1+0x4] ;  /* 0x00000400010d7983 */ /* 0x001ee20000300800 */
        /* <DEDUP_REMOVED lines=25> */
[C---:B------:R-:W-:Y:S02]  /*12e00*/  LEA R2, P0, R6.reuse, R2, 0x2 ;  /* 0x0000000206027211 */ /* 0x040fe400078010ff */
[----:B------:R-:W-:Y:S02]  /*12e10*/  IADD3 R7, -R9, RZ, RZ ;  /* 0x000000ff09077210 */ /* 0x000fe40007ffe1ff */
[----:B------:R-:W-:-:S03]  /*12e20*/  LEA.HI.X R3, R6, R3, R11, 0x2, P0 ;  /* 0x0000000306037211 */ /* 0x000fc600000f140b */
[----:B------:R-:W-:Y:S02]  /*12e30*/  IMAD R8, R12, R7, R8 ;  /* 0x000000070c087224 */ /* 0x000fe400078e0208 */
[----:B------:R1:W5:Y:S05]  /*12e40*/  LDG.E R7, desc[UR48][R2.64] ;  /* 0x0000003002077981 */ /* 0x00036a000c1e1900 */
.L_x_1831:
[----:B-1----:R-:W1:Y:S01]  /*12e50*/  S2R R3, SR_CgaCtaId ;  /* 0x0000000000037919 */ /* 0x002e620000008800 */
[----:B------:R-:W-:-:S04]  /*12e60*/  MOV R2, 0x400 ;  /* 0x0000040000027802 */ /* 0x000fc80000000f00 */
[----:B-1----:R-:W-:Y:S02]  /*12e70*/  LEA R2, R3, R2, 0x18 ;  /* 0x0000000203027211 */ /* 0x002fe400078ec0ff */
[----:B------:R-:W-:-:S03]  /*12e80*/  SHF.L.U32 R3, R13, 0x1f, RZ ;  /* 0x0000001f0d037819 */ /* 0x000fc600000006ff */
[----:B------:R-:W-:-:S04]  /*12e90*/  IMAD R2, R14, 0x8, R2 ;  /* 0x000000080e027824 */ /* 0x000fc800078e0202 */
[----:B------:R-:W1:Y:S02]  /*12ea0*/  SYNCS.PHASECHK.TRANS64.TRYWAIT P0, [R2+URZ+0x28c40], R3 ;  /* 0x028c4003020075a7 */ /* 0x000e64000800017f */
[----:B-1----:R-:W-:Y:S05]  /*12eb0*/  @!P0 BRA `(.L_x_1832) ;  /* 0x0000002c00dc8947 */ /* 0x002fea0003800000 */
.L_x_1891:
[----:B------:R-:W2:Y:S02]  /*12ec0*/  S2R R6, SR_TID.X ;  /* 0x0000000000067919 */ /* 0x000ea40000002100 */
[----:B--2---:R-:W-:-:S04]  /*12ed0*/  LOP3.LUT R6, R6, 0x7f, RZ, 0xc0, !PT ;  /* 0x0000007f06067812 */ /* 0x004fc800078ec0ff */
[----:B------:R-:W-:-:S13]  /*12ee0*/  ISETP.NE.AND P1, PT, R6, RZ, PT ;  /* 0x000000ff0600720c */ /* 0x000fda0003f25270 */
        /* <DEDUP_REMOVED lines=8> */
.L_x_1833:
[----:B------:R-:W2:Y:S01]  /*12f70*/  LDL R6, [R1] ;  /* 0x0000000001067983 */ /* 0x000ea20000100800 */
        /* <DEDUP_REMOVED lines=21> */
.L_x_1892:
        /* <DEDUP_REMOVED lines=8> */
.L_x_1835:
        /* <DEDUP_REMOVED lines=54> */
.L_x_1830:
[----:B------:R-:W-:Y:S05]  /*134b0*/  BSYNC B2 ;  /* 0x0000000000027941 */ /* 0x000fea0003800000 */
.L_x_1829:
[----:B------:R-:W2:Y:S02]  /*134c0*/  LDL R2, [R1+0x14] ;  /* 0x0000140001027983 */ /* 0x000ea40000100800 */
[----:B--2---:R-:W-:-:S07]  /*134d0*/  VIADD R8, R2, 0xfffffffd ;  /* 0xfffffffd02087836 */ /* 0x004fce0000000000 */
.L_x_1828:
[----:B------:R-:W-:Y:S05]  /*134e0*/  BSYNC B1 ;  /* 0x0000000000017941 */ /* 0x000fea0003800000 */
.L_x_1827:
[----:B------:R-:W2:Y:S01]  /*134f0*/  LDL.LU R2, [R1+0x14] ;  /* 0x0000140001027983 */ /* 0x000ea20000300800 */
[----:B------:R-:W-:Y:S01]  /*13500*/  VIADD R10, R10, 0xfffffffe ;  /* 0xfffffffe0a0a7836 */ /* 0x000fe20000000000 */
[----:B--2---:R-:W-:-:S04]  /*13510*/  LOP3.LUT R3, RZ, R2, RZ, 0x33, !PT ;  /* 0x00000002ff037212 */ /* 0x004fc800078e33ff */
[----:B------:R-:W-:-:S13]  /*13520*/  ISETP.NE.AND P0, PT, R10, R3, PT ;  /* 0x000000030a00720c */ /* 0x000fda0003f05270 */
[----:B------:R-:W-:Y:S05]  /*13530*/  @!P0 BRA `(.L_x_1826) ;  /* 0x0000001000408947 */ /* 0x000fea0003800000 */
.L_x_1850:
        /* <DEDUP_REMOVED lines=11> */
[----:B------:R-:W-:Y:S02]  /*135f0*/  MOV R11, R8 ;  /* 0x00000008000b7202 */ /* 0x000fe40000000f00 */
        /* <DEDUP_REMOVED lines=10> */
[--C-:B------:R-:W-:Y:S01]  /*136a0*/  SHF.R.S32.HI R3, RZ, 0x1f, R2.reuse ;  /* 0x0000001fff037819 */ /* 0x100fe20000011402 */
[----:B------:R-:W-:-:S04]  /*136b0*/  IMAD.MOV R11, RZ, RZ, -R2 ;  /* 0x000000ffff0b7224 */ /* 0x000fc800078e0a02 */
        /* <DEDUP_REMOVED lines=8> */
.L_x_1838:
[----:B------:R-:W2:Y:S01]  /*13740*/  S2R R3, SR_CgaCtaId ;  /* 0x0000000000037919 */ /* 0x000ea20000008800 */
[----:B------:R-:W-:-:S04]  /*13750*/  MOV R2, 0x400 ;  /* 0x0000040000027802 */ /* 0x000fc80000000f00 */
[----:B--2---:R-:W-:Y:S02]  /*13760*/  LEA R2, R3, R2, 0x18 ;  /* 0x0000000203027211 */ /* 0x004fe400078ec0ff */
[----:B------:R-:W-:-:S03]  /*13770*/  SHF.L.U32 R3, R10, 0x1f, RZ ;  /* 0x0000001f0a037819 */ /* 0x000fc600000006ff */
[----:B------:R-:W-:-:S04]  /*13780*/  IMAD R2, R9, 0x8, R2 ;  /* 0x0000000809027824 */ /* 0x000fc800078e0202 */
[----:B------:R-:W2:Y:S02]  /*13790*/  SYNCS.PHASECHK.TRANS64.TRYWAIT P0, [R2+URZ+0x28c40], R3 ;  /* 0x028c4003020075a7 */ /* 0x000ea4000800017f */
[----:B--2---:R-:W-:Y:S05]  /*137a0*/  @!P0 BRA `(.L_x_1839) ;  /* 0x0000002400c88947 */ /* 0x004fea0003800000 */
.L_x_1893:
[----:B-1----:R-:W1:Y:S02]  /*137b0*/  S2R R6, SR_TID.X ;  /* 0x0000000000067919 */ /* 0x002e640000002100 */
        /* <DEDUP_REMOVED lines=8> */
[----:B---3--:R-:W-:Y:S05]  /*13840*/  @!P1 BRA `(.L_x_1840) ;  /* 0x0000000000049947 */ /* 0x008fea0003800000 */
[----:B------:R-:W-:Y:S01]  /*13850*/  BPT.TRAP 0x1 ;  /* 0x000000040000795c */ /* 0x000fe20000300000 */
.L_x_1840:
[----:B------:R-:W3:Y:S01]  /*13860*/  LDL R12, [R1+0x8] ;  /* 0x00000800010c7983 */ /* 0x000ee20000100800 */
[----:B------:R-:W-:Y:S01]  /*13870*/  MOV R6, 0x400 ;  /* 0x0000040000067802 */ /* 0x000fe20000000f00 */
[----:B0-----:R-:W0:Y:S01]  /*13880*/  S2R R13, SR_CgaCtaId ;  /* 0x00000000000d7919 */ /* 0x001e220000008800 */
        /* <DEDUP_REMOVED lines=16> */
[----:B------:R-:W1:Y:S02]  /*13990*/  SYNCS.PHASECHK.TRANS64.TRYWAIT P1, [R2+URZ+0x28c60], R3 ;  /* 0x028c6003020075a7 */ /* 0x000e64000802017f */
[----:B01----:R-:W-:Y:S05]  /*139a0*/  @!P1 BRA `(.L_x_1841) ;  /* 0x00000024005c9947 */ /* 0x003fea0003800000 */
.L_x_1894:
[----:B------:R-:W-:Y:S05]  /*139b0*/  @P0 BRA `(.L_x_1842) ;  /* 0x00000000001c0947 */ /* 0x000fea0003800000 */
[----:B------:R-:W1:Y:S01]  /*139c0*/  S2R R11, SR_TID.X ;  /* 0x00000000000b7919 */ /* 0x000e620000002100 */
[----:B0-2---:R-:W-:-:S04]  /*139d0*/  IMAD.MOV.U32 R3, RZ, RZ, 0x10000 ;  /* 0x00010000ff037424 */ /* 0x005fc800078e00ff */
[----:B------:R3:W-:Y:S01]  /*139e0*/  SYNCS.ARRIVE.TRANS64 RZ, [R2+URZ+0x28c50], R3 ;  /* 0x028c500302ff79a7 */ /* 0x0007e2000800003f */
[----:B-1----:R-:W-:-:S04]  /*139f0*/  LOP3.LUT R11, R11, 0x1f, RZ, 0xc0, !PT ;  /* 0x0000001f0b0b7812 */ /* 0x002fc800078ec0ff */
[----:B------:R-:W-:-:S13]  /*13a00*/  ISETP.NE.AND P1, PT, R11, RZ, PT ;  /* 0x000000ff0b00720c */ /* 0x000fda0003f25270 */
[----:B---3--:R-:W-:Y:S05]  /*13a10*/  @!P1 BRA `(.L_x_1842) ;  /* 0x0000000000049947 */ /* 0x008fea0003800000 */
[----:B------:R-:W-:Y:S01]  /*13a20*/  BPT.TRAP 0x1 ;  /* 0x000000040000795c */ /* 0x000fe20000300000 */
.L_x_1842:
[----:B------:R-:W1:Y:S01]  /*13a30*/  S2R R11, SR_CgaCtaId ;  /* 0x00000000000b7919 */ /* 0x000e620000008800 */
[----:B0-2---:R-:W-:Y:S01]  /*13a40*/  MOV R3, 0x400 ;  /* 0x0000040000037802 */ /* 0x005fe20000000f00 */
        /* <DEDUP_REMOVED lines=15> */
[----:B-1----:R-:W-:-:S05]  /*13b40*/  LEA R3, R11, R3, 0x18 ;  /* 0x000000030b037211 */ /* 0x002fca00078ec0ff */
        /* <DEDUP_REMOVED lines=34> */
[----:B-1----:R-:W-:Y:S01]  /*13d70*/  NOP ;  /* 0x0000000000007918 */ /* 0x002fe20000000000 */
.L_x_1837:
[----:B------:R-:W-:Y:S05]  /*13d80*/  BSYNC B1 ;  /* 0x0000000000017941 */ /* 0x000fea0003800000 */
.L_x_1836:
[----:B------:R-:W-:Y:S01]  /*13d90*/  IADD3 R9, R9, 0x1, RZ ;  /* 0x0000000109097810 */ /* 0x000fe20007ffe0ff */
[----:B------:R-:W-:Y:S03]  /*13da0*/  BSSY B1, `(.L_x_1843) ;  /* 0x0000085000017945 */ /* 0x000fe60003800000 */
[----:B------:R-:W-:-:S04]  /*13db0*/  ISETP.NE.AND P0, PT, R9, 0x2, PT ;  /* 0x000000020900780c */ /* 0x000fc80003f05270 */
[----:B------:R-:W-:Y:S02]  /*13dc0*/  SEL R3, RZ, 0x1, P0 ;  /* 0x00000001ff037807 */ /* 0x000fe40000000000 */
[----:B------:R-:W-:Y:S01]  /*13dd0*/  SEL R12, R9, RZ, P0 ;  /* 0x000000ff090c7207 */ /* 0x000fe20000000000 */
[----:B------:R-:W-:Y:S01]  /*13de0*/  VIADD R9, R8, 0xffffffff ;  /* 0xffffffff08097836 */ /* 0x000fe20000000000 */
[----:B------:R-:W-:-:S05]  /*13df0*/  LOP3.LUT R11, R10, R3, RZ, 0x3c, !PT ;  /* 0x000000030a0b7212 */ /* 0x000fca00078e3cff */
[----:B------:R1:W-:Y:S04]  /*13e00*/  STL [R1+0x4], R11 ;  /* 0x0000040b01007387 */ /* 0x0003e80000100800 */
[----:B------:R1:W-:Y:S01]  /*13e10*/  STL [R1], R12 ;  /* 0x0000000c01007387 */ /* 0x0003e20000100800 */
[----:B------:R-:W-:Y:S05]  /*13e20*/  @!P6 BRA `(.L_x_1844) ;  /* 0x0000000400f0e947 */ /* 0x000fea0003800000 */
        /* <DEDUP_REMOVED lines=9> */
[----:B--2---:R-:W-:-:S04]  /*13ec0*/  @P0 IMAD.HI.U32 R6, R10, R2, RZ ;  /* 0x000000020a060227 */ /* 0x004fc800078e00ff */
[----:B------:R-:W-:Y:S01]  /*13ed0*/  IMAD.MOV.U32 R2, RZ, RZ, R10 ;  /* 0x000000ffff027224 */ /* 0x000fe200078e000a */
[----:B------:R-:W-:-:S05]  /*13ee0*/  @P0 SHF.R.U32.HI R2, RZ, R3, R6 ;  /* 0x00000003ff020219 */ /* 0x000fca0000011606 */
[----:B------:R-:W-:-:S04]  /*13ef0*/  IMAD.MOV R3, RZ, RZ, -R2 ;  /* 0x000000ffff037224 */ /* 0x000fc800078e0a02 */
[----:B------:R-:W-:Y:S01]  /*13f00*/  IMAD R10, R7, R3, R10 ;  /* 0x00000003070a7224 */ /* 0x000fe200078e020a */
[----:B------:R-:W-:Y:S01]  /*13f10*/  SHF.R.S32.HI R3, RZ, 0x1f, R2 ;  /* 0x0000001fff037819 */ /* 0x000fe20000011402 */
[----:B------:R-:W-:-:S04]  /*13f20*/  IMAD R7, R5, UR6, RZ ;  /* 0x0000000605077c24 */ /* 0x000fc8000f8e02ff */
[C---:B------:R-:W-:Y:S02]  /*13f30*/  IMAD R6, R4.reuse, UR7, R7 ;  /* 0x0000000704067c24 */ /* 0x040fe4000f8e0207 */
[----:B------:R-:W-:-:S05]  /*13f40*/  IMAD.WIDE.U32 R2, R4, UR6, R2 ;  /* 0x0000000604027c25 */ /* 0x000fca000f8e0002 */
[----:B------:R-:W-:Y:S02]  /*13f50*/  IADD3 R3, R6, R3, RZ ;  /* 0x0000000306037210 */ /* 0x000fe40007ffe0ff */
[----:B------:R-:W-:-:S04]  /*13f60*/  LEA R6, P0, R2, UR4, 0x2 ;  /* 0x0000000402067c11 */ /* 0x000fc8000f8010ff */
[----:B------:R-:W-:-:S06]  /*13f70*/  LEA.HI.X R7, R2, UR5, R3, 0x2, P0 ;  /* 0x0000000502077c11 */ /* 0x000fcc00080f1403 */
[----:B------:R2:W5:Y:S03]  /*13f80*/  LDG.E R7, desc[UR48][R6.64] ;  /* 0x0000003006077981 */ /* 0x000566000c1e1900 */
.L_x_1845:
[----:B------:R-:W3:Y:S01]  /*13f90*/  S2R R3, SR_CgaCtaId ;  /* 0x0000000000037919 */ /* 0x000ee20000008800 */
[----:B------:R-:W-:-:S04]  /*13fa0*/  MOV R2, 0x400 ;  /* 0x0000040000027802 */ /* 0x000fc80000000f00 */
[----:B---3--:R-:W-:Y:S02]  /*13fb0*/  LEA R2, R3, R2, 0x18 ;  /* 0x0000000203027211 */ /* 0x008fe400078ec0ff */
[----:B------:R-:W-:-:S03]  /*13fc0*/  SHF.L.U32 R3, R11, 0x1f, RZ ;  /* 0x0000001f0b037819 */ /* 0x000fc600000006ff */
[----:B------:R-:W-:-:S04]  /*13fd0*/  IMAD R2, R12, 0x8, R2 ;  /* 0x000000080c027824 */ /* 0x000fc800078e0202 */
[----:B------:R-:W3:Y:S02]  /*13fe0*/  SYNCS.PHASECHK.TRANS64.TRYWAIT P0, [R2+URZ+0x28c40], R3 ;  /* 0x028c4003020075a7 */ /* 0x000ee4000800017f */
[----:B---3--:R-:W-:Y:S05]  /*13ff0*/  @!P0 BRA `(.L_x_1846) ;  /* 0x0000001c00dc8947 */ /* 0x008fea0003800000 */
.L_x_1895:
        /* <DEDUP_REMOVED lines=11> */
.L_x_1847:
[----:B------:R-:W2:Y:S01]  /*140b0*/  LDL R6, [R1] ;  /* 0x0000000001067983 */ /* 0x000ea20000100800 */
[----:B-1----:R-:W-:-:S03]  /*140c0*/  MOV R12, 0x400 ;  /* 0x00000400000c7802 */ /* 0x002fc60000000f00 */
[----:B------:R-:W4:Y:S01]  /*140d0*/  LDL R11, [R1+0x8] ;  /* 0x00000800010b7983 */ /* 0x000f220000100800 */
        /* <DEDUP_REMOVED lines=17> */
[----:B------:R-:W1:Y:S02]  /*141f0*/  SYNCS.PHASECHK.TRANS64.TRYWAIT P1, [R2+URZ+0x28c60], R3 ;  /* 0x028c6003020075a7 */ /* 0x000e64000802017f */
[----:B01----:R-:W-:Y:S05]  /*14200*/  @!P1 BRA `(.L_x_1848) ;  /* 0x0000001c006c9947 */ /* 0x003fea0003800000 */
.L_x_1896:
[----:B------:R-:W-:Y:S05]  /*14210*/  @P0 BRA `(.L_x_1849) ;  /* 0x00000000001c0947 */ /* 0x000fea0003800000 */
[----:B------:R-:W1:Y:S01]  /*14220*/  S2R R10, SR_TID.X ;  /* 0x00000000000a7919 */ /* 0x000e620000002100 */
[----:B0--3--:R-:W-:-:S04]  /*14230*/  MOV R3, 0x10000 ;  /* 0x0001000000037802 */ /* 0x009fc80000000f00 */
[----:B------:R2:W-:Y:S01]  /*14240*/  SYNCS.ARRIVE.TRANS64 RZ, [R2+URZ+0x28c50], R3 ;  /* 0x028c500302ff79a7 */ /* 0x0005e2000800003f */
[----:B-1----:R-:W-:-:S04]  /*14250*/  LOP3.LUT R10, R10, 0x1f, RZ, 0xc0, !PT ;  /* 0x0000001f0a0a7812 */ /* 0x002fc800078ec0ff */
[----:B------:R-:W-:-:S13]  /*14260*/  ISETP.NE.AND P1, PT, R10, RZ, PT ;  /* 0x000000ff0a00720c */ /* 0x000fda0003f25270 */
[----:B--2---:R-:W-:Y:S05]  /*14270*/  @!P1 BRA `(.L_x_1849) ;  /* 0x0000000000049947 */ /* 0x004fea0003800000 */
[----:B------:R-:W-:Y:S01]  /*14280*/  BPT.TRAP 0x1 ;  /* 0x000000040000795c */ /* 0x000fe20000300000 */
.L_x_1849:
[----:B0--3--:R-:W2:Y:S01]  /*14290*/  LDL R3, [R1] ;  /* 0x0000000001037983 */ /* 0x009ea20000100800 */
        /* <DEDUP_REMOVED lines=53> */
.L_x_1844:
[----:B------:R-:W-:Y:S05]  /*145f0*/  BSYNC B1 ;  /* 0x0000000000017941 */ /* 0x000fea0003800000 */
.L_x_1843:
[----:B------:R-:W2:Y:S01]  /*14600*/  LDL R2, [R1+0xc] ;  /* 0x00000c0001027983 */ /* 0x000ea20000100800 */
[----:B------:R-:W-:Y:S01]  /*14610*/  VIADD R8, R8, 0xfffffffe ;  /* 0xfffffffe08087836 */ /* 0x000fe20000000000 */
[----:B--2---:R-:W-:-:S13]  /*14620*/  ISETP.GT.AND P0, PT, R9, R2, PT ;  /* 0x000000020900720c */ /* 0x004fda0003f04270 */
[----:B------:R-:W-:Y:S05]  /*14630*/  @P0 BRA `(.L_x_1850) ;  /* 0xffffffec00c00947 */ /* 0x000fea000383ffff */
.L_x_1826:
[----:B------:R-:W-:Y:S05]  /*14640*/  BSYNC B0 ;  /* 0x0000000000007941 */ /* 0x000fea0003800000 */
.L_x_1825:
        /* <DEDUP_REMOVED lines=23> */
.L_x_1852:
[----:B------:R-:W-:Y:S05]  /*147c0*/  BSYNC B0 ;  /* 0x0000000000007941 */ /* 0x000fea0003800000 */
.L_x_1851:
[----:B--2---:R-:W2:Y:S02]  /*147d0*/  LDL.LU R2, [R1+0x4] ;  /* 0x0000040001027983 */ /* 0x004ea40000300800 */
[----:B--2---:R-:W-:-:S05]  /*147e0*/  LOP3.LUT R2, R2, R0, RZ, 0x3c, !PT ;  /* 0x0000000002027212 */ /* 0x004fca00078e3cff */
[----:B------:R2:W-:Y:S02]  /*147f0*/  STL [R1+0x4], R2 ;  /* 0x0000040201007387 */ /* 0x0005e40000100800 */
.L_x_1808:
[----:B------:R-:W-:Y:S05]  /*14800*/  BSYNC B6 ;  /* 0x0000000000067941 */ /* 0x000fea0003800000 */
.L_x_1806:
[----:B------:R-:W-:-:S03]  /*14810*/  UMOV UR4, 0xffffffff ;  /* 0xffffffff00047882 */ /* 0x000fc60000000000 */
[----:B------:R-:W-:Y:S05]  /*14820*/  BRA.DIV UR4, `(.L_x_1853) ;  /* 0x0000001604f87947 */ /* 0x000fea000b800000 */
[----:B------:R3:W4:Y:S04]  /*14830*/  SHFL.IDX PT, R4, R16, RZ, 0x1f ;  /* 0x00001fff10047589 */ /* 0x00072800000e0000 */
[----:B------:R3:W0:Y:S02]  /*14840*/  SHFL.IDX PT, R7, R16, 0x1, 0x1f ;  /* 0x00201f0010077f89 */ /* 0x00062400000e0000 */
.L_x_1900:
[----:B-1----:R-:W1:Y:S01]  /*14850*/  S2R R6, SR_TID.X ;  /* 0x0000000000067919 */ /* 0x002e620000002100 */
[----:B------:R-:W-:Y:S01]  /*14860*/  ULDC UR4, c[0x0][0xc14] ;  /* 0x0003050000047ab9 */ /* 0x000fe20000000800 */
[----:B------:R-:W-:Y:S01]  /*14870*/  BSSY B0, `(.L_x_1854) ;  /* 0x000000b000007945 */ /* 0x000fe20003800000 */
[----:B------:R-:W-:Y:S01]  /*14880*/  MOV R0, UR4 ;  /* 0x0000000400007c02 */ /* 0x000fe20008000f00 */
[----:B------:R-:W-:Y:S01]  /*14890*/  IMAD.MOV.U32 R17, RZ, RZ, RZ ;  /* 0x000000ffff117224 */ /* 0x000fe200078e00ff */
[----:B-1----:R-:W-:-:S04]  /*148a0*/  LOP3.LUT R6, R6, 0x1f, RZ, 0xc0, !PT ;  /* 0x0000001f06067812 */ /* 0x002fc800078ec0ff */
[C---:B------:R-:W-:Y:S01]  /*148b0*/  ISETP.NE.AND P0, PT, R6.reuse, 0x1f, PT ;  /* 0x0000001f0600780c */ /* 0x040fe20003f05270 */
[----:B------:R-:W-:-:S05]  /*148c0*/  IMAD.IADD R5, R6, 0x1, R19 ;  /* 0x0000000106057824 */ /* 0x000fca00078e0213 */
[----:B------:R-:W-:-:S13]  /*148d0*/  ISETP.GE.OR P0, PT, R5, R0, !P0 ;  /* 0x000000000500720c */ /* 0x000fda0004706670 */
[----:B------:R-:W-:Y:S05]  /*148e0*/  @P0 BRA `(.L_x_1855) ;  /* 0x00000000000c0947 */ /* 0x000fea0003800000 */
[----:B--2---:R-:W1:Y:S02]  /*148f0*/  LDC.64 R2, c[0x0][0xc58] ;  /* 0x00031600ff027b82 */ /* 0x004e640000000a00 */
[----:B-1----:R-:W-:-:S05]  /*14900*/  IMAD.WIDE R2, R5, 0x4, R2 ;  /* 0x0000000405027825 */ /* 0x002fca00078e0202 */
[----:B------:R1:W5:Y:S02]  /*14910*/  LDG.E R17, desc[UR48][R2.64] ;  /* 0x0000003002117981 */ /* 0x000364000c1e1900 */
.L_x_1855:
[----:B------:R-:W-:Y:S05]  /*14920*/  BSYNC B0 ;  /* 0x0000000000007941 */ /* 0x000fea0003800000 */
.L_x_1854:
[----:B------:R-:W-:-:S03]  /*14930*/  UMOV UR4, 0xffffffff ;  /* 0xffffffff00047882 */ /* 0x000fc60000000000 */
[----:B------:R-:W-:Y:S05]  /*14940*/  BRA.DIV UR4, `(.L_x_1856) ;  /* 0x0000001604fc7947 */ /* 0x000fea000b800000 */
[----:B0----5:R-:W0:Y:S01]  /*14950*/  SHFL.UP PT, R14, R17, 0x1, RZ ;  /* 0x04200000110e7989 */ /* 0x021e2200000e00ff */
[C---:B------:R-:W-:Y:S02]  /*14960*/  ISETP.NE.AND P0, PT, R6.reuse, RZ, PT ;  /* 0x000000ff0600720c */ /* 0x040fe40003f05270 */
[----:B------:R-:W-:Y:S02]  /*14970*/  ISETP.GE.U32.AND P1, PT, R6, 0x2, PT ;  /* 0x000000020600780c */ /* 0x000fe40003f26070 */
[----:B0-----:R-:W-:Y:S02]  /*14980*/  SEL R14, R14, RZ, P0 ;  /* 0x000000ff0e0e7207 */ /* 0x001fe40000000000 */
[----:B------:R-:W-:-:S03]  /*14990*/  ISETP.GE.U32.AND P0, PT, R6, 0x4, PT ;  /* 0x000000040600780c */ /* 0x000fc60003f06070 */
[----:B------:R-:W-:-:S05]  /*149a0*/  IMAD.IADD R13, R17, 0x1, R14 ;  /* 0x00000001110d7824 */ /* 0x000fca00078e020e */
[----:B------:R-:W1:Y:S02]  /*149b0*/  SHFL.UP PT, R14, R13, 0x2, RZ ;  /* 0x044000000d0e7989 */ /* 0x000e6400000e00ff */
[----:B-12---:R-:W-:Y:S02]  /*149c0*/  SEL R2, R14, RZ, P1 ;  /* 0x000000ff0e027207 */ /* 0x006fe40000800000 */
        /* <DEDUP_REMOVED lines=12> */
[----:B------:R0:W1:Y:S02]  /*14a90*/  SHFL.IDX PT, R14, R2, 0x1f, 0x1f ;  /* 0x03e01f00020e7f89 */ /* 0x00006400000e0000 */
.L_x_1908:
[----:B------:R-:W-:Y:S02]  /*14aa0*/  ULDC UR4, c[0x0][0xc10] ;  /* 0x0003040000047ab9 */ /* 0x000fe40000000800 */
[----:B------:R-:W-:-:S04]  /*14ab0*/  IMAD.U32 R5, RZ, RZ, UR4 ;  /* 0x00000004ff057e24 */ /* 0x000fc8000f8e00ff */
[----:B-1----:R-:W-:-:S04]  /*14ac0*/  IMAD R14, R14, R5, RZ ;  /* 0x000000050e0e7224 */ /* 0x002fc800078e02ff */
[----:B------:R-:W-:-:S05]  /*14ad0*/  IMAD.IADD R7, R7, 0x1, R14 ;  /* 0x0000000107077824 */ /* 0x000fca00078e020e */
[----:B----4-:R-:W-:-:S13]  /*14ae0*/  ISETP.GT.AND P0, PT, R7, R4, PT ;  /* 0x000000040700720c */ /* 0x010fda0003f04270 */
[----:B------:R-:W-:Y:S05]  /*14af0*/  @P0 BRA `(.L_x_1857) ;  /* 0x0000000000b40947 */ /* 0x000fea0003800000 */
[----:B------:R-:W1:Y:S02]  /*14b00*/  LDC R0, c[0x0][0xc14] ;  /* 0x00030500ff007b82 */ /* 0x000e640000000800 */
.L_x_1862:
[----:B------:R-:W-:-:S05]  /*14b10*/  VIADD R19, R19, 0x1f ;  /* 0x0000001f13137836 */ /* 0x000fca0000000000 */
[----:B-1----:R-:W-:-:S13]  /*14b20*/  ISETP.GE.AND P0, PT, R19, R0, PT ;  /* 0x000000001300720c */ /* 0x002fda0003f06270 */
[----:B------:R-:W-:Y:S05]  /*14b30*/  @P0 BRA `(.L_x_1858) ;  /* 0x0000000400ec0947 */ /* 0x000fea0003800000 */
[----:B------:R-:W1:Y:S01]  /*14b40*/  S2R R6, SR_TID.X ;  /* 0x0000000000067919 */ /* 0x000e620000002100 */
[----:B------:R-:W-:Y:S01]  /*14b50*/  BSSY B0, `(.L_x_1859) ;  /* 0x000000a000007945 */ /* 0x000fe20003800000 */
[----:B------:R-:W-:Y:S01]  /*14b60*/  IMAD.MOV.U32 R17, RZ, RZ, RZ ;  /* 0x000000ffff117224 */ /* 0x000fe200078e00ff */
[----:B-1----:R-:W-:-:S04]  /*14b70*/  LOP3.LUT R6, R6, 0x1f, RZ, 0xc0, !PT ;  /* 0x0000001f06067812 */ /* 0x002fc800078ec0ff */
[C---:B------:R-:W-:Y:S02]  /*14b80*/  ISETP.NE.AND P1, PT, R6.reuse, 0x1f, PT ;  /* 0x0000001f0600780c */ /* 0x040fe40003f25270 */
[----:B------:R-:W-:-:S04]  /*14b90*/  IADD3 R5, R6, R19, RZ ;  /* 0x0000001306057210 */ /* 0x000fc80007ffe0ff */
[----:B------:R-:W-:-:S13]  /*14ba0*/  ISETP.GE.OR P0, PT, R5, R0, !P1 ;  /* 0x000000000500720c */ /* 0x000fda0004f06670 */
[----:B------:R-:W-:Y:S05]  /*14bb0*/  @P0 BRA `(.L_x_1860) ;  /* 0x00000000000c0947 */ /* 0x000fea0003800000 */
[----:B0-----:R-:W0:Y:S02]  /*14bc0*/  LDC.64 R2, c[0x0][0xc58] ;  /* 0x00031600ff027b82 */ /* 0x001e240000000a00 */
[----:B0-----:R-:W-:-:S05]  /*14bd0*/  IMAD.WIDE R2, R5, 0x4, R2 ;  /* 0x0000000405027825 */ /* 0x001fca00078e0202 */
[----:B------:R1:W5:Y:S02]  /*14be0*/  LDG.E R17, desc[UR48][R2.64] ;  /* 0x0000003002117981 */ /* 0x000364000c1e1900 */
.L_x_1860:
[----:B------:R-:W-:Y:S05]  /*14bf0*/  BSYNC B0 ;  /* 0x0000000000007941 */ /* 0x000fea0003800000 */
.L_x_1859:
        /* <DEDUP_REMOVED lines=9> */
[----:B01----:R-:W-:Y:S02]  /*14c90*/  SEL R2, R14, RZ, P1 ;  /* 0x000000ff0e027207 */ /* 0x003fe40000800000 */
        /* <DEDUP_REMOVED lines=13> */
.L_x_1916:
[----:B------:R-:W-:Y:S02]  /*14d70*/  ULDC UR4, c[0x0][0xc10] ;  /* 0x0003040000047ab9 */ /* 0x000fe40000000800 */
[----:B------:R-:W-:-:S04]  /*14d80*/  IMAD.U32 R5, RZ, RZ, UR4 ;  /* 0x00000004ff057e24 */ /* 0x000fc8000f8e00ff */
[----:B-1----:R-:W-:-:S04]  /*14d90*/  IMAD R14, R14, R5, RZ ;  /* 0x000000050e0e7224 */ /* 0x002fc800078e02ff */
[----:B------:R-:W-:-:S05]  /*14da0*/  IMAD.IADD R7, R14, 0x1, R7 ;  /* 0x000000010e077824 */ /* 0x000fca00078e0207 */
[----:B------:R-:W-:-:S13]  /*14db0*/  ISETP.GT.AND P0, PT, R7, R4, PT ;  /* 0x000000040700720c */ /* 0x000fda0003f04270 */
[----:B------:R-:W-:Y:S05]  /*14dc0*/  @!P0 BRA `(.L_x_1862) ;  /* 0xfffffffc00508947 */ /* 0x000fea000383ffff */
.L_x_1857:
[----:B---3--:R-:W-:Y:S01]  /*14dd0*/  IMAD.IADD R16, R7, 0x1, -R14 ;  /* 0x0000000107107824 */ /* 0x008fe200078e0a0e */
[----:B------:R-:W-:-:S03]  /*14de0*/  UMOV UR4, 0xffffffff ;  /* 0xffffffff00047882 */ /* 0x000fc60000000000 */
[----:B------:R-:W-:-:S05]  /*14df0*/  IMAD R3, R2, R5, R16 ;  /* 0x0000000502037224 */ /* 0x000fca00078e0210 */
[----:B------:R-:W-:Y:S01]  /*14e00*/  ISETP.GT.AND P6, PT, R3, R4, PT ;  /* 0x000000040300720c */ /* 0x000fe20003fc4270 */
[----:B------:R-:W-:-:S12]  /*14e10*/  BRA.DIV UR4, `(.L_x_1863) ;  /* 0x0000001a04687947 */ /* 0x000fd8000b800000 */
[----:B------:R-:W-:-:S04]  /*14e20*/  VOTE.ANY R3, PT, !P6 ;  /* 0x0000000000037806 */ /* 0x000fc800070e0100 */
[----:B------:R-:W1:Y:S02]  /*14e30*/  POPC R6, R3 ;  /* 0x0000000300067309 */ /* 0x000e640000000000 */
[----:B-1----:R1:W2:Y:S02]  /*14e40*/  SHFL.IDX PT, R17, R17, R6, 0x1f ;  /* 0x00001f0611117589 */ /* 0x0022a400000e0000 */
.L_x_1920:
[----:B------:R-:W-:Y:S02]  /*14e50*/  ISETP.NE.AND P0, PT, R3, RZ, PT ;  /* 0x000000ff0300720c */ /* 0x000fe40003f05270 */
[----:B------:R-:W-:-:S11]  /*14e60*/  MOV R7, RZ ;  /* 0x000000ff00077202 */ /* 0x000fd60000000f00 */
[----:B------:R-:W-:Y:S05]  /*14e70*/  @!P0 BRA `(.L_x_1864) ;  /* 0x0000000000108947 */ /* 0x000fea0003800000 */
[----:B------:R-:W-:Y:S01]  /*14e80*/  UMOV UR4, 0xffffffff ;  /* 0xffffffff00047882 */ /* 0x000fe20000000000 */
[----:B------:R-:W-:Y:S02]  /*14e90*/  VIADD R12, R6, 0xffffffff ;  /* 0xffffffff060c7836 */ /* 0x000fe40000000000 */
[----:B------:R-:W-:Y:S05]  /*14ea0*/  BRA.DIV UR4, `(.L_x_1865) ;  /* 0x0000001a048c7947 */ /* 0x000fea000b800000 */
[----:B------:R3:W4:Y:S02]  /*14eb0*/  SHFL.IDX PT, R7, R2, R12, 0x1f ;  /* 0x00001f0c02077589 */ /* 0x00072400000e0000 */
.L_x_1864:
[----:B0--3--:R-:W0:Y:S01]  /*14ec0*/  LDC.64 R2, c[0x0][0xc68] ;  /* 0x00031a00ff027b82 */ /* 0x009e220000000a00 */
[----:B------:R-:W-:-:S04]  /*14ed0*/  IMAD.IADD R19, R6, 0x1, R19 ;  /* 0x0000000106137824 */ /* 0x000fc800078e0213 */
[----:B0-----:R-:W-:-:S05]  /*14ee0*/  IMAD.WIDE R2, R19, 0x4, R2 ;  /* 0x0000000413027825 */ /* 0x001fca00078e0202 */
[----:B------:R0:W1:Y:S01]  /*14ef0*/  LDG.E R8, desc[UR48][R2.64] ;  /* 0x0000003002087981 */ /* 0x000062000c1e1900 */
[----:B----4-:R-:W-:-:S04]  /*14f00*/  IMAD R16, R7, R5, R16 ;  /* 0x0000000507107224 */ /* 0x010fc800078e0210 */
[----:B------:R-:W-:Y:S01]  /*14f10*/  IMAD.IADD R7, R4, 0x1, -R16 ;  /* 0x0000000104077824 */ /* 0x000fe200078e0a10 */
[----:B0-----:R-:W-:Y:S01]  /*14f20*/  MOV R2, RZ ;  /* 0x000000ff00027202 */ /* 0x001fe20000000f00 */
[----:B-12---:R-:W-:-:S05]  /*14f30*/  IMAD R6, R17, R8, RZ ;  /* 0x0000000811067224 */ /* 0x006fca00078e02ff */
[-C--:B------:R-:W-:Y:S02]  /*14f40*/  IABS R9, R6.reuse ;  /* 0x0000000600097213 */ /* 0x080fe40000000000 */
[----:B------:R-:W-:Y:S02]  /*14f50*/  IABS R4, R6 ;  /* 0x0000000600047213 */ /* 0x000fe40000000000 */
[----:B------:R-:W0:Y:S03]  /*14f60*/  I2F.RP R10, R9 ;  /* 0x00000009000a7306 */ /* 0x000e260000209400 */
[----:B------:R-:W-:-:S05]  /*14f70*/  IMAD.MOV R4, RZ, RZ, -R4 ;  /* 0x000000ffff047224 */ /* 0x000fca00078e0a04 */
[----:B0-----:R-:W0:Y:S02]  /*14f80*/  MUFU.RCP R10, R10 ;  /* 0x0000000a000a7308 */ /* 0x001e240000001000 */
[----:B0-----:R-:W-:-:S06]  /*14f90*/  VIADD R11, R10, 0xffffffe ;  /* 0x0ffffffe0a0b7836 */ /* 0x001fcc0000000000 */
[----:B------:R-:W0:Y:S02]  /*14fa0*/  F2I.FTZ.U32.TRUNC.NTZ R3, R11 ;  /* 0x0000000b00037305 */ /* 0x000e24000021f000 */
[----:B0-----:R-:W-:-:S04]  /*14fb0*/  IMAD.MOV R12, RZ, RZ, -R3 ;  /* 0x000000ffff0c7224 */ /* 0x001fc800078e0a03 */
[----:B------:R-:W-:-:S04]  /*14fc0*/  IMAD R13, R12, R9, RZ ;  /* 0x000000090c0d7224 */ /* 0x000fc800078e02ff */
[----:B------:R-:W-:Y:S01]  /*14fd0*/  IMAD.HI.U32 R2, R3, R13, R2 ;  /* 0x0000000d03027227 */ /* 0x000fe200078e0002 */
        /* <DEDUP_REMOVED lines=9> */
[----:B------:R-:W-:-:S03]  /*15070*/  ISETP.GE.AND P0, PT, R3, RZ, PT ;  /* 0x000000ff0300720c */ /* 0x000fc60003f06270 */
[----:B------:R-:W-:-:S10]  /*15080*/  IMAD.MOV.U32 R9, RZ, RZ, R2 ;  /* 0x000000ffff097224 */ /* 0x000fd400078e0002 */
[----:B------:R-:W-:Y:S01]  /*15090*/  @!P0 IMAD.MOV R9, RZ, RZ, -R9 ;  /* 0x000000ffff098224 */ /* 0x000fe200078e0a09 */
[----:B------:R-:W-:-:S13]  /*150a0*/  ISETP.NE.AND P0, PT, R6, RZ, PT ;  /* 0x000000ff0600720c */ /* 0x000fda0003f05270 */
[----:B------:R-:W-:-:S05]  /*150b0*/  @!P0 LOP3.LUT R9, RZ, R6, RZ, 0x33, !PT ;  /* 0x00000006ff098212 */ /* 0x000fca00078e33ff */
[----:B------:R-:W-:Y:S01]  /*150c0*/  IMAD R4, R8, R9, RZ ;  /* 0x0000000908047224 */ /* 0x000fe200078e02ff */
[----:B------:R-:W-:-:S03]  /*150d0*/  IADD3 R9, -R9, RZ, RZ ;  /* 0x000000ff09097210 */ /* 0x000fc60007ffe1ff */
[----:B------:R-:W-:Y:S02]  /*150e0*/  IMAD.MOV R2, RZ, RZ, -R4 ;  /* 0x000000ffff027224 */ /* 0x000fe400078e0a04 */
[----:B------:R-:W-:-:S03]  /*150f0*/  IMAD R7, R6, R9, R7 ;  /* 0x0000000906077224 */ /* 0x000fc600078e0207 */
[----:B------:R-:W-:Y:S01]  /*15100*/  VIADDMNMX R8, R2, R5, R8, PT ;  /* 0x0000000502087246 */ /* 0x000fe20003800108 */
[----:B------:R-:W-:-:S03]  /*15110*/  IMAD.IADD R4, R7, 0x1, R4 ;  /* 0x0000000107047824 */ /* 0x000fc600078e0204 */
[----:B------:R-:W-:-:S04]  /*15120*/  IABS R5, R8 ;  /* 0x0000000800057213 */ /* 0x000fc80000000000 */
[----:B------:R-:W0:Y:S08]  /*15130*/  I2F.RP R10, R5 ;  /* 0x00000005000a7306 */ /* 0x000e300000209400 */
[----:B0-----:R-:W0:Y:S02]  /*15140*/  MUFU.RCP R10, R10 ;  /* 0x0000000a000a7308 */ /* 0x001e240000001000 */
[----:B0-----:R-:W-:-:S06]  /*15150*/  VIADD R2, R10, 0xffffffe ;  /* 0x0ffffffe0a027836 */ /* 0x001fcc0000000000 */
[----:B------:R0:W1:Y:S02]  /*15160*/  F2I.FTZ.U32.TRUNC.NTZ R3, R2 ;  /* 0x0000000200037305 */ /* 0x000064000021f000 */
[----:B0-----:R-:W-:Y:S02]  /*15170*/  IMAD.MOV.U32 R2, RZ, RZ, RZ ;  /* 0x000000ffff027224 */ /* 0x001fe400078e00ff */
[----:B-1----:R-:W-:-:S04]  /*15180*/  IMAD.MOV R6, RZ, RZ, -R3 ;  /* 0x000000ffff067224 */ /* 0x002fc800078e0a03 */
[----:B------:R-:W-:Y:S01]  /*15190*/  IMAD R9, R6, R5, RZ ;  /* 0x0000000506097224 */ /* 0x000fe200078e02ff */
[----:B------:R-:W-:-:S03]  /*151a0*/  IABS R6, R7 ;  /* 0x0000000700067213 */ /* 0x000fc60000000000 */
[----:B------:R-:W-:Y:S01]  /*151b0*/  IMAD.HI.U32 R3, R3, R9, R2 ;  /* 0x0000000903037227 */ /* 0x000fe200078e0002 */
[----:B------:R-:W-:-:S05]  /*151c0*/  IABS R9, R8 ;  /* 0x0000000800097213 */ /* 0x000fca0000000000 */
        /* <DEDUP_REMOVED lines=12> */
[----:B------:R-:W-:Y:S01]  /*15290*/  @!P0 LOP3.LUT R3, RZ, R8, RZ, 0x33, !PT ;  /* 0x00000008ff038212 */ /* 0x000fe200078e33ff */
[----:B------:R-:W-:-:S03]  /*152a0*/  IMAD.MOV R8, RZ, RZ, -R8 ;  /* 0x000000ffff087224 */ /* 0x000fc600078e0a08 */
[----:B------:R-:W-:Y:S01]  /*152b0*/  LOP3.LUT R2, RZ, R3, RZ, 0x33, !PT ;  /* 0x00000003ff027212 */ /* 0x000fe200078e33ff */
[----:B------:R-:W-:-:S03]  /*152c0*/  IMAD R18, R3, R8, R4 ;  /* 0x0000000803127224 */ /* 0x000fc600078e0204 */
[----:B------:R-:W-:Y:S01]  /*152d0*/  IADD3 R17, R17, R2, RZ ;  /* 0x0000000211117210 */ /* 0x000fe20007ffe0ff */
[----:B------:R-:W-:Y:S06]  /*152e0*/  BRA `(.L_x_1866) ;  /* 0x00000000001c7947 */ /* 0x000fec0003800000 */
.L_x_1858:
[----:B------:R-:W-:Y:S01]  /*152f0*/  UMOV UR4, URZ ;  /* 0x0000003f00047c82 */ /* 0x000fe20008000000 */
[----:B------:R-:W-:Y:S01]  /*15300*/  UMOV UR5, URZ ;  /* 0x0000003f00057c82 */ /* 0x000fe20008000000 */
[----:B------:R-:W-:Y:S01]  /*15310*/  ULDC UR6, c[0x0][0xc14] ;  /* 0x0003050000067ab9 */ /* 0x000fe20000000800 */
[----:B---3--:R-:W-:Y:S02]  /*15320*/  IMAD.MOV.U32 R16, RZ, RZ, R4 ;  /* 0x000000ffff107224 */ /* 0x008fe400078e0004 */
[----:B------:R-:W-:Y:S02]  /*15330*/  IMAD.U32 R17, RZ, RZ, UR4 ;  /* 0x00000004ff117e24 */ /* 0x000fe4000f8e00ff */
[----:B------:R-:W-:Y:S02]  /*15340*/  IMAD.U32 R18, RZ, RZ, UR5 ;  /* 0x00000005ff127e24 */ /* 0x000fe4000f8e00ff */
[----:B------:R-:W-:-:S07]  /*15350*/  IMAD.U32 R19, RZ, RZ, UR6 ;  /* 0x00000006ff137e24 */ /* 0x000fce000f8e00ff */
.L_x_1866:
        /* <DEDUP_REMOVED lines=12> */
.L_x_1794:
[----:B-1----:R-:W3:Y:S01]  /*15420*/  LDL.LU R0, [R1+0x18] ;  /* 0x0000180001007983 */ /* 0x002ee20000300800 */
[----:B------:R-:W-:Y:S01]  /*15430*/  BSSY B0, `(.L_x_1868) ;  /* 0x000000b000007945 */ /* 0x000fe20003800000 */
[----:B------:R-:W1:Y:S01]  /*15440*/  S2R R5, SR_CgaCtaId ;  /* 0x0000000000057919 */ /* 0x000e620000008800 */
[----:B---3--:R-:W-:-:S04]  /*15450*/  IADD3 R0, R0, 0x1, RZ ;  /* 0x0000000100007810 */ /* 0x008fc80007ffe0ff */
[----:B--2---:R-:W-:-:S04]  /*15460*/  LEA.HI R2, R0, R0, RZ, 0x1 ;  /* 0x0000000000027211 */ /* 0x004fc800078f08ff */
[----:B------:R-:W-:-:S05]  /*15470*/  LOP3.LUT R3, R2, 0xfffffffe, RZ, 0xc0, !PT ;  /* 0xfffffffe02037812 */ /* 0x000fca00078ec0ff */
[----:B------:R-:W-:Y:S01]  /*15480*/  IMAD.IADD R3, R0, 0x1, -R3 ;  /* 0x0000000100037824 */ /* 0x000fe200078e0a03 */
[----:B------:R-:W-:-:S04]  /*15490*/  MOV R0, 0x400 ;  /* 0x0000040000007802 */ /* 0x000fc80000000f00 */
[----:B-1----:R-:W-:Y:S02]  /*154a0*/  LEA R0, R5, R0, 0x18 ;  /* 0x0000000005007211 */ /* 0x002fe400078ec0ff */
[----:B------:R-:W-:-:S04]  /*154b0*/  SHF.L.U32 R3, R3, 0x1f, RZ ;  /* 0x0000001f03037819 */ /* 0x000fc800000006ff */
[----:B------:R-:W1:Y:S02]  /*154c0*/  SYNCS.PHASECHK.TRANS64.TRYWAIT P0, [R0+URZ+0x28c20], R3 ;  /* 0x028c2003000075a7 */ /* 0x000e64000800017f */
[----:B-1----:R-:W-:Y:S05]  /*154d0*/  @!P0 BRA `(.L_x_1869) ;  /* 0x0000001400288947 */ /* 0x002fea0003800000 */
.L_x_1923:
[----:B------:R-:W-:Y:S05]  /*154e0*/  BSYNC B0 ;  /* 0x0000000000007941 */ /* 0x000fea0003800000 */
.L_x_1868:
[----:B------:R-:W-:-:S03]  /*154f0*/  UMOV UR4, 0xffffffff ;  /* 0xffffffff00047882 */ /* 0x000fc60000000000 */
[----:B------:R-:W-:Y:S05]  /*15500*/  BRA.DIV UR4, `(.L_x_1870) ;  /* 0x0000001604307947 */ /* 0x000fea000b800000 */
[----:B------:R-:W2:Y:S02]  /*15510*/  S2R R2, SR_TID.X ;  /* 0x0000000000027919 */ /* 0x000ea40000002100 */
[----:B--2---:R-:W-:-:S04]  /*15520*/  SHF.R.U32.HI R2, RZ, 0x5, R2 ;  /* 0x00000005ff027819 */ /* 0x004fc80000011602 */
[----:B------:R-:W-:-:S05]  /*15530*/  LOP3.LUT R2, R2, 0x3, RZ, 0xc0, !PT ;  /* 0x0000000302027812 */ /* 0x000fca00078ec0ff */
[----:B------:R2:W3:Y:S02]  /*15540*/  SHFL.IDX PT, R14, R2, RZ, 0x1f ;  /* 0x00001fff020e7589 */ /* 0x0004e400000e0000 */
.L_x_1926:
[----:B---3--:R-:W-:Y:S01]  /*15550*/  ISETP.NE.AND P0, PT, R14, RZ, PT ;  /* 0x000000ff0e00720c */ /* 0x008fe20003f05270 */
[----:B------:R-:W-:-:S12]  /*15560*/  BSSY B0, `(.L_x_1871) ;  /* 0x0000027000007945 */ /* 0x000fd80003800000 */
[----:B------:R-:W-:Y:S05]  /*15570*/  @P0 BRA `(.L_x_1872) ;  /* 0x0000000000940947 */ /* 0x000fea0003800000 */
[----:B------:R-:W-:-:S03]  /*15580*/  UMOV UR4, 0xffffffff ;  /* 0xffffffff00047882 */ /* 0x000fc60000000000 */
[----:B------:R-:W-:Y:S05]  /*15590*/  BRA.DIV UR4, `(.L_x_1873) ;  /* 0x0000001604407947 */ /* 0x000fea000b800000 */
[----:B------:R-:W-:-:S13]  /*155a0*/  ELECT P6, URZ, PT ;  /* 0x00000000003f782f */ /* 0x000fda00038c0000 */
.L_x_1929:
[----:B------:R-:W-:Y:S05]  /*155b0*/  @!P6 BRA `(.L_x_1872) ;  /* 0x000000000084e947 */ /* 0x000fea0003800000 */
[----:B------:R-:W-:-:S06]  /*155c0*/  ULOP3.LUT UR4, UR36, 0x2, URZ, 0xfc, !UPT ;  /* 0x0000000224047892 */ /* 0x000fcc000f8efc3f */
[----:B--2---:R-:W-:-:S05]  /*155d0*/  IMAD.U32 R2, RZ, RZ, UR4 ;  /* 0x00000004ff027e24 */ /* 0x004fca000f8e00ff */
[----:B------:R-:W-:-:S13]  /*155e0*/  ISETP.NE.AND P2, PT, R2, 0x3, PT ;  /* 0x000000030200780c */ /* 0x000fda0003f45270 */
[----:B------:R-:W-:Y:S05]  /*155f0*/  @!P2 BRA `(.L_x_1874) ;  /* 0x000000000004a947 */ /* 0x000fea0003800000 */
[----:B------:R-:W-:Y:S01]  /*15600*/  BPT.TRAP 0x1 ;  /* 0x000000040000795c */ /* 0x000fe20000300000 */
.L_x_1874:
[----:B-1----:R-:W2:Y:S04]  /*15610*/  LDL R3, [R1] ;  /* 0x0000000001037983 */ /* 0x002ea80000100800 */
[----:B------:R-:W3:Y:S01]  /*15620*/  LDL.LU R7, [R1+0x4] ;  /* 0x0000040001077983 */ /* 0x000ee20000300800 */
[----:B------:R-:W-:-:S04]  /*15630*/  VIADD R2, R0, 0x28c40 ;  /* 0x00028c4000027836 */ /* 0x000fc80000000000 */
[C---:B--2---:R-:W-:Y:S01]  /*15640*/  IMAD R6, R3.reuse, 0x8, R2 ;  /* 0x0000000803067824 */ /* 0x044fe200078e0202 */
[----:B------:R-:W-:Y:S02]  /*15650*/  IADD3 R3, R3, 0x1, RZ ;  /* 0x0000000103037810 */ /* 0x000fe40007ffe0ff */
[----:B---3--:R-:W-:Y:S02]  /*15660*/  SHF.L.U32 R5, R7, 0x1f, RZ ;  /* 0x0000001f07057819 */ /* 0x008fe400000006ff */
[C---:B------:R-:W-:Y:S02]  /*15670*/  ISETP.NE.AND P1, PT, R3.reuse, 0x2, PT ;  /* 0x000000020300780c */ /* 0x040fe40003f25270 */
[----:B------:R-:W1:Y:S02]  /*15680*/  SYNCS.PHASECHK.TRANS64.TRYWAIT P0, [R6+URZ], R5 ;  /* 0x00000005060075a7 */ /* 0x000e64000800017f */
[----:B------:R-:W-:Y:S02]  /*15690*/  SEL R4, RZ, 0x1, P1 ;  /* 0x00000001ff047807 */ /* 0x000fe40000800000 */
[----:B------:R-:W-:-:S02]  /*156a0*/  SEL R3, R3, RZ, P1 ;  /* 0x000000ff03037207 */ /* 0x000fc40000800000 */
[----:B------:R-:W-:-:S03]  /*156b0*/  LOP3.LUT R4, R7, R4, RZ, 0x3c, !PT ;  /* 0x0000000407047212 */ /* 0x000fc600078e3cff */
[----:B------:R-:W-:Y:S01]  /*156c0*/  IMAD R7, R3, 0x8, R2 ;  /* 0x0000000803077824 */ /* 0x000fe200078e0202 */
[----:B------:R-:W-:Y:S01]  /*156d0*/  SHF.L.U32 R2, R4, 0x1f, RZ ;  /* 0x0000001f04027819 */ /* 0x000fe200000006ff */
[----:B-1----:R-:W-:Y:S06]  /*156e0*/  @!P0 BRA `(.L_x_1875) ;  /* 0x00000014000c8947 */ /* 0x002fec0003800000 */
.L_x_1930:
[----:B------:R-:W2:Y:S02]  /*156f0*/  SYNCS.PHASECHK.TRANS64.TRYWAIT P0, [R7+URZ], R2 ;  /* 0x00000002070075a7 */ /* 0x000ea4000800017f */
[----:B--2---:R-:W-:Y:S05]  /*15700*/  @!P0 BRA `(.L_x_1876) ;  /* 0x0000001400188947 */ /* 0x004fea0003800000 */
.L_x_1931:
[----:B------:R-:W-:Y:S05]  /*15710*/  @!P2 BRA `(.L_x_1877) ;  /* 0x000000000004a947 */ /* 0x000fea0003800000 */
[----:B------:R-:W-:Y:S01]  /*15720*/  BPT.TRAP 0x1 ;  /* 0x000000040000795c */ /* 0x000fe20000300000 */
.L_x_1877:
[----:B------:R-:W3:Y:S01]  /*15730*/  LDL.LU R4, [R1] ;  /* 0x0000000001047983 */ /* 0x000ee20000300800 */
[----:B------:R-:W-:-:S04]  /*15740*/  VIADD R0, R0, 0x28c60 ;  /* 0x00028c6000007836 */ /* 0x000fc80000000000 */
[----:B---3--:R-:W-:-:S04]  /*15750*/  IMAD R4, R4, 0x8, R0 ;  /* 0x0000000804047824 */ /* 0x008fc800078e0200 */
[----:B------:R-:W3:Y:S02]  /*15760*/  SYNCS.PHASECHK.TRANS64.TRYWAIT P0, [R4+URZ], R5 ;  /* 0x00000005040075a7 */ /* 0x000ee4000800017f */
[----:B---3--:R-:W-:Y:S05]  /*15770*/  @!P0 BRA `(.L_x_1878) ;  /* 0x0000001400108947 */ /* 0x008fea0003800000 */
.L_x_1932:
[----:B------:R-:W-:-:S07]  /*15780*/  IMAD R3, R3, 0x8, R0 ;  /* 0x0000000803037824 */ /* 0x000fce00078e0200 */
.L_x_1879:
[----:B----4-:R4:W0:Y:S02]  /*15790*/  SYNCS.PHASECHK.TRANS64.TRYWAIT P0, [R3+URZ], R2 ;  /* 0x00000002030075a7 */ /* 0x010824000800017f */
[----:B0-----:R-:W-:Y:S05]  /*157a0*/  @!P0 NANOSLEEP.SYNCS 0x989680 ;  /* 0x009896800000895d */ /* 0x001fea0003900000 */
[----:B------:R-:W0:Y:S02]  /*157b0*/  @!P0 SYNCS.PHASECHK.TRANS64 P0, [R3+URZ], R2 ;  /* 0x00000002030085a7 */ /* 0x000e24000800007f */
[----:B0-----:R-:W-:Y:S05]  /*157c0*/  @!P0 BRA `(.L_x_1879) ;  /* 0xfffffffc00f08947 */ /* 0x001fea000383ffff */
.L_x_1872:
[----:B------:R-:W-:Y:S05]  /*157d0*/  BSYNC B0 ;  /* 0x0000000000007941 */ /* 0x000fea0003800000 */
.L_x_1871:
[----:B------:R-:W-:Y:S05]  /*157e0*/  EXIT ;  /* 0x000000000000794d */ /* 0x000fea0003800000 */
.L_x_1691:
[----:B0-----:R-:W-:-:S04]  /*157f0*/  MOV R3, UR22 ;  /* 0x0000001600037c02 */ /* 0x001fc80008000f00 */
[----:B------:R0:W1:Y:S03]  /*15800*/  SYNCS.PHASECHK.TRANS64.TRYWAIT P1, [R3+URZ+0x28c50], R0 ;  /* 0x028c5000030075a7 */ /* 0x000066000802017f */
[----:B-1----:R-:W-:Y:S05]  /*15810*/  @!P1 NANOSLEEP.SYNCS 0x989680 ;  /* 0x009896800000995d */ /* 0x002fea0003900000 */
[----:B------:R-:W1:Y:S02]  /*15820*/  @!P1 SYNCS.PHASECHK.TRANS64 P1, [R3+URZ+0x28c50], R0 ;  /* 0x028c5000030095a7 */ /* 0x000e64000802007f */
[----:B-1----:R-:W-:Y:S05]  /*15830*/  @!P1 BRA `(.L_x_1691) ;  /* 0xfffffffc00ec9947 */ /* 0x002fea000383ffff */
[----:B------:R-:W-:Y:S05]  /*15840*/  BRA `(.L_x_1880) ;  /* 0xfffffec400307947 */ /* 0x000fea000383ffff */
.L_x_1696:
[----:B-1----:R-:W-:-:S04]  /*15850*/  IMAD.U32 R6, RZ, RZ, UR20 ;  /* 0x00000014ff067e24 */ /* 0x002fc8000f8e00ff */
[----:B------:R1:W2:Y:S03]  /*15860*/  SYNCS.PHASECHK.TRANS64.TRYWAIT P1, [R6+URZ+0x28c50], R3 ;  /* 0x028c5003060075a7 */ /* 0x0002a6000802017f */
[----:B--2---:R-:W-:Y:S05]  /*15870*/  @!P1 NANOSLEEP.SYNCS 0x989680 ;  /* 0x009896800000995d */ /* 0x004fea0003900000 */
[----:B------:R-:W2:Y:S02]  /*15880*/  @!P1 SYNCS.PHASECHK.TRANS64 P1, [R6+URZ+0x28c50], R3 ;  /* 0x028c5003060095a7 */ /* 0x000ea4000802007f */
[----:B--2---:R-:W-:Y:S05]  /*15890*/  @!P1 BRA `(.L_x_1696) ;  /* 0xfffffffc00ec9947 */ /* 0x004fea000383ffff */
[----:B------:R-:W-:Y:S05]  /*158a0*/  BRA `(.L_x_1695) ;  /* 0xfffffed0002c7947 */ /* 0x000fea000383ffff */
.L_x_1705:
[----:B0-----:R-:W-:-:S04]  /*158b0*/  IMAD.U32 R3, RZ, RZ, UR38 ;  /* 0x00000026ff037e24 */ /* 0x001fc8000f8e00ff */
[----:B------:R0:W1:Y:S03]  /*158c0*/  SYNCS.PHASECHK.TRANS64.TRYWAIT P0, [R3+URZ+0x28c00], R0 ;  /* 0x028c0000030075a7 */ /* 0x000066000800017f */
[----:B-1----:R-:W-:Y:S05]  /*158d0*/  @!P0 NANOSLEEP.SYNCS 0x989680 ;  /* 0x009896800000895d */ /* 0x002fea0003900000 */
[----:B------:R-:W1:Y:S02]  /*158e0*/  @!P0 SYNCS.PHASECHK.TRANS64 P0, [R3+URZ+0x28c00], R0 ;  /* 0x028c0000030085a7 */ /* 0x000e64000800007f */
[----:B-1----:R-:W-:Y:S05]  /*158f0*/  @!P0 BRA `(.L_x_1705) ;  /* 0xfffffffc00ec8947 */ /* 0x002fea000383ffff */
[----:B------:R-:W-:Y:S05]  /*15900*/  BRA `(.L_x_1881) ;  /* 0xfffffee4004c7947 */ /* 0x000fea000383ffff */
.L_x_1709:
[----:B--2---:R2:W3:Y:S02]  /*15910*/  SYNCS.PHASECHK.TRANS64.TRYWAIT P0, [R8+URZ+0x28c30], R9 ;  /* 0x028c3009080075a7 */ /* 0x0044e4000800017f */
[----:B---3--:R-:W-:Y:S05]  /*15920*/  @!P0 NANOSLEEP.SYNCS 0x989680 ;  /* 0x009896800000895d */ /* 0x008fea0003900000 */
[----:B------:R-:W3:Y:S02]  /*15930*/  @!P0 SYNCS.PHASECHK.TRANS64 P0, [R8+URZ+0x28c30], R9 ;  /* 0x028c3009080085a7 */ /* 0x000ee4000800007f */
[----:B---3--:R-:W-:Y:S05]  /*15940*/  @!P0 BRA `(.L_x_1709) ;  /* 0xfffffffc00f08947 */ /* 0x008fea000383ffff */
[----:B------:R-:W-:Y:S05]  /*15950*/  BRA `(.L_x_1708) ;  /* 0xfffffee400647947 */ /* 0x000fea000383ffff */
.L_x_1721:
[----:B-1----:R1:W4:Y:S02]  /*15960*/  SYNCS.PHASECHK.TRANS64.TRYWAIT P0, [R8+URZ+0x28c50], R9 ;  /* 0x028c5009080075a7 */ /* 0x002324000800017f */
[----:B----4-:R-:W-:Y:S05]  /*15970*/  @!P0 NANOSLEEP.SYNCS 0x989680 ;  /* 0x009896800000895d */ /* 0x010fea0003900000 */
[----:B------:R-:W4:Y:S02]  /*15980*/  @!P0 SYNCS.PHASECHK.TRANS64 P0, [R8+URZ+0x28c50], R9 ;  /* 0x028c5009080085a7 */ /* 0x000f24000800007f */
[----:B----4-:R-:W-:Y:S05]  /*15990*/  @!P0 BRA `(.L_x_1721) ;  /* 0xfffffffc00f08947 */ /* 0x010fea000383ffff */
[----:B------:R-:W-:Y:S05]  /*159a0*/  BRA `(.L_x_1720) ;  /* 0xffffff0400587947 */ /* 0x000fea000383ffff */
.L_x_1729:
[----:B-1----:R-:W-:-:S04]  /*159b0*/  IMAD.U32 R15, RZ, RZ, UR27 ;  /* 0x0000001bff0f7e24 */ /* 0x002fc8000f8e00ff */
[----:B------:R1:W2:Y:S03]  /*159c0*/  SYNCS.PHASECHK.TRANS64.TRYWAIT P0, [R15+URZ+0x28c30], R8 ;  /* 0x028c30080f0075a7 */ /* 0x0002a6000800017f */
[----:B--2---:R-:W-:Y:S05]  /*159d0*/  @!P0 NANOSLEEP.SYNCS 0x989680 ;  /* 0x009896800000895d */ /* 0x004fea0003900000 */
[----:B------:R-:W2:Y:S02]  /*159e0*/  @!P0 SYNCS.PHASECHK.TRANS64 P0, [R15+URZ+0x28c30], R8 ;  /* 0x028c30080f0085a7 */ /* 0x000ea4000800007f */
[----:B--2---:R-:W-:Y:S05]  /*159f0*/  @!P0 BRA `(.L_x_1729) ;  /* 0xfffffffc00ec8947 */ /* 0x004fea000383ffff */
[----:B------:R-:W-:Y:S05]  /*15a00*/  BRA `(.L_x_1728) ;  /* 0xffffff0800947947 */ /* 0x000fea000383ffff */
.L_x_1741:
[----:B-1----:R1:W2:Y:S02]  /*15a10*/  SYNCS.PHASECHK.TRANS64.TRYWAIT P0, [R21+URZ+0x28c50], R8 ;  /* 0x028c5008150075a7 */ /* 0x0022a4000800017f */
[----:B--2---:R-:W-:Y:S05]  /*15a20*/  @!P0 NANOSLEEP.SYNCS 0x989680 ;  /* 0x009896800000895d */ /* 0x004fea0003900000 */
[----:B------:R-:W2:Y:S02]  /*15a30*/  @!P0 SYNCS.PHASECHK.TRANS64 P0, [R21+URZ+0x28c50], R8 ;  /* 0x028c5008150085a7 */ /* 0x000ea4000800007f */
[----:B--2---:R-:W-:Y:S05]  /*15a40*/  @!P0 BRA `(.L_x_1741) ;  /* 0xfffffffc00f08947 */ /* 0x004fea000383ffff */
[----:B------:R-:W-:Y:S05]  /*15a50*/  BRA `(.L_x_1740) ;  /* 0xffffff2c003c7947 */ /* 0x000fea000383ffff */
.L_x_1750:
[----:B--2---:R-:W-:-:S04]  /*15a60*/  IMAD.U32 R6, RZ, RZ, UR24 ;  /* 0x00000018ff067e24 */ /* 0x004fc8000f8e00ff */
[----:B------:R2:W4:Y:S03]  /*15a70*/  SYNCS.PHASECHK.TRANS64.TRYWAIT P1, [R6+URZ+0x28c30], R9 ;  /* 0x028c3009060075a7 */ /* 0x000526000802017f */
[----:B----4-:R-:W-:Y:S05]  /*15a80*/  @!P1 NANOSLEEP.SYNCS 0x989680 ;  /* 0x009896800000995d */ /* 0x010fea0003900000 */
[----:B------:R-:W4:Y:S02]  /*15a90*/  @!P1 SYNCS.PHASECHK.TRANS64 P1, [R6+URZ+0x28c30], R9 ;  /* 0x028c3009060095a7 */ /* 0x000f24000802007f */
[----:B----4-:R-:W-:Y:S05]  /*15aa0*/  @!P1 BRA `(.L_x_1750) ;  /* 0xfffffffc00ec9947 */ /* 0x010fea000383ffff */
[----:B------:R-:W-:Y:S05]  /*15ab0*/  BRA `(.L_x_1749) ;  /* 0xffffff3000ac7947 */ /* 0x000fea000383ffff */
.L_x_1754:
[----:B--2---:R2:W3:Y:S02]  /*15ac0*/  SYNCS.PHASECHK.TRANS64.TRYWAIT P1, [R170+URZ+0x28c50], R9 ;  /* 0x028c5009aa0075a7 */ /* 0x0044e4000802017f */
[----:B---3--:R-:W-:Y:S05]  /*15ad0*/  @!P1 NANOSLEEP.SYNCS 0x989680 ;  /* 0x009896800000995d */ /* 0x008fea0003900000 */
[----:B------:R-:W3:Y:S02]  /*15ae0*/  @!P1 SYNCS.PHASECHK.TRANS64 P1, [R170+URZ+0x28c50], R9 ;  /* 0x028c5009aa0095a7 */ /* 0x000ee4000802007f */
[----:B---3--:R-:W-:Y:S05]  /*15af0*/  @!P1 BRA `(.L_x_1754) ;  /* 0xfffffffc00f09947 */ /* 0x008fea000383ffff */
[----:B------:R-:W-:Y:S05]  /*15b00*/  BRA `(.L_x_1753) ;  /* 0xffffff4800d07947 */ /* 0x000fea000383ffff */
.L_x_1760:
[----:B----4-:R-:W-:-:S04]  /*15b10*/  MOV R7, UR26 ;  /* 0x0000001a00077c02 */ /* 0x010fc80008000f00 */
[----:B------:R4:W0:Y:S03]  /*15b20*/  SYNCS.PHASECHK.TRANS64.TRYWAIT P0, [R7+URZ+0x28c30], R8 ;  /* 0x028c3008070075a7 */ /* 0x000826000800017f */
[----:B0-----:R-:W-:Y:S05]  /*15b30*/  @!P0 NANOSLEEP.SYNCS 0x989680 ;  /* 0x009896800000895d */ /* 0x001fea0003900000 */
[----:B------:R-:W0:Y:S02]  /*15b40*/  @!P0 SYNCS.PHASECHK.TRANS64 P0, [R7+URZ+0x28c30], R8 ;  /* 0x028c3008070085a7 */ /* 0x000e24000800007f */
[----:B0-----:R-:W-:Y:S05]  /*15b50*/  @!P0 BRA `(.L_x_1760) ;  /* 0xfffffffc00ec8947 */ /* 0x001fea000383ffff */
[----:B------:R-:W-:Y:S05]  /*15b60*/  BRA `(.L_x_1759) ;  /* 0xffffff4c00c87947 */ /* 0x000fea000383ffff */
.L_x_1772:
[----:B--2---:R2:W3:Y:S02]  /*15b70*/  SYNCS.PHASECHK.TRANS64.TRYWAIT P0, [R15+URZ+0x28c50], R8 ;  /* 0x028c50080f0075a7 */ /* 0x0044e4000800017f */
[----:B---3--:R-:W-:Y:S05]  /*15b80*/  @!P0 NANOSLEEP.SYNCS 0x989680 ;  /* 0x009896800000895d */ /* 0x008fea0003900000 */
[----:B------:R-:W3:Y:S02]  /*15b90*/  @!P0 SYNCS.PHASECHK.TRANS64 P0, [R15+URZ+0x28c50], R8 ;  /* 0x028c50080f0085a7 */ /* 0x000ee4000800007f */
[----:B---3--:R-:W-:Y:S05]  /*15ba0*/  @!P0 BRA `(.L_x_1772) ;  /* 0xfffffffc00f08947 */ /* 0x008fea000383ffff */
[----:B------:R-:W-:Y:S05]  /*15bb0*/  BRA `(.L_x_1771) ;  /* 0xffffff7000747947 */ /* 0x000fea000383ffff */
.L_x_1813:
[----:B------:R-:W1:Y:S01]  /*15bc0*/  S2R R5, SR_TID.X ;  /* 0x0000000000057919 */ /* 0x000e620000002100 */
[----:B------:R-:W-:Y:S01]  /*15bd0*/  BSSY B0, `(.L_x_1882) ;  /* 0x000000a000007945 */ /* 0x000fe20003800000 */
[----:B------:R-:W-:Y:S02]  /*15be0*/  IMAD.MOV.U32 R12, RZ, RZ, RZ ;  /* 0x000000ffff0c7224 */ /* 0x000fe400078e00ff */
[----:B------:R-:W-:Y:S02]  /*15bf0*/  IMAD.MOV.U32 R11, RZ, RZ, 0x1f ;  /* 0x0000001fff0b7424 */ /* 0x000fe400078e00ff */
[----:B------:R-:W-:Y:S01]  /*15c00*/  IMAD.MOV.U32 R15, RZ, RZ, -0x1 ;  /* 0xffffffffff0f7424 */ /* 0x000fe200078e00ff */
[----:B-1----:R-:W-:-:S04]  /*15c10*/  SHF.R.U32.HI R5, RZ, 0x5, R5 ;  /* 0x00000005ff057819 */ /* 0x002fc80000011605 */
[----:B------:R-:W-:-:S05]  /*15c20*/  LOP3.LUT R5, R5, 0x3, RZ, 0xc0, !PT ;  /* 0x0000000305057812 */ /* 0x000fca00078ec0ff */
[----:B0-----:R-:W-:-:S07]  /*15c30*/  IMAD.MOV.U32 R13, RZ, RZ, R5 ;  /* 0x000000ffff0d7224 */ /* 0x001fce00078e0005 */
[----:B------:R-:W-:Y:S05]  /*15c40*/  WARPSYNC.COLLECTIVE R15, `(.L_x_1883) ;  /* 0x000000000f087348 */ /* 0x000fea0003c00000 */
[----:B------:R0:W1:Y:S02]  /*15c50*/  SHFL.IDX P6, R14, R13, R12, R11 ;  /* 0x0000000c0d0e7389 */ /* 0x00006400000c000b */
[----:B01----:R-:W-:Y:S01]  /*15c60*/  ENDCOLLECTIVE ;  /* 0x000000000000791b */ /* 0x003fe20003800000 */
.L_x_1883:
[----:B------:R-:W-:Y:S05]  /*15c70*/  BSYNC B0 ;  /* 0x0000000000007941 */ /* 0x000fea0003800000 */
.L_x_1882:
[----:B------:R-:W-:Y:S05]  /*15c80*/  BRA `(.L_x_1884) ;  /* 0xffffffc000ec7947 */ /* 0x000fea000383ffff */
.L_x_1814:
[----:B------:R-:W-:Y:S01]  /*15c90*/  BSSY B0, `(.L_x_1885) ;  /* 0x0000006000007945 */ /* 0x000fe20003800000 */
[----:B------:R-:W-:-:S07]  /*15ca0*/  MOV R15, 0xffffffff ;  /* 0xffffffff000f7802 */ /* 0x000fce0000000f00 */
[----:B0-----:R-:W-:Y:S05]  /*15cb0*/  WARPSYNC.COLLECTIVE R15, `(.L_x_1886) ;  /* 0x000000000f0c7348 */ /* 0x001fea0003c00000 */
[----:B------:R-:W-:Y:S02]  /*15cc0*/  ELECT P6, UR62, PT ;  /* 0x00000000003e782f */ /* 0x000fe400038c0000 */
[----:B------:R-:W-:Y:S01]  /*15cd0*/  MOV R14, UR62 ;  /* 0x0000003e000e7c02 */ /* 0x000fe20008000f00 */
[----:B0-----:R-:W-:Y:S10]  /*15ce0*/  ENDCOLLECTIVE ;  /* 0x000000000000791b */ /* 0x001ff40003800000 */
.L_x_1886:
[----:B------:R-:W-:Y:S05]  /*15cf0*/  BSYNC B0 ;  /* 0x0000000000007941 */ /* 0x000fea0003800000 */
.L_x_1885:
[----:B------:R-:W-:Y:S05]  /*15d00*/  BRA `(.L_x_1887) ;  /* 0xffffffc000dc7947 */ /* 0x000fea000383ffff */
.L_x_1817:
[----:B-1----:R1:W2:Y:S02]  /*15d10*/  SYNCS.PHASECHK.TRANS64.TRYWAIT P0, [R9+URZ+0x28c40], R10 ;  /* 0x028c400a090075a7 */ /* 0x0022a4000800017f */
[----:B--2---:R-:W-:Y:S05]  /*15d20*/  @!P0 NANOSLEEP.SYNCS 0x989680 ;  /* 0x009896800000895d */ /* 0x004fea0003900000 */
[----:B------:R-:W2:Y:S02]  /*15d30*/  @!P0 SYNCS.PHASECHK.TRANS64 P0, [R9+URZ+0x28c40], R10 ;  /* 0x028c400a090085a7 */ /* 0x000ea4000800007f */
[----:B--2---:R-:W-:Y:S05]  /*15d40*/  @!P0 BRA `(.L_x_1817) ;  /* 0xfffffffc00f08947 */ /* 0x004fea000383ffff */
[----:B------:R-:W-:Y:S05]  /*15d50*/  BRA `(.L_x_1888) ;  /* 0xffffffc400447947 */ /* 0x000fea000383ffff */
.L_x_1820:
[----:B-1----:R-:W1:Y:S01]  /*15d60*/  S2R R10, SR_CgaCtaId ;  /* 0x00000000000a7919 */ /* 0x002e620000008800 */
[----:B------:R-:W-:-:S04]  /*15d70*/  MOV R9, 0x400 ;  /* 0x0000040000097802 */ /* 0x000fc80000000f00 */
[----:B-1----:R-:W-:-:S04]  /*15d80*/  LEA R9, R10, R9, 0x18 ;  /* 0x000000090a097211 */ /* 0x002fc800078ec0ff */
[----:B------:R1:W2:Y:S03]  /*15d90*/  SYNCS.PHASECHK.TRANS64.TRYWAIT P0, [R9+URZ+0x28c20], R6 ;  /* 0x028c2006090075a7 */ /* 0x0002a6000800017f */
[----:B--2---:R-:W-:Y:S05]  /*15da0*/  @!P0 NANOSLEEP.SYNCS 0x989680 ;  /* 0x009896800000895d */ /* 0x004fea0003900000 */
[----:B------:R-:W2:Y:S02]  /*15db0*/  @!P0 SYNCS.PHASECHK.TRANS64 P0, [R9+URZ+0x28c20], R6 ;  /* 0x028c2006090085a7 */ /* 0x000ea4000800007f */
[----:B--2---:R-:W-:Y:S05]  /*15dc0*/  @!P0 BRA `(.L_x_1820) ;  /* 0xfffffffc00e48947 */ /* 0x004fea000383ffff */
[----:B------:R-:W-:Y:S05]  /*15dd0*/  BRA `(.L_x_1889) ;  /* 0xffffffc800207947 */ /* 0x000fea000383ffff */
.L_x_1823:
[----:B-1----:R1:W2:Y:S02]  /*15de0*/  SYNCS.PHASECHK.TRANS64.TRYWAIT P0, [R6+URZ+0x28c60], R9 ;  /* 0x028c6009060075a7 */ /* 0x0022a4000800017f */
[----:B--2---:R-:W-:Y:S05]  /*15df0*/  @!P0 NANOSLEEP.SYNCS 0x989680 ;  /* 0x009896800000895d */ /* 0x004fea0003900000 */
[----:B------:R-:W2:Y:S02]  /*15e00*/  @!P0 SYNCS.PHASECHK.TRANS64 P0, [R6+URZ+0x28c60], R9 ;  /* 0x028c6009060085a7 */ /* 0x000ea4000800007f */
[----:B--2---:R-:W-:Y:S05]  /*15e10*/  @!P0 BRA `(.L_x_1823) ;  /* 0xfffffffc00f08947 */ /* 0x004fea000383ffff */
[----:B------:R-:W-:Y:S05]  /*15e20*/  BRA `(.L_x_1890) ;  /* 0xffffffc8003c7947 */ /* 0x000fea000383ffff */
.L_x_1832:
[----:B-1----:R1:W2:Y:S02]  /*15e30*/  SYNCS.PHASECHK.TRANS64.TRYWAIT P0, [R2+URZ+0x28c40], R3 ;  /* 0x028c4003020075a7 */ /* 0x0022a4000800017f */
[----:B--2---:R-:W-:Y:S05]  /*15e40*/  @!P0 NANOSLEEP.SYNCS 0x989680 ;  /* 0x009896800000895d */ /* 0x004fea0003900000 */
[----:B------:R-:W2:Y:S02]  /*15e50*/  @!P0 SYNCS.PHASECHK.TRANS64 P0, [R2+URZ+0x28c40], R3 ;  /* 0x028c4003020085a7 */ /* 0x000ea4000800007f */
[----:B--2---:R-:W-:Y:S05]  /*15e60*/  @!P0 BRA `(.L_x_1832) ;  /* 0xfffffffc00f08947 */ /* 0x004fea000383ffff */
[----:B------:R-:W-:Y:S05]  /*15e70*/  BRA `(.L_x_1891) ;  /* 0xffffffd000107947 */ /* 0x000fea000383ffff */
.L_x_1834:
[----:B--2---:R2:W3:Y:S02]  /*15e80*/  SYNCS.PHASECHK.TRANS64.TRYWAIT P0, [R2+URZ+0x28c60], R3 ;  /* 0x028c6003020075a7 */ /* 0x0044e4000800017f */
[----:B---3--:R-:W-:Y:S05]  /*15e90*/  @!P0 NANOSLEEP.SYNCS 0x989680 ;  /* 0x009896800000895d */ /* 0x008fea0003900000 */
[----:B------:R-:W3:Y:S02]  /*15ea0*/  @!P0 SYNCS.PHASECHK.TRANS64 P0, [R2+URZ+0x28c60], R3 ;  /* 0x028c6003020085a7 */ /* 0x000ee4000800007f */
[----:B---3--:R-:W-:Y:S05]  /*15eb0*/  @!P0 BRA `(.L_x_1834) ;  /* 0xfffffffc00f08947 */ /* 0x008fea000383ffff */
[----:B------:R-:W-:Y:S05]  /*15ec0*/  BRA `(.L_x_1892) ;  /* 0xffffffd000807947 */ /* 0x000fea000383ffff */
.L_x_1839:
[----:B--2---:R2:W3:Y:S02]  /*15ed0*/  SYNCS.PHASECHK.TRANS64.TRYWAIT P0, [R2+URZ+0x28c40], R3 ;  /* 0x028c4003020075a7 */ /* 0x0044e4000800017f */
[----:B---3--:R-:W-:Y:S05]  /*15ee0*/  @!P0 NANOSLEEP.SYNCS 0x989680 ;  /* 0x009896800000895d */ /* 0x008fea0003900000 */
[----:B------:R-:W3:Y:S02]  /*15ef0*/  @!P0 SYNCS.PHASECHK.TRANS64 P0, [R2+URZ+0x28c40], R3 ;  /* 0x028c4003020085a7 */ /* 0x000ee4000800007f */
[----:B---3--:R-:W-:Y:S05]  /*15f00*/  @!P0 BRA `(.L_x_1839) ;  /* 0xfffffffc00f08947 */ /* 0x008fea000383ffff */
[----:B------:R-:W-:Y:S05]  /*15f10*/  BRA `(.L_x_1893) ;  /* 0xffffffd800247947 */ /* 0x000fea000383ffff */
.L_x_1841:
[----:B0-----:R0:W1:Y:S02]  /*15f20*/  SYNCS.PHASECHK.TRANS64.TRYWAIT P1, [R2+URZ+0x28c60], R3 ;  /* 0x028c6003020075a7 */ /* 0x001064000802017f */
[----:B-1----:R-:W-:Y:S05]  /*15f30*/  @!P1 NANOSLEEP.SYNCS 0x989680 ;  /* 0x009896800000995d */ /* 0x002fea0003900000 */
[----:B------:R-:W1:Y:S02]  /*15f40*/  @!P1 SYNCS.PHASECHK.TRANS64 P1, [R2+URZ+0x28c60], R3 ;  /* 0x028c6003020095a7 */ /* 0x000e64000802007f */
[----:B-1----:R-:W-:Y:S05]  /*15f50*/  @!P1 BRA `(.L_x_1841) ;  /* 0xfffffffc00f09947 */ /* 0x002fea000383ffff */
[----:B------:R-:W-:Y:S05]  /*15f60*/  BRA `(.L_x_1894) ;  /* 0xffffffd800907947 */ /* 0x000fea000383ffff */
.L_x_1846:
[----:B---3--:R3:W4:Y:S02]  /*15f70*/  SYNCS.PHASECHK.TRANS64.TRYWAIT P0, [R2+URZ+0x28c40], R3 ;  /* 0x028c4003020075a7 */ /* 0x008724000800017f */
[----:B----4-:R-:W-:Y:S05]  /*15f80*/  @!P0 NANOSLEEP.SYNCS 0x989680 ;  /* 0x009896800000895d */ /* 0x010fea0003900000 */
[----:B------:R-:W4:Y:S02]  /*15f90*/  @!P0 SYNCS.PHASECHK.TRANS64 P0, [R2+URZ+0x28c40], R3 ;  /* 0x028c4003020085a7 */ /* 0x000f24000800007f */
[----:B----4-:R-:W-:Y:S05]  /*15fa0*/  @!P0 BRA `(.L_x_1846) ;  /* 0xfffffffc00f08947 */ /* 0x010fea000383ffff */
[----:B------:R-:W-:Y:S05]  /*15fb0*/  BRA `(.L_x_1895) ;  /* 0xffffffe000107947 */ /* 0x000fea000383ffff */
.L_x_1848:
[----:B0-----:R0:W1:Y:S02]  /*15fc0*/  SYNCS.PHASECHK.TRANS64.TRYWAIT P1, [R2+URZ+0x28c60], R3 ;  /* 0x028c6003020075a7 */ /* 0x001064000802017f */
[----:B-1----:R-:W-:Y:S05]  /*15fd0*/  @!P1 NANOSLEEP.SYNCS 0x989680 ;  /* 0x009896800000995d */ /* 0x002fea0003900000 */
[----:B------:R-:W1:Y:S02]  /*15fe0*/  @!P1 SYNCS.PHASECHK.TRANS64 P1, [R2+URZ+0x28c60], R3 ;  /* 0x028c6003020095a7 */ /* 0x000e64000802007f */
[----:B-1----:R-:W-:Y:S05]  /*15ff0*/  @!P1 BRA `(.L_x_1848) ;  /* 0xfffffffc00f09947 */ /* 0x002fea000383ffff */
[----:B------:R-:W-:Y:S05]  /*16000*/  BRA `(.L_x_1896) ;  /* 0xffffffe000807947 */ /* 0x000fea000383ffff */
.L_x_1853:
[----:B------:R-:W-:Y:S01]  /*16010*/  BSSY B0, `(.L_x_1897) ;  /* 0x0000008000007945 */ /* 0x000fe20003800000 */
[----:B0-----:R-:W-:Y:S02]  /*16020*/  IMAD.MOV.U32 R13, RZ, RZ, R16 ;  /* 0x000000ffff0d7224 */ /* 0x001fe400078e0010 */
[----:B-1----:R-:W-:Y:S02]  /*16030*/  IMAD.MOV.U32 R12, RZ, RZ, RZ ;  /* 0x000000ffff0c7224 */ /* 0x002fe400078e00ff */
[----:B------:R-:W-:Y:S02]  /*16040*/  IMAD.MOV.U32 R11, RZ, RZ, 0x1f ;  /* 0x0000001fff0b7424 */ /* 0x000fe400078e00ff */
[----:B------:R-:W-:-:S07]  /*16050*/  IMAD.MOV.U32 R15, RZ, RZ, -0x1 ;  /* 0xffffffffff0f7424 */ /* 0x000fce00078e00ff */
[----:B--2---:R-:W-:Y:S05]  /*16060*/  WARPSYNC.COLLECTIVE R15, `(.L_x_1898) ;  /* 0x000000000f087348 */ /* 0x004fea0003c00000 */
[----:B------:R0:W1:Y:S02]  /*16070*/  SHFL.IDX P6, R14, R13, R12, R11 ;  /* 0x0000000c0d0e7389 */ /* 0x00006400000c000b */
[----:B012---:R-:W-:Y:S01]  /*16080*/  ENDCOLLECTIVE ;  /* 0x000000000000791b */ /* 0x007fe20003800000 */
.L_x_1898:
[----:B------:R-:W-:Y:S05]  /*16090*/  BSYNC B0 ;  /* 0x0000000000007941 */ /* 0x000fea0003800000 */
.L_x_1897:
        /* <DEDUP_REMOVED lines=8> */
.L_x_1899:
[----:B------:R-:W-:Y:S01]  /*16120*/  MOV R7, R14 ;  /* 0x0000000e00077202 */ /* 0x000fe20000000f00 */
[----:B------:R-:W-:Y:S06]  /*16130*/  BRA `(.L_x_1900) ;  /* 0xffffffe400c47947 */ /* 0x000fec000383ffff */
.L_x_1856:
[----:B------:R-:W-:Y:S01]  /*16140*/  BSSY B0, `(.L_x_1901) ;  /* 0x0000008000007945 */ /* 0x000fe20003800000 */
[----:B0----5:R-:W-:Y:S02]  /*16150*/  IMAD.MOV.U32 R13, RZ, RZ, R17 ;  /* 0x000000ffff0d7224 */ /* 0x021fe400078e0011 */
[----:B------:R-:W-:Y:S02]  /*16160*/  IMAD.MOV.U32 R12, RZ, RZ, 0x1 ;  /* 0x00000001ff0c7424 */ /* 0x000fe400078e00ff */
[----:B------:R-:W-:Y:S02]  /*16170*/  IMAD.MOV.U32 R11, RZ, RZ, RZ ;  /* 0x000000ffff0b7224 */ /* 0x000fe400078e00ff */
[----:B------:R-:W-:-:S07]  /*16180*/  IMAD.MOV.U32 R15, RZ, RZ, -0x1 ;  /* 0xffffffffff0f7424 */ /* 0x000fce00078e00ff */
[----:B-1234-:R-:W-:Y:S05]  /*16190*/  WARPSYNC.COLLECTIVE R15, `(.L_x_1902) ;  /* 0x000000000f087348 */ /* 0x01efea0003c00000 */
[----:B------:R0:W0:Y:S02]  /*161a0*/  SHFL.UP P6, R14, R13, R12, R11 ;  /* 0x0400000c0d0e7389 */ /* 0x00002400000c000b */
[----:B01234-:R-:W-:Y:S01]  /*161b0*/  ENDCOLLECTIVE ;  /* 0x000000000000791b */ /* 0x01ffe20003800000 */
.L_x_1902:
[----:B------:R-:W-:Y:S05]  /*161c0*/  BSYNC B0 ;  /* 0x0000000000007941 */ /* 0x000fea0003800000 */
.L_x_1901:
        /* <DEDUP_REMOVED lines=10> */
.L_x_1903:
        /* <DEDUP_REMOVED lines=8> */
.L_x_1904:
        /* <DEDUP_REMOVED lines=8> */
.L_x_1905:
        /* <DEDUP_REMOVED lines=8> */
.L_x_1906:
        /* <DEDUP_REMOVED lines=8> */
.L_x_1907:
[----:B------:R-:W-:Y:S05]  /*16470*/  BRA `(.L_x_1908) ;  /* 0xffffffe400887947 */ /* 0x000fea000383ffff */
.L_x_1861:
[----:B------:R-:W-:Y:S01]  /*16480*/  BSSY B0, `(.L_x_1909) ;  /* 0x0000008000007945 */ /* 0x000fe20003800000 */
[----:B-----5:R-:W-:Y:S01]  /*16490*/  IMAD.MOV.U32 R13, RZ, RZ, R17 ;  /* 0x000000ffff0d7224 */ /* 0x020fe200078e0011 */
[----:B------:R-:W-:Y:S01]  /*164a0*/  MOV R15, 0xffffffff ;  /* 0xffffffff000f7802 */ /* 0x000fe20000000f00 */
[----:B------:R-:W-:Y:S02]  /*164b0*/  IMAD.MOV.U32 R12, RZ, RZ, 0x1 ;  /* 0x00000001ff0c7424 */ /* 0x000fe400078e00ff */
[----:B------:R-:W-:-:S07]  /*164c0*/  IMAD.MOV.U32 R11, RZ, RZ, RZ ;  /* 0x000000ffff0b7224 */ /* 0x000fce00078e00ff */
[----:B01-3--:R-:W-:Y:S05]  /*164d0*/  WARPSYNC.COLLECTIVE R15, `(.L_x_1910) ;  /* 0x000000000f087348 */ /* 0x00bfea0003c00000 */
[----:B------:R2:W4:Y:S02]  /*164e0*/  SHFL.UP P6, R14, R13, R12, R11 ;  /* 0x0400000c0d0e7389 */ /* 0x00052400000c000b */
[----:B01234-:R-:W-:Y:S01]  /*164f0*/  ENDCOLLECTIVE ;  /* 0x000000000000791b */ /* 0x01ffe20003800000 */
.L_x_1910:
[----:B------:R-:W-:Y:S05]  /*16500*/  BSYNC B0 ;  /* 0x0000000000007941 */ /* 0x000fea0003800000 */
.L_x_1909:
[----:B------:R-:W-:Y:S01]  /*16510*/  ISETP.NE.AND P0, PT, R6, RZ, PT ;  /* 0x000000ff0600720c */ /* 0x000fe20003f05270 */
[----:B------:R-:W-:Y:S02]  /*16520*/  IMAD.MOV.U32 R12, RZ, RZ, 0x2 ;  /* 0x00000002ff0c7424 */ /* 0x000fe400078e00ff */
[----:B------:R-:W-:Y:S01]  /*16530*/  IMAD.MOV.U32 R11, RZ, RZ, RZ ;  /* 0x000000ffff0b7224 */ /* 0x000fe200078e00ff */
[----:B------:R-:W-:Y:S01]  /*16540*/  SEL R14, R14, RZ, P0 ;  /* 0x000000ff0e0e7207 */ /* 0x000fe20000000000 */
[----:B------:R-:W-:Y:S01]  /*16550*/  IMAD.MOV.U32 R15, RZ, RZ, -0x1 ;  /* 0xffffffffff0f7424 */ /* 0x000fe200078e00ff */
[----:B------:R-:W-:-:S03]  /*16560*/  ISETP.GE.U32.AND P0, PT, R6, 0x2, PT ;  /* 0x000000020600780c */ /* 0x000fc60003f06070 */
[----:B------:R-:W-:-:S10]  /*16570*/  IMAD.IADD R13, R17, 0x1, R14 ;  /* 0x00000001110d7824 */ /* 0x000fd400078e020e */
[----:B------:R-:W-:Y:S05]  /*16580*/  WARPSYNC.COLLECTIVE R15, `(.L_x_1911) ;  /* 0x000000000f087348 */ /* 0x000fea0003c00000 */
[----:B------:R0:W1:Y:S02]  /*16590*/  SHFL.UP P6, R14, R13, R12, R11 ;  /* 0x0400000c0d0e7389 */ /* 0x00006400000c000b */
[----:B01----:R-:W-:Y:S01]  /*165a0*/  ENDCOLLECTIVE ;  /* 0x000000000000791b */ /* 0x003fe20003800000 */
.L_x_1911:
        /* <DEDUP_REMOVED lines=8> */
.L_x_1912:
        /* <DEDUP_REMOVED lines=8> */
.L_x_1913:
        /* <DEDUP_REMOVED lines=8> */
.L_x_1914:
        /* <DEDUP_REMOVED lines=8> */
.L_x_1915:
[----:B------:R-:W-:Y:S05]  /*167b0*/  BRA `(.L_x_1916) ;  /* 0xffffffe4006c7947 */ /* 0x000fea000383ffff */
.L_x_1863:
[----:B------:R-:W-:Y:S01]  /*167c0*/  BSSY B0, `(.L_x_1917) ;  /* 0x0000006000007945 */ /* 0x000fe20003800000 */
[----:B------:R-:W-:Y:S01]  /*167d0*/  PLOP3.LUT P6, PT, P6, PT, PT, 0x8, 0x0 ;  /* 0x000000000000781c */ /* 0x000fe200037ce170 */
[----:B------:R-:W-:-:S12]  /*167e0*/  IMAD.MOV.U32 R15, RZ, RZ, -0x1 ;  /* 0xffffffffff0f7424 */ /* 0x000fd800078e00ff */
[----:B0-----:R-:W-:Y:S05]  /*167f0*/  WARPSYNC.COLLECTIVE R15, `(.L_x_1918) ;  /* 0x000000000f087348 */ /* 0x001fea0003c00000 */
[----:B------:R-:W-:Y:S01]  /*16800*/  VOTE.ANY R14, PT, P6 ;  /* 0x00000000000e7806 */ /* 0x000fe200030e0100 */
[----:B0-----:R-:W-:Y:S06]  /*16810*/  ENDCOLLECTIVE ;  /* 0x000000000000791b */ /* 0x001fec0003800000 */
.L_x_1918:
[----:B------:R-:W-:Y:S05]  /*16820*/  BSYNC B0 ;  /* 0x0000000000007941 */ /* 0x000fea0003800000 */
.L_x_1917:
[----:B------:R-:W-:Y:S01]  /*16830*/  IMAD.MOV.U32 R3, RZ, RZ, R14 ;  /* 0x000000ffff037224 */ /* 0x000fe200078e000e */
[----:B------:R-:W-:Y:S01]  /*16840*/  MOV R13, R17 ;  /* 0x00000011000d7202 */ /* 0x000fe20000000f00 */
[----:B------:R-:W-:Y:S02]  /*16850*/  IMAD.MOV.U32 R11, RZ, RZ, 0x1f ;  /* 0x0000001fff0b7424 */ /* 0x000fe400078e00ff */
[----:B------:R-:W0:Y:S01]  /*16860*/  POPC R6, R3 ;  /* 0x0000000300067309 */ /* 0x000e220000000000 */
[----:B------:R-:W-:Y:S02]  /*16870*/  IMAD.MOV.U32 R15, RZ, RZ, -0x1 ;  /* 0xffffffffff0f7424 */ /* 0x000fe400078e00ff */
[----:B0-----:R-:W-:-:S07]  /*16880*/  IMAD.MOV.U32 R12, RZ, RZ, R6 ;  /* 0x000000ffff0c7224 */ /* 0x001fce00078e0006 */
[----:B------:R-:W-:Y:S05]  /*16890*/  WARPSYNC.COLLECTIVE R15, `(.L_x_1919) ;  /* 0x000000000f087348 */ /* 0x000fea0003c00000 */
[----:B------:R0:W1:Y:S02]  /*168a0*/  SHFL.IDX P6, R14, R13, R12, R11 ;  /* 0x0000000c0d0e7389 */ /* 0x00006400000c000b */
[----:B01----:R-:W-:Y:S01]  /*168b0*/  ENDCOLLECTIVE ;  /* 0x000000000000791b */ /* 0x003fe20003800000 */
.L_x_1919:
[----:B------:R-:W-:Y:S01]  /*168c0*/  IMAD.MOV.U32 R17, RZ, RZ, R14 ;  /* 0x000000ffff117224 */ /* 0x000fe200078e000e */
[----:B------:R-:W-:Y:S06]  /*168d0*/  BRA `(.L_x_1920) ;  /* 0xffffffe4005c7947 */ /* 0x000fec000383ffff */
.L_x_1865:
[----:B------:R-:W-:Y:S01]  /*168e0*/  BSSY B0, `(.L_x_1921) ;  /* 0x0000007000007945 */ /* 0x000fe20003800000 */
[----:B------:R-:W-:Y:S01]  /*168f0*/  MOV R13, R2 ;  /* 0x00000002000d7202 */ /* 0x000fe20000000f00 */
[----:B------:R-:W-:Y:S02]  /*16900*/  IMAD.MOV.U32 R11, RZ, RZ, 0x1f ;  /* 0x0000001fff0b7424 */ /* 0x000fe400078e00ff */
[----:B------:R-:W-:-:S07]  /*16910*/  IMAD.MOV.U32 R15, RZ, RZ, -0x1 ;  /* 0xffffffffff0f7424 */ /* 0x000fce00078e00ff */
[----:B012---:R-:W-:Y:S05]  /*16920*/  WARPSYNC.COLLECTIVE R15, `(.L_x_1922) ;  /* 0x000000000f087348 */ /* 0x007fea0003c00000 */
[----:B------:R3:W4:Y:S02]  /*16930*/  SHFL.IDX P6, R14, R13, R12, R11 ;  /* 0x0000000c0d0e7389 */ /* 0x00072400000c000b */
[----:B01234-:R-:W-:Y:S01]  /*16940*/  ENDCOLLECTIVE ;  /* 0x000000000000791b */ /* 0x01ffe20003800000 */
.L_x_1922:
[----:B------:R-:W-:Y:S05]  /*16950*/  BSYNC B0 ;  /* 0x0000000000007941 */ /* 0x000fea0003800000 */
.L_x_1921:
[----:B------:R-:W-:Y:S01]  /*16960*/  IMAD.MOV.U32 R7, RZ, RZ, R14 ;  /* 0x000000ffff077224 */ /* 0x000fe200078e000e */
[----:B------:R-:W-:Y:S06]  /*16970*/  BRA `(.L_x_1864) ;  /* 0xffffffe400507947 */ /* 0x000fec000383ffff */
.L_x_1869:
[----:B-1----:R1:W2:Y:S02]  /*16980*/  SYNCS.PHASECHK.TRANS64.TRYWAIT P0, [R0+URZ+0x28c20], R3 ;  /* 0x028c2003000075a7 */ /* 0x0022a4000800017f */
[----:B--2---:R-:W-:Y:S05]  /*16990*/  @!P0 NANOSLEEP.SYNCS 0x989680 ;  /* 0x009896800000895d */ /* 0x004fea0003900000 */
[----:B------:R-:W2:Y:S02]  /*169a0*/  @!P0 SYNCS.PHASECHK.TRANS64 P0, [R0+URZ+0x28c20], R3 ;  /* 0x028c2003000085a7 */ /* 0x000ea4000800007f */
[----:B--2---:R-:W-:Y:S05]  /*169b0*/  @!P0 BRA `(.L_x_1869) ;  /* 0xfffffffc00f08947 */ /* 0x004fea000383ffff */
[----:B------:R-:W-:Y:S05]  /*169c0*/  BRA `(.L_x_1923) ;  /* 0xffffffe800c47947 */ /* 0x000fea000383ffff */
.L_x_1870:
[----:B------:R-:W2:Y:S01]  /*169d0*/  S2R R2, SR_TID.X ;  /* 0x0000000000027919 */ /* 0x000ea20000002100 */
[----:B------:R-:W-:Y:S01]  /*169e0*/  BSSY B0, `(.L_x_1924) ;  /* 0x000000a000007945 */ /* 0x000fe20003800000 */
[----:B------:R-:W-:Y:S01]  /*169f0*/  MOV R12, RZ ;  /* 0x000000ff000c7202 */ /* 0x000fe20000000f00 */
[----:B------:R-:W-:Y:S02]  /*16a00*/  IMAD.MOV.U32 R11, RZ, RZ, 0x1f ;  /* 0x0000001fff0b7424 */ /* 0x000fe400078e00ff */
[----:B------:R-:W-:Y:S01]  /*16a10*/  IMAD.MOV.U32 R15, RZ, RZ, -0x1 ;  /* 0xffffffffff0f7424 */ /* 0x000fe200078e00ff */
[----:B--2---:R-:W-:-:S04]  /*16a20*/  SHF.R.U32.HI R2, RZ, 0x5, R2 ;  /* 0x00000005ff027819 */ /* 0x004fc80000011602 */
[----:B------:R-:W-:-:S05]  /*16a30*/  LOP3.LUT R2, R2, 0x3, RZ, 0xc0, !PT ;  /* 0x0000000302027812 */ /* 0x000fca00078ec0ff */
[----:B0-----:R-:W-:-:S07]  /*16a40*/  IMAD.MOV.U32 R13, RZ, RZ, R2 ;  /* 0x000000ffff0d7224 */ /* 0x001fce00078e0002 */
[----:B-1----:R-:W-:Y:S05]  /*16a50*/  WARPSYNC.COLLECTIVE R15, `(.L_x_1925) ;  /* 0x000000000f087348 */ /* 0x002fea0003c00000 */
[----:B------:R0:W2:Y:S02]  /*16a60*/  SHFL.IDX P6, R14, R13, R12, R11 ;  /* 0x0000000c0d0e7389 */ /* 0x0000a400000c000b */
[----:B012---:R-:W-:Y:S01]  /*16a70*/  ENDCOLLECTIVE ;  /* 0x000000000000791b */ /* 0x007fe20003800000 */
.L_x_1925:
[----:B------:R-:W-:Y:S05]  /*16a80*/  BSYNC B0 ;  /* 0x0000000000007941 */ /* 0x000fea0003800000 */
.L_x_1924:
[----:B------:R-:W-:Y:S05]  /*16a90*/  BRA `(.L_x_1926) ;  /* 0xffffffe800ac7947 */ /* 0x000fea000383ffff */
.L_x_1873:
[----:B------:R-:W-:Y:S01]  /*16aa0*/  BSSY B1, `(.L_x_1927) ;  /* 0x0000006000017945 */ /* 0x000fe20003800000 */
[----:B------:R-:W-:-:S07]  /*16ab0*/  IMAD.MOV.U32 R15, RZ, RZ, -0x1 ;  /* 0xffffffffff0f7424 */ /* 0x000fce00078e00ff */
[----:B012---:R-:W-:Y:S05]  /*16ac0*/  WARPSYNC.COLLECTIVE R15, `(.L_x_1928) ;  /* 0x000000000f0c7348 */ /* 0x007fea0003c00000 */
[----:B------:R-:W-:Y:S02]  /*16ad0*/  ELECT P6, UR62, PT ;  /* 0x00000000003e782f */ /* 0x000fe400038c0000 */
[----:B------:R-:W-:Y:S01]  /*16ae0*/  MOV R14, UR62 ;  /* 0x0000003e000e7c02 */ /* 0x000fe20008000f00 */
[----:B012---:R-:W-:Y:S10]  /*16af0*/  ENDCOLLECTIVE ;  /* 0x000000000000791b */ /* 0x007ff40003800000 */
.L_x_1928:
[----:B------:R-:W-:Y:S05]  /*16b00*/  BSYNC B1 ;  /* 0x0000000000017941 */ /* 0x000fea0003800000 */
.L_x_1927:
[----:B------:R-:W-:Y:S05]  /*16b10*/  BRA `(.L_x_1929) ;  /* 0xffffffe800a47947 */ /* 0x000fea000383ffff */
.L_x_1875:
[----:B-1----:R1:W2:Y:S02]  /*16b20*/  SYNCS.PHASECHK.TRANS64.TRYWAIT P0, [R6+URZ], R5 ;  /* 0x00000005060075a7 */ /* 0x0022a4000800017f */
[----:B--2---:R-:W-:Y:S05]  /*16b30*/  @!P0 NANOSLEEP.SYNCS 0x989680 ;  /* 0x009896800000895d */ /* 0x004fea0003900000 */
[----:B------:R-:W2:Y:S02]  /*16b40*/  @!P0 SYNCS.PHASECHK.TRANS64 P0, [R6+URZ], R5 ;  /* 0x00000005060085a7 */ /* 0x000ea4000800007f */
[----:B--2---:R-:W-:Y:S05]  /*16b50*/  @!P0 BRA `(.L_x_1875) ;  /* 0xfffffffc00f08947 */ /* 0x004fea000383ffff */
[----:B------:R-:W-:Y:S05]  /*16b60*/  BRA `(.L_x_1930) ;  /* 0xffffffe800e07947 */ /* 0x000fea000383ffff */
.L_x_1876:
[----:B--2---:R2:W3:Y:S02]  /*16b70*/  SYNCS.PHASECHK.TRANS64.TRYWAIT P0, [R7+URZ], R2 ;  /* 0x00000002070075a7 */ /* 0x0044e4000800017f */
[----:B---3--:R-:W-:Y:S05]  /*16b80*/  @!P0 NANOSLEEP.SYNCS 0x989680 ;  /* 0x009896800000895d */ /* 0x008fea0003900000 */
[----:B------:R-:W3:Y:S02]  /*16b90*/  @!P0 SYNCS.PHASECHK.TRANS64 P0, [R7+URZ], R2 ;  /* 0x00000002070085a7 */ /* 0x000ee4000800007f */
[----:B---3--:R-:W-:Y:S05]  /*16ba0*/  @!P0 BRA `(.L_x_1876) ;  /* 0xfffffffc00f08947 */ /* 0x008fea000383ffff */
[----:B------:R-:W-:Y:S05]  /*16bb0*/  BRA `(.L_x_1931) ;  /* 0xffffffe800d47947 */ /* 0x000fea000383ffff */
.L_x_1878:
[----:B---3--:R3:W4:Y:S02]  /*16bc0*/  SYNCS.PHASECHK.TRANS64.TRYWAIT P0, [R4+URZ], R5 ;  /* 0x00000005040075a7 */ /* 0x008724000800017f */
[----:B----4-:R-:W-:Y:S05]  /*16bd0*/  @!P0 NANOSLEEP.SYNCS 0x989680 ;  /* 0x009896800000895d */ /* 0x010fea0003900000 */
[----:B------:R-:W4:Y:S02]  /*16be0*/  @!P0 SYNCS.PHASECHK.TRANS64 P0, [R4+URZ], R5 ;  /* 0x00000005040085a7 */ /* 0x000f24000800007f */
[----:B----4-:R-:W-:Y:S05]  /*16bf0*/  @!P0 BRA `(.L_x_1878) ;  /* 0xfffffffc00f08947 */ /* 0x010fea000383ffff */
[----:B------:R-:W-:Y:S05]  /*16c00*/  BRA `(.L_x_1932) ;  /* 0xffffffe800dc7947 */ /* 0x000fea000383ffff */
.L_x_1933:
        /* <DEDUP_REMOVED lines=15> */
.L_x_4557:


//--------------------- .text._ZN7cutlass13device_kernelIN5flash11enable_sm90INS1_16FlashAttnFwdSm90INS1_25CollectiveMainloopFwdSm90ILi2EN4cute5tupleIJNS5_1CILi1EEES8_S8_EEENS6_IJNS7_ILi64EEESA_SA_EEELi512ENS_6half_tEfNS_4arch4Sm90ELb0ELb1ELb1ELb1ELb0ELb1ELb0ELb0ELb0ELb0ELb0ELb0EEENS1_21CollectiveEpilogueFwdINS6_IJSA_NS7_ILi512EEESA_EEES9_SC_SE_Li256ELb1ELb0ELb0ELb0EEENS1_36VarlenDynamicPersistentTileSchedulerILi64ELi64ELi256ELi32ELb0ELb0ELb1ELb1ELb0ELb1EEEEEEEEEvNT_6ParamsE --------------------------
	.section	.text._ZN7cutlass13device_kernelIN5flash11enable_sm90INS1_16FlashAttnFwdSm90INS1_25CollectiveMainloopFwdSm90ILi2EN4cute5tupleIJNS5_1CILi1EEES8_S8_EEENS6_IJNS7_ILi64EEESA_SA_EEELi512ENS_6half_tEfNS_4arch4Sm90ELb0ELb1ELb1ELb1ELb0ELb1ELb0ELb0ELb0ELb0ELb0ELb0EEENS1_21CollectiveEpilogueFwdINS6_IJSA_NS7_ILi512EEESA_EEES9_SC_SE_Li256ELb1ELb0ELb0ELb0EEENS1_36VarlenDynamicPersistentTileSchedulerILi64ELi64ELi256ELi32ELb0ELb0ELb1ELb1ELb0ELb1EEEEEEEEEvNT_6ParamsE,"ax",@progbits
	.align	128
.text._ZN7cutlass13device_kernelIN5flash11enable_sm90INS1_16FlashAttnFwdSm90INS1_25CollectiveMainloopFwdSm90ILi2EN4cute5tupleIJNS5_1CILi1EEES8_S8_EEENS6_IJNS7_ILi64EEESA_SA_EEELi512ENS_6half_tEfNS_4arch4Sm90ELb0ELb1ELb1ELb1ELb0ELb1ELb0ELb0ELb0ELb0ELb0ELb0EEENS1_21CollectiveEpilogueFwdINS6_IJSA_NS7_ILi512EEESA_EEES9_SC_SE_Li256ELb1ELb0ELb0ELb0EEENS1_36VarlenDynamicPersistentTileSchedulerILi64ELi64ELi256ELi32ELb0ELb0ELb1ELb1ELb0ELb1EEEEEEEEEvNT_6ParamsE:
        .type           _ZN7cutlass13device_kernelIN5flash11enable_sm90INS1_16FlashAttnFwdSm90INS1_25CollectiveMainloopFwdSm90ILi2EN4cute5tupleIJNS5_1CILi1EEES8_S8_EEENS6_IJNS7_ILi64EEESA_SA_EEELi512ENS_6half_tEfNS_4arch4Sm90ELb0ELb1ELb1ELb1ELb0ELb1ELb0ELb0ELb0ELb0ELb0ELb0EEENS1_21CollectiveEpilogueFwdINS6_IJSA_NS7_ILi512EEESA_EEES9_SC_SE_Li256ELb1ELb0ELb0ELb0EEENS1_36VarlenDynamicPersistentTileSchedulerILi64ELi64ELi256ELi32ELb0ELb0ELb1ELb1ELb0ELb1EEEEEEEEEvNT_6ParamsE,@function
        .size           _ZN7cutlass13device_kernelIN5flash11enable_sm90INS1_16FlashAttnFwdSm90INS1_25CollectiveMainloopFwdSm90ILi2EN4cute5tupleIJNS5_1CILi1EEES8_S8_EEENS6_IJNS7_ILi64EEESA_SA_EEELi512ENS_6half_tEfNS_4arch4Sm90ELb0ELb1ELb1ELb1ELb0ELb1ELb0ELb0ELb0ELb0ELb0ELb0EEENS1_21CollectiveEpilogueFwdINS6_IJSA_NS7_ILi512EEESA_EEES9_SC_SE_Li256ELb1ELb0ELb0ELb0EEENS1_36VarlenDynamicPersistentTileSchedulerILi64ELi64ELi256ELi32ELb0ELb0ELb1ELb1ELb0ELb1EEEEEEEEEvNT_6ParamsE,(.L_x_4558 - _ZN7cutlass13device_kernelIN5flash11enable_sm90INS1_16FlashAttnFwdSm90INS1_25CollectiveMainloopFwdSm90ILi2EN4cute5tupleIJNS5_1CILi1EEES8_S8_EEENS6_IJNS7_ILi64EEESA_SA_EEELi512ENS_6half_tEfNS_4arch4Sm90ELb0ELb1ELb1ELb1ELb0ELb1ELb0ELb0ELb0ELb0ELb0ELb0EEENS1_21CollectiveEpilogueFwdINS6_IJSA_NS7_ILi512EEESA_EEES9_SC_SE_Li256ELb1ELb0ELb0ELb0EEENS1_36VarlenDynamicPersistentTileSchedulerILi64ELi64ELi256ELi32ELb0ELb0ELb1ELb1ELb0ELb1EEEEEEEEEvNT_6ParamsE)
        .other          _ZN7cutlass13device_kernelIN5flash11enable_sm90INS1_16FlashAttnFwdSm90INS1_25CollectiveMainloopFwdSm90ILi2EN4cute5tupleIJNS5_1CILi1EEES8_S8_EEENS6_IJNS7_ILi64EEESA_SA_EEELi512ENS_6half_tEfNS_4arch4Sm90ELb0ELb1ELb1ELb1ELb0ELb1ELb0ELb0ELb0ELb0ELb0ELb0EEENS1_21CollectiveEpilogueFwdINS6_IJSA_NS7_ILi512EEESA_EEES9_SC_SE_Li256ELb1ELb0ELb0ELb0EEENS1_36VarlenDynamicPersistentTileSchedulerILi64ELi64ELi256ELi32ELb0ELb0ELb1ELb1ELb0ELb1EEEEEEEEEvNT_6ParamsE,@"STO_CUDA_ENTRY STV_DEFAULT"
_ZN7cutlass13device_kernelIN5flash11enable_sm90INS1_16FlashAttnFwdSm90INS1_25CollectiveMainloopFwdSm90ILi2EN4cute5tupleIJNS5_1CILi1EEES8_S8_EEENS6_IJNS7_ILi64EEESA_SA_EEELi512ENS_6half_tEfNS_4arch4Sm90ELb0ELb1ELb1ELb1ELb0ELb1ELb0ELb0ELb0ELb0ELb0ELb0EEENS1_21CollectiveEpilogueFwdINS6_IJSA_NS7_ILi512EEESA_EEES9_SC_SE_Li256ELb1ELb0ELb0ELb0EEENS1_36VarlenDynamicPersistentTileSchedulerILi64ELi64ELi256ELi32ELb0ELb0ELb1ELb1ELb0ELb1EEEEEEEEEvNT_6ParamsE:
        /* <DEDUP_REMOVED lines=27> */
.L_x_1935:
[----:B------:R-:W-:Y:S05]  /*01b0*/  BSYNC B0 ;  /* 0x0000000000007941 */ /* 0x000fea0003800000 */
.L_x_1934:
        /* <DEDUP_REMOVED lines=37> */
.L_x_1936:
        /* <DEDUP_REMOVED lines=22> */
.L_x_1937:
        /* <DEDUP_REMOVED lines=18> */
.L_x_1938:
        /* <DEDUP_REMOVED lines=22> */
.L_x_1939:
        /* <DEDUP_REMOVED lines=22> */
.L_x_1940:
[----:B------:R-:W-:Y:S01]  /*0950*/  PLOP3.LUT P0, PT, PT, PT, UP0, 0x80, 0x0 ;  /* 0x000000000000781c */ /* 0x000fe20003f0f008 */
[----:B------:R-:W-:Y:S01]  /*0960*/  UMOV UR36, 0x1 ;  /* 0x0000000100247882 */ /* 0x000fe20000000000 */
[----:B------:R-:W-:Y:S01]  /*0970*/  NOP ;  /* 0x0000000000007918 */ /* 0x000fe20000000000 */
[----:B------:R-:W-:Y:S01]  /*0980*/  USEL UR36, UR36, 0x2, !UP0 ;  /* 0x0000000224247887 */ /* 0x000fe2000c000000 */
[----:B------:R-:W-:Y:S01]  /*0990*/  BSSY B8, `(.L_x_1941) ;  /* 0x0001c56000087945 */ /* 0x000fe20003800000 */
[----:B------:R-:W-:Y:S01]  /*09a0*/  ULDC.64 UR42, c[0x0][0x208] ;  /* 0x00008200002a7ab9 */ /* 0x000fe20000000a00 */
[----:B012-4-:R-:W-:Y:S07]  /*09b0*/  BAR.SYNC.DEFER_BLOCKING 0x0 ;  /* 0x0000000000007b1d */ /* 0x017fee0000010000 */
[----:B------:R-:W-:Y:S05]  /*09c0*/  @!P0 BRA `(.L_x_1942) ;  /* 0x0000015c00388947 */ /* 0x000fea0003800000 */
.L_x_1943:
[----:B------:R-:W-:-:S08]  /*09d0*/  NOP ;  /* 0x0000000000007918 */ /* 0x000fd00000000000 */
[----:B------:R-:W0:Y:S02]  /*09e0*/  USETMAXREG.TRY_ALLOC.CTAPOOL UP0, 0xf0 ;  /* 0x000000f0000079c8 */ /* 0x000e240008000600 */
[----:B0-----:R-:W-:-:S13]  /*09f0*/  PLOP3.LUT P0, PT, PT, PT, UP0, 0x80, 0x0 ;  /* 0x000000000000781c */ /* 0x001fda0003f0f008 */
[----:B------:R-:W-:Y:S05]  /*0a00*/  @!P0 BRA `(.L_x_1943) ;  /* 0xfffffffc00f08947 */ /* 0x000fea000383ffff */
[----:B------:R-:W-:Y:S01]  /*0a10*/  ISETP.NE.AND P0, PT, R2, 0x1, PT ;  /* 0x000000010200780c */ /* 0x000fe20003f05270 */
[----:B------:R-:W0:Y:S01]  /*0a20*/  S2UR UR5, SR_CgaCtaId ;  /* 0x00000000000579c3 */ /* 0x000e220000008800 */
[----:B------:R-:W-:-:S11]  /*0a30*/  UMOV UR4, 0x400 ;  /* 0x0000040000047882 */ /* 0x000fd60000000000 */
[----:B------:R-:W-:Y:S06]  /*0a40*/  @!P0 BAR.ARV 0x8, 0xa0 ;  /* 0x0202800000008b1d */ /* 0x000fec0000002000 */
[----:B------:R-:W-:Y:S01]  /*0a50*/  ISETP.GE.U32.AND P0, PT, R4, 0x100, PT ;  /* 0x000001000400780c */ /* 0x000fe20003f06070 */
[----:B0-----:R-:W-:-:S06]  /*0a60*/  ULEA UR4, UR5, UR4, 0x18 ;  /* 0x0000000405047291 */ /* 0x001fcc000f8ec03f */
[----:B------:R-:W-:-:S06]  /*0a70*/  IMAD.U32 R2, RZ, RZ, UR4 ;  /* 0x00000004ff027e24 */ /* 0x000fcc000f8e00ff */
[----:B------:R-:W-:Y:S06]  /*0a80*/  @P0 BAR.ARV 0xf, 0x100 ;  /* 0x03c4000000000b1d */ /* 0x000fec0000002000 */
[----:B------:R-:W-:Y:S02]  /*0a90*/  ULDC UR4, c[0x0][0xc14] ;  /* 0x0003050000047ab9 */ /* 0x000fe40000000800 */
[----:B------:R-:W-:Y:S06]  /*0aa0*/  BAR.SYNC.DEFER_BLOCKING 0x5, 0x120 ;  /* 0x0144800000007b1d */ /* 0x000fec0000010000 */
[----:B------:R-:W0:Y:S02]  /*0ab0*/  LDS.128 R188, [R2+0x28cd0] ;  /* 0x028cd00002bc7984 */ /* 0x000e240000000c00 */
[----:B------:R-:W-:Y:S06]  /*0ac0*/  BAR.ARV 0x4, 0x120 ;  /* 0x0104800000007b1d */ /* 0x000fec0000002000 */
[----:B0-----:R-:W-:-:S13]  /*0ad0*/  ISETP.GE.AND P0, PT, R191, UR4, PT ;  /* 0x00000004bf007c0c */ /* 0x001fda000bf06270 */
[----:B------:R-:W-:Y:S05]  /*0ae0*/  @P0 BRA `(.L_x_1944) ;  /* 0x000001c400000947 */ /* 0x000fea0003800000 */
[----:B------:R-:W-:Y:S01]  /*0af0*/  VIADD R224, R4, 0xffffff80 ;  /* 0xffffff8004e07836 */ /* 0x000fe20000000000 */
[----:B------:R-:W-:Y:S01]  /*0b00*/  MOV R197, 0x40 ;  /* 0x0000004000c57802 */ /* 0x000fe20000000f00 */
[----:B------:R-:W-:Y:S01]  /*0b10*/  IMAD.MOV.U32 R205, RZ, RZ, RZ ;  /* 0x000000ffffcd7224 */ /* 0x000fe200078e00ff */
[----:B------:R-:W-:Y:S01]  /*0b20*/  CS2R R18, SRZ ;  /* 0x0000000000127805 */ /* 0x000fe2000001ff00 */
[----:B------:R-:W-:Y:S01]  /*0b30*/  IMAD.MOV.U32 R184, RZ, RZ, RZ ;  /* 0x000000ffffb87224 */ /* 0x000fe200078e00ff */
[----:B------:R-:W-:Y:S01]  /*0b40*/  SHF.R.S32.HI R3, RZ, 0x1f, R224 ;  /* 0x0000001fff037819 */ /* 0x000fe200000114e0 */
[----:B------:R-:W-:Y:S01]  /*0b50*/  IMAD.MOV.U32 R187, RZ, RZ, RZ ;  /* 0x000000ffffbb7224 */ /* 0x000fe200078e00ff */
[----:B------:R-:W-:Y:S02]  /*0b60*/  ULOP3.LUT UR39, UR36, 0x1, URZ, 0xfc, !UPT ;  /* 0x0000000124277892 */ /* 0x000fe4000f8efc3f */
[CC--:B------:R-:W-:Y:S02]  /*0b70*/  LEA.HI R0, R3.reuse, R224.reuse, RZ, 0x4 ;  /* 0x000000e003007211 */ /* 0x0c0fe400078f20ff */
[----:B------:R-:W-:-:S02]  /*0b80*/  LEA.HI R5, R3, R224, RZ, 0x7 ;  /* 0x000000e003057211 */ /* 0x000fc400078f38ff */
[----:B------:R-:W-:Y:S02]  /*0b90*/  LOP3.LUT R7, R0, 0xfffffff0, RZ, 0xc0, !PT ;  /* 0xfffffff000077812 */ /* 0x000fe400078ec0ff */
[----:B------:R-:W-:Y:S02]  /*0ba0*/  LEA.HI R4, R3, R224, RZ, 0x5 ;  /* 0x000000e003047211 */ /* 0x000fe400078f28ff */
[----:B------:R-:W-:Y:S01]  /*0bb0*/  LOP3.LUT R9, R5, 0xffffff80, RZ, 0xc0, !PT ;  /* 0xffffff8005097812 */ /* 0x000fe200078ec0ff */
[----:B------:R-:W-:Y:S01]  /*0bc0*/  IMAD.IADD R7, R224, 0x1, -R7 ;  /* 0x00000001e0077824 */ /* 0x000fe200078e0a07 */
[--C-:B------:R-:W-:Y:S02]  /*0bd0*/  SHF.R.S32.HI R200, RZ, 0x5, R4.reuse ;  /* 0x00000005ffc87819 */ /* 0x100fe40000011404 */
[----:B------:R-:W-:Y:S02]  /*0be0*/  SHF.R.S32.HI R11, RZ, 0x1f, R4 ;  /* 0x0000001fff0b7819 */ /* 0x000fe40000011404 */
[----:B------:R-:W-:-:S02]  /*0bf0*/  SHF.R.S32.HI R4, RZ, 0x1f, R7 ;  /* 0x0000001fff047819 */ /* 0x000fc40000011407 */
[----:B------:R-:W-:Y:S02]  /*0c00*/  IADD3 R6, R224, -R9, RZ ;  /* 0x80000009e0067210 */ /* 0x000fe40007ffe0ff */
[----:B------:R-:W-:Y:S02]  /*0c10*/  SHF.R.S32.HI R9, RZ, 0x4, R0 ;  /* 0x00000004ff097819 */ /* 0x000fe40000011400 */
[----:B------:R-:W-:Y:S02]  /*0c20*/  LEA.HI R10, R4, R7, RZ, 0x3 ;  /* 0x00000007040a7211 */ /* 0x000fe400078f18ff */
[----:B------:R-:W-:Y:S02]  /*0c30*/  LEA.HI R0, R0, R9, RZ, 0x1 ;  /* 0x0000000900007211 */ /* 0x000fe400078f08ff */
[----:B------:R-:W-:Y:S02]  /*0c40*/  LEA.HI R11, R11, R200, RZ, 0x2 ;  /* 0x000000c80b0b7211 */ /* 0x000fe400078f10ff */
[C---:B------:R-:W-:Y:S01]  /*0c50*/  LOP3.LUT R12, R10.reuse, 0xfffffff8, RZ, 0xc0, !PT ;  /* 0xfffffff80a0c7812 */ /* 0x040fe200078ec0ff */
[----:B------:R-:W-:Y:S01]  /*0c60*/  IMAD.SHL.U32 R10, R10, 0x40, RZ ;  /* 0x000000400a0a7824 */ /* 0x000fe200078e00ff */
[----:B------:R-:W-:-:S02]  /*0c70*/  SHF.R.S32.HI R218, RZ, 0x7, R5 ;  /* 0x00000007ffda7819 */ /* 0x000fc40000011405 */
[----:B------:R-:W-:Y:S01]  /*0c80*/  LOP3.LUT R0, R0, 0x1ffffffe, RZ, 0xc0, !PT ;  /* 0x1ffffffe00007812 */ /* 0x000fe200078ec0ff */
[----:B------:R-:W-:Y:S01]  /*0c90*/  IMAD.IADD R12, R7, 0x1, -R12 ;  /* 0x00000001070c7824 */ /* 0x000fe200078e0a0c */
[----:B------:R-:W-:Y:S01]  /*0ca0*/  LOP3.LUT R11, R11, 0x3ffffc, RZ, 0xc0, !PT ;  /* 0x003ffffc0b0b7812 */ /* 0x000fe200078ec0ff */
[----:B------:R-:W-:Y:S01]  /*0cb0*/  IMAD R14, R218, 0x100, R7 ;  /* 0x00000100da0e7824 */ /* 0x000fe200078e0207 */
[----:B------:R-:W-:Y:S01]  /*0cc0*/  SHF.R.S32.HI R13, RZ, 0x1f, R6 ;  /* 0x0000001fff0d7819 */ /* 0x000fe20000011406 */
[----:B------:R-:W-:Y:S01]  /*0cd0*/  IMAD.IADD R0, R9, 0x1, -R0 ;  /* 0x0000000109007824 */ /* 0x000fe200078e0a00 */
[----:B------:R-:W-:Y:S01]  /*0ce0*/  SHF.L.U32 R7, R12, 0x6, RZ ;  /* 0x000000060c077819 */ /* 0x000fe200000006ff */
[----:B------:R-:W-:Y:S01]  /*0cf0*/  IMAD.IADD R11, R200, 0x1, -R11 ;  /* 0x00000001c80b7824 */ /* 0x000fe200078e0a0b */
[----:B------:R-:W-:Y:S01]  /*0d00*/  LEA.HI R4, R13, R6, RZ, 0x2 ;  /* 0x000000060d047211 */ /* 0x000fe200078f10ff */
[----:B------:R-:W-:Y:S01]  /*0d10*/  IMAD.SHL.U32 R0, R0, 0x8, RZ ;  /* 0x0000000800007824 */ /* 0x000fe200078e00ff */
[----:B------:R-:W-:Y:S01]  /*0d20*/  LOP3.LUT R7, R7, 0x1c0, RZ, 0xc0, !PT ;  /* 0x000001c007077812 */ /* 0x000fe200078ec0ff */
[----:B------:R-:W-:Y:S01]  /*0d30*/  IMAD R11, R11, 0x10, R14 ;  /* 0x000000100b0b7824 */ /* 0x000fe200078e020e */
[----:B------:R-:W-:-:S02]  /*0d40*/  SHF.R.S32.HI R8, RZ, 0x2, R4 ;  /* 0x00000002ff087819 */ /* 0x000fc40000011404 */
[----:B------:R-:W-:Y:S02]  /*0d50*/  SHF.R.U32.HI R9, RZ, 0x3, R7 ;  /* 0x00000003ff097819 */ /* 0x000fe40000011607 */
[----:B------:R-:W-:Y:S02]  /*0d60*/  LEA R223, R11, R0, 0x6 ;  /* 0x000000000bdf7211 */ /* 0x000fe400078e30ff */
[----:B------:R-:W-:Y:S02]  /*0d70*/  LOP3.LUT R0, R7, 0x8, R0, 0xf8, !PT ;  /* 0x0000000807007812 */ /* 0x000fe400078ef800 */
[----:B------:R-:W-:Y:S02]  /*0d80*/  LOP3.LUT R7, R10, 0x7ffffe00, RZ, 0xc0, !PT ;  /* 0x7ffffe000a077812 */ /* 0x000fe400078ec0ff */
[----:B------:R-:W-:Y:S02]  /*0d90*/  LOP3.LUT R0, R0, R9, RZ, 0x3c, !PT ;  /* 0x0000000900007212 */ /* 0x000fe400078e3cff */
[----:B------:R-:W-:Y:S01]  /*0da0*/  SHF.R.S32.HI R15, RZ, 0x1f, R4 ;  /* 0x0000001fff0f7819 */ /* 0x000fe20000011404 */
[----:B------:R-:W-:Y:S01]  /*0db0*/  IMAD R7, R200, 0x400, R7 ;  /* 0x00000400c8077824 */ /* 0x000fe200078e0207 */
[----:B------:R-:W-:-:S02]  /*0dc0*/  LOP3.LUT R11, R4, 0x7ffffffc, RZ, 0xc0, !PT ;  /* 0x7ffffffc040b7812 */ /* 0x000fc400078ec0ff */
[-C--:B------:R-:W-:Y:S01]  /*0dd0*/  LEA.HI R4, R3, R224.reuse, RZ, 0x2 ;  /* 0x000000e003047211 */ /* 0x080fe200078f10ff */
[----:B------:R-:W-:Y:S01]  /*0de0*/  IMAD.IADD R7, R7, 0x1, R0 ;  /* 0x0000000107077824 */ /* 0x000fe200078e0200 */
[----:B------:R-:W-:Y:S01]  /*0df0*/  LEA.HI R0, R3, R224, RZ, 0x3 ;  /* 0x000000e003007211 */ /* 0x000fe200078f18ff */
[----:B------:R-:W-:Y:S01]  /*0e00*/  IMAD.IADD R11, R6, 0x1, -R11 ;  /* 0x00000001060b7824 */ /* 0x000fe200078e0a0b */
[----:B------:R-:W-:Y:S01]  /*0e10*/  SHF.R.S32.HI R23, RZ, 0x2, R4 ;  /* 0x00000002ff177819 */ /* 0x000fe20000011404 */
[----:B------:R-:W-:Y:S01]  /*0e20*/  IMAD R195, R7, 0x2, R2 ;  /* 0x0000000207c37824 */ /* 0x000fe200078e0202 */
[----:B------:R-:W-:Y:S01]  /*0e30*/  LOP3.LUT R3, R0, 0x1ffffff8, RZ, 0xc0, !PT ;  /* 0x1ffffff800037812 */ /* 0x000fe200078ec0ff */
[----:B------:R-:W-:Y:S01]  /*0e40*/  IMAD.SHL.U32 R22, R11, 0x2, RZ ;  /* 0x000000020b167824 */ /* 0x000fe200078e00ff */
[----:B------:R-:W-:Y:S01]  /*0e50*/  LOP3.LUT R211, R4, 0xfffffffc, RZ, 0xc0, !PT ;  /* 0xfffffffc04d37812 */ /* 0x000fe200078ec0ff */
[----:B------:R-:W-:Y:S01]  /*0e60*/  VIADD R226, R23, 0x20 ;  /* 0x0000002017e27836 */ /* 0x000fe20000000000 */
[----:B------:R-:W-:Y:S01]  /*0e70*/  R2P PR, R12, 0x6 ;  /* 0x000000060c007804 */ /* 0x000fe20000000000 */
[C---:B------:R-:W-:Y:S01]  /*0e80*/  IMAD.IADD R3, R224.reuse, 0x1, -R3 ;  /* 0x00000001e0037824 */ /* 0x040fe200078e0a03 */
[----:B------:R-:W-:Y:S01]  /*0e90*/  IADD3 R211, R224, -R211, RZ ;  /* 0x800000d3e0d37210 */ /* 0x000fe20007ffe0ff */
[----:B------:R-:W-:Y:S01]  /*0ea0*/  IMAD.SHL.U32 R221, R226, 0x40, RZ ;  /* 0x00000040e2dd7824 */ /* 0x000fe200078e00ff */
[----:B------:R-:W-:Y:S01]  /*0eb0*/  LEA.HI R15, R15, R8, RZ, 0x3 ;  /* 0x000000080f0f7211 */ /* 0x000fe200078f18ff */
[----:B------:R-:W-:Y:S01]  /*0ec0*/  IMAD.SHL.U32 R199, R3, 0x8, RZ ;  /* 0x0000000803c77824 */ /* 0x000fe200078e00ff */
[----:B------:R-:W-:Y:S01]  /*0ed0*/  SHF.R.S32.HI R3, RZ, 0x1f, R226 ;  /* 0x0000001fff037819 */ /* 0x000fe200000114e2 */
[----:B------:R-:W-:Y:S01]  /*0ee0*/  IMAD.SHL.U32 R16, R211, 0x8, RZ ;  /* 0x00000008d3107824 */ /* 0x000fe200078e00ff */
[----:B------:R-:W-:Y:S01]  /*0ef0*/  SHF.R.S32.HI R4, RZ, 0x1f, R4 ;  /* 0x0000001fff047819 */ /* 0x000fe20000011404 */
[----:B------:R-:W-:Y:S01]  /*0f00*/  VIADD R198, R195, 0x26800 ;  /* 0x00026800c3c67836 */ /* 0x000fe20000000000 */
[----:B------:R-:W-:-:S02]  /*0f10*/  LEA.HI R3, R3, R226, RZ, 0x3 ;  /* 0x000000e203037211 */ /* 0x000fc400078f18ff */
[----:B------:R-:W-:Y:S02]  /*0f20*/  LEA.HI R5, R5, R218, RZ, 0x1 ;  /* 0x000000da05057211 */ /* 0x000fe400078f08ff */
[----:B------:R-:W-:Y:S01]  /*0f30*/  LOP3.LUT R221, R221, 0x1c0, RZ, 0xc0, !PT ;  /* 0x000001c0dddd7812 */ /* 0x000fe200078ec0ff */
[----:B------:R-:W-:Y:S01]  /*0f40*/  IMAD.SHL.U32 R3, R3, 0x40, RZ ;  /* 0x0000004003037824 */ /* 0x000fe200078e00ff */
[----:B------:R-:W-:Y:S02]  /*0f50*/  SHF.R.S32.HI R202, RZ, 0x3, R0 ;  /* 0x00000003ffca7819 */ /* 0x000fe40000011400 */
[----:B------:R-:W-:Y:S02]  /*0f60*/  LOP3.LUT R15, R15, 0xfffffff8, RZ, 0xc0, !PT ;  /* 0xfffffff80f0f7812 */ /* 0x000fe400078ec0ff */
[----:B------:R-:W-:Y:S02]  /*0f70*/  LEA.HI R13, R13, R6, RZ, 0x5 ;  /* 0x000000060d0d7211 */ /* 0x000fe400078f28ff */
[----:B------:R-:W-:Y:S01]  /*0f80*/  LEA.HI R4, R4, R23, RZ, 0x3 ;  /* 0x0000001704047211 */ /* 0x000fe200078f18ff */
[----:B------:R-:W-:Y:S01]  /*0f90*/  IMAD.IADD R192, R8, 0x1, -R15 ;  /* 0x0000000108c07824 */ /* 0x000fe200078e0a0f */
[----:B------:R-:W-:-:S02]  /*0fa0*/  LOP3.LUT R5, R5, 0xfffffe, RZ, 0xc0, !PT ;  /* 0x00fffffe05057812 */ /* 0x000fc400078ec0ff */
[----:B------:R-:W-:Y:S02]  /*0fb0*/  LOP3.LUT R0, R221, 0x38, R16, 0xf8, !PT ;  /* 0x00000038dd007812 */ /* 0x000fe400078ef810 */
[----:B------:R-:W-:Y:S02]  /*0fc0*/  SHF.R.U32.HI R225, RZ, 0x3, R221 ;  /* 0x00000003ffe17819 */ /* 0x000fe400000116dd */
[----:B------:R-:W-:Y:S02]  /*0fd0*/  LOP3.LUT R222, R3, 0xfffffe00, RZ, 0xc0, !PT ;  /* 0xfffffe0003de7812 */ /* 0x000fe400078ec0ff */
[----:B------:R-:W-:Y:S02]  /*0fe0*/  SHF.R.S32.HI R13, RZ, 0x5, R13 ;  /* 0x00000005ff0d7819 */ /* 0x000fe4000001140d */
[----:B------:R-:W-:Y:S02]  /*0ff0*/  LOP3.LUT R4, R4, 0xfffffff8, RZ, 0xc0, !PT ;  /* 0xfffffff804047812 */ /* 0x000fe400078ec0ff */
[----:B------:R-:W-:Y:S01]  /*1000*/  IADD3 R5, R218, -R5, RZ ;  /* 0x80000005da057210 */ /* 0x000fe20007ffe0ff */
[----:B------:R-:W-:Y:S01]  /*1010*/  IMAD R192, R13, 0x10, R192 ;  /* 0x000000100dc07824 */ /* 0x000fe200078e02c0 */
[----:B------:R-:W-:Y:S01]  /*1020*/  IADD3 R196, R195, 0x26820, RZ ;  /* 0x00026820c3c47810 */ /* 0x000fe20007ffe0ff */
[----:B------:R-:W-:Y:S01]  /*1030*/  @P1 VIADD R196, R198, 0xffffffe0 ;  /* 0xffffffe0c6c41836 */ /* 0x000fe20000000000 */
[----:B------:R-:W-:Y:S01]  /*1040*/  LOP3.LUT R3, R222, R0, R225, 0xf6, !PT ;  /* 0x00000000de037212 */ /* 0x000fe200078ef6e1 */
[----:B------:R-:W-:Y:S01]  /*1050*/  IMAD.IADD R193, R23, 0x1, -R4 ;  /* 0x0000000117c17824 */ /* 0x000fe200078e0a04 */
[----:B------:R-:W-:Y:S01]  /*1060*/  SEL R197, R197, 0xffffffc0, !P2 ;  /* 0xffffffc0c5c57807 */ /* 0x000fe20005000000 */
[----:B------:R-:W-:Y:S01]  /*1070*/  IMAD.SHL.U32 R194, R5, 0x100, RZ ;  /* 0x0000010005c27824 */ /* 0x000fe200078e00ff */
[----:B------:R-:W-:Y:S01]  /*1080*/  SHF.R.S32.HI R219, RZ, 0x1f, R23 ;  /* 0x0000001fffdb7819 */ /* 0x000fe20000011417 */
[----:B------:R-:W-:Y:S01]  /*1090*/  IMAD R220, R3, 0x2, R2 ;  /* 0x0000000203dc7824 */ /* 0x000fe200078e0202 */
[----:B------:R-:W-:Y:S01]  /*10a0*/  IADD3 R198, R198, R197, RZ ;  /* 0x000000c5c6c67210 */ /* 0x000fe20007ffe0ff */
[----:B------:R-:W-:-:S07]  /*10b0*/  IMAD.IADD R197, R197, 0x1, R196 ;  /* 0x00000001c5c57824 */ /* 0x000fce00078e02c4 */
.L_x_2161:
[----:B------:R-:W-:Y:S01]  /*10c0*/  ULDC.64 UR4, c[0x0][0xa28] ;  /* 0x00028a0000047ab9 */ /* 0x000fe20000000a00 */
[----:B0--345:R-:W0:Y:S01]  /*10d0*/  LDC.64 R6, c[0x0][0xa08] ;  /* 0x00028200ff067b82 */ /* 0x039e220000000a00 */
[----:B------:R-:W-:Y:S01]  /*10e0*/  ISETP.NE.U32.AND P0, PT, RZ, UR4, PT ;  /* 0x00000004ff007c0c */ /* 0x000fe2000bf05070 */
[----:B------:R-:W-:Y:S01]  /*10f0*/  IMAD.MOV.U32 R3, RZ, RZ, RZ ;  /* 0x000000ffff037224 */ /* 0x000fe200078e00ff */
[----:B------:R-:W-:Y:S01]  /*1100*/  ULDC.64 UR6, c[0x0][0xa20] ;  /* 0x0002880000067ab9 */ /* 0x000fe20000000a00 */
[----:B------:R-:W-:Y:S01]  /*1110*/  IMAD.MOV.U32 R25, RZ, RZ, RZ ;  /* 0x000000ffff197224 */ /* 0x000fe200078e00ff */
[----:B------:R-:W-:Y:S01]  /*1120*/  ISETP.NE.AND.EX P0, PT, RZ, UR5, PT, P0 ;  /* 0x00000005ff007c0c */ /* 0x000fe2000bf05300 */
[----:B------:R-:W-:Y:S02]  /*1130*/  ULDC.64 UR4, c[0x0][0xa18] ;  /* 0x0002860000047ab9 */ /* 0x000fe40000000a00 */
[----:B------:R-:W-:-:S04]  /*1140*/  ISETP.NE.U32.AND P1, PT, RZ, UR4, PT ;  /* 0x00000004ff007c0c */ /* 0x000fc8000bf25070 */
[----:B------:R-:W-:Y:S01]  /*1150*/  ISETP.NE.AND.EX P1, PT, RZ, UR5, PT, P1 ;  /* 0x00000005ff007c0c */ /* 0x000fe2000bf25310 */
[----:B------:R-:W-:Y:S02]  /*1160*/  ULDC.64 UR4, c[0x0][0xa08] ;  /* 0x0002820000047ab9 */ /* 0x000fe40000000a00 */
[----:B------:R-:W-:-:S03]  /*1170*/  ISETP.NE.U32.AND P3, PT, RZ, UR4, PT ;  /* 0x00000004ff007c0c */ /* 0x000fc6000bf65070 */
[----:B-1----:R-:W1:Y:S01]  /*1180*/  @P0 LDC.64 R4, c[0x0][0xa28] ;  /* 0x00028a00ff040b82 */ /* 0x002e620000000a00 */
[----:B------:R-:W-:Y:S01]  /*1190*/  ISETP.NE.AND.EX P3, PT, RZ, UR5, PT, P3 ;  /* 0x00000005ff007c0c */ /* 0x000fe2000bf65330 */
[----:B0-----:R-:W-:-:S06]  /*11a0*/  IMAD.WIDE R10, R191, 0x4, R6 ;  /* 0x00000004bf0a7825 */ /* 0x001fcc00078e0206 */
[----:B------:R-:W0:Y:S01]  /*11b0*/  @P1 LDC.64 R8, c[0x0][0xa18] ;  /* 0x00028600ff081b82 */ /* 0x000e220000000a00 */
[----:B------:R-:W-:Y:S02]  /*11c0*/  ULDC UR4, c[0x0][0x288] ;  /* 0x0000a20000047ab9 */ /* 0x000fe40000000800 */
[----:B------:R-:W-:Y:S01]  /*11d0*/  IMAD.U32 R186, RZ, RZ, UR4 ;  /* 0x00000004ffba7e24 */ /* 0x000fe2000f8e00ff */
[----:B------:R-:W-:Y:S02]  /*11e0*/  ULDC.64 UR4, c[0x0][0x3f8] ;  /* 0x0000fe0000047ab9 */ /* 0x000fe40000000a00 */
[----:B------:R2:W5:Y:S01]  /*11f0*/  @P3 LDG.E R25, desc[UR42][R10.64] ;  /* 0x0000002a0a193981 */ /* 0x000562000c1e1900 */
[----:B-1----:R-:W-:-:S05]  /*1200*/  @P0 IMAD.WIDE R4, R191, 0x4, R4 ;  /* 0x00000004bf040825 */ /* 0x002fca00078e0204 */
[----:B------:R2:W5:Y:S01]  /*1210*/  @P0 LDG.E R3, desc[UR42][R4.64] ;  /* 0x0000002a04030981 */ /* 0x000562000c1e1900 */
[----:B0-----:R-:W-:-:S05]  /*1220*/  @P1 IMAD.WIDE R6, R191, 0x4, R8 ;  /* 0x00000004bf061825 */ /* 0x001fca00078e0208 */
[----:B------:R2:W5:Y:S01]  /*1230*/  @P1 LDG.E R186, desc[UR42][R6.64] ;  /* 0x0000002a06ba1981 */ /* 0x000562000c1e1900 */
[----:B------:R-:W-:-:S03]  /*1240*/  UISETP.NE.U32.AND UP0, UPT, UR4, URZ, UPT ;  /* 0x0000003f0400728c */ /* 0x000fc6000bf05070 */
[----:B------:R-:W-:Y:S01]  /*1250*/  ULDC UR4, c[0x0][0x404] ;  /* 0x0001010000047ab9 */ /* 0x000fe20000000800 */
[----:B------:R-:W-:Y:S01]  /*1260*/  UISETP.NE.AND.EX UP0, UPT, UR5, URZ, UPT, UP0 ;  /* 0x0000003f0500728c */ /* 0x000fe2000bf05300 */
[----:B------:R-:W-:Y:S02]  /*1270*/  ISETP.NE.U32.AND P2, PT, RZ, UR6, PT ;  /* 0x00000006ff007c0c */ /* 0x000fe4000bf45070 */
[----:B------:R-:W-:Y:S01]  /*1280*/  ULDC UR5, c[0x0][0x2e0] ;  /* 0x0000b80000057ab9 */ /* 0x000fe20000000800 */
[----:B------:R-:W-:Y:S01]  /*1290*/  USEL UR4, UR4, 0x1, UP0 ;  /* 0x0000000104047887 */ /* 0x000fe20008000000 */
[----:B------:R-:W-:-:S03]  /*12a0*/  ISETP.NE.AND.EX P2, PT, RZ, UR7, PT, P2 ;  /* 0x00000007ff007c0c */ /* 0x000fc6000bf45320 */
[----:B------:R-:W-:-:S03]  /*12b0*/  UIMAD UR4, UR4, UR5, URZ ;  /* 0x00000005040472a4 */ /* 0x000fc6000f8e023f */
[----:B------:R-:W-:Y:S01]  /*12c0*/  ULDC UR5, c[0x0][0x338] ;  /* 0x0000ce0000057ab9 */ /* 0x000fe20000000800 */
[----:B------:R-:W-:Y:S01]  /*12d0*/  MOV R210, R189 ;  /* 0x000000bd00d27202 */ /* 0x000fe20000000f00 */
[----:B------:R-:W-:Y:S02]  /*12e0*/  IMAD.MOV.U32 R201, RZ, RZ, R190 ;  /* 0x000000ffffc97224 */ /* 0x000fe400078e00be */
[----:B------:R-:W-:Y:S01]  /*12f0*/  IMAD.MOV.U32 R204, RZ, RZ, R191 ;  /* 0x000000ffffcc7224 */ /* 0x000fe200078e00bf */
[----:B--2---:R-:W-:Y:S06]  /*1300*/  @P1 BRA `(.L_x_1945) ;  /* 0x0000000000241947 */ /* 0x004fec0003800000 */
        /* <DEDUP_REMOVED lines=9> */
.L_x_1945:
[----:B------:R-:W-:Y:S01]  /*13a0*/  IMAD.U32 R32, RZ, RZ, UR5 ;  /* 0x00000005ff207e24 */ /* 0x000fe2000f8e00ff */
[----:B------:R-:W-:Y:S01]  /*13b0*/  MOV R24, UR4 ;  /* 0x0000000400187c02 */ /* 0x000fe20008000f00 */
[----:B------:R-:W-:Y:S06]  /*13c0*/  @!P2 BRA `(.L_x_1946) ;  /* 0x000000000010a947 */ /* 0x000fec0003800000 */
[----:B------:R-:W0:Y:S02]  /*13d0*/  LDC.64 R4, c[0x0][0xa20] ;  /* 0x00028800ff047b82 */ /* 0x000e240000000a00 */
[----:B0-----:R-:W-:-:S05]  /*13e0*/  IMAD.WIDE R4, R191, 0x4, R4 ;  /* 0x00000004bf047825 */ /* 0x001fca00078e0204 */
[----:B------:R0:W5:Y:S01]  /*13f0*/  LDG.E R24, desc[UR42][R4.64] ;  /* 0x0000002a04187981 */ /* 0x000162000c1e1900 */
[----:B------:R-:W-:Y:S05]  /*1400*/  BRA `(.L_x_1947) ;  /* 0x0000000000107947 */ /* 0x000fea0003800000 */
.L_x_1946:
[----:B------:R-:W-:Y:S05]  /*1410*/  @!P3 BRA `(.L_x_1947) ;  /* 0x00000000000cb947 */ /* 0x000fea0003800000 */
[----:B------:R-:W2:Y:S04]  /*1420*/  LDG.E R5, desc[UR42][R10.64] ;  /* 0x0000002a0a057981 */ /* 0x000ea8000c1e1900 */
[----:B------:R-:W2:Y:S02]  /*1430*/  LDG.E R24, desc[UR42][R10.64+0x4] ;  /* 0x0000042a0a187981 */ /* 0x000ea4000c1e1900 */
[----:B--2---:R-:W-:-:S07]  /*1440*/  IMAD.IADD R24, R24, 0x1, -R5 ;  /* 0x0000000118187824 */ /* 0x004fce00078e0a05 */
.L_x_1947:
[----:B------:R-:W-:Y:S01]  /*1450*/  ULDC.64 UR4, c[0x0][0xa10] ;  /* 0x0002840000047ab9 */ /* 0x000fe20000000a00 */
[----:B------:R-:W1:Y:S01]  /*1460*/  LDC.64 R10, c[0x0][0x9e0] ;  /* 0x00027800ff0a7b82 */ /* 0x000e620000000a00 */
[----:B------:R-:W-:-:S04]  /*1470*/  ISETP.NE.U32.AND P0, PT, RZ, UR4, PT ;  /* 0x00000004ff007c0c */ /* 0x000fc8000bf05070 */
[----:B------:R-:W-:Y:S01]  /*1480*/  ISETP.NE.AND.EX P0, PT, RZ, UR5, PT, P0 ;  /* 0x00000005ff007c0c */ /* 0x000fe2000bf05300 */
[----:B------:R-:W-:Y:S02]  /*1490*/  ULDC.64 UR4, c[0x0][0xa30] ;  /* 0x00028c0000047ab9 */ /* 0x000fe40000000a00 */
[----:B------:R-:W-:-:S04]  /*14a0*/  ISETP.NE.U32.AND P1, PT, RZ, UR4, PT ;  /* 0x00000004ff007c0c */ /* 0x000fc8000bf25070 */
[----:B------:R-:W-:-:S06]  /*14b0*/  ISETP.NE.AND.EX P1, PT, RZ, UR5, PT, P1 ;  /* 0x00000005ff007c0c */ /* 0x000fcc000bf25310 */
[----:B0-----:R-:W0:Y:S08]  /*14c0*/  @P0 LDC.64 R4, c[0x0][0xa10] ;  /* 0x00028400ff040b82 */ /* 0x001e300000000a00 */
[----:B------:R-:W2:Y:S01]  /*14d0*/  @P1 LDC.64 R6, c[0x0][0xa30] ;  /* 0x00028c00ff061b82 */ /* 0x000ea20000000a00 */
[----:B0-----:R-:W-:-:S05]  /*14e0*/  @P0 IMAD.WIDE R4, R191, 0x4, R4 ;  /* 0x00000004bf040825 */ /* 0x001fca00078e0204 */
[----:B------:R-:W3:Y:S04]  /*14f0*/  @P0 LDG.E R0, desc[UR42][R4.64] ;  /* 0x0000002a04000981 */ /* 0x000ee8000c1e1900 */
[----:B------:R-:W3:Y:S01]  /*1500*/  @P0 LDG.E R9, desc[UR42][R4.64+0x4] ;  /* 0x0000042a04090981 */ /* 0x000ee2000c1e1900 */
[----:B-----5:R-:W-:Y:S02]  /*1510*/  IMAD.MOV.U32 R33, RZ, RZ, R24 ;  /* 0x000000ffff217224 */ /* 0x020fe400078e0018 */
[----:B--2---:R-:W-:-:S05]  /*1520*/  @P1 IMAD.WIDE R6, R191, 0x4, R6 ;  /* 0x00000004bf061825 */ /* 0x004fca00078e0206 */
[----:B------:R0:W5:Y:S01]  /*1530*/  @P1 LDG.E R33, desc[UR42][R6.64] ;  /* 0x0000002a06211981 */ /* 0x000162000c1e1900 */
[----:B-1----:R-:W-:Y:S02]  /*1540*/  ISETP.GE.AND P1, PT, R11, 0x1, PT ;  /* 0x000000010b00780c */ /* 0x002fe40003f26270 */
[----:B------:R-:W-:Y:S01]  /*1550*/  LEA R49, R189, 0x40, 0x6 ;  /* 0x00000040bd317811 */ /* 0x000fe200078e30ff */
[----:B---3--:R-:W-:Y:S02]  /*1560*/  @P0 IMAD.IADD R32, R9, 0x1, -R0 ;  /* 0x0000000109200824 */ /* 0x008fe400078e0a00 */
[----:B------:R-:W-:-:S05]  /*1570*/  IMAD.IADD R9, R24, 0x1, -R3 ;  /* 0x0000000118097824 */ /* 0x000fca00078e0a03 */
[----:B------:R-:W-:-:S04]  /*1580*/  IADD3 R185, R9, R32, RZ ;  /* 0x0000002009b97210 */ /* 0x000fc80007ffe0ff */
[C---:B------:R-:W-:Y:S01]  /*1590*/  IADD3 R49, R185.reuse, R49, -R186 ;  /* 0x00000031b9317210 */ /* 0x040fe20007ffe8ba */
[----:B------:R-:W-:-:S05]  /*15a0*/  VIADD R0, R185, 0x3f ;  /* 0x0000003fb9007836 */ /* 0x000fca0000000000 */
[----:B------:R-:W-:-:S04]  /*15b0*/  SHF.R.S32.HI R3, RZ, 0x1f, R0 ;  /* 0x0000001fff037819 */ /* 0x000fc80000011400 */
[----:B------:R-:W-:Y:S01]  /*15c0*/  LEA.HI R3, R3, R0, RZ, 0x6 ;  /* 0x0000000003037211 */ /* 0x000fe200078f30ff */
[----:B------:R-:W-:-:S03]  /*15d0*/  IMAD.IADD R0, R49, 0x1, R10 ;  /* 0x0000000131007824 */ /* 0x000fc600078e020a */
[----:B------:R-:W-:Y:S01]  /*15e0*/  SHF.R.S32.HI R168, RZ, 0x6, R3 ;  /* 0x00000006ffa87819 */ /* 0x000fe20000011403 */
[----:B0-----:R-:W-:Y:S06]  /*15f0*/  @!P1 BRA `(.L_x_1948) ;  /* 0x0000000000489947 */ /* 0x001fec0003800000 */
[C---:B------:R-:W-:Y:S01]  /*1600*/  ISETP.GT.AND P0, PT, R49.reuse, RZ, PT ;  /* 0x000000ff3100720c */ /* 0x040fe20003f04270 */
[----:B------:R-:W-:Y:S01]  /*1610*/  BSSY B0, `(.L_x_1949) ;  /* 0x000000e000007945 */ /* 0x000fe20003800000 */
[----:B------:R-:W-:-:S11]  /*1620*/  VIADD R3, R49, 0xffffffff ;  /* 0xffffffff31037836 */ /* 0x000fd60000000000 */
[----:B------:R-:W-:Y:S05]  /*1630*/  @P0 BRA `(.L_x_1950) ;  /* 0x00000000001c0947 */ /* 0x000fea0003800000 */
[----:B------:R-:W-:Y:S01]  /*1640*/  ISETP.NE.AND P0, PT, R11, 0x1, PT ;  /* 0x000000010b00780c */ /* 0x000fe20003f05270 */
[----:B------:R-:W-:-:S12]  /*1650*/  IMAD.MOV R3, RZ, RZ, -R49 ;  /* 0x000000ffff037224 */ /* 0x000fd800078e0a31 */
[----:B------:R-:W0:Y:S02]  /*1660*/  @P0 LDC.64 R4, c[0x0][0x9e8] ;  /* 0x00027a00ff040b82 */ /* 0x000e240000000a00 */
[----:B0-----:R-:W-:-:S05]  /*1670*/  @P0 IMAD.HI.U32 R4, R3, R4, RZ ;  /* 0x0000000403040227 */ /* 0x001fca00078e00ff */
[----:B------:R-:W-:-:S04]  /*1680*/  @P0 SHF.R.U32.HI R3, RZ, R5, R4 ;  /* 0x00000005ff030219 */ /* 0x000fc80000011604 */
[----:B------:R-:W-:Y:S01]  /*1690*/  LOP3.LUT R3, RZ, R3, RZ, 0x33, !PT ;  /* 0x00000003ff037212 */ /* 0x000fe200078e33ff */
[----:B------:R-:W-:Y:S06]  /*16a0*/  BRA `(.L_x_1951) ;  /* 0x0000000000107947 */ /* 0x000fec0003800000 */
.L_x_1950:
[----:B------:R-:W-:-:S13]  /*16b0*/  ISETP.NE.AND P0, PT, R11, 0x1, PT ;  /* 0x000000010b00780c */ /* 0x000fda0003f05270 */
[----:B------:R-:W0:Y:S02]  /*16c0*/  @P0 LDC.64 R4, c[0x0][0x9e8] ;  /* 0x00027a00ff040b82 */ /* 0x000e240000000a00 */
[----:B0-----:R-:W-:-:S05]  /*16d0*/  @P0 IMAD.HI.U32 R4, R3, R4, RZ ;  /* 0x0000000403040227 */ /* 0x001fca00078e00ff */
[----:B------:R-:W-:-:S07]  /*16e0*/  @P0 SHF.R.U32.HI R3, RZ, R5, R4 ;  /* 0x00000005ff030219 */ /* 0x000fce0000011604 */
.L_x_1951:
[----:B------:R-:W-:Y:S05]  /*16f0*/  BSYNC B0 ;  /* 0x0000000000007941 */ /* 0x000fea0003800000 */
.L_x_1949:
[----:B------:R-:W-:-:S05]  /*1700*/  IMAD R3, R3, R11, R11 ;  /* 0x0000000b03037224 */ /* 0x000fca00078e020b */
[----:B------:R-:W-:-:S07]  /*1710*/  VIMNMX R0, R0, R3, PT ;  /* 0x0000000300007248 */ /* 0x000fce0003fe0100 */
.L_x_1948:
[----:B------:R-:W-:Y:S01]  /*1720*/  LEA R4, R189, -R186, 0x6 ;  /* 0x800000babd047211 */ /* 0x000fe200078e30ff */
[----:B------:R-:W-:-:S04]  /*1730*/  ULDC UR4, c[0x0][0x9dc] ;  /* 0x0002770000047ab9 */ /* 0x000fc80000000800 */
[----:B------:R-:W-:-:S04]  /*1740*/  IMAD.IADD R47, R185, 0x1, R4 ;  /* 0x00000001b92f7824 */ /* 0x000fc800078e0204 */
[----:B------:R-:W-:Y:S01]  /*1750*/  VIADD R3, R47, -UR4 ;  /* 0x800000042f037c36 */ /* 0x000fe20008000000 */
[----:B------:R-:W-:Y:S06]  /*1760*/  @!P1 BRA `(.L_x_1952) ;  /* 0x0000000000489947 */ /* 0x000fec0003800000 */
[----:B------:R-:W-:Y:S01]  /*1770*/  ISETP.GT.AND P0, PT, R47, -0x1, PT ;  /* 0xffffffff2f00780c */ /* 0x000fe20003f04270 */
[----:B------:R-:W-:-:S12]  /*1780*/  BSSY B0, `(.L_x_1953) ;  /* 0x000000e000007945 */ /* 0x000fd80003800000 */
        /* <DEDUP_REMOVED lines=8> */
.L_x_1954:
[----:B------:R-:W-:Y:S01]  /*1810*/  ISETP.NE.AND P0, PT, R11, 0x1, PT ;  /* 0x000000010b00780c */ /* 0x000fe20003f05270 */
[----:B------:R-:W-:-:S12]  /*1820*/  IMAD.MOV.U32 R4, RZ, RZ, R47 ;  /* 0x000000ffff047224 */ /* 0x000fd800078e002f */
[----:B------:R-:W0:Y:S02]  /*1830*/  @P0 LDC.64 R6, c[0x0][0x9e8] ;  /* 0x00027a00ff060b82 */ /* 0x000e240000000a00 */
[----:B0-----:R-:W-:-:S05]  /*1840*/  @P0 IMAD.HI.U32 R6, R47, R6, RZ ;  /* 0x000000062f060227 */ /* 0x001fca00078e00ff */
[----:B------:R-:W-:-:S07]  /*1850*/  @P0 SHF.R.U32.HI R4, RZ, R7, R6 ;  /* 0x00000007ff040219 */ /* 0x000fce0000011606 */
.L_x_1955:
[----:B------:R-:W-:Y:S05]  /*1860*/  BSYNC B0 ;  /* 0x0000000000007941 */ /* 0x000fea0003800000 */
.L_x_1953:
[----:B------:R-:W-:-:S05]  /*1870*/  IMAD R4, R4, R11, RZ ;  /* 0x0000000b04047224 */ /* 0x000fca00078e02ff */
[----:B------:R-:W-:-:S07]  /*1880*/  VIMNMX R3, R3, R4, !PT ;  /* 0x0000000403037248 */ /* 0x000fce0007fe0100 */
.L_x_1952:
[----:B------:R-:W-:Y:S01]  /*1890*/  VIADD R0, R0, 0x3f ;  /* 0x0000003f00007836 */ /* 0x000fe20000000000 */
[----:B------:R-:W-:Y:S02]  /*18a0*/  SHF.R.S32.HI R4, RZ, 0x1f, R3 ;  /* 0x0000001fff047819 */ /* 0x000fe40000011403 */
[----:B------:R-:W-:Y:S02]  /*18b0*/  PLOP3.LUT P3, PT, PT, PT, PT, 0x80, 0x0 ;  /* 0x000000000000781c */ /* 0x000fe40003f6f070 */
[----:B------:R-:W-:Y:S02]  /*18c0*/  SHF.R.S32.HI R5, RZ, 0x1f, R0 ;  /* 0x0000001fff057819 */ /* 0x000fe40000011400 */
[----:B------:R-:W-:Y:S02]  /*18d0*/  LEA.HI R4, R4, R3, RZ, 0x6 ;  /* 0x0000000304047211 */ /* 0x000fe400078f30ff */
[----:B------:R-:W-:Y:S02]  /*18e0*/  LEA.HI R5, R5, R0, RZ, 0x6 ;  /* 0x0000000005057211 */ /* 0x000fe400078f30ff */
[----:B------:R-:W-:-:S02]  /*18f0*/  SHF.R.S32.HI R4, RZ, 0x6, R4 ;  /* 0x00000006ff047819 */ /* 0x000fc40000011404 */
[----:B------:R-:W-:Y:S02]  /*1900*/  SHF.R.S32.HI R5, RZ, 0x6, R5 ;  /* 0x00000006ff057819 */ /* 0x000fe40000011405 */
[----:B------:R-:W-:Y:S02]  /*1910*/  VIMNMX R4, RZ, R4, !PT ;  /* 0x00000004ff047248 */ /* 0x000fe40007fe0100 */
[----:B------:R-:W-:Y:S02]  /*1920*/  VIMNMX R5, R168, R5, PT ;  /* 0x00000005a8057248 */ /* 0x000fe40003fe0100 */
[----:B------:R-:W-:-:S03]  /*1930*/  LEA R4, R4, -R9, 0x6 ;  /* 0x8000000904047211 */ /* 0x000fc600078e30ff */
[----:B------:R-:W-:Y:S01]  /*1940*/  IMAD R5, R5, 0x40, -R9 ;  /* 0x0000004005057824 */ /* 0x000fe200078e0a09 */
[----:B------:R-:W-:-:S04]  /*1950*/  VIMNMX R4, RZ, R4, !PT ;  /* 0x00000004ff047248 */ /* 0x000fc80007fe0100 */
[----:B------:R-:W-:Y:S02]  /*1960*/  VIMNMX R5, R5, R32, PT ;  /* 0x0000002005057248 */ /* 0x000fe40003fe0100 */
[----:B------:R-:W-:Y:S02]  /*1970*/  SHF.R.U32.HI R46, RZ, 0x6, R4 ;  /* 0x00000006ff2e7819 */ /* 0x000fe40000011604 */
[----:B------:R-:W-:-:S03]  /*1980*/  ISETP.GT.AND P0, PT, R5, R4, PT ;  /* 0x000000040500720c */ /* 0x000fc60003f04270 */
[----:B------:R-:W-:-:S10]  /*1990*/  IMAD.MOV.U32 R51, RZ, RZ, R46 ;  /* 0x000000ffff337224 */ /* 0x000fd400078e002e */
[----:B------:R-:W-:-:S05]  /*19a0*/  @P0 VIADD R0, R5, 0x3f ;  /* 0x0000003f05000836 */ /* 0x000fca0000000000 */
[----:B------:R-:W-:-:S04]  /*19b0*/  @P0 SHF.R.S32.HI R3, RZ, 0x1f, R0 ;  /* 0x0000001fff030819 */ /* 0x000fc80000011400 */
[----:B------:R-:W-:-:S04]  /*19c0*/  @P0 LEA.HI R3, R3, R0, RZ, 0x6 ;  /* 0x0000000003030211 */ /* 0x000fc800078f30ff */
[----:B------:R-:W-:-:S04]  /*19d0*/  @P0 SHF.R.S32.HI R51, RZ, 0x6, R3 ;  /* 0x00000006ff330819 */ /* 0x000fc80000011403 */
[----:B------:R-:W-:-:S13]  /*19e0*/  ISETP.GT.AND P0, PT, R51, R46, PT ;  /* 0x0000002e3300720c */ /* 0x000fda0003f04270 */
[----:B------:R-:W-:Y:S05]  /*19f0*/  @!P0 BRA `(.L_x_1956) ;  /* 0x0000002800688947 */ /* 0x000fea0003800000 */
[----:B------:R-:W-:Y:S01]  /*1a00*/  VIADD R0, R2, 0x22400 ;  /* 0x0002240002007836 */ /* 0x000fe20000000000 */
[----:B------:R-:W-:Y:S04]  /*1a10*/  BSSY B6, `(.L_x_1957) ;  /* 0x0000013000067945 */ /* 0x000fe80003800000 */
[----:B------:R-:W-:-:S13]  /*1a20*/  LOP3.LUT P0, RZ, R0, 0x3ff, RZ, 0xc0, !PT ;  /* 0x000003ff00ff7812 */ /* 0x000fda000780c0ff */
[----:B------:R-:W-:Y:S05]  /*1a30*/  @!P0 BRA `(.L_x_1958) ;  /* 0x0000000000408947 */ /* 0x000fea0003800000 */
[----:B------:R-:W-:Y:S01]  /*1a40*/  MOV R0, 0x0 ;  /* 0x0000000000007802 */ /* 0x000fe20000000f00 */
[----:B------:R-:W-:Y:S01]  /*1a50*/  ULDC.64 UR4, c[0x4][0x88] ;  /* 0x0100220000047ab9 */ /* 0x000fe20000000a00 */
[----:B------:R-:W-:Y:S01]  /*1a60*/  ULDC.64 UR6, c[0x4][0x20] ;  /* 0x0100080000067ab9 */ /* 0x000fe20000000a00 */
[----:B------:R-:W-:Y:S01]  /*1a70*/  MOV R4, UR4 ;  /* 0x0000000400047c02 */ /* 0x000fe20008000f00 */
        /* <DEDUP_REMOVED lines=12> */
.L_x_1958:
[----:B------:R-:W-:Y:S05]  /*1b40*/  BSYNC B6 ;  /* 0x0000000000067941 */ /* 0x000fea0003800000 */
.L_x_1957:
        /* <DEDUP_REMOVED lines=20> */
.L_x_1960:
[----:B------:R-:W-:Y:S05]  /*1c90*/  BSYNC B6 ;  /* 0x0000000000067941 */ /* 0x000fea0003800000 */
.L_x_1959:
[----:B------:R-:W-:Y:S01]  /*1ca0*/  ULDC.64 UR4, c[0x0][0x9f8] ;  /* 0x00027e0000047ab9 */ /* 0x000fe20000000a00 */
[----:B------:R-:W0:Y:S01]  /*1cb0*/  LDC R0, c[0x0][0x428] ;  /* 0x00010a00ff007b82 */ /* 0x000e220000000800 */
[----:B------:R-:W-:-:S07]  /*1cc0*/  ISETP.NE.U32.AND P0, PT, RZ, UR4, PT ;  /* 0x00000004ff007c0c */ /* 0x000fce000bf05070 */
[----:B------:R-:W1:Y:S01]  /*1cd0*/  LDC.64 R52, c[0x0][0x2f0] ;  /* 0x0000bc00ff347b82 */ /* 0x000e620000000a00 */
[----:B------:R-:W-:Y:S01]  /*1ce0*/  ISETP.NE.AND.EX P0, PT, RZ, UR5, PT, P0 ;  /* 0x00000005ff007c0c */ /* 0x000fe2000bf05300 */
[----:B------:R-:W-:Y:S01]  /*1cf0*/  IMAD.IADD R20, R25, 0x1, R24 ;  /* 0x0000000119147824 */ /* 0x000fe200078e0218 */
[----:B------:R-:W-:Y:S01]  /*1d00*/  ULDC.64 UR4, c[0x0][0xa08] ;  /* 0x0002820000047ab9 */ /* 0x000fe20000000a00 */
[----:B------:R-:W-:-:S04]  /*1d10*/  ULDC.64 UR6, c[0x0][0x320] ;  /* 0x0000c80000067ab9 */ /* 0x000fc80000000a00 */
[----:B------:R-:W2:Y:S08]  /*1d20*/  LDC R63, c[0x0][0x3d4] ;  /* 0x0000f500ff3f7b82 */ /* 0x000eb00000000800 */
[----:B------:R-:W3:Y:S08]  /*1d30*/  @P0 LDC.64 R4, c[0x0][0x9f8] ;  /* 0x00027e00ff040b82 */ /* 0x000ef00000000a00 */
[----:B------:R-:W4:Y:S01]  /*1d40*/  LDC.64 R24, c[0x0][0x3d8] ;  /* 0x0000f600ff187b82 */ /* 0x000f220000000a00 */
[----:B------:R-:W-:Y:S01]  /*1d50*/  SHF.R.S32.HI R17, RZ, 0x1f, R16 ;  /* 0x0000001fff117819 */ /* 0x000fe20000011410 */
[----:B------:R-:W-:-:S06]  /*1d60*/  IMAD.SHL.U32 R42, R211, 0x4, RZ ;  /* 0x00000004d32a7824 */ /* 0x000fcc00078e00ff */
[----:B------:R-:W2:Y:S01]  /*1d70*/  LDC.64 R26, c[0x0][0x3e8] ;  /* 0x0000fa00ff1a7b82 */ /* 0x000ea20000000a00 */
[----:B---3--:R-:W-:Y:S01]  /*1d80*/  @P0 IMAD.WIDE R4, R191, 0x4, R4 ;  /* 0x00000004bf040825 */ /* 0x008fe200078e0204 */
[----:B------:R-:W3:Y:S06]  /*1d90*/  S2R R62, SR_TID.X ;  /* 0x00000000003e7919 */ /* 0x000eec0000002100 */
[----:B------:R-:W3:Y:S01]  /*1da0*/  LDC R61, c[0x0][0x3d4] ;  /* 0x0000f500ff3d7b82 */ /* 0x000ee20000000800 */
[----:B------:R3:W3:Y:S01]  /*1db0*/  @P0 LDG.E R191, desc[UR42][R4.64] ;  /* 0x0000002a04bf0981 */ /* 0x0006e2000c1e1900 */
[----:B0-----:R-:W-:Y:S01]  /*1dc0*/  ISETP.NE.AND P0, PT, R0, 0x1, PT ;  /* 0x000000010000780c */ /* 0x001fe20003f05270 */
[----:B-1----:R-:W-:Y:S01]  /*1dd0*/  IMAD.WIDE.U32 R6, R20, R52, RZ ;  /* 0x0000003414067225 */ /* 0x002fe200078e00ff */
[----:B------:R-:W-:-:S02]  /*1de0*/  SHF.R.S32.HI R10, RZ, 0x1f, R20 ;  /* 0x0000001fff0a7819 */ /* 0x000fc40000011414 */
[----:B------:R-:W-:Y:S01]  /*1df0*/  SHF.R.S32.HI R43, RZ, 0x1f, R42 ;  /* 0x0000001fff2b7819 */ /* 0x000fe2000001142a */
[C---:B----4-:R-:W-:Y:S01]  /*1e00*/  IMAD R12, R219.reuse, R24, RZ ;  /* 0x00000018db0c7224 */ /* 0x050fe200078e02ff */
[----:B--2---:R-:W-:Y:S01]  /*1e10*/  ISETP.GE.AND P1, PT, R16, R63, PT ;  /* 0x0000003f1000720c */ /* 0x004fe20003f26270 */
[-C--:B------:R-:W-:Y:S01]  /*1e20*/  IMAD R0, R10, R52.reuse, RZ ;  /* 0x000000340a007224 */ /* 0x080fe200078e02ff */
[----:B------:R-:W0:Y:S01]  /*1e30*/  LDC R58, c[0x0][0x2e4] ;  /* 0x0000b900ff3a7b82 */ /* 0x000e220000000800 */
[----:B------:R-:W-:Y:S01]  /*1e40*/  IMAD R14, R219, R52, RZ ;  /* 0x00000034db0e7224 */ /* 0x000fe200078e02ff */
[----:B------:R-:W-:Y:S01]  /*1e50*/  IADD3 R82, R16, 0x20, RZ ;  /* 0x0000002010527810 */ /* 0x000fe20007ffe0ff */
[----:B------:R-:W-:Y:S01]  /*1e60*/  IMAD R3, R20, R53, R0 ;  /* 0x0000003514037224 */ /* 0x000fe200078e0200 */
[C---:B------:R-:W-:Y:S01]  /*1e70*/  IADD3 R20, P2, R23.reuse, R20, RZ ;  /* 0x0000001417147210 */ /* 0x040fe20007f5e0ff */
[----:B------:R-:W-:Y:S01]  /*1e80*/  IMAD R13, R23, R25, R12 ;  /* 0x00000019170d7224 */ /* 0x000fe200078e020c */
[----:B------:R-:W-:Y:S01]  /*1e90*/  P2R R74, PR, RZ, 0x2 ;  /* 0x00000002ff4a7803 */ /* 0x000fe20000000000 */
[----:B------:R-:W-:Y:S01]  /*1ea0*/  IMAD.SHL.U32 R59, R193, 0x40, RZ ;  /* 0x00000040c13b7824 */ /* 0x000fe200078e00ff */
[----:B------:R-:W1:Y:S01]  /*1eb0*/  @P0 LDC R9, c[0x0][0x42c] ;  /* 0x00010b00ff090b82 */ /* 0x000e620000000800 */
[----:B------:R-:W-:Y:S01]  /*1ec0*/  IADD3 R7, R7, R3, RZ ;  /* 0x0000000307077210 */ /* 0x000fe20007ffe0ff */
[C---:B------:R-:W-:Y:S01]  /*1ed0*/  IMAD.SHL.U32 R55, R24.reuse, 0x40, RZ ;  /* 0x0000004018377824 */ /* 0x040fe200078e00ff */
[----:B------:R-:W-:Y:S01]  /*1ee0*/  SHF.L.U64.HI R50, R24, 0x6, R25 ;  /* 0x0000000618327819 */ /* 0x000fe20000010219 */
[C---:B------:R-:W-:Y:S01]  /*1ef0*/  IMAD.SHL.U32 R57, R26.reuse, 0x40, RZ ;  /* 0x000000401a397824 */ /* 0x040fe200078e00ff */
[----:B------:R-:W-:Y:S01]  /*1f00*/  LOP3.LUT R59, R59, 0x1c0, RZ, 0xc0, !PT ;  /* 0x000001c03b3b7812 */ /* 0x000fe200078ec0ff */
[----:B------:R-:W-:Y:S01]  /*1f10*/  IMAD.X R21, R219, 0x1, R10, P2 ;  /* 0x00000001db157824 */ /* 0x000fe200010e060a */
[----:B------:R-:W-:Y:S01]  /*1f20*/  SHF.L.U64.HI R56, R26, 0x6, R27 ;  /* 0x000000061a387819 */ /* 0x000fe2000001021b */
[----:B------:R-:W2:Y:S01]  /*1f30*/  @P0 LDC R11, c[0x0][0x430] ;  /* 0x00010c00ff0b0b82 */ /* 0x000ea20000000800 */
[----:B------:R-:W-:-:S02]  /*1f40*/  SHF.R.U32.HI R60, RZ, 0x3, R59 ;  /* 0x00000003ff3c7819 */ /* 0x000fc4000001163b */
[----:B---3--:R-:W-:-:S05]  /*1f50*/  LEA.HI R62, R62, 0x8, RZ, 0x19 ;  /* 0x000000083e3e7811 */ /* 0x008fca00078fc8ff */
[----:B------:R-:W3:Y:S01]  /*1f60*/  LDC.64 R28, c[0x0][0x2d8] ;  /* 0x0000b600ff1c7b82 */ /* 0x000ee20000000a00 */
[----:B-1----:R-:W-:-:S05]  /*1f70*/  @P0 IMAD.HI.U32 R0, R190, R9, RZ ;  /* 0x00000009be000227 */ /* 0x002fca00078e00ff */
[----:B--2---:R-:W-:Y:S02]  /*1f80*/  @P0 SHF.R.U32.HI R190, RZ, R11, R0 ;  /* 0x0000000bffbe0219 */ /* 0x004fe40000011600 */
        /* <DEDUP_REMOVED lines=8> */
[C---:B------:R-:W-:Y:S02]  /*2010*/  IMAD R3, R190.reuse, UR5, R3 ;  /* 0x00000005be037c24 */ /* 0x040fe4000f8e0203 */
[----:B------:R-:W-:Y:S01]  /*2020*/  IMAD.WIDE.U32 R4, R190, UR4, R6 ;  /* 0x00000004be047c25 */ /* 0x000fe2000f8e0006 */
[----:B------:R-:W-:-:S03]  /*2030*/  ULDC.64 UR4, c[0x0][0x300] ;  /* 0x0000c00000047ab9 */ /* 0x000fc60000000a00 */
[----:B------:R-:W-:Y:S02]  /*2040*/  IMAD.IADD R5, R5, 0x1, R3 ;  /* 0x0000000105057824 */ /* 0x000fe400078e0203 */
[----:B------:R-:W-:Y:S02]  /*2050*/  IMAD.IADD R9, R9, 0x1, R11 ;  /* 0x0000000109097824 */ /* 0x000fe400078e020b */
[----:B------:R-:W-:Y:S01]  /*2060*/  IMAD R11, R23, R53, R14 ;  /* 0x00000035170b7224 */ /* 0x000fe200078e020e */
[----:B------:R-:W-:Y:S02]  /*2070*/  SHF.L.U64.HI R53, R52, 0x6, R53 ;  /* 0x0000000634357819 */ /* 0x000fe40000010235 */
[----:B------:R-:W-:Y:S02]  /*2080*/  SHF.R.S32.HI R0, RZ, 0x1f, R191 ;  /* 0x0000001fff007819 */ /* 0x000fe400000114bf */
[----:B------:R-:W-:Y:S02]  /*2090*/  SEL R41, R191, RZ, !P0 ;  /* 0x000000ffbf297207 */ /* 0x000fe40004000000 */
[----:B------:R-:W-:-:S03]  /*20a0*/  SEL R0, R0, RZ, !P0 ;  /* 0x000000ff00007207 */ /* 0x000fc60004000000 */
[----:B------:R-:W-:-:S04]  /*20b0*/  IMAD.WIDE.U32 R44, R41, UR4, R4 ;  /* 0x00000004292c7c25 */ /* 0x000fc8000f8e0004 */
[----:B------:R-:W-:Y:S02]  /*20c0*/  IMAD R6, R0, UR4, RZ ;  /* 0x0000000400067c24 */ /* 0x000fe4000f8e02ff */
[----:B------:R-:W-:-:S04]  /*20d0*/  IMAD.WIDE.U32 R4, R23, R24, R16 ;  /* 0x0000001817047225 */ /* 0x000fc800078e0010 */
[----:B------:R-:W-:Y:S01]  /*20e0*/  IMAD R3, R41, UR5, R6 ;  /* 0x0000000529037c24 */ /* 0x000fe2000f8e0206 */
[----:B------:R-:W-:Y:S01]  /*20f0*/  ULDC.64 UR4, c[0x0][0x328] ;  /* 0x0000ca0000047ab9 */ /* 0x000fe20000000a00 */
[----:B------:R-:W-:-:S04]  /*2100*/  IMAD.WIDE.U32 R6, R23, R52, R16 ;  /* 0x0000003417067225 */ /* 0x000fc800078e0010 */
[----:B------:R-:W-:Y:S01]  /*2110*/  IMAD R12, R0, UR4, RZ ;  /* 0x00000004000c7c24 */ /* 0x000fe2000f8e02ff */
[----:B------:R-:W-:Y:S01]  /*2120*/  IADD3 R0, R45, R3, RZ ;  /* 0x000000032d007210 */ /* 0x000fe20007ffe0ff */
[----:B------:R-:W-:Y:S01]  /*2130*/  IMAD.IADD R39, R13, 0x1, R5 ;  /* 0x000000010d277824 */ /* 0x000fe200078e0205 */
[----:B------:R-:W-:Y:S01]  /*2140*/  IADD3 R3, P0, R44, R6, RZ ;  /* 0x000000062c037210 */ /* 0x000fe20007f1e0ff */
[----:B------:R-:W-:Y:S02]  /*2150*/  IMAD.MOV.U32 R38, RZ, RZ, R4 ;  /* 0x000000ffff267224 */ /* 0x000fe400078e0004 */
[----:B------:R-:W-:Y:S01]  /*2160*/  IMAD.WIDE.U32 R4, R23, R24, R42 ;  /* 0x0000001817047225 */ /* 0x000fe200078e002a */
[----:B------:R-:W-:Y:S02]  /*2170*/  IADD3.X R48, R0, R7, R11, P0, !PT ;  /* 0x0000000700307210 */ /* 0x000fe400007fe40b */
[----:B------:R-:W-:Y:S01]  /*2180*/  SEL R11, R63, RZ, P1 ;  /* 0x000000ff3f0b7207 */ /* 0x000fe20000800000 */
[----:B------:R-:W-:Y:S01]  /*2190*/  IMAD.IADD R5, R5, 0x1, R13 ;  /* 0x0000000105057824 */ /* 0x000fe200078e020d */
[----:B-----5:R-:W-:Y:S01]  /*21a0*/  SHF.R.S32.HI R13, RZ, 0x1f, R33 ;  /* 0x0000001fff0d7819 */ /* 0x020fe20000011421 */
[----:B------:R-:W-:-:S02]  /*21b0*/  IMAD R6, R219, R26, RZ ;  /* 0x0000001adb067224 */ /* 0x000fc400078e02ff */
[----:B------:R-:W-:Y:S02]  /*21c0*/  IMAD.IADD R11, R16, 0x1, R11 ;  /* 0x00000001100b7824 */ /* 0x000fe400078e020b */
[----:B------:R-:W-:Y:S01]  /*21d0*/  IMAD.WIDE.U32 R36, R33, R24, R4 ;  /* 0x0000001821247225 */ /* 0x000fe200078e0004 */
[----:B------:R-:W-:Y:S02]  /*21e0*/  LOP3.LUT R5, R59, 0x18, R16, 0xf8, !PT ;  /* 0x000000183b057812 */ /* 0x000fe400078ef810 */
[----:B------:R-:W-:Y:S01]  /*21f0*/  SHF.R.S32.HI R54, RZ, 0x1f, R11 ;  /* 0x0000001fff367819 */ /* 0x000fe2000001140b */
[----:B------:R-:W-:Y:S01]  /*2200*/  IMAD R75, R41, UR5, R12 ;  /* 0x00000005294b7c24 */ /* 0x000fe2000f8e020c */
[----:B------:R-:W-:Y:S01]  /*2210*/  LOP3.LUT R5, R5, R60, RZ, 0x3c, !PT ;  /* 0x0000003c05057212 */ /* 0x000fe200078e3cff */
[----:B------:R-:W-:Y:S01]  /*2220*/  IMAD.WIDE.U32 R40, R41, UR4, R8 ;  /* 0x0000000429287c25 */ /* 0x000fe2000f8e0008 */
[----:B------:R-:W-:Y:S01]  /*2230*/  LEA.HI R54, R54, R11, RZ, 0x3 ;  /* 0x0000000b36367211 */ /* 0x000fe200078f18ff */
[----:B------:R-:W-:-:S02]  /*2240*/  ULDC UR4, c[0x0][0x2e4] ;  /* 0x0000b90000047ab9 */ /* 0x000fc40000000800 */
[----:B------:R-:W-:Y:S01]  /*2250*/  IMAD R15, R23, R27, R6 ;  /* 0x0000001b170f7224 */ /* 0x000fe200078e0206 */
[----:B------:R-:W-:Y:S01]  /*2260*/  LOP3.LUT R69, R54, 0xfffffff8, RZ, 0xc0, !PT ;  /* 0xfffffff836457812 */ /* 0x000fe200078ec0ff */
[----:B------:R-:W-:Y:S01]  /*2270*/  IMAD R12, R13, R24, RZ ;  /* 0x000000180d0c7224 */ /* 0x000fe200078e02ff */
[----:B------:R-:W-:Y:S01]  /*2280*/  ISETP.GE.AND P0, PT, R16, UR4, PT ;  /* 0x0000000410007c0c */ /* 0x000fe2000bf06270 */
[CC--:B------:R-:W-:Y:S01]  /*2290*/  IMAD.WIDE.U32 R8, R23.reuse, R26.reuse, R16 ;  /* 0x0000001a17087225 */ /* 0x0c0fe200078e0010 */
[----:B------:R-:W-:Y:S02]  /*22a0*/  ISETP.GE.AND P1, PT, R82, UR4, PT ;  /* 0x0000000452007c0c */ /* 0x000fe4000bf26270 */
[----:B------:R-:W-:Y:S01]  /*22b0*/  SHF.R.S32.HI R73, RZ, 0x1f, R69 ;  /* 0x0000001fff497819 */ /* 0x000fe20000011445 */
[----:B------:R-:W-:-:S04]  /*22c0*/  IMAD.WIDE.U32 R6, R23, R26, R42 ;  /* 0x0000001a17067225 */ /* 0x000fc800078e002a */
[----:B------:R-:W-:Y:S01]  /*22d0*/  IMAD R11, R33, R25, R12 ;  /* 0x00000019210b7224 */ /* 0x000fe200078e020c */
[----:B------:R-:W-:Y:S01]  /*22e0*/  IADD3 R7, R7, R15, RZ ;  /* 0x0000000f07077210 */ /* 0x000fe20007ffe0ff */
[----:B------:R-:W-:Y:S02]  /*22f0*/  IMAD.IADD R9, R15, 0x1, R9 ;  /* 0x000000010f097824 */ /* 0x000fe400078e0209 */
[-C--:B------:R-:W-:Y:S02]  /*2300*/  IMAD R12, R13, R26.reuse, RZ ;  /* 0x0000001a0d0c7224 */ /* 0x080fe400078e02ff */
[----:B------:R-:W-:Y:S01]  /*2310*/  IMAD R65, R200, 0x200, R5 ;  /* 0x00000200c8417824 */ /* 0x000fe200078e0205 */
[----:B------:R-:W-:Y:S01]  /*2320*/  LOP3.LUT R5, R59, 0x38, R54, 0xf8, !PT ;  /* 0x000000383b057812 */ /* 0x000fe200078ef836 */
[C---:B------:R-:W-:Y:S02]  /*2330*/  IMAD R71, R33.reuse, R27, R12 ;  /* 0x0000001b21477224 */ /* 0x040fe400078e020c */
[----:B------:R-:W-:Y:S01]  /*2340*/  IMAD.WIDE.U32 R34, R33, R26, R8 ;  /* 0x0000001a21227225 */ /* 0x000fe200078e0008 */
[----:B------:R-:W-:-:S03]  /*2350*/  LOP3.LUT R5, R5, R60, RZ, 0x3c, !PT ;  /* 0x0000003c05057212 */ /* 0x000fc600078e3cff */
[----:B------:R-:W-:Y:S01]  /*2360*/  IMAD.WIDE.U32 R38, R33, R24, R38 ;  /* 0x0000001821267225 */ /* 0x000fe200078e0026 */
[----:B------:R-:W-:-:S03]  /*2370*/  IADD3 R67, R71, R35, RZ ;  /* 0x0000002347437210 */ /* 0x000fc60007ffe0ff */
[----:B------:R-:W-:-:S04]  /*2380*/  IMAD.WIDE.U32 R30, R33, R26, R6 ;  /* 0x0000001a211e7225 */ /* 0x000fc800078e0006 */
[----:B------:R-:W-:Y:S02]  /*2390*/  IMAD.SHL.U32 R52, R52, 0x40, RZ ;  /* 0x0000004034347824 */ /* 0x000fe400078e00ff */
[----:B------:R-:W-:Y:S02]  /*23a0*/  IMAD.SHL.U32 R63, R63, 0x2, RZ ;  /* 0x000000023f3f7824 */ /* 0x000fe400078e00ff */
[----:B------:R-:W-:Y:S02]  /*23b0*/  IMAD.IADD R64, R11, 0x1, R39 ;  /* 0x000000010b407824 */ /* 0x000fe400078e0227 */
[----:B------:R-:W-:Y:S02]  /*23c0*/  IMAD.IADD R66, R37, 0x1, R11 ;  /* 0x0000000125427824 */ /* 0x000fe400078e020b */
[----:B------:R-:W-:Y:S02]  /*23d0*/  IMAD.IADD R71, R31, 0x1, R71 ;  /* 0x000000011f477824 */ /* 0x000fe400078e0247 */
[----:B------:R-:W-:-:S02]  /*23e0*/  IMAD R68, R200, 0x200, R5 ;  /* 0x00000200c8447824 */ /* 0x000fc400078e0205 */
[----:B0--3--:R-:W-:-:S07]  /*23f0*/  IMAD.IADD R75, R41, 0x1, R75 ;  /* 0x00000001294b7824 */ /* 0x009fce00078e024b */
.L_x_1990:
[----:B------:R-:W-:Y:S01]  /*2400*/  IADD3 R51, R51, -0x1, RZ ;  /* 0xffffffff33337810 */ /* 0x000fe20007ffe0ff */
[----:B---34-:R-:W-:Y:S01]  /*2410*/  IMAD.SHL.U32 R14, R184, 0x1000, RZ ;  /* 0x00001000b80e7824 */ /* 0x018fe200078e00ff */
[----:B------:R-:W-:Y:S01]  /*2420*/  ISETP.GE.AND P3, PT, R61, 0x1, PT ;  /* 0x000000013d00780c */ /* 0x000fe20003f66270 */
[----:B------:R-:W-:Y:S05]  /*2430*/  YIELD ;  /* 0x0000000000007946 */ /* 0x000fea0003800000 */
[----:B------:R-:W-:Y:S01]  /*2440*/  SHF.R.S32.HI R76, RZ, 0x1f, R51 ;  /* 0x0000001fff4c7819 */ /* 0x000fe20000011433 */
[-C--:B------:R-:W-:Y:S01]  /*2450*/  IMAD R5, R53, R51.reuse, RZ ;  /* 0x0000003335057224 */ /* 0x080fe200078e02ff */
[----:B------:R-:W-:Y:S01]  /*2460*/  BSSY B0, `(.L_x_1961) ;  /* 0x0000178000007945 */ /* 0x000fe20003800000 */
[----:B------:R-:W-:-:S04]  /*2470*/  IMAD.WIDE.U32 R24, R52, R51, RZ ;  /* 0x0000003334187225 */ /* 0x000fc800078e00ff */
[----:B------:R-:W-:Y:S01]  /*2480*/  IMAD R5, R76, R52, R5 ;  /* 0x000000344c057224 */ /* 0x000fe200078e0205 */
[----:B------:R-:W-:-:S03]  /*2490*/  IADD3 R4, P2, R3, R24, RZ ;  /* 0x0000001803047210 */ /* 0x000fc60007f5e0ff */
[----:B------:R-:W-:Y:S01]  /*24a0*/  IMAD.IADD R79, R25, 0x1, R5 ;  /* 0x00000001194f7824 */ /* 0x000fe200078e0205 */
[C---:B------:R-:W-:Y:S01]  /*24b0*/  LEA R12, P4, R4.reuse, R28, 0x1 ;  /* 0x0000001c040c7211 */ /* 0x040fe200078808ff */
[----:B------:R-:W-:Y:S02]  /*24c0*/  IMAD.IADD R5, R65, 0x1, R14 ;  /* 0x0000000141057824 */ /* 0x000fe400078e020e */
[----:B------:R-:W-:Y:S01]  /*24d0*/  IMAD.X R6, R79, 0x1, R48, P2 ;  /* 0x000000014f067824 */ /* 0x000fe200010e0630 */
[----:B------:R-:W-:Y:S02]  /*24e0*/  ISETP.GT.AND P2, PT, R51, R46, PT ;  /* 0x0000002e3300720c */ /* 0x000fe40003f44270 */
[----:B------:R-:W-:Y:S02]  /*24f0*/  LEA R15, R5, R2, 0x1 ;  /* 0x00000002050f7211 */ /* 0x000fe400078e08ff */
        /* <DEDUP_REMOVED lines=25> */
[----:B------:R-:W-:-:S03]  /*2690*/  IADD3 R8, R42, 0x10, RZ ;  /* 0x000000102a087810 */ /* 0x000fc60007ffe0ff */
[----:B------:R-:W-:Y:S01]  /*26a0*/  IMAD.X R10, R77, 0x1, R66, P3 ;  /* 0x000000014d0a7824 */ /* 0x000fe200018e0642 */
[----:B------:R-:W-:Y:S01]  /*26b0*/  LEA R6, P3, R7, UR4, 0x1 ;  /* 0x0000000407067c11 */ /* 0x000fe2000f8608ff */
[----:B------:R-:W-:Y:S01]  /*26c0*/  IMAD.IADD R5, R5, 0x1, R9 ;  /* 0x0000000105057824 */ /* 0x000fe200078e0209 */
[C---:B------:R-:W-:Y:S02]  /*26d0*/  LEA R76, P5, R4.reuse, UR6, 0x1 ;  /* 0x00000006044c7c11 */ /* 0x040fe4000f8a08ff */
[----:B------:R-:W-:Y:S02]  /*26e0*/  LEA.HI.X R7, R7, UR5, R10, 0x1, P3 ;  /* 0x0000000507077c11 */ /* 0x000fe400098f0c0a */
[----:B------:R-:W-:Y:S02]  /*26f0*/  CS2R R10, SRZ ;  /* 0x00000000000a7805 */ /* 0x000fe4000001ff00 */
[----:B------:R-:W-:Y:S02]  /*2700*/  LEA.HI.X R77, R4, UR7, R5, 0x1, P5 ;  /* 0x00000007044d7c11 */ /* 0x000fe4000a8f0c05 */
[----:B------:R-:W-:-:S02]  /*2710*/  ISETP.GE.AND P3, PT, R42, R61, PT ;  /* 0x0000003d2a00720c */ /* 0x000fc40003f66270 */
[----:B------:R-:W-:Y:S02]  /*2720*/  ISETP.GE.AND P5, PT, R8, R61, PT ;  /* 0x0000003d0800720c */ /* 0x000fe40003fa6270 */
[----:B------:R-:W-:-:S09]  /*2730*/  CS2R R8, SRZ ;  /* 0x0000000000087805 */ /* 0x000fd2000001ff00 */
[----:B------:R0:W5:Y:S04]  /*2740*/  @!P3 LDG.E.64 R26, desc[UR42][R6.64] ;  /* 0x0000002a061ab981 */ /* 0x000168000c1e1b00 */
[----:B------:R0:W5:Y:S04]  /*2750*/  @!P5 LDG.E.64 R8, desc[UR42][R6.64+0x20] ;  /* 0x0000202a0608d981 */ /* 0x000168000c1e1b00 */
[----:B------:R0:W5:Y:S04]  /*2760*/  @!P3 LDG.E.64 R24, desc[UR42][R76.64] ;  /* 0x0000002a4c18b981 */ /* 0x000168000c1e1b00 */
[----:B------:R0:W5:Y:S02]  /*2770*/  @!P5 LDG.E.64 R10, desc[UR42][R76.64+0x20] ;  /* 0x0000202a4c0ad981 */ /* 0x000164000c1e1b00 */
.L_x_1965:
[----:B------:R-:W-:Y:S05]  /*2780*/  BSYNC B1 ;  /* 0x0000000000017941 */ /* 0x000fea0003800000 */
.L_x_1964:
[----:B------:R-:W-:Y:S01]  /*2790*/  UISETP.NE.AND UP0, UPT, UR39, 0x3, UPT ;  /* 0x000000032700788c */ /* 0x000fe2000bf05270 */
[----:B-----5:R-:W-:Y:S02]  /*27a0*/  IMAD.MOV.U32 R4, RZ, RZ, R8 ;  /* 0x000000ffff047224 */ /* 0x020fe400078e0008 */
[----:B------:R-:W-:Y:S02]  /*27b0*/  IMAD.MOV.U32 R5, RZ, RZ, R9 ;  /* 0x000000ffff057224 */ /* 0x000fe400078e0009 */
[----:B0-----:R-:W-:Y:S01]  /*27c0*/  IMAD.MOV.U32 R6, RZ, RZ, R26 ;  /* 0x000000ffff067224 */ /* 0x001fe200078e001a */
[----:B------:R-:W-:Y:S01]  /*27d0*/  PLOP3.LUT P3, PT, PT, PT, UP0, 0x80, 0x0 ;  /* 0x000000000000781c */ /* 0x000fe20003f6f008 */
[----:B------:R-:W-:Y:S01]  /*27e0*/  IMAD.MOV.U32 R7, RZ, RZ, R25 ;  /* 0x000000ffff077224 */ /* 0x000fe200078e0019 */
[----:B------:R-:W-:Y:S01]  /*27f0*/  PRMT R85, R4, 0x5410, R5 ;  /* 0x0000541004557816 */ /* 0x000fe20000000005 */
[----:B------:R-:W-:Y:S02]  /*2800*/  IMAD.MOV.U32 R4, RZ, RZ, R27 ;  /* 0x000000ffff047224 */ /* 0x000fe400078e001b */
[----:B------:R-:W-:-:S03]  /*2810*/  IMAD.MOV.U32 R5, RZ, RZ, R11 ;  /* 0x000000ffff057224 */ /* 0x000fc600078e000b */
[----:B------:R-:W-:Y:S01]  /*2820*/  PRMT R86, R6, 0x5410, R4 ;  /* 0x0000541006567816 */ /* 0x000fe20000000004 */
[----:B------:R-:W-:Y:S01]  /*2830*/  IMAD.MOV.U32 R6, RZ, RZ, R24 ;  /* 0x000000ffff067224 */ /* 0x000fe200078e0018 */
[----:B------:R-:W-:-:S04]  /*2840*/  MOV R4, R10 ;  /* 0x0000000a00047202 */ /* 0x000fc80000000f00 */
[----:B------:R-:W-:Y:S02]  /*2850*/  PRMT R87, R4, 0x5410, R5 ;  /* 0x0000541004577816 */ /* 0x000fe40000000005 */
[----:B------:R-:W-:Y:S01]  /*2860*/  PRMT R88, R6, 0x5410, R7 ;  /* 0x0000541006587816 */ /* 0x000fe20000000007 */
[----:B------:R-:W-:Y:S06]  /*2870*/  @!P3 BRA `(.L_x_1966) ;  /* 0x000000000004b947 */ /* 0x000fec0003800000 */
[----:B------:R-:W-:Y:S01]  /*2880*/  BPT.TRAP 0x1 ;  /* 0x000000040000795c */ /* 0x000fe20000300000 */
.L_x_1966:
[----:B------:R-:W-:Y:S01]  /*2890*/  IMAD R70, R184, 0x8, R2 ;  /* 0x00000008b8467824 */ /* 0x000fe200078e0202 */
[----:B------:R-:W-:Y:S01]  /*28a0*/  SHF.L.U32 R77, R187, 0x1f, RZ ;  /* 0x0000001fbb4d7819 */ /* 0x000fe200000006ff */
[----:B------:R-:W-:Y:S03]  /*28b0*/  BSSY B1, `(.L_x_1967) ;  /* 0x0000003000017945 */ /* 0x000fe60003800000 */
[----:B------:R-:W0:Y:S02]  /*28c0*/  SYNCS.PHASECHK.TRANS64.TRYWAIT P5, [R70+URZ+0x28c90], R77 ;  /* 0x028c904d460075a7 */ /* 0x000e2400080a017f */
[----:B0-----:R-:W-:Y:S05]  /*28d0*/  @!P5 BRA `(.L_x_1968) ;  /* 0x000001a4008cd947 */ /* 0x001fea0003800000 */
.L_x_2280:
[----:B------:R-:W-:Y:S05]  /*28e0*/  BSYNC B1 ;  /* 0x0000000000017941 */ /* 0x000fea0003800000 */
.L_x_1967:
        /* <DEDUP_REMOVED lines=10> */
[--C-:B--2---:R-:W-:Y:S01]  /*2990*/  HADD2.F32 R24, -RZ, R7.reuse.H1_H1 ;  /* 0x30000007ff187230 */ /* 0x104fe20000004100 */
[----:B------:R-:W-:Y:S01]  /*29a0*/  SHF.R.U32.HI R76, RZ, 0x10, R25 ;  /* 0x00000010ff4c7819 */ /* 0x000fe20000011619 */
[----:B------:R-:W-:Y:S01]  /*29b0*/  HADD2.F32 R7, -RZ, R7.H0_H0 ;  /* 0x20000007ff077230 */ /* 0x000fe20000004100 */
[----:B------:R-:W-:Y:S01]  /*29c0*/  MOV R15, R6 ;  /* 0x00000006000f7202 */ /* 0x000fe20000000f00 */
[----:B------:R-:W-:Y:S02]  /*29d0*/  HADD2.F32 R27, -RZ, R27.H0_H0 ;  /* 0x2000001bff1b7230 */ /* 0x000fe40000004100 */
[----:B------:R-:W-:-:S02]  /*29e0*/  HADD2.F32 R6, -RZ, R5.H1_H1 ;  /* 0x30000005ff067230 */ /* 0x000fc40000004100 */
[----:B------:R-:W-:Y:S02]  /*29f0*/  HADD2.F32 R5, -RZ, R5.H0_H0 ;  /* 0x20000005ff057230 */ /* 0x000fe40000004100 */
[----:B------:R-:W-:Y:S02]  /*2a00*/  HADD2.F32 R76, -RZ, R76.H0_H0 ;  /* 0x2000004cff4c7230 */ /* 0x000fe40000004100 */
[----:B------:R-:W-:Y:S02]  /*2a10*/  HADD2.F32 R25, -RZ, R78.H0_H0 ;  /* 0x2000004eff197230 */ /* 0x000fe40000004100 */
[-C--:B------:R-:W-:Y:S01]  /*2a20*/  FMUL.FTZ R78, R6, R27.reuse ;  /* 0x0000001b064e7220 */ /* 0x080fe20000410000 */
[----:B------:R-:W-:Y:S02]  /*2a30*/  HADD2.F32 R26, -RZ, R26.H0_H0 ;  /* 0x2000001aff1a7230 */ /* 0x000fe40000004100 */
[----:B------:R-:W-:Y:S01]  /*2a40*/  FMUL.FTZ R27, R5, R27 ;  /* 0x0000001b051b7220 */ /* 0x000fe20000410000 */
[-C--:B------:R-:W-:Y:S01]  /*2a50*/  FMUL.FTZ R80, R24, R76.reuse ;  /* 0x0000004c18507220 */ /* 0x080fe20000410000 */
[----:B------:R-:W-:Y:S01]  /*2a60*/  FMUL.FTZ R83, R7, R76 ;  /* 0x0000004c07537220 */ /* 0x000fe20000410000 */
[-C--:B------:R-:W-:Y:S01]  /*2a70*/  FFMA.FTZ R78, R5, R25.reuse, -R78 ;  /* 0x00000019054e7223 */ /* 0x080fe2000001084e */
[----:B------:R-:W-:Y:S01]  /*2a80*/  FFMA.FTZ R79, R6, R25, R27 ;  /* 0x00000019064f7223 */ /* 0x000fe2000001001b */
[----:B------:R-:W-:-:S02]  /*2a90*/  HADD2.F32 R5, -RZ, R4.H1_H1 ;  /* 0x30000004ff057230 */ /* 0x000fc40000004100 */
[-C--:B------:R-:W-:Y:S01]  /*2aa0*/  FFMA.FTZ R81, R7, R26.reuse, -R80 ;  /* 0x0000001a07517223 */ /* 0x080fe20000010850 */
[----:B------:R-:W-:Y:S01]  /*2ab0*/  FFMA.FTZ R84, R24, R26, R83 ;  /* 0x0000001a18547223 */ /* 0x000fe20000010053 */
[----:B------:R-:W-:Y:S02]  /*2ac0*/  HADD2.F32 R25, -RZ, R88.H0_H0 ;  /* 0x20000058ff197230 */ /* 0x000fe40000004100 */
[----:B------:R-:W-:Y:S02]  /*2ad0*/  HADD2.F32 R4, -RZ, R4.H0_H0 ;  /* 0x20000004ff047230 */ /* 0x000fe40000004100 */
[--C-:B------:R-:W-:Y:S02]  /*2ae0*/  HADD2.F32 R6, -RZ, R15.reuse.H1_H1 ;  /* 0x3000000fff067230 */ /* 0x100fe40000004100 */
[-C--:B------:R-:W-:Y:S01]  /*2af0*/  FMUL.FTZ R27, R5, R25.reuse ;  /* 0x00000019051b7220 */ /* 0x080fe20000410000 */
[----:B------:R-:W-:Y:S02]  /*2b00*/  HADD2.F32 R26, -RZ, R88.H1_H1 ;  /* 0x30000058ff1a7230 */ /* 0x000fe40000004100 */
[----:B------:R-:W-:Y:S01]  /*2b10*/  FMUL.FTZ R76, R4, R25 ;  /* 0x00000019044c7220 */ /* 0x000fe20000410000 */
[----:B------:R-:W-:-:S02]  /*2b20*/  HADD2.F32 R15, -RZ, R15.H0_H0 ;  /* 0x2000000fff0f7230 */ /* 0x000fc40000004100 */
[--C-:B------:R-:W-:Y:S02]  /*2b30*/  HADD2.F32 R7, -RZ, R86.reuse.H0_H0 ;  /* 0x20000056ff077230 */ /* 0x100fe40000004100 */
[-C--:B------:R-:W-:Y:S01]  /*2b40*/  FMUL.FTZ R80, R6, R26.reuse ;  /* 0x0000001a06507220 */ /* 0x080fe20000410000 */
        /* <DEDUP_REMOVED lines=10> */
.L_x_1973:
[----:B------:R-:W-:Y:S05]  /*2bf0*/  BSYNC B2 ;  /* 0x0000000000027941 */ /* 0x000fea0003800000 */
.L_x_1972:
[----:B--2---:R1:W-:Y:S02]  /*2c00*/  STG.E.128 desc[UR42][R12.64], R4 ;  /* 0x000000040c007986 */ /* 0x0043e4000c101d2a */
.L_x_1971:
[----:B------:R-:W-:Y:S05]  /*2c10*/  BSYNC B1 ;  /* 0x0000000000017941 */ /* 0x000fea0003800000 */
.L_x_1970:
[----:B------:R-:W-:Y:S05]  /*2c20*/  @P1 BRA `(.L_x_1969) ;  /* 0x0000000c00ec1947 */ /* 0x000fea0003800000 */
[----:B-1----:R-:W-:Y:S01]  /*2c30*/  IMAD.MOV.U32 R5, RZ, RZ, 0x20 ;  /* 0x00000020ff057424 */ /* 0x002fe200078e00ff */
[----:B------:R-:W-:Y:S01]  /*2c40*/  LOP3.LUT P4, RZ, R193, 0x4, RZ, 0xc0, !PT ;  /* 0x00000004c1ff7812 */ /* 0x000fe2000788c0ff */
[----:B------:R-:W-:Y:S03]  /*2c50*/  BSSY B1, `(.L_x_1974) ;  /* 0x0000031000017945 */ /* 0x000fe60003800000 */
[----:B------:R-:W-:-:S04]  /*2c60*/  SEL R5, R5, 0xffffffe0, !P4 ;  /* 0xffffffe005057807 */ /* 0x000fc80006000000 */
[----:B------:R-:W-:Y:S01]  /*2c70*/  IADD3 R5, R5, R65, R14 ;  /* 0x0000004105057210 */ /* 0x000fe20007ffe00e */
[----:B------:R-:W-:-:S04]  /*2c80*/  VIADD R14, R42, 0x10 ;  /* 0x000000102a0e7836 */ /* 0x000fc80000000000 */
[----:B------:R-:W-:Y:S01]  /*2c90*/  IMAD R4, R5, 0x2, R2 ;  /* 0x0000000205047824 */ /* 0x000fe200078e0202 */
[----:B------:R-:W-:-:S05]  /*2ca0*/  ISETP.GE.AND P4, PT, R14, R61, PT ;  /* 0x0000003d0e00720c */ /* 0x000fca0003f86270 */
[----:B------:R-:W1:Y:S08]  /*2cb0*/  LDS.128 R4, [R4+0x22400] ;  /* 0x0224000004047984 */ /* 0x000e700000000c00 */
        /* <DEDUP_REMOVED lines=42> */
.L_x_1975:
[----:B------:R-:W-:Y:S05]  /*2f60*/  BSYNC B1 ;  /* 0x0000000000017941 */ /* 0x000fea0003800000 */
.L_x_1974:
[----:B-1----:R2:W-:Y:S01]  /*2f70*/  STG.E.128 desc[UR42][R12.64+0x40], R4 ;  /* 0x000040040c007986 */ /* 0x0025e2000c101d2a */
[----:B------:R-:W-:Y:S05]  /*2f80*/  BRA `(.L_x_1969) ;  /* 0x0000000c00147947 */ /* 0x000fea0003800000 */
.L_x_1963:
[----:B------:R-:W-:Y:S01]  /*2f90*/  IMAD R72, R51, -0x40, R32 ;  /* 0xffffffc033487824 */ /* 0x000fe200078e0220 */
[----:B------:R-:W-:-:S04]  /*2fa0*/  ISETP.GE.AND P4, PT, R16, R61, PT ;  /* 0x0000003d1000720c */ /* 0x000fc80003f86270 */
[----:B------:R-:W-:-:S04]  /*2fb0*/  VIMNMX R72, R72, 0x40, PT ;  /* 0x0000004048487848 */ /* 0x000fc80003fe0100 */
[----:B------:R-:W-:-:S13]  /*2fc0*/  ISETP.GE.OR P3, PT, R23, R72, P4 ;  /* 0x000000481700720c */ /* 0x000fda0002766670 */
[----:B------:R-:W0:Y:S01]  /*2fd0*/  @!P3 LDC.64 R12, c[0x0][0x3c8] ;  /* 0x0000f200ff0cbb82 */ /* 0x000e220000000a00 */
[----:B------:R-:W-:Y:S01]  /*2fe0*/  @!P3 IADD3 R6, P5, R38, R4, RZ ;  /* 0x000000042606b210 */ /* 0x000fe20007fbe0ff */
[----:B------:R-:W-:Y:S02]  /*2ff0*/  @!P3 IMAD R4, R56, R51, RZ ;  /* 0x000000333804b224 */ /* 0x000fe400078e02ff */
[----:B------:R-:W-:Y:S01]  /*3000*/  @!P3 IMAD.MOV.U32 R5, RZ, RZ, R67 ;  /* 0x000000ffff05b224 */ /* 0x000fe200078e0043 */
[----:B------:R-:W-:Y:S01]  /*3010*/  @!P3 IADD3.X R7, R77, R64, RZ, P5, !PT ;  /* 0x000000404d07b210 */ /* 0x000fe20002ffe4ff */
[----:B------:R-:W-:Y:S02]  /*3020*/  @!P3 IMAD R11, R76, R57, R4 ;  /* 0x000000394c0bb224 */ /* 0x000fe400078e0204 */
[----:B------:R-:W1:Y:S01]  /*3030*/  @!P3 LDC.64 R26, c[0x0][0x3e0] ;  /* 0x0000f800ff1abb82 */ /* 0x000e620000000a00 */
[----:B------:R-:W-:-:S04]  /*3040*/  @!P3 IMAD.MOV.U32 R4, RZ, RZ, R34 ;  /* 0x000000ffff04b224 */ /* 0x000fc800078e0022 */
[----:B------:R-:W-:Y:S01]  /*3050*/  @!P3 IMAD.WIDE.U32 R8, R51, R57, R4 ;  /* 0x000000393308b225 */ /* 0x000fe200078e0004 */
[----:B------:R-:W-:-:S03]  /*3060*/  CS2R R4, SRZ ;  /* 0x0000000000047805 */ /* 0x000fc6000001ff00 */
[----:B------:R-:W-:Y:S01]  /*3070*/  @!P3 IMAD.IADD R9, R11, 0x1, R9 ;  /* 0x000000010b09b824 */ /* 0x000fe200078e0209 */
        /* <DEDUP_REMOVED lines=9> */
[----:B------:R-:W-:-:S06]  /*3110*/  UISETP.NE.AND UP0, UPT, UR39, 0x3, UPT ;  /* 0x000000032700788c */ /* 0x000fcc000bf05270 */
[----:B------:R-:W-:Y:S01]  /*3120*/  PLOP3.LUT P3, PT, PT, PT, UP0, 0x80, 0x0 ;  /* 0x000000000000781c */ /* 0x000fe20003f6f008 */
        /* <DEDUP_REMOVED lines=16> */
.L_x_1976:
[----:B------:R-:W-:Y:S01]  /*3230*/  IMAD R70, R184, 0x8, R2 ;  /* 0x00000008b8467824 */ /* 0x000fe200078e0202 */
[----:B------:R-:W-:Y:S01]  /*3240*/  SHF.L.U32 R77, R187, 0x1f, RZ ;  /* 0x0000001fbb4d7819 */ /* 0x000fe200000006ff */
[----:B------:R-:W-:Y:S03]  /*3250*/  BSSY B1, `(.L_x_1977) ;  /* 0x0000003000017945 */ /* 0x000fe60003800000 */
[----:B------:R-:W0:Y:S02]  /*3260*/  SYNCS.PHASECHK.TRANS64.TRYWAIT P5, [R70+URZ+0x28c90], R77 ;  /* 0x028c904d460075a7 */ /* 0x000e2400080a017f */
[----:B0-----:R-:W-:Y:S05]  /*3270*/  @!P5 BRA `(.L_x_1978) ;  /* 0x0000019c0038d947 */ /* 0x001fea0003800000 */
.L_x_2281:
[----:B------:R-:W-:Y:S05]  /*3280*/  BSYNC B1 ;  /* 0x0000000000017941 */ /* 0x000fea0003800000 */
.L_x_1977:
[----:B------:R-:W-:Y:S01]  /*3290*/  ISETP.GE.OR P5, PT, R23, R72, P0 ;  /* 0x000000481700720c */ /* 0x000fe200007a6670 */
        /* <DEDUP_REMOVED lines=21> */
[----:B------:R-:W-:-:S05]  /*33f0*/  LOP3.LUT R13, R13, R60, RZ, 0x3c, !PT ;  /* 0x0000003c0d0d7212 */ /* 0x000fca00078e3cff */
[----:B------:R-:W-:Y:S02]  /*3400*/  IMAD R15, R200, 0x200, R13 ;  /* 0x00000200c80f7824 */ /* 0x000fe400078e020d */
[----:B------:R-:W-:Y:S02]  /*3410*/  IMAD.IADD R13, R68, 0x1, R14 ;  /* 0x00000001440d7824 */ /* 0x000fe400078e020e */
[----:B------:R-:W-:-:S03]  /*3420*/  IMAD.IADD R15, R14, 0x1, R15 ;  /* 0x000000010e0f7824 */ /* 0x000fc600078e020f */
[----:B------:R-:W-:Y:S01]  /*3430*/  LEA R13, R13, R2, 0x1 ;  /* 0x000000020d0d7211 */ /* 0x000fe200078e08ff */
[----:B------:R-:W-:-:S05]  /*3440*/  IMAD R24, R15, 0x2, R2 ;  /* 0x000000020f187824 */ /* 0x000fca00078e0202 */
        /* <DEDUP_REMOVED lines=82> */
[----:B------:R-:W-:Y:S01]  /*3970*/  F2FP.F16.F32.PACK_AB R14, R14, R15 ;  /* 0x0000000f0e0e723e */ /* 0x000fe200000000ff */
[----:B------:R-:W-:Y:S01]  /*3980*/  IMAD.MOV.U32 R15, RZ, RZ, R86 ;  /* 0x000000ffff0f7224 */ /* 0x000fe200078e0056 */
[----:B------:R-:W-:-:S07]  /*3990*/  F2FP.F16.F32.PACK_AB R26, R9, R8 ;  /* 0x00000008091a723e */ /* 0x000fce00000000ff */
.L_x_1980:
[----:B------:R-:W-:Y:S05]  /*39a0*/  BSYNC B1 ;  /* 0x0000000000017941 */ /* 0x000fea0003800000 */
.L_x_1979:
        /* <DEDUP_REMOVED lines=10> */
.L_x_1962:
[----:B------:R-:W-:-:S06]  /*3a50*/  UISETP.NE.AND UP0, UPT, UR39, 0x3, UPT ;  /* 0x000000032700788c */ /* 0x000fcc000bf05270 */
[----:B------:R-:W-:-:S13]  /*3a60*/  PLOP3.LUT P3, PT, PT, PT, UP0, 0x80, 0x0 ;  /* 0x000000000000781c */ /* 0x000fda0003f6f008 */
[----:B------:R-:W-:Y:S05]  /*3a70*/  @!P3 BRA `(.L_x_1981) ;  /* 0x000000000004b947 */ /* 0x000fea0003800000 */
[----:B------:R-:W-:Y:S01]  /*3a80*/  BPT.TRAP 0x1 ;  /* 0x000000040000795c */ /* 0x000fe20000300000 */
.L_x_1981:
        /* <DEDUP_REMOVED lines=8> */
.L_x_2282:
[----:B------:R-:W-:Y:S05]  /*3b10*/  BSYNC B1 ;  /* 0x0000000000017941 */ /* 0x000fea0003800000 */
.L_x_1982:
[----:B------:R-:W-:Y:S05]  /*3b20*/  @P4 BRA `(.L_x_1969) ;  /* 0x00000000002c4947 */ /* 0x000fea0003800000 */
[----:B------:R-:W-:Y:S02]  /*3b30*/  @!P1 LOP3.LUT P4, RZ, R193, 0x4, RZ, 0xc0, !PT ;  /* 0x00000004c1ff9812 */ /* 0x000fe4000788c0ff */
[----:B------:R-:W-:Y:S02]  /*3b40*/  PLOP3.LUT P5, PT, PT, PT, PT, 0x8, 0x0 ;  /* 0x000000000000781c */ /* 0x000fe40003fae170 */
[----:B------:R-:W-:Y:S02]  /*3b50*/  @!P1 PLOP3.LUT P5, PT, P4, PT, PT, 0x80, 0x0 ;  /* 0x000000000000981c */ /* 0x000fe400027af070 */
[----:B------:R-:W-:-:S11]  /*3b60*/  @!P1 IADD3 R4, R65, 0x20, RZ ;  /* 0x0000002041049810 */ /* 0x000fd60007ffe0ff */
[----:B------:R-:W-:-:S04]  /*3b70*/  @P5 VIADD R4, R65, 0xffffffe0 ;  /* 0xffffffe041045836 */ /* 0x000fc80000000000 */
[----:B------:R-:W-:-:S04]  /*3b80*/  @!P1 IMAD.IADD R5, R14, 0x1, R4 ;  /* 0x000000010e059824 */ /* 0x000fc800078e0204 */
[----:B------:R-:W-:Y:S02]  /*3b90*/  @!P1 IMAD R8, R5, 0x2, R2 ;  /* 0x0000000205089824 */ /* 0x000fe400078e0202 */
[----:B------:R-:W1:Y:S04]  /*3ba0*/  @!P0 LDS.128 R4, [R15+0x22400] ;  /* 0x022400000f048984 */ /* 0x000e680000000c00 */
[----:B------:R-:W2:Y:S04]  /*3bb0*/  @!P1 LDS.128 R8, [R8+0x22400] ;  /* 0x0224000008089984 */ /* 0x000ea80000000c00 */
[----:B-1----:R1:W-:Y:S04]  /*3bc0*/  @!P0 STG.E.128 desc[UR42][R12.64], R4 ;  /* 0x000000040c008986 */ /* 0x0023e8000c101d2a */
[----:B--2---:R1:W-:Y:S02]  /*3bd0*/  @!P1 STG.E.128 desc[UR42][R12.64+0x40], R8 ;  /* 0x000040080c009986 */ /* 0x0043e4000c101d2a */
.L_x_1969:
[----:B------:R-:W-:Y:S05]  /*3be0*/  BSYNC B0 ;  /* 0x0000000000007941 */ /* 0x000fea0003800000 */
.L_x_1961:
[----:B-12-4-:R-:W1:Y:S01]  /*3bf0*/  S2R R4, SR_TID.X ;  /* 0x0000000000047919 */ /* 0x016e620000002100 */
[----:B------:R-:W-:Y:S01]  /*3c00*/  @!PT LDS RZ, [RZ] ;  /* 0x00000000fffff984 */ /* 0x000fe20000000800 */
[----:B------:R-:W-:Y:S01]  /*3c10*/  @!PT LDS RZ, [RZ] ;  /* 0x00000000fffff984 */ /* 0x000fe20000000800 */
[----:B------:R-:W-:Y:S01]  /*3c20*/  @!PT LDS RZ, [RZ] ;  /* 0x00000000fffff984 */ /* 0x000fe20000000800 */
[----:B------:R-:W-:Y:S01]  /*3c30*/  @!PT LDS RZ, [RZ] ;  /* 0x00000000fffff984 */ /* 0x000fe20000000800 */
[----:B------:R2:W-:Y:S06]  /*3c40*/  MEMBAR.ALL.CTA ;  /* 0x0000000000007992 */ /* 0x0005ec0000008000 */
[----:B--2---:R-:W2:Y:S01]  /*3c50*/  FENCE.VIEW.ASYNC.S ;  /* 0x00000000000073c6 */ /* 0x004ea20000000000 */
[----:B------:R-:W-:Y:S05]  /*3c60*/  WARPSYNC.ALL ;  /* 0x0000000000007948 */ /* 0x000fea0003800000 */
[----:B------:R-:W-:Y:S01]  /*3c70*/  BSSY B0, `(.L_x_1984) ;  /* 0x0000009000007945 */ /* 0x000fe20003800000 */
[----:B-1----:R-:W-:Y:S01]  /*3c80*/  LOP3.LUT R4, R4, 0x7f, RZ, 0xc0, !PT ;  /* 0x0000007f04047812 */ /* 0x002fe200078ec0ff */
[----:B--2---:R1:W-:Y:S03]  /*3c90*/  BAR.SYNC.DEFER_BLOCKING R62, 0x80 ;  /* 0x0002003e0000751d */ /* 0x0043e60000010000 */
[----:B------:R-:W-:-:S13]  /*3ca0*/  ISETP.NE.AND P4, PT, R4, RZ, PT ;  /* 0x000000ff0400720c */ /* 0x000fda0003f85270 */
[----:B------:R-:W-:-:S05]  /*3cb0*/  @!P4 VIADD R4, R70, 0x28ca0 ;  /* 0x00028ca04604c836 */ /* 0x000fca0000000000 */
[----:B------:R-:W-:-:S04]  /*3cc0*/  @!P4 PRMT R4, RZ, 0x654, R4 ;  /* 0x00000654ff04c816 */ /* 0x000fc80000000004 */
[----:B------:R1:W-:Y:S01]  /*3cd0*/  @!P4 SYNCS.ARRIVE.TRANS64.RED.A1T0 RZ, [R4+URZ], RZ ;  /* 0x000000ff04ffc9a7 */ /* 0x0003e2000810043f */
[----:B------:R-:W-:Y:S05]  /*3ce0*/  @!P3 BRA `(.L_x_1985) ;  /* 0x000000000004b947 */ /* 0x000fea0003800000 */
[----:B------:R-:W-:Y:S01]  /*3cf0*/  BPT.TRAP 0x1 ;  /* 0x000000040000795c */ /* 0x000fe20000300000 */
.L_x_1985:
[----:B------:R-:W-:Y:S05]  /*3d00*/  BSYNC B0 ;  /* 0x0000000000007941 */ /* 0x000fea0003800000 */
.L_x_1984:
[----:B------:R-:W2:Y:S01]  /*3d10*/  SYNCS.PHASECHK.TRANS64.TRYWAIT P5, [R70+URZ+0x28cb0], R77 ;  /* 0x028cb04d460075a7 */ /* 0x000ea200080a017f */
[----:B------:R-:W-:Y:S01]  /*3d20*/  BSSY B0, `(.L_x_1986) ;  /* 0x0000003000007945 */ /* 0x000fe20003800000 */
[----:B------:R-:W-:-:S03]  /*3d30*/  ISETP.GE.AND P3, PT, R23, R72, PT ;  /* 0x000000481700720c */ /* 0x000fc60003f66270 */
[----:B--2---:R-:W-:Y:S10]  /*3d40*/  @!P5 BRA `(.L_x_1987) ;  /* 0x0000019000acd947 */ /* 0x004ff40003800000 */
.L_x_2283:
[----:B------:R-:W-:Y:S05]  /*3d50*/  BSYNC B0 ;  /* 0x0000000000007941 */ /* 0x000fea0003800000 */
.L_x_1986:
[----:B------:R-:W-:Y:S04]  /*3d60*/  BSSY B0, `(.L_x_1988) ;  /* 0x0000052000007945 */ /* 0x000fe80003800000 */
[----:B------:R-:W-:Y:S05]  /*3d70*/  @P3 BRA `(.L_x_1989) ;  /* 0x0000000400403947 */ /* 0x000fea0003800000 */
[----:B-1----:R-:W-:Y:S01]  /*3d80*/  IMAD.WIDE R4, R51, 0x40, R20 ;  /* 0x0000004033047825 */ /* 0x002fe200078e0214 */
[----:B------:R-:W-:Y:S01]  /*3d90*/  ULDC.64 UR4, c[0x0][0x318] ;  /* 0x0000c60000047ab9 */ /* 0x000fe20000000a00 */
[----:B------:R-:W-:Y:S02]  /*3da0*/  MOV R6, R40 ;  /* 0x0000002800067202 */ /* 0x000fe40000000f00 */
[----:B------:R-:W-:Y:S01]  /*3db0*/  IMAD R5, R5, UR4, RZ ;  /* 0x0000000405057c24 */ /* 0x000fe2000f8e02ff */
[----:B------:R-:W-:Y:S01]  /*3dc0*/  LOP3.LUT P3, RZ, R193, 0x4, RZ, 0xc0, !PT ;  /* 0x00000004c1ff7812 */ /* 0x000fe2000786c0ff */
[----:B------:R-:W-:Y:S01]  /*3dd0*/  IMAD.MOV.U32 R7, RZ, RZ, R75 ;  /* 0x000000ffff077224 */ /* 0x000fe200078e004b */
[----:B------:R-:W-:Y:S01]  /*3de0*/  IADD3 R72, R16, 0x100, RZ ;  /* 0x0000010010487810 */ /* 0x000fe20007ffe0ff */
[C---:B------:R-:W-:Y:S02]  /*3df0*/  IMAD R5, R4.reuse, UR5, R5 ;  /* 0x0000000504057c24 */ /* 0x040fe4000f8e0205 */
[----:B------:R-:W-:Y:S01]  /*3e00*/  IMAD.WIDE.U32 R6, R4, UR4, R6 ;  /* 0x0000000404067c25 */ /* 0x000fe2000f8e0006 */
[----:B------:R-:W-:Y:S01]  /*3e10*/  ULDC.64 UR4, c[0x0][0x308] ;  /* 0x0000c20000047ab9 */ /* 0x000fe20000000a00 */
[----:B------:R-:W-:-:S02]  /*3e20*/  IADD3 R4, R16, 0x40, RZ ;  /* 0x0000004010047810 */ /* 0x000fc40007ffe0ff */
[----:B------:R-:W-:Y:S01]  /*3e30*/  IMAD R9, R184, 0x8000, R65 ;  /* 0x00008000b8097824 */ /* 0x000fe200078e0241 */
[C---:B------:R-:W-:Y:S01]  /*3e40*/  LEA R76, P5, R6.reuse, UR4, 0x1 ;  /* 0x00000004064c7c11 */ /* 0x040fe2000f8a08ff */
[----:B------:R-:W-:Y:S01]  /*3e50*/  IMAD.IADD R5, R7, 0x1, R5 ;  /* 0x0000000107057824 */ /* 0x000fe200078e0205 */
[----:B------:R-:W-:Y:S01]  /*3e60*/  ULDC UR4, c[0x0][0x310] ;  /* 0x0000c40000047ab9 */ /* 0x000fe20000000800 */
[C---:B------:R-:W-:Y:S02]  /*3e70*/  VIADD R79, R9.reuse, 0x20 ;  /* 0x00000020094f7836 */ /* 0x040fe40000000000 */
[C---:B------:R-:W-:Y:S01]  /*3e80*/  @P3 VIADD R79, R9.reuse, 0xffffffe0 ;  /* 0xffffffe0094f3836 */ /* 0x040fe20000000000 */
[----:B0-2---:R-:W-:Y:S01]  /*3e90*/  LEA.HI.X R77, R6, UR5, R5, 0x1, P5 ;  /* 0x00000005064d7c11 */ /* 0x005fe2000a8f0c05 */
[----:B---3--:R-:W-:Y:S01]  /*3ea0*/  IMAD R80, R9, 0x2, R2 ;  /* 0x0000000209507824 */ /* 0x008fe200078e0202 */
[C---:B------:R-:W-:Y:S01]  /*3eb0*/  ISETP.GE.AND P5, PT, R16.reuse, UR4, PT ;  /* 0x0000000410007c0c */ /* 0x040fe2000bfa6270 */
[----:B------:R-:W-:Y:S01]  /*3ec0*/  VIADD R12, R16, 0x80 ;  /* 0x00000080100c7836 */ /* 0x000fe20000000000 */
[----:B------:R-:W-:Y:S01]  /*3ed0*/  ISETP.GE.AND P3, PT, R4, UR4, PT ;  /* 0x0000000404007c0c */ /* 0x000fe2000bf66270 */
[C---:B------:R-:W-:Y:S01]  /*3ee0*/  VIADD R13, R16.reuse, 0xc0 ;  /* 0x000000c0100d7836 */ /* 0x040fe20000000000 */
[----:B------:R-:W-:Y:S01]  /*3ef0*/  LEA R79, R79, R2, 0x1 ;  /* 0x000000024f4f7211 */ /* 0x000fe200078e08ff */
        /* <DEDUP_REMOVED lines=56> */
.L_x_1989:
[----:B------:R-:W-:Y:S05]  /*4280*/  BSYNC B0 ;  /* 0x0000000000007941 */ /* 0x000fea0003800000 */
.L_x_1988:
[----:B------:R-:W-:Y:S01]  /*4290*/  @!PT LDS RZ, [RZ] ;  /* 0x00000000fffff984 */ /* 0x000fe20000000800 */
[----:B------:R-:W-:Y:S01]  /*42a0*/  @!PT LDS RZ, [RZ] ;  /* 0x00000000fffff984 */ /* 0x000fe20000000800 */
[----:B------:R-:W-:Y:S01]  /*42b0*/  @!PT LDS RZ, [RZ] ;  /* 0x00000000fffff984 */ /* 0x000fe20000000800 */
[----:B------:R-:W-:Y:S01]  /*42c0*/  @!PT LDS RZ, [RZ] ;  /* 0x00000000fffff984 */ /* 0x000fe20000000800 */
[----:B------:R5:W-:Y:S06]  /*42d0*/  MEMBAR.ALL.CTA ;  /* 0x0000000000007992 */ /* 0x000bec0000008000 */
[----:B-----5:R-:W5:Y:S01]  /*42e0*/  FENCE.VIEW.ASYNC.S ;  /* 0x00000000000073c6 */ /* 0x020f620000000000 */
[----:B0-2---:R-:W-:Y:S01]  /*42f0*/  @!P4 VIADD R70, R70, 0x28cc0 ;  /* 0x00028cc04646c836 */ /* 0x005fe20000000000 */
[----:B-----5:R0:W-:Y:S04]  /*4300*/  BAR.SYNC.DEFER_BLOCKING R62, 0x80 ;  /* 0x0002003e0000751d */ /* 0x0201e80000010000 */
[----:B------:R-:W-:Y:S01]  /*4310*/  @!P4 PRMT R70, RZ, 0x654, R70 ;  /* 0x00000654ff46c816 */ /* 0x000fe20000000046 */
[----:B------:R-:W-:Y:S01]  /*4320*/  VIADD R184, R184, 0x1 ;  /* 0x00000001b8b87836 */ /* 0x000fe20000000000 */
[----:B------:R-:W-:-:S02]  /*4330*/  PLOP3.LUT P3, PT, PT, PT, PT, 0x8, 0x0 ;  /* 0x000000000000781c */ /* 0x000fc40003f6e170 */
[----:B------:R0:W-:Y:S02]  /*4340*/  @!P4 SYNCS.ARRIVE.TRANS64.RED.A1T0 RZ, [R70+URZ], RZ ;  /* 0x000000ff46ffc9a7 */ /* 0x0001e4000810043f */
[----:B------:R-:W-:-:S04]  /*4350*/  ISETP.NE.AND P4, PT, R184, 0x2, PT ;  /* 0x00000002b800780c */ /* 0x000fc80003f85270 */
[----:B-1----:R-:W-:Y:S02]  /*4360*/  SEL R4, RZ, 0x1, P4 ;  /* 0x00000001ff047807 */ /* 0x002fe40002000000 */
[----:B------:R-:W-:Y:S02]  /*4370*/  SEL R184, R184, RZ, P4 ;  /* 0x000000ffb8b87207 */ /* 0x000fe40002000000 */
[----:B------:R-:W-:Y:S01]  /*4380*/  LOP3.LUT R187, R187, R4, RZ, 0x3c, !PT ;  /* 0x00000004bbbb7212 */ /* 0x000fe200078e3cff */
[----:B0-----:R-:W-:Y:S06]  /*4390*/  @P2 BRA `(.L_x_1990) ;  /* 0xffffffe000182947 */ /* 0x001fec000383ffff */
.L_x_1956:
[----:B------:R-:W-:Y:S04]  /*43a0*/  BSSY B0, `(.L_x_1991) ;  /* 0x0000004000007945 */ /* 0x000fe80003800000 */
[----:B------:R-:W-:Y:S05]  /*43b0*/  @P3 BRA `(.L_x_1992) ;  /* 0x0000000000083947 */ /* 0x000fea0003800000 */
[----:B------:R-:W0:Y:S02]  /*43c0*/  FENCE.VIEW.ASYNC.G ;  /* 0x00000000000073c6 */ /* 0x000e240000000100 */
[----:B0-----:R-:W-:Y:S06]  /*43d0*/  BAR.ARV 0xc, 0x120 ;  /* 0x0304800000007b1d */ /* 0x001fec0000002000 */
.L_x_1992:
[----:B------:R-:W-:Y:S05]  /*43e0*/  BSYNC B0 ;  /* 0x0000000000007941 */ /* 0x000fea0003800000 */
.L_x_1991:
[----:B------:R-:W-:Y:S01]  /*43f0*/  UISETP.NE.AND UP0, UPT, UR38, 0x1, UPT ;  /* 0x000000012600788c */ /* 0x000fe2000bf05270 */
[----:B------:R-:W-:Y:S01]  /*4400*/  BSSY B7, `(.L_x_1993) ;  /* 0x0000fb5000077945 */ /* 0x000fe20003800000 */
[----:B------:R-:W-:Y:S02]  /*4410*/  ULDC UR4, c[0x0][0x9e0] ;  /* 0x0002780000047ab9 */ /* 0x000fe40000000800 */
[----:B------:R-:W-:Y:S02]  /*4420*/  VIADD R0, R49, UR4 ;  /* 0x0000000431007c36 */ /* 0x000fe40008000000 */
[----:B------:R-:W-:-:S13]  /*4430*/  PLOP3.LUT P0, PT, PT, PT, UP0, 0x80, 0x0 ;  /* 0x000000000000781c */ /* 0x000fda0003f0f008 */
[----:B------:R-:W-:Y:S05]  /*4440*/  @!P0 BRA `(.L_x_1994) ;  /* 0x0000002000708947 */ /* 0x000fea0003800000 */
[----:B------:R-:W0:Y:S02]  /*4450*/  LDC R6, c[0x0][0x9e4] ;  /* 0x00027900ff067b82 */ /* 0x000e240000000800 */
[----:B0-----:R-:W-:-:S13]  /*4460*/  ISETP.GE.AND P0, PT, R6, 0x1, PT ;  /* 0x000000010600780c */ /* 0x001fda0003f06270 */
[----:B------:R-:W-:Y:S05]  /*4470*/  @!P0 BRA `(.L_x_1995) ;  /* 0x0000000000488947 */ /* 0x000fea0003800000 */
[C---:B------:R-:W-:Y:S01]  /*4480*/  ISETP.GT.AND P1, PT, R49.reuse, RZ, PT ;  /* 0x000000ff3100720c */ /* 0x040fe20003f24270 */
[----:B------:R-:W-:Y:S01]  /*4490*/  BSSY B0, `(.L_x_1996) ;  /* 0x000000e000007945 */ /* 0x000fe20003800000 */
[----:B------:R-:W-:-:S11]  /*44a0*/  IADD3 R3, R49, -0x1, RZ ;  /* 0xffffffff31037810 */ /* 0x000fd60007ffe0ff */
        /* <DEDUP_REMOVED lines=8> */
.L_x_1997:
[----:B------:R-:W-:-:S13]  /*4530*/  ISETP.NE.AND P1, PT, R6, 0x1, PT ;  /* 0x000000010600780c */ /* 0x000fda0003f25270 */
[----:B------:R-:W0:Y:S02]  /*4540*/  @P1 LDC.64 R4, c[0x0][0x9e8] ;  /* 0x00027a00ff041b82 */ /* 0x000e240000000a00 */
[----:B0-----:R-:W-:-:S05]  /*4550*/  @P1 IMAD.HI.U32 R4, R3, R4, RZ ;  /* 0x0000000403041227 */ /* 0x001fca00078e00ff */
[----:B------:R-:W-:-:S07]  /*4560*/  @P1 SHF.R.U32.HI R3, RZ, R5, R4 ;  /* 0x00000005ff031219 */ /* 0x000fce0000011604 */
.L_x_1998:
[----:B------:R-:W-:Y:S05]  /*4570*/  BSYNC B0 ;  /* 0x0000000000007941 */ /* 0x000fea0003800000 */
.L_x_1996:
[----:B------:R-:W-:-:S05]  /*4580*/  IMAD R3, R3, R6, R6 ;  /* 0x0000000603037224 */ /* 0x000fca00078e0206 */
[----:B------:R-:W-:-:S07]  /*4590*/  VIMNMX R0, R0, R3, PT ;  /* 0x0000000300007248 */ /* 0x000fce0003fe0100 */
.L_x_1995:
[----:B------:R-:W-:Y:S01]  /*45a0*/  VIADD R0, R0, 0x3f ;  /* 0x0000003f00007836 */ /* 0x000fe20000000000 */
[----:B------:R-:W-:Y:S02]  /*45b0*/  ULDC UR4, c[0x0][0x9dc] ;  /* 0x0002770000047ab9 */ /* 0x000fe40000000800 */
[----:B------:R-:W-:Y:S02]  /*45c0*/  VIADD R4, R47, -UR4 ;  /* 0x800000042f047c36 */ /* 0x000fe40008000000 */
[----:B------:R-:W-:-:S04]  /*45d0*/  SHF.R.S32.HI R3, RZ, 0x1f, R0 ;  /* 0x0000001fff037819 */ /* 0x000fc80000011400 */
[----:B------:R-:W-:-:S04]  /*45e0*/  LEA.HI R3, R3, R0, RZ, 0x6 ;  /* 0x0000000003037211 */ /* 0x000fc800078f30ff */
[----:B------:R-:W-:-:S04]  /*45f0*/  SHF.R.S32.HI R3, RZ, 0x6, R3 ;  /* 0x00000006ff037819 */ /* 0x000fc80000011403 */
[----:B---34-:R-:W-:Y:S01]  /*4600*/  VIMNMX R14, R168, R3, PT ;  /* 0x00000003a80e7248 */ /* 0x018fe20003fe0100 */
        /* <DEDUP_REMOVED lines=11> */
.L_x_2001:
[----:B------:R-:W-:-:S13]  /*46c0*/  ISETP.NE.AND P0, PT, R6, 0x1, PT ;  /* 0x000000010600780c */ /* 0x000fda0003f05270 */
[----:B------:R-:W0:Y:S02]  /*46d0*/  @P0 LDC.64 R8, c[0x0][0x9e8] ;  /* 0x00027a00ff080b82 */ /* 0x000e240000000a00 */
[----:B0-----:R-:W-:-:S05]  /*46e0*/  @P0 IMAD.HI.U32 R8, R47, R8, RZ ;  /* 0x000000082f080227 */ /* 0x001fca00078e00ff */
[----:B------:R-:W-:-:S07]  /*46f0*/  @P0 SHF.R.U32.HI R47, RZ, R9, R8 ;  /* 0x00000009ff2f0219 */ /* 0x000fce0000011608 */
.L_x_2002:
[----:B------:R-:W-:Y:S05]  /*4700*/  BSYNC B0 ;  /* 0x0000000000007941 */ /* 0x000fea0003800000 */
.L_x_2000:
[----:B------:R-:W-:-:S05]  /*4710*/  IMAD R47, R47, R6, RZ ;  /* 0x000000062f2f7224 */ /* 0x000fca00078e02ff */
[----:B------:R-:W-:-:S07]  /*4720*/  VIMNMX R4, R4, R47, !PT ;  /* 0x0000002f04047248 */ /* 0x000fce0007fe0100 */
.L_x_1999:
        /* <DEDUP_REMOVED lines=65> */
[----:B------:R-:W-:Y:S02]  /*4b40*/  CS2R R38, SRZ ;  /* 0x0000000000267805 */ /* 0x000fe4000001ff00 */
[----:B------:R-:W-:Y:S02]  /*4b50*/  CS2R R170, SRZ ;  /* 0x0000000000aa7805 */ /* 0x000fe4000001ff00 */
[----:B------:R-:W-:-:S02]  /*4b60*/  CS2R R34, SRZ ;  /* 0x0000000000227805 */ /* 0x000fc4000001ff00 */
[----:B------:R-:W-:Y:S01]  /*4b70*/  CS2R R172, SRZ ;  /* 0x0000000000ac7805 */ /* 0x000fe2000001ff00 */
[----:B------:R-:W-:Y:S01]  /*4b80*/  IMAD.MOV.U32 R31, RZ, RZ, RZ ;  /* 0x000000ffff1f7224 */ /* 0x000fe200078e00ff */
[----:B------:R-:W-:Y:S02]  /*4b90*/  CS2R R6, SRZ ;  /* 0x0000000000067805 */ /* 0x000fe4000001ff00 */
[----:B------:R-:W-:Y:S01]  /*4ba0*/  CS2R R174, SRZ ;  /* 0x0000000000ae7805 */ /* 0x000fe2000001ff00 */
[----:B------:R-:W-:Y:S02]  /*4bb0*/  IMAD.MOV.U32 R27, RZ, RZ, RZ ;  /* 0x000000ffff1b7224 */ /* 0x000fe400078e00ff */
[----:B------:R-:W-:Y:S01]  /*4bc0*/  IMAD.MOV.U32 R5, RZ, RZ, RZ ;  /* 0x000000ffff057224 */ /* 0x000fe200078e00ff */
[----:B------:R-:W-:Y:S06]  /*4bd0*/  @!P1 BRA `(.L_x_2003) ;  /* 0x000000f000dc9947 */ /* 0x000fec0003800000 */
[----:B------:R-:W0:Y:S02]  /*4be0*/  SHFL.IDX PT, R0, R218, RZ, 0x1f ;  /* 0x00001fffda007589 */ /* 0x000e2400000e0000 */
[----:B0-----:R-:W-:-:S04]  /*4bf0*/  LEA.HI R3, R0, R0, RZ, 0x1 ;  /* 0x0000000000037211 */ /* 0x001fc800078f08ff */
[----:B------:R-:W-:-:S04]  /*4c00*/  LOP3.LUT R3, R3, 0x1fffe, RZ, 0xc0, !PT ;  /* 0x0001fffe03037812 */ /* 0x000fc800078ec0ff */
[----:B------:R-:W-:Y:S01]  /*4c10*/  IADD3 R3, R0, -R3, RZ ;  /* 0x8000000300037210 */ /* 0x000fe20007ffe0ff */
[----:B------:R-:W-:-:S04]  /*4c20*/  IMAD.U32 R0, RZ, RZ, UR39 ;  /* 0x00000027ff007e24 */ /* 0x000fc8000f8e00ff */
[----:B------:R-:W-:Y:S01]  /*4c30*/  IMAD R3, R3, 0x8000, R2 ;  /* 0x0000800003037824 */ /* 0x000fe200078e0202 */
[----:B------:R-:W-:-:S03]  /*4c40*/  ISETP.NE.AND P0, PT, R0, 0x3, PT ;  /* 0x000000030000780c */ /* 0x000fc60003f05270 */
[----:B------:R-:W-:-:S05]  /*4c50*/  VIADD R3, R3, 0x400 ;  /* 0x0000040003037836 */ /* 0x000fca0000000000 */
[----:B------:R-:W-:-:S04]  /*4c60*/  SHF.R.U32.HI R3, RZ, 0x4, R3 ;  /* 0x00000004ff037819 */ /* 0x000fc80000011603 */
[----:B------:R-:W-:-:S04]  /*4c70*/  LOP3.LUT R3, R3, 0x3fff, RZ, 0xc0, !PT ;  /* 0x00003fff03037812 */ /* 0x000fc800078ec0ff */
[----:B------:R-:W-:Y:S01]  /*4c80*/  LOP3.LUT R15, R3, 0x2000000, RZ, 0xfc, !PT ;  /* 0x02000000030f7812 */ /* 0x000fe200078efcff */
[----:B------:R-:W-:Y:S06]  /*4c90*/  @!P0 BRA `(.L_x_2004) ;  /* 0x0000000000048947 */ /* 0x000fec0003800000 */
[----:B------:R-:W-:Y:S01]  /*4ca0*/  BPT.TRAP 0x1 ;  /* 0x000000040000795c */ /* 0x000fe20000300000 */
.L_x_2004:
        /* <DEDUP_REMOVED lines=11> */
.L_x_2284:
[----:B------:R-:W-:Y:S05]  /*4d60*/  BSYNC B0 ;  /* 0x0000000000007941 */ /* 0x000fea0003800000 */
.L_x_2005:
[----:B------:R-:W-:Y:S01]  /*4d70*/  BAR.SYNC.DEFER_BLOCKING 0xe, 0x100 ;  /* 0x0384000000007b1d */ /* 0x000fe20000010000 */
[----:B------:R-:W-:Y:S01]  /*4d80*/  IMAD.MOV.U32 R7, RZ, RZ, 0x40000040 ;  /* 0x40000040ff077424 */ /* 0x000fe200078e00ff */
[C---:B------:R-:W-:Y:S01]  /*4d90*/  R2UR UR6, R8.reuse ;  /* 0x00000000080672ca */ /* 0x040fe200000e0000 */
[----:B------:R-:W-:Y:S01]  /*4da0*/  VIADD R10, R8, 0x80 ;  /* 0x00000080080a7836 */ /* 0x000fe20000000000 */
[----:B------:R-:W-:Y:S01]  /*4db0*/  R2UR UR7, R9 ;  /* 0x00000000090772ca */ /* 0x000fe200000e0000 */
[----:B------:R-:W-:Y:S01]  /*4dc0*/  IMAD.MOV.U32 R11, RZ, RZ, 0x40000040 ;  /* 0x40000040ff0b7424 */ /* 0x000fe200078e00ff */
[----:B------:R-:W-:Y:S01]  /*4dd0*/  R2UR UR4, R6 ;  /* 0x00000000060472ca */ /* 0x000fe200000e0000 */
[----:B------:R-:W-:Y:S01]  /*4de0*/  IMAD.MOV.U32 R13, RZ, RZ, 0x40000040 ;  /* 0x40000040ff0d7424 */ /* 0x000fe200078e00ff */
[----:B------:R-:W-:Y:S01]  /*4df0*/  R2UR UR5, R7 ;  /* 0x00000000070572ca */ /* 0x000fe200000e0000 */
[----:B------:R-:W-:Y:S01]  /*4e00*/  VIADD R20, R8, 0x100 ;  /* 0x0000010008147836 */ /* 0x000fe20000000000 */
[----:B------:R-:W-:Y:S01]  /*4e10*/  IADD3 R12, R6, 0x2, RZ ;  /* 0x00000002060c7810 */ /* 0x000fe20007ffe0ff */
[----:B------:R-:W-:Y:S01]  /*4e20*/  VIADD R8, R8, 0x180 ;  /* 0x0000018008087836 */ /* 0x000fe20000000000 */
[----:B------:R-:W-:Y:S01]  /*4e30*/  MOV R21, 0x40000040 ;  /* 0x4000004000157802 */ /* 0x000fe20000000f00 */
[----:B------:R-:W-:Y:S01]  /*4e40*/  IMAD.MOV.U32 R9, RZ, RZ, 0x40000040 ;  /* 0x40000040ff097424 */ /* 0x000fe200078e00ff */
[----:B------:R-:W1:Y:S01]  /*4e50*/  S2R R0, SR_TID.X ;  /* 0x0000000000007919 */ /* 0x000e620000002100 */
[----:B0-----:R-:W-:Y:S01]  /*4e60*/  VIADD R3, R14, 0xfffffffe ;  /* 0xfffffffe0e037836 */ /* 0x001fe20000000000 */
[----:B------:R-:W-:Y:S04]  /*4e70*/  BSSY B0, `(.L_x_2007) ;  /* 0x00000ea000007945 */ /* 0x000fe80003800000 */
[----:B------:R-:W-:Y:S01]  /*4e80*/  ISETP.GE.AND P2, PT, R3, R4, PT ;  /* 0x000000040300720c */ /* 0x000fe20003f46270 */
        /* <DEDUP_REMOVED lines=9> */
[----:B------:R-:W-:-:S13]  /*4f20*/  ISETP.NE.AND P1, PT, R0, RZ, PT ;  /* 0x000000ff0000720c */ /* 0x000fda0003f25270 */
[----:B------:R-:W-:-:S05]  /*4f30*/  @!P1 VIADD R0, R152, 0x28c60 ;  /* 0x00028c6098009836 */ /* 0x000fca0000000000 */
[----:B------:R-:W-:Y:S01]  /*4f40*/  @!P1 PRMT R0, RZ, 0x654, R0 ;  /* 0x00000654ff009816 */ /* 0x000fe20000000000 */
[----:B------:R-:W-:Y:S02]  /*4f50*/  WARPGROUP.DEPBAR.LE gsb0, 0x0 ;  /* 0x00008000000079c5 */ /* 0x000fe40000010000 */
[----:B------:R-:W-:-:S06]  /*4f60*/  WARPGROUP.ARRIVE ;  /* 0x00000000000079c5 */ /* 0x000fcc0000000000 */
[----:B------:R-:W-:Y:S01]  /*4f70*/  HGMMA.64x256x16.F32 R24, gdesc[UR4].tnspB, R24, gsb0 ;  /* 0x43e00000041879f0 */ /* 0x000fe20008000818 */
[----:B------:R-:W-:Y:S01]  /*4f80*/  R2UR UR6, R20 ;  /* 0x00000000140672ca */ /* 0x000fe200000e0000 */
[----:B------:R-:W-:Y:S01]  /*4f90*/  VIADD R20, R6, 0x6 ;  /* 0x0000000606147836 */ /* 0x000fe20000000000 */
[----:B------:R-:W-:Y:S02]  /*4fa0*/  R2UR UR7, R21 ;  /* 0x00000000150772ca */ /* 0x000fe400000e0000 */
[----:B------:R-:W-:Y:S02]  /*4fb0*/  R2UR UR4, R10 ;  /* 0x000000000a0472ca */ /* 0x000fe400000e0000 */
[----:B------:R-:W-:Y:S02]  /*4fc0*/  R2UR UR5, R11 ;  /* 0x000000000b0572ca */ /* 0x000fe400000e0000 */
        /* <DEDUP_REMOVED lines=17> */
.L_x_2014:
[----:B------:R-:W-:Y:S01]  /*50e0*/  BAR.SYNC.DEFER_BLOCKING 0xe, 0x100 ;  /* 0x0384000000007b1d */ /* 0x000fe20000010000 */
[C---:B------:R-:W-:Y:S01]  /*50f0*/  IMAD R5, R18.reuse, 0x40, R192 ;  /* 0x0000004012057824 */ /* 0x040fe200078e02c0 */
[----:B------:R-:W-:Y:S02]  /*5100*/  IADD3 R18, R18, 0x1, RZ ;  /* 0x0000000112127810 */ /* 0x000fe40007ffe0ff */
[----:B------:R-:W-:Y:S01]  /*5110*/  ISETP.GT.AND P3, PT, R3, R4, PT ;  /* 0x000000040300720c */ /* 0x000fe20003f64270 */
[----:B------:R-:W-:Y:S01]  /*5120*/  IMAD R5, R5, 0x4, R2 ;  /* 0x0000000405057824 */ /* 0x000fe200078e0202 */
[----:B------:R-:W-:Y:S01]  /*5130*/  ISETP.NE.AND P2, PT, R18, 0x2, PT ;  /* 0x000000021200780c */ /* 0x000fe20003f45270 */
[----:B------:R-:W-:-:S03]  /*5140*/  VIADD R3, R3, 0xffffffff ;  /* 0xffffffff03037836 */ /* 0x000fc60000000000 */
[----:B------:R-:W-:Y:S02]  /*5150*/  SEL R8, RZ, 0x1, P2 ;  /* 0x00000001ff087807 */ /* 0x000fe40001000000 */
[----:B------:R-:W-:Y:S02]  /*5160*/  SEL R18, R18, RZ, P2 ;  /* 0x000000ff12127207 */ /* 0x000fe40001000000 */
[----:B------:R-:W-:Y:S01]  /*5170*/  LOP3.LUT R19, R19, R8, RZ, 0x3c, !PT ;  /* 0x0000000813137212 */ /* 0x000fe200078e3cff */
[----:B01----:R-:W0:Y:S04]  /*5180*/  LDS R0, [R5+0x28800] ;  /* 0x0288000005007984 */ /* 0x003e280000000800 */
        /* <DEDUP_REMOVED lines=131> */
.L_x_2009:
[----:B------:R-:W-:Y:S01]  /*59c0*/  IMAD R0, R18, 0x8, R2 ;  /* 0x0000000812007824 */ /* 0x000fe200078e0202 */
[----:B------:R-:W-:-:S04]  /*59d0*/  SHF.L.U32 R5, R19, 0x1f, RZ ;  /* 0x0000001f13057819 */ /* 0x000fc800000006ff */
[----:B------:R0:W1:Y:S01]  /*59e0*/  SYNCS.PHASECHK.TRANS64.TRYWAIT P2, [R0+URZ+0x28c50], R5 ;  /* 0x028c5005000075a7 */ /* 0x000062000804017f */
[----:B------:R-:W-:Y:S05]  /*59f0*/  @!P0 BRA `(.L_x_2010) ;  /* 0x0000000000048947 */ /* 0x000fea0003800000 */
[----:B------:R-:W-:Y:S01]  /*5a00*/  BPT.TRAP 0x1 ;  /* 0x000000040000795c */ /* 0x000fe20000300000 */
.L_x_2010:
[----:B------:R-:W-:Y:S04]  /*5a10*/  BSSY B1, `(.L_x_2011) ;  /* 0x0000004000017945 */ /* 0x000fe80003800000 */
[----:B-1----:R-:W-:Y:S05]  /*5a20*/  @P2 BRA `(.L_x_2012) ;  /* 0x0000000000082947 */ /* 0x002fea0003800000 */
[----:B------:R-:W1:Y:S02]  /*5a30*/  SYNCS.PHASECHK.TRANS64.TRYWAIT P2, [R0+URZ+0x28c50], R5 ;  /* 0x028c5005000075a7 */ /* 0x000e64000804017f */
[----:B-1----:R-:W-:Y:S05]  /*5a40*/  @!P2 BRA `(.L_x_2013) ;  /* 0x000001740094a947 */ /* 0x002fea0003800000 */
.L_x_2012:
[----:B------:R-:W-:Y:S05]  /*5a50*/  BSYNC B1 ;  /* 0x0000000000017941 */ /* 0x000fea0003800000 */
.L_x_2011:
[----:B------:R-:W-:Y:S01]  /*5a60*/  IMAD R8, R18, 0x1000, R15 ;  /* 0x0000100012087824 */ /* 0x000fe200078e020f */
[----:B------:R-:W-:Y:S01]  /*5a70*/  R2UR UR4, R6 ;  /* 0x00000000060472ca */ /* 0x000fe200000e0000 */
[----:B------:R-:W-:Y:S01]  /*5a80*/  IMAD.MOV.U32 R9, RZ, RZ, 0x40000040 ;  /* 0x40000040ff097424 */ /* 0x000fe200078e00ff */
[----:B------:R-:W-:Y:S01]  /*5a90*/  R2UR UR5, R7 ;  /* 0x00000000070572ca */ /* 0x000fe200000e0000 */
[----:B------:R-:W-:Y:S01]  /*5aa0*/  WARPGROUP.ARRIVE ;  /* 0x00000000000079c5 */ /* 0x000fe20000000000 */
[----:B------:R-:W-:Y:S01]  /*5ab0*/  R2UR UR6, R8 ;  /* 0x00000000080672ca */ /* 0x000fe200000e0000 */
[----:B------:R-:W-:Y:S01]  /*5ac0*/  IMAD.MOV.U32 R153, RZ, RZ, 0x40000040 ;  /* 0x40000040ff997424 */ /* 0x000fe200078e00ff */
[----:B------:R-:W-:Y:S01]  /*5ad0*/  R2UR UR7, R9 ;  /* 0x00000000090772ca */ /* 0x000fe200000e0000 */
[----:B01----:R-:W-:Y:S01]  /*5ae0*/  @!P1 VIADD R0, R0, 0x28c60 ;  /* 0x00028c6000009836 */ /* 0x003fe20000000000 */
[----:B------:R-:W-:Y:S02]  /*5af0*/  IADD3 R152, R8, 0x80, RZ ;  /* 0x0000008008987810 */ /* 0x000fe40007ffe0ff */
[----:B------:R-:W-:-:S02]  /*5b00*/  MOV R9, 0x40000040 ;  /* 0x4000004000097802 */ /* 0x000fc40000000f00 */
[----:B------:R-:W-:-:S07]  /*5b10*/  @!P1 PRMT R0, RZ, 0x654, R0 ;  /* 0x00000654ff009816 */ /* 0x000fce0000000000 */
[----:B------:R-:W-:Y:S01]  /*5b20*/  HGMMA.64x256x16.F32 R24, gdesc[UR4].tnspB, R24, gsb0 ;  /* 0x43e00000041879f0 */ /* 0x000fe20008000818 */
[----:B------:R-:W-:Y:S02]  /*5b30*/  R2UR UR4, R12 ;  /* 0x000000000c0472ca */ /* 0x000fe400000e0000 */
[----:B------:R-:W-:Y:S02]  /*5b40*/  R2UR UR5, R13 ;  /* 0x000000000d0572ca */ /* 0x000fe400000e0000 */
[----:B------:R-:W-:Y:S01]  /*5b50*/  R2UR UR6, R152 ;  /* 0x00000000980672ca */ /* 0x000fe200000e0000 */
[C---:B------:R-:W-:Y:S01]  /*5b60*/  VIADD R152, R8.reuse, 0x100 ;  /* 0x0000010008987836 */ /* 0x040fe20000000000 */
[----:B------:R-:W-:Y:S01]  /*5b70*/  R2UR UR7, R153 ;  /* 0x00000000990772ca */ /* 0x000fe200000e0000 */
[----:B------:R-:W-:Y:S02]  /*5b80*/  IMAD.MOV.U32 R153, RZ, RZ, 0x40000040 ;  /* 0x40000040ff997424 */ /* 0x000fe400078e00ff */
[----:B------:R-:W-:Y:S01]  /*5b90*/  VIADD R8, R8, 0x180 ;  /* 0x0000018008087836 */ /* 0x000fe20000000000 */
[----:B------:R-:W-:-:S02]  /*5ba0*/  WARPGROUP.DEPBAR.LE gsb0, 0x0 ;  /* 0x00008000000079c5 */ /* 0x000fc40000010000 */
[----:B------:R-:W-:-:S15]  /*5bb0*/  WARPGROUP.ARRIVE ;  /* 0x00000000000079c5 */ /* 0x000fde0000000000 */
        /* <DEDUP_REMOVED lines=21> */
.L_x_2008:
[----:B------:R-:W-:Y:S05]  /*5d10*/  BSYNC B0 ;  /* 0x0000000000007941 */ /* 0x000fea0003800000 */
.L_x_2007:
        /* <DEDUP_REMOVED lines=9> */
[----:B------:R-:W2:Y:S04]  /*5db0*/  LDS R2, [R3+0x28800] ;  /* 0x0288000003027984 */ /* 0x000ea80000000800 */
[----:B01----:R0:W1:Y:S02]  /*5dc0*/  LDS R0, [R3+0x28820] ;  /* 0x0288200003007984 */ /* 0x0030640000000800 */
[----:B0-----:R-:W-:-:S02]  /*5dd0*/  IMAD.MOV.U32 R3, RZ, RZ, RZ ;  /* 0x000000ffff037224 */ /* 0x001fc400078e00ff */
[-C--:B--2---:R-:W-:Y:S01]  /*5de0*/  FMUL.FTZ R173, R25, R2.reuse ;  /* 0x0000000219ad7220 */ /* 0x084fe20000410000 */
[-C--:B------:R-:W-:Y:S01]  /*5df0*/  FMUL.FTZ R6, R29, R2.reuse ;  /* 0x000000021d067220 */ /* 0x080fe20000410000 */
[-C--:B------:R-:W-:Y:S01]  /*5e00*/  FMUL.FTZ R156, R68, R2.reuse ;  /* 0x00000002449c7220 */ /* 0x080fe20000410000 */
[----:B------:R-:W-:Y:S01]  /*5e10*/  FMUL.FTZ R175, R24, R2 ;  /* 0x0000000218af7220 */ /* 0x000fe20000410000 */
[-C--:B-1----:R-:W-:Y:S01]  /*5e20*/  FMUL.FTZ R9, R42, R0.reuse ;  /* 0x000000002a097220 */ /* 0x082fe20000410000 */
[-C--:B------:R-:W-:Y:S01]  /*5e30*/  FMUL.FTZ R11, R46, R0.reuse ;  /* 0x000000002e0b7220 */ /* 0x080fe20000410000 */
[-C--:B------:R-:W-:Y:S01]  /*5e40*/  FMUL.FTZ R13, R50, R0.reuse ;  /* 0x00000000320d7220 */ /* 0x080fe20000410000 */
[-C--:B------:R-:W-:Y:S01]  /*5e50*/  FMUL.FTZ R25, R58, R0.reuse ;  /* 0x000000003a197220 */ /* 0x080fe20000410000 */
[----:B------:R-:W-:Y:S01]  /*5e60*/  FMUL.FTZ R29, R66, R0 ;  /* 0x00000000421d7220 */ /* 0x000fe20000410000 */
        /* <DEDUP_REMOVED lines=120> */
[----:B------:R-:W-:Y:S06]  /*65f0*/  BAR.ARV 0xf, 0x100 ;  /* 0x03c4000000007b1d */ /* 0x000fec0000002000 */
[----:B------:R-:W-:Y:S05]  /*6600*/  BRA `(.L_x_2003) ;  /* 0x000000d800507947 */ /* 0x000fea0003800000 */
.L_x_1994:
[----:B------:R-:W0:Y:S02]  /*6610*/  LDC R6, c[0x0][0x9e4] ;  /* 0x00027900ff067b82 */ /* 0x000e240000000800 */
[----:B0-----:R-:W-:-:S13]  /*6620*/  ISETP.GE.AND P0, PT, R6, 0x1, PT ;  /* 0x000000010600780c */ /* 0x001fda0003f06270 */
[----:B------:R-:W-:Y:S05]  /*6630*/  @!P0 BRA `(.L_x_2015) ;  /* 0x0000000000488947 */ /* 0x000fea0003800000 */
        /* <DEDUP_REMOVED lines=11> */
.L_x_2017:
[----:B------:R-:W-:-:S13]  /*66f0*/  ISETP.NE.AND P1, PT, R6, 0x1, PT ;  /* 0x000000010600780c */ /* 0x000fda0003f25270 */
[----:B------:R-:W0:Y:S02]  /*6700*/  @P1 LDC.64 R4, c[0x0][0x9e8] ;  /* 0x00027a00ff041b82 */ /* 0x000e240000000a00 */
[----:B0-----:R-:W-:-:S05]  /*6710*/  @P1 IMAD.HI.U32 R4, R3, R4, RZ ;  /* 0x0000000403041227 */ /* 0x001fca00078e00ff */
[----:B------:R-:W-:-:S07]  /*6720*/  @P1 SHF.R.U32.HI R3, RZ, R5, R4 ;  /* 0x00000005ff031219 */ /* 0x000fce0000011604 */
.L_x_2018:
[----:B------:R-:W-:Y:S05]  /*6730*/  BSYNC B0 ;  /* 0x0000000000007941 */ /* 0x000fea0003800000 */
.L_x_2016:
[----:B------:R-:W-:-:S05]  /*6740*/  IMAD R3, R3, R6, R6 ;  /* 0x0000000603037224 */ /* 0x000fca00078e0206 */
[----:B------:R-:W-:-:S07]  /*6750*/  VIMNMX R0, R0, R3, PT ;  /* 0x0000000300007248 */ /* 0x000fce0003fe0100 */
.L_x_2015:
[----:B------:R-:W-:Y:S01]  /*6760*/  VIADD R0, R0, 0x3f ;  /* 0x0000003f00007836 */ /* 0x000fe20000000000 */
[----:B------:R-:W-:-:S04]  /*6770*/  ULDC UR4, c[0x0][0x9dc] ;  /* 0x0002770000047ab9 */ /* 0x000fc80000000800 */
[----:B------:R-:W-:-:S04]  /*6780*/  SHF.R.S32.HI R3, RZ, 0x1f, R0 ;  /* 0x0000001fff037819 */ /* 0x000fc80000011400 */
[----:B------:R-:W-:-:S04]  /*6790*/  LEA.HI R3, R3, R0, RZ, 0x6 ;  /* 0x0000000003037211 */ /* 0x000fc800078f30ff */
[----:B------:R-:W-:Y:S02]  /*67a0*/  SHF.R.S32.HI R5, RZ, 0x6, R3 ;  /* 0x00000006ff057819 */ /* 0x000fe40000011403 */
[----:B------:R-:W-:Y:S02]  /*67b0*/  IADD3 R3, R47, -UR4, RZ ;  /* 0x800000042f037c10 */ /* 0x000fe4000fffe0ff */
[----:B------:R-:W-:Y:S01]  /*67c0*/  VIMNMX R168, R168, R5, PT ;  /* 0x00000005a8a87248 */ /* 0x000fe20003fe0100 */
        /* <DEDUP_REMOVED lines=11> */
.L_x_2021:
[----:B------:R-:W-:-:S13]  /*6880*/  ISETP.NE.AND P0, PT, R6, 0x1, PT ;  /* 0x000000010600780c */ /* 0x000fda0003f05270 */
[----:B------:R-:W0:Y:S02]  /*6890*/  @P0 LDC.64 R4, c[0x0][0x9e8] ;  /* 0x00027a00ff040b82 */ /* 0x000e240000000a00 */
[----:B0-----:R-:W-:-:S05]  /*68a0*/  @P0 IMAD.HI.U32 R4, R47, R4, RZ ;  /* 0x000000042f040227 */ /* 0x001fca00078e00ff */
[----:B------:R-:W-:-:S07]  /*68b0*/  @P0 SHF.R.U32.HI R47, RZ, R5, R4 ;  /* 0x00000005ff2f0219 */ /* 0x000fce0000011604 */
.L_x_2022:
[----:B------:R-:W-:Y:S05]  /*68c0*/  BSYNC B0 ;  /* 0x0000000000007941 */ /* 0x000fea0003800000 */
.L_x_2020:
[----:B------:R-:W-:-:S05]  /*68d0*/  IMAD R6, R47, R6, RZ ;  /* 0x000000062f067224 */ /* 0x000fca00078e02ff */
[----:B------:R-:W-:-:S07]  /*68e0*/  VIMNMX R3, R3, R6, !PT ;  /* 0x0000000603037248 */ /* 0x000fce0007fe0100 */
.L_x_2019:
        /* <DEDUP_REMOVED lines=14> */
[----:B------:R-:W-:Y:S02]  /*69d0*/  CS2R R136, SRZ ;  /* 0x0000000000887805 */ /* 0x000fe4000001ff00 */
[----:B------:R-:W-:Y:S02]  /*69e0*/  CS2R R134, SRZ ;  /* 0x0000000000867805 */ /* 0x000fe4000001ff00 */
[----:B------:R-:W-:Y:S02]  /*69f0*/  ISETP.GT.AND P1, PT, R168, R190, PT ;  /* 0x000000bea800720c */ /* 0x000fe40003f24270 */
        /* <DEDUP_REMOVED lines=30> */
[----:B---3--:R-:W-:Y:S02]  /*6be0*/  CS2R R80, SRZ ;  /* 0x0000000000507805 */ /* 0x008fe4000001ff00 */
[----:B------:R-:W-:Y:S02]  /*6bf0*/  CS2R R78, SRZ ;  /* 0x00000000004e7805 */ /* 0x000fe4000001ff00 */
[----:B----4-:R-:W-:-:S02]  /*6c00*/  CS2R R76, SRZ ;  /* 0x00000000004c7805 */ /* 0x010fc4000001ff00 */
        /* <DEDUP_REMOVED lines=15> */
[----:B------:R-:W-:Y:S02]  /*6d00*/  CS2R R38, SRZ ;  /* 0x0000000000267805 */ /* 0x000fe4000001ff00 */
[----:B------:R-:W-:Y:S02]  /*6d10*/  CS2R R170, SRZ ;  /* 0x0000000000aa7805 */ /* 0x000fe4000001ff00 */
[----:B------:R-:W-:Y:S02]  /*6d20*/  CS2R R34, SRZ ;  /* 0x0000000000227805 */ /* 0x000fe4000001ff00 */
[----:B------:R-:W-:Y:S01]  /*6d30*/  CS2R R172, SRZ ;  /* 0x0000000000ac7805 */ /* 0x000fe2000001ff00 */
[----:B------:R-:W-:Y:S01]  /*6d40*/  IMAD.MOV.U32 R31, RZ, RZ, RZ ;  /* 0x000000ffff1f7224 */ /* 0x000fe200078e00ff */
[----:B------:R-:W-:-:S02]  /*6d50*/  CS2R R6, SRZ ;  /* 0x0000000000067805 */ /* 0x000fc4000001ff00 */
[----:B------:R-:W-:Y:S02]  /*6d60*/  CS2R R174, SRZ ;  /* 0x0000000000ae7805 */ /* 0x000fe4000001ff00 */
[----:B------:R-:W-:Y:S01]  /*6d70*/  MOV R27, RZ ;  /* 0x000000ff001b7202 */ /* 0x000fe20000000f00 */
[----:B------:R-:W-:Y:S01]  /*6d80*/  IMAD.MOV.U32 R5, RZ, RZ, RZ ;  /* 0x000000ffff057224 */ /* 0x000fe200078e00ff */
[----:B------:R-:W-:Y:S06]  /*6d90*/  @!P1 BRA `(.L_x_2003) ;  /* 0x000000d0006c9947 */ /* 0x000fec0003800000 */
[----:B------:R-:W0:Y:S01]  /*6da0*/  SHFL.IDX PT, R0, R218, RZ, 0x1f ;  /* 0x00001fffda007589 */ /* 0x000e2200000e0000 */
[----:B------:R-:W-:Y:S01]  /*6db0*/  BSSY B6, `(.L_x_2023) ;  /* 0x000001c000067945 */ /* 0x000fe20003800000 */
[----:B0-----:R-:W-:-:S04]  /*6dc0*/  LEA.HI R3, R0, R0, RZ, 0x1 ;  /* 0x0000000000037211 */ /* 0x001fc800078f08ff */
[----:B------:R-:W-:-:S05]  /*6dd0*/  LOP3.LUT R3, R3, 0x1fffe, RZ, 0xc0, !PT ;  /* 0x0001fffe03037812 */ /* 0x000fca00078ec0ff */
[----:B------:R-:W-:Y:S01]  /*6de0*/  IMAD.IADD R3, R0, 0x1, -R3 ;  /* 0x0000000100037824 */ /* 0x000fe200078e0a03 */
[----:B------:R-:W-:-:S03]  /*6df0*/  IADD3 R0, R2, 0x26800, RZ ;  /* 0x0002680002007810 */ /* 0x000fc60007ffe0ff */
[----:B------:R-:W-:Y:S01]  /*6e00*/  IMAD R3, R3, 0x8000, R2 ;  /* 0x0000800003037824 */ /* 0x000fe200078e0202 */
[----:B------:R-:W-:-:S03]  /*6e10*/  LOP3.LUT P0, RZ, R0, 0x3ff, RZ, 0xc0, !PT ;  /* 0x000003ff00ff7812 */ /* 0x000fc6000780c0ff */
        /* <DEDUP_REMOVED lines=21> */
.L_x_2024:
[----:B------:R-:W-:Y:S05]  /*6f70*/  BSYNC B6 ;  /* 0x0000000000067941 */ /* 0x000fea0003800000 */
.L_x_2023:
        /* <DEDUP_REMOVED lines=12> */
.L_x_2028:
[----:B-1----:R1:W2:Y:S02]  /*7040*/  SYNCS.PHASECHK.TRANS64.TRYWAIT P0, [R2+URZ+0x28c00], R3 ;  /* 0x028c0003020075a7 */ /* 0x0022a4000800017f */
[----:B--2---:R-:W-:Y:S05]  /*7050*/  @!P0 NANOSLEEP.SYNCS 0x989680 ;  /* 0x009896800000895d */ /* 0x004fea0003900000 */
[----:B------:R-:W2:Y:S02]  /*7060*/  @!P0 SYNCS.PHASECHK.TRANS64 P0, [R2+URZ+0x28c00], R3 ;  /* 0x028c0003020085a7 */ /* 0x000ea4000800007f */
[----:B--2---:R-:W-:Y:S05]  /*7070*/  @!P0 BRA `(.L_x_2028) ;  /* 0xfffffffc00f08947 */ /* 0x004fea000383ffff */
.L_x_2027:
[----:B------:R-:W-:Y:S05]  /*7080*/  BSYNC B0 ;  /* 0x0000000000007941 */ /* 0x000fea0003800000 */
.L_x_2026:
[----:B------:R-:W-:Y:S05]  /*7090*/  BRA `(.L_x_2029) ;  /* 0x0000002c004c7947 */ /* 0x000fea0003800000 */
.L_x_2025:
[----:B------:R-:W0:Y:S01]  /*70a0*/  LDC.64 R46, c[0x0][0x3d8] ;  /* 0x0000f600ff2e7b82 */ /* 0x000e220000000a00 */
[----:B------:R-:W-:Y:S01]  /*70b0*/  VIADD R0, R2, 0x20400 ;  /* 0x0002040002007836 */ /* 0x000fe20000000000 */
[----:B-----5:R-:W-:Y:S01]  /*70c0*/  SHF.R.S32.HI R3, RZ, 0x1f, R33 ;  /* 0x0000001fff037819 */ /* 0x020fe20000011421 */
[----:B------:R-:W-:Y:S01]  /*70d0*/  IMAD.SHL.U32 R24, R211, 0x4, RZ ;  /* 0x00000004d3187824 */ /* 0x000fe200078e00ff */
[--C-:B------:R-:W-:Y:S01]  /*70e0*/  SHF.R.S32.HI R5, RZ, 0x1f, R16.reuse ;  /* 0x0000001fff057819 */ /* 0x100fe20000011410 */
[----:B------:R-:W-:Y:S01]  /*70f0*/  IMAD.MOV.U32 R4, RZ, RZ, R16 ;  /* 0x000000ffff047224 */ /* 0x000fe200078e0010 */
[----:B------:R-:W-:Y:S01]  /*7100*/  LOP3.LUT P0, RZ, R0, 0x3ff, RZ, 0xc0, !PT ;  /* 0x000003ff00ff7812 */ /* 0x000fe2000780c0ff */
[----:B------:R-:W-:Y:S01]  /*7110*/  BSSY B6, `(.L_x_2030) ;  /* 0x0000030000067945 */ /* 0x000fe20003800000 */
[----:B------:R-:W1:Y:S01]  /*7120*/  LDC.64 R44, c[0x0][0x3e8] ;  /* 0x0000fa00ff2c7b82 */ /* 0x000e620000000a00 */
[----:B------:R-:W-:Y:S01]  /*7130*/  SHF.R.S32.HI R25, RZ, 0x1f, R24 ;  /* 0x0000001fff197819 */ /* 0x000fe20000011418 */
[----:B0-----:R-:W-:-:S02]  /*7140*/  IMAD R8, R219, R46, RZ ;  /* 0x0000002edb087224 */ /* 0x001fc400078e02ff */
[-C--:B------:R-:W-:Y:S02]  /*7150*/  IMAD R0, R3, R46.reuse, RZ ;  /* 0x0000002e03007224 */ /* 0x080fe400078e02ff */
[----:B------:R-:W-:Y:S02]  /*7160*/  IMAD R48, R23, R47, R8 ;  /* 0x0000002f17307224 */ /* 0x000fe400078e0208 */
[----:B------:R-:W-:-:S04]  /*7170*/  IMAD.WIDE.U32 R42, R33, R46, RZ ;  /* 0x0000002e212a7225 */ /* 0x000fc800078e00ff */
[-C--:B-1----:R-:W-:Y:S02]  /*7180*/  IMAD R10, R219, R44.reuse, RZ ;  /* 0x0000002cdb0a7224 */ /* 0x082fe400078e02ff */
[-C--:B------:R-:W-:Y:S02]  /*7190*/  IMAD R6, R3, R44.reuse, RZ ;  /* 0x0000002c03067224 */ /* 0x080fe400078e02ff */
[----:B------:R-:W-:Y:S02]  /*71a0*/  IMAD R50, R23, R45, R10 ;  /* 0x0000002d17327224 */ /* 0x000fe400078e020a */
[C---:B------:R-:W-:Y:S01]  /*71b0*/  IMAD R49, R33.reuse, R47, R0 ;  /* 0x0000002f21317224 */ /* 0x040fe200078e0200 */
[----:B------:R-:W-:Y:S01]  /*71c0*/  SHF.L.U64.HI R47, R46, 0x5, R47 ;  /* 0x000000052e2f7819 */ /* 0x000fe2000001022f */
[C---:B------:R-:W-:Y:S01]  /*71d0*/  IMAD R51, R33.reuse, R45, R6 ;  /* 0x0000002d21337224 */ /* 0x040fe200078e0206 */
[----:B------:R-:W-:Y:S01]  /*71e0*/  SHF.L.U64.HI R45, R44, 0x5, R45 ;  /* 0x000000052c2d7819 */ /* 0x000fe2000001022d */
[----:B------:R-:W-:-:S04]  /*71f0*/  IMAD.WIDE.U32 R40, R33, R44, RZ ;  /* 0x0000002c21287225 */ /* 0x000fc800078e00ff */
[----:B------:R-:W-:Y:S01]  /*7200*/  IMAD.WIDE.U32 R8, R23, R46, R4 ;  /* 0x0000002e17087225 */ /* 0x000fe200078e0004 */
[----:B------:R-:W-:-:S03]  /*7210*/  IADD3 R51, R51, R41, RZ ;  /* 0x0000002933337210 */ /* 0x000fc60007ffe0ff */
[----:B------:R-:W-:Y:S01]  /*7220*/  IMAD.WIDE.U32 R10, R23, R44, R4 ;  /* 0x0000002c170a7225 */ /* 0x000fe200078e0004 */
[----:B------:R-:W-:-:S03]  /*7230*/  IADD3 R27, P3, R8, R42, RZ ;  /* 0x0000002a081b7210 */ /* 0x000fc60007f7e0ff */
[----:B------:R-:W-:Y:S01]  /*7240*/  IMAD.WIDE.U32 R4, R23, R46, R24 ;  /* 0x0000002e17047225 */ /* 0x000fe200078e0018 */
[----:B------:R-:W-:-:S03]  /*7250*/  IADD3 R29, P4, R10, R40, RZ ;  /* 0x000000280a1d7210 */ /* 0x000fc60007f9e0ff */
[----:B------:R-:W-:Y:S01]  /*7260*/  IMAD.WIDE.U32 R6, R23, R44, R24 ;  /* 0x0000002c17067225 */ /* 0x000fe200078e0018 */
[----:B------:R-:W-:Y:S02]  /*7270*/  IADD3 R53, P1, R4, R42, RZ ;  /* 0x0000002a04357210 */ /* 0x000fe40007f3e0ff */
[----:B------:R-:W-:Y:S01]  /*7280*/  IADD3.X R28, R51, R50, R11, P4, !PT ;  /* 0x00000032331c7210 */ /* 0x000fe200027fe40b */
[----:B------:R-:W-:Y:S01]  /*7290*/  IMAD.IADD R49, R49, 0x1, R43 ;  /* 0x0000000131317824 */ /* 0x000fe200078e022b */
[----:B------:R-:W-:Y:S01]  /*72a0*/  IADD3 R55, P2, R6, R40, RZ ;  /* 0x0000002806377210 */ /* 0x000fe20007f5e0ff */
[----:B------:R-:W-:Y:S02]  /*72b0*/  IMAD.SHL.U32 R46, R46, 0x20, RZ ;  /* 0x000000202e2e7824 */ /* 0x000fe400078e00ff */
[----:B------:R-:W-:Y:S01]  /*72c0*/  IMAD.SHL.U32 R44, R44, 0x20, RZ ;  /* 0x000000202c2c7824 */ /* 0x000fe200078e00ff */
[C---:B------:R-:W-:Y:S02]  /*72d0*/  IADD3.X R26, R49.reuse, R48, R9, P3, !PT ;  /* 0x00000030311a7210 */ /* 0x040fe40001ffe409 */
[----:B------:R-:W-:-:S02]  /*72e0*/  IADD3.X R48, R49, R5, R48, P1, !PT ;  /* 0x0000000531307210 */ /* 0x000fc40000ffe430 */
[----:B------:R-:W-:Y:S01]  /*72f0*/  IADD3.X R50, R51, R7, R50, P2, !PT ;  /* 0x0000000733327210 */ /* 0x000fe200017fe432 */
        /* <DEDUP_REMOVED lines=17> */
.L_x_2031:
[----:B------:R-:W-:Y:S05]  /*7410*/  BSYNC B6 ;  /* 0x0000000000067941 */ /* 0x000fea0003800000 */
.L_x_2030:
[----:B------:R-:W0:Y:S01]  /*7420*/  LDC.64 R6, c[0x0][0x3d8] ;  /* 0x0000f600ff067b82 */ /* 0x000e220000000a00 */
[----:B------:R-:W-:Y:S01]  /*7430*/  SHF.R.S32.HI R3, RZ, 0x1f, R189 ;  /* 0x0000001fff037819 */ /* 0x000fe200000114bd */
[----:B------:R-:W-:Y:S01]  /*7440*/  ULDC.U8 UR4, c[0x0][0x3f0] ;  /* 0x0000fc0000047ab9 */ /* 0x000fe20000000000 */
[----:B------:R-:W-:Y:S01]  /*7450*/  BSSY B0, `(.L_x_2032) ;  /* 0x000028f000007945 */ /* 0x000fe20003800000 */
[----:B------:R-:W-:-:S04]  /*7460*/  ISETP.NE.AND P0, PT, RZ, UR4, PT ;  /* 0x00000004ff007c0c */ /* 0x000fc8000bf05270 */
[----:B------:R-:W1:Y:S01]  /*7470*/  LDC.64 R4, c[0x0][0x3e8] ;  /* 0x0000fa00ff047b82 */ /* 0x000e620000000a00 */
[-C--:B0-----:R-:W-:Y:S02]  /*7480*/  IMAD R0, R3, R6.reuse, RZ ;  /* 0x0000000603007224 */ /* 0x081fe400078e02ff */
[----:B------:R-:W-:-:S04]  /*7490*/  IMAD.WIDE.U32 R8, R189, R6, RZ ;  /* 0x00000006bd087225 */ /* 0x000fc800078e00ff */
[----:B------:R-:W-:Y:S02]  /*74a0*/  IMAD.SHL.U32 R52, R8, 0x40, RZ ;  /* 0x0000004008347824 */ /* 0x000fe400078e00ff */
[-C--:B-1----:R-:W-:Y:S02]  /*74b0*/  IMAD R12, R3, R4.reuse, RZ ;  /* 0x00000004030c7224 */ /* 0x082fe400078e02ff */
[C---:B------:R-:W-:Y:S02]  /*74c0*/  IMAD R3, R189.reuse, R7, R0 ;  /* 0x00000007bd037224 */ /* 0x040fe400078e0200 */
[----:B------:R-:W-:-:S04]  /*74d0*/  IMAD.WIDE.U32 R10, R189, R4, RZ ;  /* 0x00000004bd0a7225 */ /* 0x000fc800078e00ff */
[----:B------:R-:W-:Y:S01]  /*74e0*/  IMAD R13, R189, R5, R12 ;  /* 0x00000005bd0d7224 */ /* 0x000fe200078e020c */
[----:B------:R-:W-:Y:S01]  /*74f0*/  SHF.L.U32 R54, R10, 0x6, RZ ;  /* 0x000000060a367819 */ /* 0x000fe200000006ff */
[----:B------:R-:W-:Y:S02]  /*7500*/  IMAD.IADD R9, R9, 0x1, R3 ;  /* 0x0000000109097824 */ /* 0x000fe400078e0203 */
[----:B------:R-:W-:Y:S02]  /*7510*/  IMAD R0, R189, -0x40, R186 ;  /* 0xffffffc0bd007824 */ /* 0x000fe400078e02ba */
[----:B------:R-:W-:Y:S01]  /*7520*/  IMAD.IADD R3, R11, 0x1, R13 ;  /* 0x000000010b037824 */ /* 0x000fe200078e020d */
[----:B------:R-:W-:Y:S02]  /*7530*/  SHF.L.U64.HI R57, R8, 0x6, R9 ;  /* 0x0000000608397819 */ /* 0x000fe40000010209 */
[----:B------:R-:W-:Y:S02]  /*7540*/  VIMNMX R8, R0, 0x40, PT ;  /* 0x0000004000087848 */ /* 0x000fe40003fe0100 */
[----:B------:R-:W-:Y:S01]  /*7550*/  SHF.L.U64.HI R59, R10, 0x6, R3 ;  /* 0x000000060a3b7819 */ /* 0x000fe20000010203 */
[----:B------:R-:W-:Y:S06]  /*7560*/  @!P0 BRA `(.L_x_2033) ;  /* 0x0000001400488947 */ /* 0x000fec0003800000 */
[----:B------:R-:W0:Y:S01]  /*7570*/  LDC R0, c[0x0][0x428] ;  /* 0x00010a00ff007b82 */ /* 0x000e220000000800 */
[-C--:B------:R-:W-:Y:S01]  /*7580*/  ISETP.GE.AND P0, PT, R23, R8.reuse, PT ;  /* 0x000000081700720c */ /* 0x080fe20003f06270 */
[----:B------:R-:W-:Y:S01]  /*7590*/  BSSY B1, `(.L_x_2034) ;  /* 0x000002d000017945 */ /* 0x000fe20003800000 */
[----:B------:R-:W-:Y:S01]  /*75a0*/  ISETP.GE.AND P1, PT, R226, R8, PT ;  /* 0x00000008e200720c */ /* 0x000fe20003f26270 */
[----:B------:R-:W-:Y:S01]  /*75b0*/  IMAD.MOV.U32 R11, RZ, RZ, R49 ;  /* 0x000000ffff0b7224 */ /* 0x000fe200078e0031 */
[----:B------:R-:W-:Y:S01]  /*75c0*/  MOV R12, R40 ;  /* 0x00000028000c7202 */ /* 0x000fe20000000f00 */
[----:B------:R-:W-:Y:S01]  /*75d0*/  IMAD.MOV.U32 R13, RZ, RZ, R51 ;  /* 0x000000ffff0d7224 */ /* 0x000fe200078e0033 */
[----:B------:R-:W-:Y:S02]  /*75e0*/  CS2R R26, SRZ ;  /* 0x00000000001a7805 */ /* 0x000fe4000001ff00 */
[----:B------:R-:W-:Y:S02]  /*75f0*/  CS2R R34, SRZ ;  /* 0x0000000000227805 */ /* 0x000fe4000001ff00 */
[----:B------:R-:W-:-:S02]  /*7600*/  CS2R R30, SRZ ;  /* 0x00000000001e7805 */ /* 0x000fc4000001ff00 */
[----:B------:R-:W-:Y:S02]  /*7610*/  CS2R R36, SRZ ;  /* 0x0000000000247805 */ /* 0x000fe4000001ff00 */
[----:B------:R-:W-:Y:S02]  /*7620*/  CS2R R28, SRZ ;  /* 0x00000000001c7805 */ /* 0x000fe4000001ff00 */
[----:B------:R-:W-:Y:S02]  /*7630*/  CS2R R20, SRZ ;  /* 0x0000000000147805 */ /* 0x000fe4000001ff00 */
[----:B------:R-:W-:Y:S02]  /*7640*/  CS2R R32, SRZ ;  /* 0x0000000000207805 */ /* 0x000fe4000001ff00 */
[----:B0-----:R-:W-:Y:S01]  /*7650*/  ISETP.NE.AND P2, PT, R0, 0x1, PT ;  /* 0x000000010000780c */ /* 0x001fe20003f45270 */
[----:B------:R-:W-:-:S04]  /*7660*/  IMAD R0, R189, 0x40, R23 ;  /* 0x00000040bd007824 */ /* 0x000fc800078e0217 */
[----:B------:R-:W-:-:S08]  /*7670*/  IMAD R3, R211, 0x20, R0 ;  /* 0x00000020d3037824 */ /* 0x000fd000078e0200 */
[----:B------:R-:W0:Y:S08]  /*7680*/  @P2 LDC R10, c[0x0][0x42c] ;  /* 0x00010b00ff0a2b82 */ /* 0x000e300000000800 */
[----:B------:R-:W1:Y:S01]  /*7690*/  @P2 LDC R9, c[0x0][0x430] ;  /* 0x00010c00ff092b82 */ /* 0x000e620000000800 */
[----:B0-----:R-:W-:-:S04]  /*76a0*/  @P2 IMAD.HI.U32 R0, R3, R10, RZ ;  /* 0x0000000a03002227 */ /* 0x001fc800078e00ff */
[----:B------:R-:W-:Y:S01]  /*76b0*/  IMAD.MOV.U32 R10, RZ, RZ, R42 ;  /* 0x000000ffff0a7224 */ /* 0x000fe200078e002a */
[----:B-1----:R-:W-:Y:S02]  /*76c0*/  @P2 SHF.R.U32.HI R3, RZ, R9, R0 ;  /* 0x00000009ff032219 */ /* 0x002fe40000011600 */
[----:B------:R-:W-:Y:S02]  /*76d0*/  CS2R R8, SRZ ;  /* 0x0000000000087805 */ /* 0x000fe4000001ff00 */
[----:B------:R-:W-:Y:S01]  /*76e0*/  SHF.R.S32.HI R41, RZ, 0x1f, R3 ;  /* 0x0000001fff297819 */ /* 0x000fe20000011403 */
[----:B------:R-:W-:Y:S06]  /*76f0*/  @P0 BRA `(.L_x_2035) ;  /* 0x0000000000580947 */ /* 0x000fec0003800000 */
[----:B------:R-:W-:Y:S01]  /*7700*/  VIADD R14, R24, 0x10 ;  /* 0x00000010180e7836 */ /* 0x000fe20000000000 */
[----:B------:R-:W-:Y:S01]  /*7710*/  IADD3 R15, P4, R52, R53, RZ ;  /* 0x00000035340f7210 */ /* 0x000fe20007f9e0ff */
[----:B------:R-:W-:Y:S01]  /*7720*/  ULDC UR4, c[0x0][0x3d4] ;  /* 0x0000f50000047ab9 */ /* 0x000fe20000000800 */
[----:B------:R-:W-:Y:S01]  /*7730*/  IADD3 R0, P5, R54, R55, RZ ;  /* 0x0000003736007210 */ /* 0x000fe20007fbe0ff */
[----:B------:R-:W-:Y:S01]  /*7740*/  ULDC.64 UR6, c[0x0][0x3c8] ;  /* 0x0000f20000067ab9 */ /* 0x000fe20000000a00 */
[----:B------:R-:W-:Y:S01]  /*7750*/  ISETP.GE.AND P2, PT, R14, UR4, PT ;  /* 0x000000040e007c0c */ /* 0x000fe2000bf46270 */
[----:B------:R-:W-:Y:S01]  /*7760*/  ULDC.64 UR8, c[0x0][0x3e0] ;  /* 0x0000f80000087ab9 */ /* 0x000fe20000000a00 */
[----:B------:R-:W-:Y:S01]  /*7770*/  ISETP.GE.AND P3, PT, R24, UR4, PT ;  /* 0x0000000418007c0c */ /* 0x000fe2000bf66270 */
[----:B------:R-:W-:Y:S01]  /*7780*/  IMAD.X R30, R57, 0x1, R48, P4 ;  /* 0x00000001391e7824 */ /* 0x000fe200020e0630 */
[----:B------:R-:W-:Y:S01]  /*7790*/  LEA R14, P4, R15, UR6, 0x1 ;  /* 0x000000060f0e7c11 */ /* 0x000fe2000f8808ff */
[----:B------:R-:W-:Y:S01]  /*77a0*/  IMAD.X R31, R59, 0x1, R50, P5 ;  /* 0x000000013b1f7824 */ /* 0x000fe200028e0632 */
[----:B------:R-:W-:-:S02]  /*77b0*/  LEA R38, P5, R0, UR8, 0x1 ;  /* 0x0000000800267c11 */ /* 0x000fc4000f8a08ff */
[----:B------:R-:W-:Y:S02]  /*77c0*/  CS2R R36, SRZ ;  /* 0x0000000000247805 */ /* 0x000fe4000001ff00 */
[----:B------:R-:W-:Y:S02]  /*77d0*/  LEA.HI.X R15, R15, UR7, R30, 0x1, P4 ;  /* 0x000000070f0f7c11 */ /* 0x000fe4000a0f0c1e */
[----:B------:R-:W-:Y:S02]  /*77e0*/  CS2R R32, SRZ ;  /* 0x0000000000207805 */ /* 0x000fe4000001ff00 */
[----:B------:R-:W-:Y:S02]  /*77f0*/  LEA.HI.X R39, R0, UR9, R31, 0x1, P5 ;  /* 0x0000000900277c11 */ /* 0x000fe4000a8f0c1f */
[----:B------:R-:W-:Y:S02]  /*7800*/  CS2R R34, SRZ ;  /* 0x0000000000227805 */ /* 0x000fe4000001ff00 */
[----:B------:R-:W-:Y:S01]  /*7810*/  CS2R R30, SRZ ;  /* 0x00000000001e7805 */ /* 0x000fe2000001ff00 */
[----:B------:R0:W5:Y:S04]  /*7820*/  @!P3 LDG.E.64 R36, desc[UR42][R14.64] ;  /* 0x0000002a0e24b981 */ /* 0x000168000c1e1b00 */
[----:B------:R0:W5:Y:S04]  /*7830*/  @!P2 LDG.E.64 R32, desc[UR42][R14.64+0x20] ;  /* 0x0000202a0e20a981 */ /* 0x000168000c1e1b00 */
[----:B------:R0:W5:Y:S04]  /*7840*/  @!P3 LDG.E.64 R34, desc[UR42][R38.64] ;  /* 0x0000002a2622b981 */ /* 0x000168000c1e1b00 */
[----:B------:R0:W5:Y:S02]  /*7850*/  @!P2 LDG.E.64 R30, desc[UR42][R38.64+0x20] ;  /* 0x0000202a261ea981 */ /* 0x000164000c1e1b00 */
.L_x_2035:
[----:B------:R-:W-:Y:S05]  /*7860*/  BSYNC B1 ;  /* 0x0000000000017941 */ /* 0x000fea0003800000 */
.L_x_2034:
[----:B------:R-:W-:Y:S04]  /*7870*/  BSSY B1, `(.L_x_2036) ;  /* 0x0000018000017945 */ /* 0x000fe80003800000 */
[----:B------:R-:W-:Y:S05]  /*7880*/  @P1 BRA `(.L_x_2037) ;  /* 0x0000000000581947 */ /* 0x000fea0003800000 */
[----:B------:R-:W-:Y:S01]  /*7890*/  IADD3 R0, P4, P5, R55, R44, R54 ;  /* 0x0000002c37007210 */ /* 0x000fe20007d9e036 */
[----:B------:R-:W-:Y:S01]  /*78a0*/  ULDC UR4, c[0x0][0x3d4] ;  /* 0x0000f50000047ab9 */ /* 0x000fe20000000800 */
[----:B0-----:R-:W-:Y:S01]  /*78b0*/  IADD3 R14, R24, 0x10, RZ ;  /* 0x00000010180e7810 */ /* 0x001fe20007ffe0ff */
[----:B------:R-:W-:Y:S01]  /*78c0*/  ULDC.64 UR6, c[0x0][0x3c8] ;  /* 0x0000f20000067ab9 */ /* 0x000fe20000000a00 */
[----:B------:R-:W-:Y:S02]  /*78d0*/  IADD3 R8, P2, P3, R53, R46, R52 ;  /* 0x0000002e35087210 */ /* 0x000fe40007b5e034 */
[----:B------:R-:W-:Y:S02]  /*78e0*/  CS2R R28, SRZ ;  /* 0x00000000001c7805 */ /* 0x000fe4000001ff00 */
[----:B------:R-:W-:Y:S02]  /*78f0*/  IADD3.X R9, R50, R45, R59, P4, P5 ;  /* 0x0000002d32097210 */ /* 0x000fe400027ea43b */
[----:B------:R-:W-:-:S02]  /*7900*/  CS2R R20, SRZ ;  /* 0x0000000000147805 */ /* 0x000fc4000001ff00 */
[----:B------:R-:W-:Y:S02]  /*7910*/  ISETP.GE.AND P5, PT, R14, UR4, PT ;  /* 0x000000040e007c0c */ /* 0x000fe4000bfa6270 */
[----:B------:R-:W-:Y:S02]  /*7920*/  CS2R R26, SRZ ;  /* 0x00000000001a7805 */ /* 0x000fe4000001ff00 */
[----:B------:R-:W-:Y:S01]  /*7930*/  ISETP.GE.AND P4, PT, R24, UR4, PT ;  /* 0x0000000418007c0c */ /* 0x000fe2000bf86270 */
[----:B------:R-:W-:Y:S01]  /*7940*/  ULDC.64 UR4, c[0x0][0x3e0] ;  /* 0x0000f80000047ab9 */ /* 0x000fe20000000a00 */
[----:B------:R-:W-:Y:S02]  /*7950*/  IADD3.X R15, R48, R47, R57, P2, P3 ;  /* 0x0000002f300f7210 */ /* 0x000fe400017e6439 */
[----:B------:R-:W-:Y:S02]  /*7960*/  LEA R14, P2, R8, UR6, 0x1 ;  /* 0x00000006080e7c11 */ /* 0x000fe4000f8408ff */
[----:B------:R-:W-:-:S02]  /*7970*/  LEA R38, P3, R0, UR4, 0x1 ;  /* 0x0000000400267c11 */ /* 0x000fc4000f8608ff */
[----:B------:R-:W-:Y:S02]  /*7980*/  LEA.HI.X R15, R8, UR7, R15, 0x1, P2 ;  /* 0x00000007080f7c11 */ /* 0x000fe400090f0c0f */
[----:B------:R-:W-:Y:S02]  /*7990*/  LEA.HI.X R39, R0, UR5, R9, 0x1, P3 ;  /* 0x0000000500277c11 */ /* 0x000fe400098f0c09 */
[----:B------:R-:W-:Y:S01]  /*79a0*/  CS2R R8, SRZ ;  /* 0x0000000000087805 */ /* 0x000fe2000001ff00 */
[----:B------:R1:W5:Y:S04]  /*79b0*/  @!P4 LDG.E.64 R28, desc[UR42][R14.64] ;  /* 0x0000002a0e1cc981 */ /* 0x000368000c1e1b00 */
[----:B------:R1:W5:Y:S04]  /*79c0*/  @!P5 LDG.E.64 R20, desc[UR42][R14.64+0x20] ;  /* 0x0000202a0e14d981 */ /* 0x000368000c1e1b00 */
[----:B------:R1:W5:Y:S04]  /*79d0*/  @!P4 LDG.E.64 R26, desc[UR42][R38.64] ;  /* 0x0000002a261ac981 */ /* 0x000368000c1e1b00 */
[----:B------:R1:W5:Y:S02]  /*79e0*/  @!P5 LDG.E.64 R8, desc[UR42][R38.64+0x20] ;  /* 0x0000202a2608d981 */ /* 0x000364000c1e1b00 */
.L_x_2037:
[----:B------:R-:W-:Y:S05]  /*79f0*/  BSYNC B1 ;  /* 0x0000000000017941 */ /* 0x000fea0003800000 */
.L_x_2036:
[----:B------:R-:W-:Y:S01]  /*7a00*/  IMAD.WIDE.U32 R10, R3, R6, R10 ;  /* 0x00000006030a7225 */ /* 0x000fe200078e000a */
[----:B------:R-:W-:Y:S01]  /*7a10*/  LEA.HI R0, R205, R205, RZ, 0x1 ;  /* 0x000000cdcd007211 */ /* 0x000fe200078f08ff */
[----:B------:R-:W-:Y:S01]  /*7a20*/  ULDC.64 UR4, c[0x0][0x3c8] ;  /* 0x0000f20000047ab9 */ /* 0x000fe20000000a00 */
[----:B------:R-:W-:Y:S01]  /*7a30*/  ULDC.64 UR6, c[0x0][0x3e0] ;  /* 0x0000f80000067ab9 */ /* 0x000fe20000000a00 */
[----:B------:R-:W-:-:S04]  /*7a40*/  IMAD.WIDE.U32 R12, R3, R4, R12 ;  /* 0x00000004030c7225 */ /* 0x000fc800078e000c */
[C---:B------:R-:W-:Y:S02]  /*7a50*/  IMAD R6, R41.reuse, R6, RZ ;  /* 0x0000000629067224 */ /* 0x040fe400078e02ff */
[----:B------:R-:W-:Y:S02]  /*7a60*/  IMAD R4, R41, R4, RZ ;  /* 0x0000000429047224 */ /* 0x000fe400078e02ff */
[----:B01----:R-:W-:Y:S02]  /*7a70*/  IMAD.SHL.U32 R14, R193, 0x40, RZ ;  /* 0x00000040c10e7824 */ /* 0x003fe400078e00ff */
[C---:B------:R-:W-:Y:S01]  /*7a80*/  IMAD R7, R3.reuse, R7, R6 ;  /* 0x0000000703077224 */ /* 0x040fe200078e0206 */
[----:B------:R-:W-:Y:S01]  /*7a90*/  LOP3.LUT R6, R0, 0xfffffffe, RZ, 0xc0, !PT ;  /* 0xfffffffe00067812 */ /* 0x000fe200078ec0ff */
[----:B------:R-:W-:Y:S01]  /*7aa0*/  IMAD R3, R3, R5, R4 ;  /* 0x0000000503037224 */ /* 0x000fe200078e0204 */
[----:B------:R-:W-:Y:S01]  /*7ab0*/  LOP3.LUT R15, R14, 0x1c0, RZ, 0xc0, !PT ;  /* 0x000001c00e0f7812 */ /* 0x000fe200078ec0ff */
[----:B------:R-:W-:Y:S01]  /*7ac0*/  IMAD.IADD R5, R11, 0x1, R7 ;  /* 0x000000010b057824 */ /* 0x000fe200078e0207 */
[----:B------:R-:W-:Y:S01]  /*7ad0*/  LEA R4, P2, R10, UR4, 0x1 ;  /* 0x000000040a047c11 */ /* 0x000fe2000f8408ff */
[----:B------:R-:W-:Y:S01]  /*7ae0*/  IMAD.IADD R3, R13, 0x1, R3 ;  /* 0x000000010d037824 */ /* 0x000fe200078e0203 */
[----:B------:R-:W-:Y:S01]  /*7af0*/  LEA R0, P3, R12, UR6, 0x1 ;  /* 0x000000060c007c11 */ /* 0x000fe2000f8608ff */
[----:B------:R-:W-:Y:S01]  /*7b00*/  IMAD.IADD R6, R205, 0x1, -R6 ;  /* 0x00000001cd067824 */ /* 0x000fe200078e0a06 */
[----:B------:R-:W-:Y:S01]  /*7b10*/  LOP3.LUT R14, R15, 0x18, R16, 0xf8, !PT ;  /* 0x000000180f0e7812 */ /* 0x000fe200078ef810 */
[----:B------:R-:W-:Y:S01]  /*7b20*/  UMOV UR4, 0xffffffff ;  /* 0xffffffff00047882 */ /* 0x000fe20000000000 */
[----:B------:R-:W-:-:S02]  /*7b30*/  SHF.R.U32.HI R15, RZ, 0x3, R15 ;  /* 0x00000003ff0f7819 */ /* 0x000fc4000001160f */
[----:B------:R-:W-:Y:S02]  /*7b40*/  LEA.HI.X R5, R10, UR5, R5, 0x1, P2 ;  /* 0x000000050a057c11 */ /* 0x000fe400090f0c05 */
[----:B------:R-:W-:Y:S02]  /*7b50*/  LEA.HI.X R3, R12, UR7, R3, 0x1, P3 ;  /* 0x000000070c037c11 */ /* 0x000fe400098f0c03 */
[----:B------:R-:W-:Y:S02]  /*7b60*/  LOP3.LUT R39, R14, R15, RZ, 0x3c, !PT ;  /* 0x0000000f0e277212 */ /* 0x000fe400078e3cff */
[----:B------:R-:W-:Y:S01]  /*7b70*/  SHF.L.U32 R7, R6, 0x1f, RZ ;  /* 0x0000001f06077819 */ /* 0x000fe200000006ff */
[----:B------:R-:W-:Y:S06]  /*7b80*/  BRA.DIV UR4, `(.L_x_2038) ;  /* 0x0000015604587947 */ /* 0x000fec000b800000 */
.L_x_2287:
[----:B------:R-:W-:-:S03]  /*7b90*/  UMOV UR4, 0xffffffff ;  /* 0xffffffff00047882 */ /* 0x000fc60000000000 */
[----:B------:R-:W-:Y:S05]  /*7ba0*/  BRA.DIV UR4, `(.L_x_2039) ;  /* 0x0000015604787947 */ /* 0x000fea000b800000 */
.L_x_2290:
[----:B------:R-:W-:-:S03]  /*7bb0*/  UMOV UR4, 0xffffffff ;  /* 0xffffffff00047882 */ /* 0x000fc60000000000 */
[----:B------:R-:W-:Y:S05]  /*7bc0*/  BRA.DIV UR4, `(.L_x_2040) ;  /* 0x0000015604987947 */ /* 0x000fea000b800000 */
.L_x_2293:
[----:B------:R-:W-:-:S03]  /*7bd0*/  UMOV UR4, 0xffffffff ;  /* 0xffffffff00047882 */ /* 0x000fc60000000000 */
[----:B------:R-:W-:Y:S05]  /*7be0*/  BRA.DIV UR4, `(.L_x_2041) ;  /* 0x0000015604b87947 */ /* 0x000fea000b800000 */
.L_x_2296:
[----:B------:R-:W-:-:S03]  /*7bf0*/  UMOV UR4, 0xffffffff ;  /* 0xffffffff00047882 */ /* 0x000fc60000000000 */
[----:B------:R-:W-:Y:S05]  /*7c00*/  BRA.DIV UR4, `(.L_x_2042) ;  /* 0x0000015604d87947 */ /* 0x000fea000b800000 */
.L_x_2299:
[----:B------:R-:W-:-:S03]  /*7c10*/  UMOV UR4, 0xffffffff ;  /* 0xffffffff00047882 */ /* 0x000fc60000000000 */
[----:B------:R-:W-:Y:S05]  /*7c20*/  BRA.DIV UR4, `(.L_x_2043) ;  /* 0x0000015604f87947 */ /* 0x000fea000b800000 */
.L_x_2302:
[----:B------:R-:W-:-:S03]  /*7c30*/  UMOV UR4, 0xffffffff ;  /* 0xffffffff00047882 */ /* 0x000fc60000000000 */
[----:B------:R-:W-:Y:S05]  /*7c40*/  BRA.DIV UR4, `(.L_x_2044) ;  /* 0x0000015a04187947 */ /* 0x000fea000b800000 */
.L_x_2305:
[----:B------:R-:W-:-:S03]  /*7c50*/  UMOV UR4, 0xffffffff ;  /* 0xffffffff00047882 */ /* 0x000fc60000000000 */
[----:B------:R-:W-:Y:S05]  /*7c60*/  BRA.DIV UR4, `(.L_x_2045) ;  /* 0x0000015a04387947 */ /* 0x000fea000b800000 */
.L_x_2308:
[----:B------:R-:W0:Y:S01]  /*7c70*/  SYNCS.PHASECHK.TRANS64.TRYWAIT P2, [R2+URZ+0x28c00], R7 ;  /* 0x028c0007020075a7 */ /* 0x000e22000804017f */
[----:B-----5:R-:W-:Y:S01]  /*7c80*/  IMAD.MOV.U32 R3, RZ, RZ, R35 ;  /* 0x000000ffff037224 */ /* 0x020fe200078e0023 */
[----:B------:R-:W-:Y:S01]  /*7c90*/  LOP3.LUT P3, RZ, R193, 0x4, RZ, 0xc0, !PT ;  /* 0x00000004c1ff7812 */ /* 0x000fe2000786c0ff */
[----:B------:R-:W-:Y:S01]  /*7ca0*/  IMAD.MOV.U32 R4, RZ, RZ, R30 ;  /* 0x000000ffff047224 */ /* 0x000fe200078e001e */
[----:B------:R-:W-:Y:S01]  /*7cb0*/  MOV R0, R34 ;  /* 0x0000002200007202 */ /* 0x000fe20000000f00 */
[----:B------:R-:W-:Y:S01]  /*7cc0*/  IMAD.MOV.U32 R5, RZ, RZ, R31 ;  /* 0x000000ffff057224 */ /* 0x000fe200078e001f */
[----:B------:R-:W-:Y:S01]  /*7cd0*/  BSSY B1, `(.L_x_2046) ;  /* 0x000001d000017945 */ /* 0x000fe20003800000 */
[----:B------:R-:W-:Y:S01]  /*7ce0*/  IMAD.MOV.U32 R6, RZ, RZ, R26 ;  /* 0x000000ffff067224 */ /* 0x000fe200078e001a */
[----:B------:R-:W-:Y:S01]  /*7cf0*/  PRMT R42, R3, 0x5410, R4 ;  /* 0x00005410032a7816 */ /* 0x000fe20000000004 */
[----:B------:R-:W-:Y:S01]  /*7d00*/  IMAD.MOV.U32 R4, RZ, RZ, R37 ;  /* 0x000000ffff047224 */ /* 0x000fe200078e0025 */
[----:B------:R-:W-:Y:S01]  /*7d10*/  LEA R3, R200, R39, 0x9 ;  /* 0x00000027c8037211 */ /* 0x000fe200078e48ff */
[----:B------:R-:W-:Y:S01]  /*7d20*/  IMAD.MOV.U32 R11, RZ, RZ, R27 ;  /* 0x000000ffff0b7224 */ /* 0x000fe200078e001b */
[----:B------:R-:W-:Y:S01]  /*7d30*/  PRMT R43, R5, 0x7610, R43 ;  /* 0x00007610052b7816 */ /* 0x000fe2000000002b */
[----:B------:R-:W-:Y:S01]  /*7d40*/  IMAD.MOV.U32 R5, RZ, RZ, R32 ;  /* 0x000000ffff057224 */ /* 0x000fe200078e0020 */
[----:B------:R-:W-:Y:S01]  /*7d50*/  PRMT R10, R0, 0x7610, R10 ;  /* 0x00007610000a7816 */ /* 0x000fe2000000000a */
[----:B------:R-:W-:Y:S01]  /*7d60*/  IMAD R3, R3, 0x2, R2 ;  /* 0x0000000203037824 */ /* 0x000fe200078e0202 */
[----:B------:R-:W-:Y:S01]  /*7d70*/  PRMT R43, R43, 0x5410, R4 ;  /* 0x000054102b2b7816 */ /* 0x000fe20000000004 */
[----:B------:R-:W-:Y:S01]  /*7d80*/  IMAD.MOV.U32 R0, RZ, RZ, R36 ;  /* 0x000000ffff007224 */ /* 0x000fe200078e0024 */
[----:B------:R-:W-:Y:S01]  /*7d90*/  PRMT R44, R5, 0x7610, R44 ;  /* 0x00007610052c7816 */ /* 0x000fe2000000002c */
[----:B------:R-:W-:Y:S01]  /*7da0*/  IMAD.MOV.U32 R5, RZ, RZ, R33 ;  /* 0x000000ffff057224 */ /* 0x000fe200078e0021 */
[----:B------:R-:W-:-:S02]  /*7db0*/  IADD3 R4, R3, 0x20400, RZ ;  /* 0x0002040003047810 */ /* 0x000fc40007ffe0ff */
[----:B------:R-:W-:Y:S01]  /*7dc0*/  PRMT R14, R0, 0x7610, R14 ;  /* 0x00007610000e7816 */ /* 0x000fe2000000000e */
[----:B------:R-:W-:Y:S01]  /*7dd0*/  VIADD R0, R3, 0x20440 ;  /* 0x0002044003007836 */ /* 0x000fe20000000000 */
[----:B------:R-:W-:Y:S01]  /*7de0*/  PRMT R44, R44, 0x5410, R5 ;  /* 0x000054102c2c7816 */ /* 0x000fe20000000005 */
[----:B------:R-:W-:Y:S01]  /*7df0*/  @P3 VIADD R0, R4, 0xffffffc0 ;  /* 0xffffffc004003836 */ /* 0x000fe20000000000 */
[----:B------:R-:W-:Y:S01]  /*7e00*/  PRMT R45, R6, 0x5410, R11 ;  /* 0x00005410062d7816 */ /* 0x000fe2000000000b */
[----:B------:R-:W-:Y:S01]  /*7e10*/  IMAD.MOV.U32 R5, RZ, RZ, R9 ;  /* 0x000000ffff057224 */ /* 0x000fe200078e0009 */
[----:B------:R-:W-:Y:S01]  /*7e20*/  MOV R4, R8 ;  /* 0x0000000800047202 */ /* 0x000fe20000000f00 */
[----:B------:R-:W-:Y:S02]  /*7e30*/  IMAD.MOV.U32 R6, RZ, RZ, R28 ;  /* 0x000000ffff067224 */ /* 0x000fe400078e001c */
[----:B------:R-:W-:Y:S01]  /*7e40*/  IMAD.MOV.U32 R11, RZ, RZ, R29 ;  /* 0x000000ffff0b7224 */ /* 0x000fe200078e001d */
[----:B------:R-:W-:Y:S01]  /*7e50*/  PRMT R46, R4, 0x5410, R5 ;  /* 0x00005410042e7816 */ /* 0x000fe20000000005 */
[----:B------:R-:W-:Y:S01]  /*7e60*/  IMAD.MOV.U32 R4, RZ, RZ, R20 ;  /* 0x000000ffff047224 */ /* 0x000fe200078e0014 */
[----:B------:R-:W-:-:S02]  /*7e70*/  MOV R5, R21 ;  /* 0x0000001500057202 */ /* 0x000fc40000000f00 */
[----:B------:R-:W-:Y:S01]  /*7e80*/  PRMT R47, R6, 0x5410, R11 ;  /* 0x00005410062f7816 */ /* 0x000fe2000000000b */
[----:B0-----:R-:W-:Y:S06]  /*7e90*/  @!P2 BRA `(.L_x_2047) ;  /* 0x0000015400d4a947 */ /* 0x001fec0003800000 */
.L_x_2309:
[----:B------:R-:W-:Y:S05]  /*7ea0*/  BSYNC B1 ;  /* 0x0000000000017941 */ /* 0x000fea0003800000 */
.L_x_2046:
        /* <DEDUP_REMOVED lines=9> */
[----:B0-----:R-:W0:Y:S01]  /*7f40*/  LDS.128 R4, [R3+0x20400] ;  /* 0x0204000003047984 */ /* 0x001e220000000c00 */
[----:B------:R-:W-:Y:S01]  /*7f50*/  SHF.R.U32.HI R15, RZ, 0x10, R37 ;  /* 0x00000010ff0f7819 */ /* 0x000fe20000011625 */
[----:B------:R-:W-:Y:S01]  /*7f60*/  HADD2.F32 R14, -RZ, R14.H0_H0 ;  /* 0x2000000eff0e7230 */ /* 0x000fe20000004100 */
[--C-:B------:R-:W-:Y:S01]  /*7f70*/  SHF.R.U64 R39, R34, 0x10, R35.reuse ;  /* 0x0000001022277819 */ /* 0x100fe20000001223 */
[----:B------:R-:W-:Y:S01]  /*7f80*/  HADD2.F32 R34, -RZ, R10.H0_H0 ;  /* 0x2000000aff227230 */ /* 0x000fe20000004100 */
[----:B------:R-:W-:Y:S01]  /*7f90*/  SHF.R.U32.HI R35, RZ, 0x10, R35 ;  /* 0x00000010ff237819 */ /* 0x000fe20000011623 */
[----:B------:R-:W-:Y:S01]  /*7fa0*/  HADD2.F32 R15, -RZ, R15.H0_H0 ;  /* 0x2000000fff0f7230 */ /* 0x000fe20000004100 */
[----:B------:R-:W-:-:S03]  /*7fb0*/  SHF.R.U64 R41, R36, 0x10, R37 ;  /* 0x0000001024297819 */ /* 0x000fc60000001225 */
[----:B------:R-:W-:Y:S02]  /*7fc0*/  HADD2.F32 R35, -RZ, R35.H0_H0 ;  /* 0x20000023ff237230 */ /* 0x000fe40000004100 */
[--C-:B0-----:R-:W-:Y:S02]  /*7fd0*/  HADD2.F32 R12, -RZ, R7.reuse.H0_H0 ;  /* 0x20000007ff0c7230 */ /* 0x101fe40000004100 */
[----:B------:R-:W-:Y:S02]  /*7fe0*/  HADD2.F32 R13, -RZ, R7.H1_H1 ;  /* 0x30000007ff0d7230 */ /* 0x000fe40000004100 */
[--C-:B------:R-:W-:Y:S02]  /*7ff0*/  HADD2.F32 R7, -RZ, R4.reuse.H0_H0 ;  /* 0x20000004ff077230 */ /* 0x100fe40000004100 */
[----:B------:R-:W-:Y:S02]  /*8000*/  HADD2.F32 R4, -RZ, R4.H1_H1 ;  /* 0x30000004ff047230 */ /* 0x000fe40000004100 */
[C---:B------:R-:W-:Y:S01]  /*8010*/  FMUL.FTZ R38, R13.reuse, R15 ;  /* 0x0000000f0d267220 */ /* 0x040fe20000410000 */
[----:B------:R-:W-:Y:S01]  /*8020*/  FMUL.FTZ R37, R13, R35 ;  /* 0x000000230d257220 */ /* 0x000fe20000410000 */
[----:B------:R-:W-:-:S02]  /*8030*/  HADD2.F32 R10, -RZ, R6.H0_H0 ;  /* 0x20000006ff0a7230 */ /* 0x000fc40000004100 */
[----:B------:R-:W-:Y:S01]  /*8040*/  FMUL.FTZ R36, R4, R34 ;  /* 0x0000002204247220 */ /* 0x000fe20000410000 */
[----:B------:R-:W-:Y:S01]  /*8050*/  FFMA.FTZ R40, R12, R35, R38 ;  /* 0x000000230c287223 */ /* 0x000fe20000010026 */
[----:B------:R-:W-:Y:S02]  /*8060*/  HADD2.F32 R11, -RZ, R6.H1_H1 ;  /* 0x30000006ff0b7230 */ /* 0x000fe40000004100 */
[-C--:B------:R-:W-:Y:S01]  /*8070*/  FMUL.FTZ R38, R4, R14.reuse ;  /* 0x0000000e04267220 */ /* 0x080fe20000410000 */
[C---:B------:R-:W-:Y:S01]  /*8080*/  FFMA.FTZ R36, R7.reuse, R14, -R36 ;  /* 0x0000000e07247223 */ /* 0x040fe20000010824 */
[--C-:B------:R-:W-:Y:S02]  /*8090*/  HADD2.F32 R6, -RZ, R5.reuse.H0_H0 ;  /* 0x20000005ff067230 */ /* 0x100fe40000004100 */
[----:B------:R-:W-:Y:S01]  /*80a0*/  FFMA.FTZ R37, R12, R15, -R37 ;  /* 0x0000000f0c257223 */ /* 0x000fe20000010825 */
[----:B------:R-:W-:Y:S02]  /*80b0*/  HADD2.F32 R14, -RZ, R42.H0_H0 ;  /* 0x2000002aff0e7230 */ /* 0x000fe40000004100 */
[----:B------:R-:W-:Y:S01]  /*80c0*/  FFMA.FTZ R15, R7, R34, R38 ;  /* 0x00000022070f7223 */ /* 0x000fe20000010026 */
[----:B------:R-:W-:-:S02]  /*80d0*/  HADD2.F32 R5, -RZ, R5.H1_H1 ;  /* 0x30000005ff057230 */ /* 0x000fc40000004100 */
[----:B------:R-:W-:Y:S02]  /*80e0*/  HADD2.F32 R12, -RZ, R43.H1_H1 ;  /* 0x3000002bff0c7230 */ /* 0x000fe40000004100 */
[C---:B------:R-:W-:Y:S01]  /*80f0*/  FMUL.FTZ R35, R11.reuse, R14 ;  /* 0x0000000e0b237220 */ /* 0x040fe20000410000 */
[----:B------:R-:W-:Y:S02]  /*8100*/  HADD2.F32 R13, -RZ, R39.H0_H0 ;  /* 0x20000027ff0d7230 */ /* 0x000fe40000004100 */
[----:B------:R-:W-:Y:S02]  /*8110*/  HADD2.F32 R4, -RZ, R41.H0_H0 ;  /* 0x20000029ff047230 */ /* 0x000fe40000004100 */
[-C--:B------:R-:W-:Y:S01]  /*8120*/  FMUL.FTZ R11, R11, R12.reuse ;  /* 0x0000000c0b0b7220 */ /* 0x080fe20000410000 */
[C---:B------:R-:W-:Y:S01]  /*8130*/  FFMA.FTZ R35, R10.reuse, R12, -R35 ;  /* 0x0000000c0a237223 */ /* 0x040fe20000010823 */
[C---:B------:R-:W-:Y:S01]  /*8140*/  FMUL.FTZ R7, R5.reuse, R13 ;  /* 0x0000000d05077220 */ /* 0x040fe20000410000 */
[----:B------:R-:W-:Y:S01]  /*8150*/  FMUL.FTZ R34, R5, R4 ;  /* 0x0000000405227220 */ /* 0x000fe20000410000 */
[----:B------:R-:W-:-:S02]  /*8160*/  FFMA.FTZ R10, R10, R14, R11 ;  /* 0x0000000e0a0a7223 */ /* 0x000fc4000001000b */
[----:B------:R-:W-:Y:S01]  /*8170*/  FFMA.FTZ R5, R6, R4, -R7 ;  /* 0x0000000406057223 */ /* 0x000fe20000010807 */
[----:B------:R-:W-:Y:S01]  /*8180*/  F2FP.F16.F32.PACK_AB R7, R40, R37 ;  /* 0x000000252807723e */ /* 0x000fe200000000ff */
[----:B------:R-:W-:Y:S01]  /*8190*/  FFMA.FTZ R34, R6, R13, R34 ;  /* 0x0000000d06227223 */ /* 0x000fe20000010022 */
[----:B------:R-:W-:Y:S02]  /*81a0*/  F2FP.F16.F32.PACK_AB R4, R15, R36 ;  /* 0x000000240f04723e */ /* 0x000fe400000000ff */
[----:B------:R-:W-:Y:S02]  /*81b0*/  F2FP.F16.F32.PACK_AB R6, R10, R35 ;  /* 0x000000230a06723e */ /* 0x000fe400000000ff */
[----:B------:R-:W-:-:S05]  /*81c0*/  F2FP.F16.F32.PACK_AB R5, R34, R5 ;  /* 0x000000052205723e */ /* 0x000fca00000000ff */
[----:B------:R1:W-:Y:S02]  /*81d0*/  STS.128 [R3+0x20400], R4 ;  /* 0x0204000403007388 */ /* 0x0003e40000000c00 */
.L_x_2051:
[----:B------:R-:W-:Y:S05]  /*81e0*/  BSYNC B2 ;  /* 0x0000000000027941 */ /* 0x000fea0003800000 */
.L_x_2050:
[----:B------:R-:W-:Y:S05]  /*81f0*/  @P2 BRA `(.L_x_2049) ;  /* 0x0000000000a82947 */ /* 0x000fea0003800000 */
[----:B01----:R-:W0:Y:S01]  /*8200*/  LDS.128 R4, [R0] ;  /* 0x0000000000047984 */ /* 0x003e220000000c00 */
[----:B------:R-:W-:Y:S01]  /*8210*/  SHF.R.U32.HI R15, RZ, 0x10, R33 ;  /* 0x00000010ff0f7819 */ /* 0x000fe20000011621 */
[----:B------:R-:W-:Y:S01]  /*8220*/  HADD2.F32 R14, -RZ, R44.H0_H0 ;  /* 0x2000002cff0e7230 */ /* 0x000fe20000004100 */
[--C-:B------:R-:W-:Y:S01]  /*8230*/  SHF.R.U64 R35, R30, 0x10, R31.reuse ;  /* 0x000000101e237819 */ /* 0x100fe2000000121f */
[----:B------:R-:W-:Y:S01]  /*8240*/  HADD2.F32 R30, -RZ, R42.H1_H1 ;  /* 0x3000002aff1e7230 */ /* 0x000fe20000004100 */
        /* <DEDUP_REMOVED lines=16> */
[----:B------:R-:W-:Y:S02]  /*8350*/  HADD2.F32 R6, -RZ, R5.H0_H0 ;  /* 0x20000005ff067230 */ /* 0x000fe40000004100 */
        /* <DEDUP_REMOVED lines=19> */
[----:B------:R2:W-:Y:S02]  /*8490*/  STS.128 [R0], R4 ;  /* 0x0000000400007388 */ /* 0x0005e40000000c00 */
.L_x_2049:
[----:B------:R-:W-:Y:S05]  /*84a0*/  BSYNC B1 ;  /* 0x0000000000017941 */ /* 0x000fea0003800000 */
.L_x_2048:
[----:B------:R-:W-:Y:S05]  /*84b0*/  @P1 BRA `(.L_x_2052) ;  /* 0x0000001800201947 */ /* 0x000fea0003800000 */
[----:B-12---:R-:W1:Y:S01]  /*84c0*/  LDC R5, c[0x0][0x3d4] ;  /* 0x0000f500ff057b82 */ /* 0x006e620000000800 */
        /* <DEDUP_REMOVED lines=8> */
[----:B------:R-:W-:Y:S01]  /*8550*/  SHF.R.U32.HI R25, RZ, 0x10, R27 ;  /* 0x00000010ff197819 */ /* 0x000fe2000001161b */
[----:B------:R-:W-:Y:S01]  /*8560*/  HADD2.F32 R14, -RZ, R47.H0_H0 ;  /* 0x2000002fff0e7230 */ /* 0x000fe20000004100 */
[----:B------:R-:W-:Y:S01]  /*8570*/  SHF.R.U64 R31, R28, 0x10, R29 ;  /* 0x000000101c1f7819 */ /* 0x000fe2000000121d */
[----:B------:R-:W-:Y:S01]  /*8580*/  HADD2.F32 R15, -RZ, R15.H0_H0 ;  /* 0x2000000fff0f7230 */ /* 0x000fe20000004100 */
[----:B------:R-:W-:Y:S01]  /*8590*/  SHF.R.U64 R29, R26, 0x10, R27 ;  /* 0x000000101a1d7819 */ /* 0x000fe2000000121b */
[----:B------:R-:W-:Y:S02]  /*85a0*/  HADD2.F32 R25, -RZ, R25.H0_H0 ;  /* 0x20000019ff197230 */ /* 0x000fe40000004100 */
[----:B0-----:R-:W-:-:S02]  /*85b0*/  HADD2.F32 R12, -RZ, R7.H0_H0 ;  /* 0x20000007ff0c7230 */ /* 0x001fc40000004100 */
[----:B------:R-:W-:Y:S02]  /*85c0*/  HADD2.F32 R13, -RZ, R7.H1_H1 ;  /* 0x30000007ff0d7230 */ /* 0x000fe40000004100 */
[--C-:B------:R-:W-:Y:S02]  /*85d0*/  HADD2.F32 R7, -RZ, R4.reuse.H0_H0 ;  /* 0x20000004ff077230 */ /* 0x100fe40000004100 */
[----:B------:R-:W-:Y:S02]  /*85e0*/  HADD2.F32 R4, -RZ, R4.H1_H1 ;  /* 0x30000004ff047230 */ /* 0x000fe40000004100 */
[C---:B------:R-:W-:Y:S01]  /*85f0*/  FMUL.FTZ R28, R13.reuse, R15 ;  /* 0x0000000f0d1c7220 */ /* 0x040fe20000410000 */
[-C--:B------:R-:W-:Y:S01]  /*8600*/  FMUL.FTZ R27, R13, R25.reuse ;  /* 0x000000190d1b7220 */ /* 0x080fe20000410000 */
[--C-:B------:R-:W-:Y:S02]  /*8610*/  HADD2.F32 R10, -RZ, R6.reuse.H0_H0 ;  /* 0x20000006ff0a7230 */ /* 0x100fe40000004100 */
[----:B------:R-:W-:Y:S01]  /*8620*/  FMUL.FTZ R26, R4, R24 ;  /* 0x00000018041a7220 */ /* 0x000fe20000410000 */
[----:B------:R-:W-:Y:S01]  /*8630*/  FFMA.FTZ R30, R12, R25, R28 ;  /* 0x000000190c1e7223 */ /* 0x000fe2000001001c */
[----:B------:R-:W-:-:S02]  /*8640*/  HADD2.F32 R11, -RZ, R6.H1_H1 ;  /* 0x30000006ff0b7230 */ /* 0x000fc40000004100 */
[----:B------:R-:W-:Y:S01]  /*8650*/  FFMA.FTZ R27, R12, R15, -R27 ;  /* 0x0000000f0c1b7223 */ /* 0x000fe2000001081b */
[-C--:B------:R-:W-:Y:S01]  /*8660*/  FMUL.FTZ R28, R4, R14.reuse ;  /* 0x0000000e041c7220 */ /* 0x080fe20000410000 */
[C---:B------:R-:W-:Y:S01]  /*8670*/  FFMA.FTZ R26, R7.reuse, R14, -R26 ;  /* 0x0000000e071a7223 */ /* 0x040fe2000001081a */
[----:B------:R-:W-:Y:S02]  /*8680*/  HADD2.F32 R6, -RZ, R5.H0_H0 ;  /* 0x20000005ff067230 */ /* 0x000fe40000004100 */
[----:B------:R-:W-:Y:S02]  /*8690*/  HADD2.F32 R14, -RZ, R45.H1_H1 ;  /* 0x3000002dff0e7230 */ /* 0x000fe40000004100 */
[----:B------:R-:W-:Y:S01]  /*86a0*/  FFMA.FTZ R7, R7, R24, R28 ;  /* 0x0000001807077223 */ /* 0x000fe2000001001c */
[----:B------:R-:W-:Y:S02]  /*86b0*/  HADD2.F32 R12, -RZ, R47.H1_H1 ;  /* 0x3000002fff0c7230 */ /* 0x000fe40000004100 */
[----:B------:R-:W-:-:S02]  /*86c0*/  HADD2.F32 R5, -RZ, R5.H1_H1 ;  /* 0x30000005ff057230 */ /* 0x000fc40000004100 */
[C---:B------:R-:W-:Y:S01]  /*86d0*/  FMUL.FTZ R15, R11.reuse, R14 ;  /* 0x0000000e0b0f7220 */ /* 0x040fe20000410000 */
[----:B------:R-:W-:Y:S02]  /*86e0*/  HADD2.F32 R13, -RZ, R29.H0_H0 ;  /* 0x2000001dff0d7230 */ /* 0x000fe40000004100 */
[-C--:B------:R-:W-:Y:S01]  /*86f0*/  FMUL.FTZ R25, R11, R12.reuse ;  /* 0x0000000c0b197220 */ /* 0x080fe20000410000 */
[----:B------:R-:W-:Y:S02]  /*8700*/  HADD2.F32 R4, -RZ, R31.H0_H0 ;  /* 0x2000001fff047230 */ /* 0x000fe40000004100 */
[----:B------:R-:W-:Y:S01]  /*8710*/  FFMA.FTZ R15, R10, R12, -R15 ;  /* 0x0000000c0a0f7223 */ /* 0x000fe2000001080f */
[----:B------:R-:W-:Y:S01]  /*8720*/  F2FP.F16.F32.PACK_AB R31, R30, R27 ;  /* 0x0000001b1e1f723e */ /* 0x000fe200000000ff */
[C---:B------:R-:W-:Y:S01]  /*8730*/  FMUL.FTZ R11, R5.reuse, R13 ;  /* 0x0000000d050b7220 */ /* 0x040fe20000410000 */
[----:B------:R-:W-:Y:S01]  /*8740*/  FFMA.FTZ R10, R10, R14, R25 ;  /* 0x0000000e0a0a7223 */ /* 0x000fe20000010019 */
[----:B------:R-:W-:Y:S01]  /*8750*/  FMUL.FTZ R24, R5, R4 ;  /* 0x0000000405187220 */ /* 0x000fe20000410000 */
[----:B------:R-:W-:Y:S01]  /*8760*/  F2FP.F16.F32.PACK_AB R28, R7, R26 ;  /* 0x0000001a071c723e */ /* 0x000fe200000000ff */
[----:B------:R-:W-:-:S02]  /*8770*/  FFMA.FTZ R11, R6, R4, -R11 ;  /* 0x00000004060b7223 */ /* 0x000fc4000001080b */
[----:B------:R-:W-:Y:S01]  /*8780*/  FFMA.FTZ R24, R6, R13, R24 ;  /* 0x0000000d06187223 */ /* 0x000fe20000010018 */
[----:B------:R-:W-:-:S04]  /*8790*/  F2FP.F16.F32.PACK_AB R30, R10, R15 ;  /* 0x0000000f0a1e723e */ /* 0x000fc800000000ff */
[----:B------:R-:W-:-:S05]  /*87a0*/  F2FP.F16.F32.PACK_AB R29, R24, R11 ;  /* 0x0000000b181d723e */ /* 0x000fca00000000ff */
[----:B------:R1:W-:Y:S02]  /*87b0*/  STS.128 [R3+0x21400], R28 ;  /* 0x0214001c03007388 */ /* 0x0003e40000000c00 */
.L_x_2054:
[----:B------:R-:W-:Y:S05]  /*87c0*/  BSYNC B1 ;  /* 0x0000000000017941 */ /* 0x000fea0003800000 */
.L_x_2053:
        /* <DEDUP_REMOVED lines=10> */
[----:B0-----:R-:W-:-:S02]  /*8870*/  HADD2.F32 R10, -RZ, R7.H1_H1 ;  /* 0x30000007ff0a7230 */ /* 0x001fc40000004100 */
[--C-:B-1----:R-:W-:Y:S02]  /*8880*/  HADD2.F32 R3, -RZ, R4.reuse.H0_H0 ;  /* 0x20000004ff037230 */ /* 0x102fe40000004100 */
[----:B------:R-:W-:Y:S02]  /*8890*/  HADD2.F32 R4, -RZ, R4.H1_H1 ;  /* 0x30000004ff047230 */ /* 0x000fe40000004100 */
[C---:B------:R-:W-:Y:S01]  /*88a0*/  FMUL.FTZ R20, R10.reuse, R14 ;  /* 0x0000000e0a147220 */ /* 0x040fe20000410000 */
[----:B------:R-:W-:Y:S02]  /*88b0*/  HADD2.F32 R9, -RZ, R7.H0_H0 ;  /* 0x20000007ff097230 */ /* 0x000fe40000004100 */
[----:B------:R-:W-:Y:S01]  /*88c0*/  FMUL.FTZ R15, R10, R12 ;  /* 0x0000000c0a0f7220 */ /* 0x000fe20000410000 */
[--C-:B------:R-:W-:Y:S02]  /*88d0*/  HADD2.F32 R7, -RZ, R6.reuse.H0_H0 ;  /* 0x20000006ff077230 */ /* 0x100fe40000004100 */
[----:B------:R-:W-:Y:S01]  /*88e0*/  FMUL.FTZ R10, R4, R13 ;  /* 0x0000000d040a7220 */ /* 0x000fe20000410000 */
[----:B------:R-:W-:-:S02]  /*88f0*/  HADD2.F32 R8, -RZ, R6.H1_H1 ;  /* 0x30000006ff087230 */ /* 0x000fc40000004100 */
[C---:B------:R-:W-:Y:S01]  /*8900*/  FFMA.FTZ R20, R9.reuse, R12, -R20 ;  /* 0x0000000c09147223 */ /* 0x040fe20000010814 */
[----:B------:R-:W-:Y:S01]  /*8910*/  FFMA.FTZ R15, R9, R14, R15 ;  /* 0x0000000e090f7223 */ /* 0x000fe2000001000f */
[--C-:B------:R-:W-:Y:S02]  /*8920*/  HADD2.F32 R6, -RZ, R5.reuse.H0_H0 ;  /* 0x20000005ff067230 */ /* 0x100fe40000004100 */
[-C--:B------:R-:W-:Y:S01]  /*8930*/  FMUL.FTZ R14, R4, R11.reuse ;  /* 0x0000000b040e7220 */ /* 0x080fe20000410000 */
[----:B------:R-:W-:Y:S01]  /*8940*/  FFMA.FTZ R12, R3, R11, -R10 ;  /* 0x0000000b030c7223 */ /* 0x000fe2000001080a */
[----:B------:R-:W-:Y:S01]  /*8950*/  HADD2.F32 R5, -RZ, R5.H1_H1 ;  /* 0x30000005ff057230 */ /* 0x000fe20000004100 */
[----:B------:R-:W-:Y:S01]  /*8960*/  F2FP.F16.F32.PACK_AB R15, R15, R20 ;  /* 0x000000140f0f723e */ /* 0x000fe200000000ff */
[----:B------:R-:W-:Y:S02]  /*8970*/  HADD2.F32 R11, -RZ, R46.H1_H1 ;  /* 0x3000002eff0b7230 */ /* 0x000fe40000004100 */
[----:B------:R-:W-:Y:S01]  /*8980*/  FFMA.FTZ R3, R3, R13, R14 ;  /* 0x0000000d03037223 */ /* 0x000fe2000001000e */
[----:B------:R-:W-:-:S02]  /*8990*/  HADD2.F32 R10, -RZ, R21.H0_H0 ;  /* 0x20000015ff0a7230 */ /* 0x000fc40000004100 */
[----:B------:R-:W-:Y:S02]  /*89a0*/  HADD2.F32 R9, -RZ, R48.H1_H1 ;  /* 0x30000030ff097230 */ /* 0x000fe40000004100 */
[C---:B------:R-:W-:Y:S01]  /*89b0*/  FMUL.FTZ R14, R8.reuse, R11 ;  /* 0x0000000b080e7220 */ /* 0x040fe20000410000 */
[----:B------:R-:W-:Y:S02]  /*89c0*/  HADD2.F32 R4, -RZ, R24.H0_H0 ;  /* 0x20000018ff047230 */ /* 0x000fe40000004100 */
[----:B------:R-:W-:Y:S01]  /*89d0*/  FMUL.FTZ R13, R5, R10 ;  /* 0x0000000a050d7220 */ /* 0x000fe20000410000 */
[----:B------:R-:W-:Y:S01]  /*89e0*/  F2FP.F16.F32.PACK_AB R12, R3, R12 ;  /* 0x0000000c030c723e */ /* 0x000fe200000000ff */
[-C--:B------:R-:W-:Y:S01]  /*89f0*/  FMUL.FTZ R8, R8, R9.reuse ;  /* 0x0000000908087220 */ /* 0x080fe20000410000 */
[----:B------:R-:W-:Y:S01]  /*8a00*/  FFMA.FTZ R14, R7, R9, -R14 ;  /* 0x00000009070e7223 */ /* 0x000fe2000001080e */
[-C--:B------:R-:W-:Y:S01]  /*8a10*/  FMUL.FTZ R5, R5, R4.reuse ;  /* 0x0000000405057220 */ /* 0x080fe20000410000 */
[----:B------:R-:W-:Y:S01]  /*8a20*/  FFMA.FTZ R13, R6, R4, -R13 ;  /* 0x00000004060d7223 */ /* 0x000fe2000001080d */
[----:B------:R-:W-:-:S02]  /*8a30*/  FFMA.FTZ R7, R7, R11, R8 ;  /* 0x0000000b07077223 */ /* 0x000fc40000010008 */
[----:B------:R-:W-:-:S03]  /*8a40*/  FFMA.FTZ R6, R6, R10, R5 ;  /* 0x0000000a06067223 */ /* 0x000fc60000010005 */
[----:B------:R-:W-:Y:S02]  /*8a50*/  F2FP.F16.F32.PACK_AB R14, R7, R14 ;  /* 0x0000000e070e723e */ /* 0x000fe400000000ff */
[----:B------:R-:W-:-:S05]  /*8a60*/  F2FP.F16.F32.PACK_AB R13, R6, R13 ;  /* 0x0000000d060d723e */ /* 0x000fca00000000ff */
[----:B------:R3:W-:Y:S01]  /*8a70*/  STS.128 [R0+0x1000], R12 ;  /* 0x0010000c00007388 */ /* 0x0007e20000000c00 */
[----:B------:R-:W-:Y:S05]  /*8a80*/  BRA `(.L_x_2052) ;  /* 0x0000001000ac7947 */ /* 0x000fea0003800000 */
.L_x_2033:
[----:B------:R-:W0:Y:S01]  /*8a90*/  LDC R41, c[0x0][0x3d4] ;  /* 0x0000f500ff297b82 */ /* 0x000e220000000800 */
[----:B------:R-:W-:Y:S01]  /*8aa0*/  ULDC.64 UR4, c[0x0][0x3c8] ;  /* 0x0000f20000047ab9 */ /* 0x000fe20000000a00 */
[----:B------:R-:W-:Y:S01]  /*8ab0*/  ULDC.64 UR6, c[0x0][0x3e0] ;  /* 0x0000f80000067ab9 */ /* 0x000fe20000000a00 */
[----:B------:R-:W-:Y:S02]  /*8ac0*/  CS2R R32, SRZ ;  /* 0x0000000000207805 */ /* 0x000fe4000001ff00 */
[----:B------:R-:W-:Y:S02]  /*8ad0*/  CS2R R34, SRZ ;  /* 0x0000000000227805 */ /* 0x000fe4000001ff00 */
[----:B0-----:R-:W-:-:S04]  /*8ae0*/  ISETP.GE.AND P0, PT, R16, R41, PT ;  /* 0x000000291000720c */ /* 0x001fc80003f06270 */
[-C--:B------:R-:W-:Y:S02]  /*8af0*/  ISETP.GE.OR P1, PT, R226, R8.reuse, P0 ;  /* 0x00000008e200720c */ /* 0x080fe40000726670 */
[----:B------:R-:W-:-:S11]  /*8b00*/  ISETP.GE.OR P0, PT, R23, R8, P0 ;  /* 0x000000081700720c */ /* 0x000fd60000706670 */
[----:B------:R-:W0:Y:S01]  /*8b10*/  @!P1 LDC.64 R14, c[0x0][0x3c8] ;  /* 0x0000f200ff0e9b82 */ /* 0x000e220000000a00 */
[----:B------:R-:W-:Y:S02]  /*8b20*/  @!P1 IADD3 R13, P5, P6, R27, R46, R52 ;  /* 0x0000002e1b0d9210 */ /* 0x000fe40007ebe034 */
[----:B------:R-:W-:Y:S02]  /*8b30*/  @!P0 IADD3 R9, P4, R52, R27, RZ ;  /* 0x0000001b34098210 */ /* 0x000fe40007f9e0ff */
[----:B------:R-:W-:Y:S02]  /*8b40*/  @!P1 IADD3 R0, P2, P3, R29, R44, R54 ;  /* 0x0000002c1d009210 */ /* 0x000fe40007b5e036 */
[----:B------:R-:W-:Y:S01]  /*8b50*/  @!P1 IADD3.X R20, R26, R47, R57, P5, P6 ;  /* 0x0000002f1a149210 */ /* 0x000fe20002fec439 */
[----:B------:R-:W1:Y:S01]  /*8b60*/  @!P1 LDC.64 R30, c[0x0][0x3e0] ;  /* 0x0000f800ff1e9b82 */ /* 0x000e620000000a00 */
[----:B------:R-:W-:Y:S01]  /*8b70*/  @!P0 IMAD.X R10, R57, 0x1, R26, P4 ;  /* 0x00000001390a8824 */ /* 0x000fe200020e061a */
[----:B------:R-:W-:-:S02]  /*8b80*/  @!P0 LEA R8, P4, R9, UR4, 0x1 ;  /* 0x0000000409088c11 */ /* 0x000fc4000f8808ff */
[----:B------:R-:W-:Y:S02]  /*8b90*/  @!P1 IADD3.X R3, R28, R45, R59, P2, P3 ;  /* 0x0000002d1c039210 */ /* 0x000fe400017e643b */
[----:B------:R-:W-:Y:S02]  /*8ba0*/  @!P0 IADD3 R11, P5, R54, R29, RZ ;  /* 0x0000001d360b8210 */ /* 0x000fe40007fbe0ff */
[----:B------:R-:W-:Y:S02]  /*8bb0*/  @!P0 LEA.HI.X R9, R9, UR5, R10, 0x1, P4 ;  /* 0x0000000509098c11 */ /* 0x000fe4000a0f0c0a */
[----:B------:R-:W-:Y:S01]  /*8bc0*/  @!P0 LEA R10, P2, R11, UR6, 0x1 ;  /* 0x000000060b0a8c11 */ /* 0x000fe2000f8408ff */
[----:B------:R-:W-:Y:S01]  /*8bd0*/  @!P0 IMAD.X R24, R59, 0x1, R28, P5 ;  /* 0x000000013b188824 */ /* 0x000fe200028e061c */
[----:B0-----:R-:W-:Y:S02]  /*8be0*/  @!P1 LEA R12, P3, R13, R14, 0x1 ;  /* 0x0000000e0d0c9211 */ /* 0x001fe400078608ff */
[----:B------:R-:W-:-:S02]  /*8bf0*/  CS2R R28, SRZ ;  /* 0x00000000001c7805 */ /* 0x000fc4000001ff00 */
[----:B------:R-:W-:Y:S01]  /*8c00*/  @!P0 LEA.HI.X R11, R11, UR7, R24, 0x1, P2 ;  /* 0x000000070b0b8c11 */ /* 0x000fe200090f0c18 */
[----:B------:R0:W5:Y:S01]  /*8c10*/  @!P0 LDG.E.128 R32, desc[UR42][R8.64] ;  /* 0x0000002a08208981 */ /* 0x000162000c1e1d00 */
[----:B------:R-:W-:Y:S02]  /*8c20*/  @!P1 LEA.HI.X R13, R13, R15, R20, 0x1, P3 ;  /* 0x0000000f0d0d9211 */ /* 0x000fe400018f0c14 */
[----:B-1----:R-:W-:-:S04]  /*8c30*/  @!P1 LEA R14, P4, R0, R30, 0x1 ;  /* 0x0000001e000e9211 */ /* 0x002fc800078808ff */
[----:B------:R-:W-:Y:S02]  /*8c40*/  @!P1 LEA.HI.X R15, R0, R31, R3, 0x1, P4 ;  /* 0x0000001f000f9211 */ /* 0x000fe400020f0c03 */
[----:B------:R-:W-:Y:S01]  /*8c50*/  CS2R R30, SRZ ;  /* 0x00000000001e7805 */ /* 0x000fe2000001ff00 */
[----:B------:R-:W1:Y:S05]  /*8c60*/  LDC R0, c[0x0][0x428] ;  /* 0x00010a00ff007b82 */ /* 0x000e6a0000000800 */
[----:B------:R-:W5:Y:S01]  /*8c70*/  @!P1 LDG.E.128 R28, desc[UR42][R14.64] ;  /* 0x0000002a0e1c9981 */ /* 0x000f62000c1e1d00 */
[----:B-1----:R-:W-:-:S13]  /*8c80*/  ISETP.NE.AND P2, PT, R0, 0x1, PT ;  /* 0x000000010000780c */ /* 0x002fda0003f45270 */
[----:B0-----:R-:W0:Y:S08]  /*8c90*/  @P2 LDC R8, c[0x0][0x42c] ;  /* 0x00010b00ff082b82 */ /* 0x001e300000000800 */
[----:B------:R-:W1:Y:S01]  /*8ca0*/  @P2 LDC R9, c[0x0][0x430] ;  /* 0x00010c00ff092b82 */ /* 0x000e620000000800 */
[----:B------:R-:W-:-:S05]  /*8cb0*/  LEA R0, R189, R23, 0x6 ;  /* 0x00000017bd007211 */ /* 0x000fca00078e30ff */
[----:B------:R-:W-:Y:S01]  /*8cc0*/  IMAD R3, R211, 0x20, R0 ;  /* 0x00000020d3037824 */ /* 0x000fe200078e0200 */
[----:B------:R-:W-:Y:S02]  /*8cd0*/  CS2R R36, SRZ ;  /* 0x0000000000247805 */ /* 0x000fe4000001ff00 */
[----:B------:R-:W-:Y:S02]  /*8ce0*/  CS2R R38, SRZ ;  /* 0x0000000000267805 */ /* 0x000fe4000001ff00 */
[----:B------:R-:W-:Y:S02]  /*8cf0*/  CS2R R24, SRZ ;  /* 0x0000000000187805 */ /* 0x000fe4000001ff00 */
[----:B------:R-:W-:Y:S02]  /*8d00*/  CS2R R26, SRZ ;  /* 0x00000000001a7805 */ /* 0x000fe4000001ff00 */
[----:B------:R2:W5:Y:S01]  /*8d10*/  @!P0 LDG.E.128 R36, desc[UR42][R10.64] ;  /* 0x0000002a0a248981 */ /* 0x000562000c1e1d00 */
[----:B0-----:R-:W-:-:S03]  /*8d20*/  @P2 IMAD.HI.U32 R0, R3, R8, RZ ;  /* 0x0000000803002227 */ /* 0x001fc600078e00ff */
[----:B------:R0:W5:Y:S02]  /*8d30*/  @!P1 LDG.E.128 R24, desc[UR42][R12.64] ;  /* 0x0000002a0c189981 */ /* 0x000164000c1e1d00 */
[----:B-1----:R-:W-:-:S04]  /*8d40*/  @P2 SHF.R.U32.HI R3, RZ, R9, R0 ;  /* 0x00000009ff032219 */ /* 0x002fc80000011600 */
[----:B------:R-:W-:Y:S01]  /*8d50*/  SHF.R.S32.HI R21, RZ, 0x1f, R3 ;  /* 0x0000001fff157819 */ /* 0x000fe20000011403 */
[----:B------:R-:W-:Y:S01]  /*8d60*/  IMAD.MOV.U32 R8, RZ, RZ, R42 ;  /* 0x000000ffff087224 */ /* 0x000fe200078e002a */
[----:B--2---:R-:W-:Y:S01]  /*8d70*/  MOV R11, R51 ;  /* 0x00000033000b7202 */ /* 0x004fe20000000f00 */
[----:B------:R-:W-:Y:S02]  /*8d80*/  IMAD.MOV.U32 R9, RZ, RZ, R49 ;  /* 0x000000ffff097224 */ /* 0x000fe400078e0031 */
[----:B------:R-:W-:Y:S02]  /*8d90*/  IMAD.MOV.U32 R10, RZ, RZ, R40 ;  /* 0x000000ffff0a7224 */ /* 0x000fe400078e0028 */
[C---:B------:R-:W-:Y:S02]  /*8da0*/  IMAD R0, R21.reuse, R6, RZ ;  /* 0x0000000615007224 */ /* 0x040fe400078e02ff */
[----:B0-----:R-:W-:Y:S02]  /*8db0*/  IMAD R12, R21, R4, RZ ;  /* 0x00000004150c7224 */ /* 0x001fe400078e02ff */
[----:B------:R-:W-:-:S04]  /*8dc0*/  IMAD.WIDE.U32 R8, R3, R6, R8 ;  /* 0x0000000603087225 */ /* 0x000fc800078e0008 */
[----:B------:R-:W-:-:S04]  /*8dd0*/  IMAD.WIDE.U32 R10, R3, R4, R10 ;  /* 0x00000004030a7225 */ /* 0x000fc800078e000a */
[C---:B------:R-:W-:Y:S02]  /*8de0*/  IMAD R7, R3.reuse, R7, R0 ;  /* 0x0000000703077224 */ /* 0x040fe400078e0200 */
[----:B------:R-:W-:Y:S01]  /*8df0*/  IMAD R3, R3, R5, R12 ;  /* 0x0000000503037224 */ /* 0x000fe200078e020c */
[----:B------:R-:W-:Y:S01]  /*8e00*/  LEA R4, P2, R8, UR4, 0x1 ;  /* 0x0000000408047c11 */ /* 0x000fe2000f8408ff */
[----:B------:R-:W-:Y:S01]  /*8e10*/  IMAD.IADD R5, R9, 0x1, R7 ;  /* 0x0000000109057824 */ /* 0x000fe200078e0207 */
[----:B------:R-:W-:Y:S01]  /*8e20*/  LEA R0, P3, R10, UR6, 0x1 ;  /* 0x000000060a007c11 */ /* 0x000fe2000f8608ff */
[----:B------:R-:W-:Y:S01]  /*8e30*/  IMAD.IADD R3, R11, 0x1, R3 ;  /* 0x000000010b037824 */ /* 0x000fe200078e0203 */
[----:B------:R-:W-:Y:S02]  /*8e40*/  UMOV UR4, 0xffffffff ;  /* 0xffffffff00047882 */ /* 0x000fe40000000000 */
[----:B------:R-:W-:Y:S02]  /*8e50*/  LEA.HI.X R5, R8, UR5, R5, 0x1, P2 ;  /* 0x0000000508057c11 */ /* 0x000fe400090f0c05 */
[----:B------:R-:W-:-:S02]  /*8e60*/  LEA.HI.X R3, R10, UR7, R3, 0x1, P3 ;  /* 0x000000070a037c11 */ /* 0x000fc400098f0c03 */
[----:B------:R-:W-:Y:S01]  /*8e70*/  LEA.HI R6, R205, R205, RZ, 0x1 ;  /* 0x000000cdcd067211 */ /* 0x000fe200078f08ff */
[----:B------:R-:W-:Y:S06]  /*8e80*/  BRA.DIV UR4, `(.L_x_2055) ;  /* 0x0000014604ec7947 */ /* 0x000fec000b800000 */
.L_x_2312:
[----:B------:R-:W-:-:S03]  /*8e90*/  UMOV UR4, 0xffffffff ;  /* 0xffffffff00047882 */ /* 0x000fc60000000000 */
[----:B------:R-:W-:Y:S05]  /*8ea0*/  BRA.DIV UR4, `(.L_x_2056) ;  /* 0x0000014a040c7947 */ /* 0x000fea000b800000 */
.L_x_2315:
[----:B------:R-:W-:-:S03]  /*8eb0*/  UMOV UR4, 0xffffffff ;  /* 0xffffffff00047882 */ /* 0x000fc60000000000 */
[----:B------:R-:W-:Y:S05]  /*8ec0*/  BRA.DIV UR4, `(.L_x_2057) ;  /* 0x0000014a042c7947 */ /* 0x000fea000b800000 */
.L_x_2318:
[----:B------:R-:W-:-:S03]  /*8ed0*/  UMOV UR4, 0xffffffff ;  /* 0xffffffff00047882 */ /* 0x000fc60000000000 */
[----:B------:R-:W-:Y:S05]  /*8ee0*/  BRA.DIV UR4, `(.L_x_2058) ;  /* 0x0000014a044c7947 */ /* 0x000fea000b800000 */
.L_x_2321:
[----:B------:R-:W-:-:S03]  /*8ef0*/  UMOV UR4, 0xffffffff ;  /* 0xffffffff00047882 */ /* 0x000fc60000000000 */
[----:B------:R-:W-:Y:S05]  /*8f00*/  BRA.DIV UR4, `(.L_x_2059) ;  /* 0x0000014a046c7947 */ /* 0x000fea000b800000 */
.L_x_2324:
[----:B------:R-:W-:Y:S01]  /*8f10*/  UMOV UR4, 0xffffffff ;  /* 0xffffffff00047882 */ /* 0x000fe20000000000 */
[----:B------:R-:W-:Y:S02]  /*8f20*/  LOP3.LUT R6, R6, 0xfffffffe, RZ, 0xc0, !PT ;  /* 0xfffffffe06067812 */ /* 0x000fe400078ec0ff */
[----:B------:R-:W-:Y:S05]  /*8f30*/  BRA.DIV UR4, `(.L_x_2060) ;  /* 0x0000014a04887947 */ /* 0x000fea000b800000 */
.L_x_2327:
[----:B------:R-:W-:Y:S01]  /*8f40*/  UMOV UR4, 0xffffffff ;  /* 0xffffffff00047882 */ /* 0x000fe20000000000 */
[----:B------:R-:W-:Y:S02]  /*8f50*/  IMAD.IADD R6, R205, 0x1, -R6 ;  /* 0x00000001cd067824 */ /* 0x000fe400078e0a06 */
[----:B------:R-:W-:Y:S05]  /*8f60*/  BRA.DIV UR4, `(.L_x_2061) ;  /* 0x0000014a04a47947 */ /* 0x000fea000b800000 */
.L_x_2330:
[----:B------:R-:W-:Y:S01]  /*8f70*/  UMOV UR4, 0xffffffff ;  /* 0xffffffff00047882 */ /* 0x000fe20000000000 */
[----:B------:R-:W-:Y:S02]  /*8f80*/  SHF.L.U32 R3, R6, 0x1f, RZ ;  /* 0x0000001f06037819 */ /* 0x000fe400000006ff */
[----:B------:R-:W-:Y:S05]  /*8f90*/  BRA.DIV UR4, `(.L_x_2062) ;  /* 0x0000014a04c07947 */ /* 0x000fea000b800000 */
.L_x_2333:
[----:B------:R-:W0:Y:S01]  /*8fa0*/  SYNCS.PHASECHK.TRANS64.TRYWAIT P2, [R2+URZ+0x28c00], R3 ;  /* 0x028c0003020075a7 */ /* 0x000e22000804017f */
[----:B-----5:R-:W-:Y:S01]  /*8fb0*/  IMAD.MOV.U32 R0, RZ, RZ, R32 ;  /* 0x000000ffff007224 */ /* 0x020fe200078e0020 */
[----:B------:R-:W-:Y:S01]  /*8fc0*/  MOV R4, R33 ;  /* 0x0000002100047202 */ /* 0x000fe20000000f00 */
[----:B------:R-:W-:Y:S01]  /*8fd0*/  IMAD.MOV.U32 R5, RZ, RZ, R34 ;  /* 0x000000ffff057224 */ /* 0x000fe200078e0022 */
[----:B------:R-:W-:Y:S01]  /*8fe0*/  BSSY B1, `(.L_x_2063) ;  /* 0x0000018000017945 */ /* 0x000fe20003800000 */
[----:B------:R-:W-:Y:S01]  /*8ff0*/  IMAD.MOV.U32 R6, RZ, RZ, R35 ;  /* 0x000000ffff067224 */ /* 0x000fe200078e0023 */
[----:B------:R-:W-:Y:S01]  /*9000*/  PRMT R15, R15, 0x5410, R4 ;  /* 0x000054100f0f7816 */ /* 0x000fe20000000004 */
        /* <DEDUP_REMOVED lines=9> */
[----:B------:R-:W-:-:S02]  /*90a0*/  MOV R0, R38 ;  /* 0x0000002600007202 */ /* 0x000fc40000000f00 */
[----:B------:R-:W-:Y:S01]  /*90b0*/  PRMT R50, R4, 0x7610, R50 ;  /* 0x0000761004327816 */ /* 0x000fe20000000032 */
[----:B------:R-:W-:Y:S01]  /*90c0*/  IMAD.MOV.U32 R4, RZ, RZ, R29 ;  /* 0x000000ffff047224 */ /* 0x000fe200078e001d */
[----:B------:R-:W-:Y:S01]  /*90d0*/  PRMT R49, R49, 0x5410, R0 ;  /* 0x0000541031317816 */ /* 0x000fe20000000000 */
[----:B------:R-:W-:Y:S01]  /*90e0*/  IMAD.MOV.U32 R0, RZ, RZ, R28 ;  /* 0x000000ffff007224 */ /* 0x000fe200078e001c */
[----:B------:R-:W-:Y:S01]  /*90f0*/  PRMT R53, R5, 0x5410, R6 ;  /* 0x0000541005357816 */ /* 0x000fe20000000006 */
[----:B------:R-:W-:Y:S01]  /*9100*/  IMAD.MOV.U32 R5, RZ, RZ, R26 ;  /* 0x000000ffff057224 */ /* 0x000fe200078e001a */
[----:B------:R-:W-:Y:S02]  /*9110*/  MOV R6, R27 ;  /* 0x0000001b00067202 */ /* 0x000fe40000000f00 */
[----:B------:R-:W-:Y:S01]  /*9120*/  PRMT R52, R0, 0x5410, R4 ;  /* 0x0000541000347816 */ /* 0x000fe20000000004 */
[----:B------:R-:W-:Y:S01]  /*9130*/  IMAD.IADD R0, R16, 0x1, R41 ;  /* 0x0000000110007824 */ /* 0x000fe200078e0229 */
[----:B------:R-:W-:Y:S01]  /*9140*/  PRMT R54, R5, 0x5410, R6 ;  /* 0x0000541005367816 */ /* 0x000fe20000000006 */
[----:B0-----:R-:W-:Y:S06]  /*9150*/  @!P2 BRA `(.L_x_2064) ;  /* 0x000001480078a947 */ /* 0x001fec0003800000 */
.L_x_2334:
[----:B------:R-:W-:Y:S05]  /*9160*/  BSYNC B1 ;  /* 0x0000000000017941 */ /* 0x000fea0003800000 */
.L_x_2063:
[----:B------:R-:W-:Y:S01]  /*9170*/  BSSY B1, `(.L_x_2065) ;  /* 0x0000063000017945 */ /* 0x000fe20003800000 */
[----:B------:R-:W-:Y:S01]  /*9180*/  IMAD.MOV.U32 R55, RZ, RZ, R30 ;  /* 0x000000ffff377224 */ /* 0x000fe200078e001e */
[----:B------:R-:W-:Y:S02]  /*9190*/  MOV R56, R31 ;  /* 0x0000001f00387202 */ /* 0x000fe40000000f00 */
[----:B------:R-:W-:Y:S01]  /*91a0*/  LOP3.LUT R0, R0, 0x38, RZ, 0xc0, !PT ;  /* 0x0000003800007812 */ /* 0x000fe200078ec0ff */
[----:B------:R-:W-:Y:S06]  /*91b0*/  @P0 BRA `(.L_x_2066) ;  /* 0x0000000400780947 */ /* 0x000fec0003800000 */
[----:B0-----:R-:W-:Y:S01]  /*91c0*/  IMAD.SHL.U32 R3, R193, 0x40, RZ ;  /* 0x00000040c1037824 */ /* 0x001fe200078e00ff */
[--C-:B------:R-:W-:Y:S02]  /*91d0*/  SHF.R.U64 R48, R32, 0x10, R33.reuse ;  /* 0x0000001020307819 */ /* 0x100fe40000001221 */
[----:B------:R-:W-:Y:S01]  /*91e0*/  SHF.R.U32.HI R44, RZ, 0x10, R33 ;  /* 0x00000010ff2c7819 */ /* 0x000fe20000011621 */
[----:B------:R-:W-:Y:S01]  /*91f0*/  HADD2.F32 R33, -RZ, R15.H1_H1 ;  /* 0x3000000fff217230 */ /* 0x000fe20000004100 */
[----:B------:R-:W-:Y:S02]  /*9200*/  LOP3.LUT R5, R3, 0x1c0, RZ, 0xc0, !PT ;  /* 0x000001c003057812 */ /* 0x000fe400078ec0ff */
[----:B------:R-:W-:Y:S02]  /*9210*/  SHF.R.U64 R46, R36, 0x10, R37 ;  /* 0x00000010242e7819 */ /* 0x000fe40000001225 */
[----:B------:R-:W-:Y:S02]  /*9220*/  LOP3.LUT R3, R5, 0x38, R16, 0xf8, !PT ;  /* 0x0000003805037812 */ /* 0x000fe400078ef810 */
[----:B------:R-:W-:-:S02]  /*9230*/  SHF.R.U32.HI R4, RZ, 0x3, R5 ;  /* 0x00000003ff047819 */ /* 0x000fc40000011605 */
[----:B------:R-:W-:Y:S01]  /*9240*/  SHF.R.U64 R47, R34, 0x10, R35 ;  /* 0x00000010222f7819 */ /* 0x000fe20000001223 */
[----:B------:R-:W-:Y:S01]  /*9250*/  HADD2.F32 R34, -RZ, R15.H0_H0 ;  /* 0x2000000fff227230 */ /* 0x000fe20000004100 */
[----:B------:R-:W-:Y:S02]  /*9260*/  LOP3.LUT R3, R3, R4, RZ, 0x3c, !PT ;  /* 0x0000000403037212 */ /* 0x000fe400078e3cff */
[----:B------:R-:W-:Y:S02]  /*9270*/  SHF.R.U32.HI R36, RZ, 0x10, R37 ;  /* 0x00000010ff247819 */ /* 0x000fe40000011625 */
[----:B------:R-:W-:Y:S01]  /*9280*/  SHF.R.U32.HI R42, RZ, 0x10, R35 ;  /* 0x00000010ff2a7819 */ /* 0x000fe20000011623 */
[----:B------:R-:W-:Y:S01]  /*9290*/  IMAD R3, R200, 0x200, R3 ;  /* 0x00000200c8037824 */ /* 0x000fe200078e0203 */
[--C-:B------:R-:W-:Y:S01]  /*92a0*/  SHF.R.U64 R45, R38, 0x10, R39.reuse ;  /* 0x00000010262d7819 */ /* 0x100fe20000001227 */
[----:B------:R-:W-:Y:S01]  /*92b0*/  HADD2.F32 R35, -RZ, R36.H0_H0 ;  /* 0x20000024ff237230 */ /* 0x000fe20000004100 */
[----:B------:R-:W-:Y:S01]  /*92c0*/  SHF.R.U32.HI R40, RZ, 0x10, R39 ;  /* 0x00000010ff287819 */ /* 0x000fe20000011627 */
[----:B------:R-:W-:Y:S01]  /*92d0*/  IMAD R41, R3, 0x2, R2 ;  /* 0x0000000203297824 */ /* 0x000fe200078e0202 */
[----:B------:R-:W-:Y:S01]  /*92e0*/  LOP3.LUT R3, R4, R0, R5, 0x1e, !PT ;  /* 0x0000000004037212 */ /* 0x000fe200078e1e05 */
[----:B------:R-:W-:-:S03]  /*92f0*/  HADD2.F32 R36, -RZ, R50.H0_H0 ;  /* 0x20000032ff247230 */ /* 0x000fc60000004100 */
[----:B------:R-:W0:Y:S01]  /*9300*/  LDS.128 R8, [R41+0x20400] ;  /* 0x0204000029087984 */ /* 0x000e220000000c00 */
[----:B------:R-:W-:-:S05]  /*9310*/  IMAD R3, R200, 0x200, R3 ;  /* 0x00000200c8037824 */ /* 0x000fca00078e0203 */
[----:B------:R-:W-:-:S05]  /*9320*/  LEA R43, R3, R2, 0x1 ;  /* 0x00000002032b7211 */ /* 0x000fca00078e08ff */
[----:B------:R-:W1:Y:S01]  /*9330*/  LDS.128 R4, [R43+0x20400] ;  /* 0x020400002b047984 */ /* 0x000e620000000c00 */
[--C-:B0-----:R-:W-:Y:S02]  /*9340*/  HADD2.F32 R12, -RZ, R9.reuse.H0_H0 ;  /* 0x20000009ff0c7230 */ /* 0x101fe40000004100 */
[----:B------:R-:W-:Y:S02]  /*9350*/  HADD2.F32 R9, -RZ, R9.H1_H1 ;  /* 0x30000009ff097230 */ /* 0x000fe40000004100 */
[--C-:B------:R-:W-:Y:S02]  /*9360*/  HADD2.F32 R13, -RZ, R11.reuse.H0_H0 ;  /* 0x2000000bff0d7230 */ /* 0x100fe40000004100 */
[----:B------:R-:W-:Y:S02]  /*9370*/  HADD2.F32 R14, -RZ, R11.H1_H1 ;  /* 0x3000000bff0e7230 */ /* 0x000fe40000004100 */
[----:B------:R-:W-:Y:S02]  /*9380*/  HADD2.F32 R3, -RZ, R8.H0_H0 ;  /* 0x20000008ff037230 */ /* 0x000fe40000004100 */
[----:B------:R-:W-:-:S02]  /*9390*/  HADD2.F32 R11, -RZ, R10.H0_H0 ;  /* 0x2000000aff0b7230 */ /* 0x000fc40000004100 */
[--C-:B-1----:R-:W-:Y:S02]  /*93a0*/  HADD2.F32 R15, -RZ, R5.reuse.H0_H0 ;  /* 0x20000005ff0f7230 */ /* 0x102fe40000004100 */
[----:B------:R-:W-:Y:S02]  /*93b0*/  HADD2.F32 R20, -RZ, R5.H1_H1 ;  /* 0x30000005ff147230 */ /* 0x000fe40000004100 */
[----:B------:R-:W-:Y:S02]  /*93c0*/  HADD2.F32 R21, -RZ, R7.H0_H0 ;  /* 0x20000007ff157230 */ /* 0x000fe40000004100 */
[CC--:B------:R-:W-:Y:S01]  /*93d0*/  FMUL.FTZ R37, R15.reuse, R34.reuse ;  /* 0x000000220f257220 */ /* 0x0c0fe20000410000 */
[----:B------:R-:W-:Y:S01]  /*93e0*/  FMUL.FTZ R39, R15, R33 ;  /* 0x000000210f277220 */ /* 0x000fe20000410000 */
[----:B------:R-:W-:Y:S02]  /*93f0*/  HADD2.F32 R15, -RZ, R44.H0_H0 ;  /* 0x2000002cff0f7230 */ /* 0x000fe40000004100 */
[----:B------:R-:W-:Y:S01]  /*9400*/  FMUL.FTZ R38, R20, R35 ;  /* 0x0000002314267220 */ /* 0x000fe20000410000 */
[C---:B------:R-:W-:Y:S01]  /*9410*/  FFMA.FTZ R37, R12.reuse, R33, -R37 ;  /* 0x000000210c257223 */ /* 0x040fe20000010825 */
[----:B------:R-:W-:Y:S01]  /*9420*/  FFMA.FTZ R39, R12, R34, R39 ;  /* 0x000000220c277223 */ /* 0x000fe20000010027 */
[----:B------:R-:W-:-:S02]  /*9430*/  HADD2.F32 R12, -RZ, R51.H1_H1 ;  /* 0x30000033ff0c7230 */ /* 0x000fc40000004100 */
[-C--:B------:R-:W-:Y:S01]  /*9440*/  FMUL.FTZ R20, R20, R15.reuse ;  /* 0x0000000f14147220 */ /* 0x080fe20000410000 */
[----:B------:R-:W-:Y:S01]  /*9450*/  FMUL.FTZ R34, R21, R36 ;  /* 0x0000002415227220 */ /* 0x000fe20000410000 */
[C---:B------:R-:W-:Y:S01]  /*9460*/  FFMA.FTZ R38, R9.reuse, R15, -R38 ;  /* 0x0000000f09267223 */ /* 0x040fe20000010826 */
[----:B------:R-:W-:Y:S02]  /*9470*/  HADD2.F32 R15, -RZ, R40.H0_H0 ;  /* 0x20000028ff0f7230 */ /* 0x000fe40000004100 */
[----:B------:R-:W-:Y:S01]  /*9480*/  FFMA.FTZ R40, R9, R35, R20 ;  /* 0x0000002309287223 */ /* 0x000fe20000010014 */
[----:B------:R-:W-:Y:S02]  /*9490*/  HADD2.F32 R32, -RZ, R7.H1_H1 ;  /* 0x30000007ff207230 */ /* 0x000fe40000004100 */
[-C--:B------:R-:W-:Y:S01]  /*94a0*/  FMUL.FTZ R21, R21, R12.reuse ;  /* 0x0000000c15157220 */ /* 0x080fe20000410000 */
[----:B------:R-:W-:Y:S01]  /*94b0*/  FFMA.FTZ R33, R13, R12, -R34 ;  /* 0x0000000c0d217223 */ /* 0x000fe20000010822 */
[----:B------:R-:W-:-:S02]  /*94c0*/  HADD2.F32 R9, -RZ, R42.H0_H0 ;  /* 0x2000002aff097230 */ /* 0x000fc40000004100 */
[----:B------:R-:W-:Y:S02]  /*94d0*/  HADD2.F32 R5, -RZ, R4.H0_H0 ;  /* 0x20000004ff057230 */ /* 0x000fe40000004100 */
[----:B------:R-:W-:Y:S01]  /*94e0*/  FFMA.FTZ R35, R13, R36, R21 ;  /* 0x000000240d237223 */ /* 0x000fe20000010015 */
[--C-:B------:R-:W-:Y:S02]  /*94f0*/  HADD2.F32 R34, -RZ, R49.reuse.H0_H0 ;  /* 0x20000031ff227230 */ /* 0x100fe40000004100 */
[C---:B------:R-:W-:Y:S01]  /*9500*/  FMUL.FTZ R13, R32.reuse, R15 ;  /* 0x0000000f200d7220 */ /* 0x040fe20000410000 */
[----:B------:R-:W-:Y:S02]  /*9510*/  HADD2.F32 R12, -RZ, R50.H1_H1 ;  /* 0x30000032ff0c7230 */ /* 0x000fe40000004100 */
[----:B------:R-:W-:Y:S01]  /*9520*/  FMUL.FTZ R21, R32, R9 ;  /* 0x0000000920157220 */ /* 0x000fe20000410000 */
[----:B------:R-:W-:Y:S02]  /*9530*/  HADD2.F32 R7, -RZ, R6.H0_H0 ;  /* 0x20000006ff077230 */ /* 0x000fe40000004100 */
[----:B------:R-:W-:Y:S01]  /*9540*/  FMUL.FTZ R36, R5, R34 ;  /* 0x0000002205247220 */ /* 0x000fe20000410000 */
[----:B------:R-:W-:-:S02]  /*9550*/  HADD2.F32 R32, -RZ, R49.H1_H1 ;  /* 0x30000031ff207230 */ /* 0x000fc40000004100 */
[-C--:B------:R-:W-:Y:S01]  /*9560*/  FMUL.FTZ R5, R5, R12.reuse ;  /* 0x0000000c05057220 */ /* 0x080fe20000410000 */
[----:B------:R-:W-:Y:S02]  /*9570*/  HADD2.F32 R20, -RZ, R51.H0_H0 ;  /* 0x20000033ff147230 */ /* 0x000fe40000004100 */
[C---:B------:R-:W-:Y:S01]  /*9580*/  FFMA.FTZ R42, R14.reuse, R9, -R13 ;  /* 0x000000090e2a7223 */ /* 0x040fe2000001080d */
[----:B------:R-:W-:Y:S01]  /*9590*/  FFMA.FTZ R44, R14, R15, R21 ;  /* 0x0000000f0e2c7223 */ /* 0x000fe20000010015 */
[----:B------:R-:W-:Y:S01]  /*95a0*/  FFMA.FTZ R36, R3, R12, -R36 ;  /* 0x0000000c03247223 */ /* 0x000fe20000010824 */
[C---:B------:R-:W-:Y:S01]  /*95b0*/  FMUL.FTZ R14, R7.reuse, R32 ;  /* 0x00000020070e7220 */ /* 0x040fe20000410000 */
[----:B------:R-:W-:Y:S01]  /*95c0*/  FMUL.FTZ R12, R7, R20 ;  /* 0x00000014070c7220 */ /* 0x000fe20000410000 */
[----:B------:R-:W-:Y:S02]  /*95d0*/  HADD2.F32 R4, -RZ, R4.H1_H1 ;  /* 0x30000004ff047230 */ /* 0x000fe40000004100 */
[----:B------:R-:W-:Y:S01]  /*95e0*/  FFMA.FTZ R34, R3, R34, R5 ;  /* 0x0000002203227223 */ /* 0x000fe20000010005 */
[----:B------:R-:W-:-:S02]  /*95f0*/  HADD2.F32 R6, -RZ, R6.H1_H1 ;  /* 0x30000006ff067230 */ /* 0x000fc40000004100 */
[C---:B------:R-:W-:Y:S01]  /*9600*/  FFMA.FTZ R14, R11.reuse, R20, -R14 ;  /* 0x000000140b0e7223 */ /* 0x040fe2000001080e */
[----:B------:R-:W-:Y:S02]  /*9610*/  HADD2.F32 R7, -RZ, R46.H0_H0 ;  /* 0x2000002eff077230 */ /* 0x000fe40000004100 */
[----:B------:R-:W-:Y:S01]  /*9620*/  FFMA.FTZ R12, R11, R32, R12 ;  /* 0x000000200b0c7223 */ /* 0x000fe2000001000c */
[----:B------:R-:W-:Y:S02]  /*9630*/  HADD2.F32 R9, -RZ, R45.H0_H0 ;  /* 0x2000002dff097230 */ /* 0x000fe40000004100 */
[----:B------:R-:W-:Y:S02]  /*9640*/  HADD2.F32 R3, -RZ, R48.H0_H0 ;  /* 0x20000030ff037230 */ /* 0x000fe40000004100 */
[----:B------:R-:W-:Y:S01]  /*9650*/  FMUL.FTZ R11, R4, R7 ;  /* 0x00000007040b7220 */ /* 0x000fe20000410000 */
[----:B------:R-:W-:Y:S02]  /*9660*/  HADD2.F32 R5, -RZ, R47.H0_H0 ;  /* 0x2000002fff057230 */ /* 0x000fe40000004100 */
[----:B------:R-:W-:Y:S01]  /*9670*/  FMUL.FTZ R15, R6, R9 ;  /* 0x00000009060f7220 */ /* 0x000fe20000410000 */
[----:B------:R-:W-:-:S02]  /*9680*/  HADD2.F32 R8, -RZ, R8.H1_H1 ;  /* 0x30000008ff087230 */ /* 0x000fc40000004100 */
[----:B------:R-:W-:Y:S01]  /*9690*/  FMUL.FTZ R4, R4, R3 ;  /* 0x0000000304047220 */ /* 0x000fe20000410000 */
[----:B------:R-:W-:Y:S02]  /*96a0*/  HADD2.F32 R10, -RZ, R10.H1_H1 ;  /* 0x3000000aff0a7230 */ /* 0x000fe40000004100 */
[----:B------:R-:W-:Y:S01]  /*96b0*/  FMUL.FTZ R6, R6, R5 ;  /* 0x0000000506067220 */ /* 0x000fe20000410000 */
        /* <DEDUP_REMOVED lines=11> */
[----:B------:R-:W-:Y:S02]  /*9770*/  F2FP.F16.F32.PACK_AB R8, R13, R34 ;  /* 0x000000220d08723e */ /* 0x000fe400000000ff */
[----:B------:R-:W-:-:S05]  /*9780*/  F2FP.F16.F32.PACK_AB R10, R21, R12 ;  /* 0x0000000c150a723e */ /* 0x000fca00000000ff */
[----:B------:R1:W-:Y:S02]  /*9790*/  STS.128 [R43+0x20400], R8 ;  /* 0x020400082b007388 */ /* 0x0003e40000000c00 */
.L_x_2066:
[----:B------:R-:W-:Y:S05]  /*97a0*/  BSYNC B1 ;  /* 0x0000000000017941 */ /* 0x000fea0003800000 */
.L_x_2065:
[----:B------:R-:W-:Y:S01]  /*97b0*/  PRMT R39, R55, 0x5410, R56 ;  /* 0x0000541037277816 */ /* 0x000fe20000000038 */
[----:B------:R-:W-:Y:S06]  /*97c0*/  @P1 BRA `(.L_x_2052) ;  /* 0x00000004005c1947 */ /* 0x000fec0003800000 */
[----:B0-----:R-:W-:Y:S01]  /*97d0*/  LOP3.LUT R3, R225, R0, R221, 0x1e, !PT ;  /* 0x00000000e1037212 */ /* 0x001fe200078e1edd */
[----:B-1----:R-:W0:Y:S01]  /*97e0*/  LDS.128 R8, [R220+0x20400] ;  /* 0x02040000dc087984 */ /* 0x002e220000000c00 */
[----:B------:R-:W-:Y:S02]  /*97f0*/  SHF.R.U64 R36, R28, 0x10, R29 ;  /* 0x000000101c247819 */ /* 0x000fe4000000121d */
[----:B------:R-:W-:Y:S01]  /*9800*/  SHF.R.U64 R37, R26, 0x10, R27 ;  /* 0x000000101a257819 */ /* 0x000fe2000000121b */
[----:B------:R-:W-:Y:S01]  /*9810*/  IMAD.IADD R3, R222, 0x1, R3 ;  /* 0x00000001de037824 */ /* 0x000fe200078e0203 */
[----:B------:R-:W-:Y:S01]  /*9820*/  SHF.R.U32.HI R28, RZ, 0x10, R29 ;  /* 0x00000010ff1c7819 */ /* 0x000fe2000001161d */
[----:B------:R-:W-:Y:S01]  /*9830*/  HADD2.F32 R26, -RZ, R52.H1_H1 ;  /* 0x30000034ff1a7230 */ /* 0x000fe20000004100 */
[--C-:B------:R-:W-:Y:S01]  /*9840*/  SHF.R.U64 R38, R24, 0x10, R25.reuse ;  /* 0x0000001018267819 */ /* 0x100fe20000001219 */
[----:B------:R-:W-:Y:S01]  /*9850*/  IMAD R3, R3, 0x2, R2 ;  /* 0x0000000203037824 */ /* 0x000fe200078e0202 */
[----:B------:R-:W-:Y:S01]  /*9860*/  SHF.R.U32.HI R32, RZ, 0x10, R25 ;  /* 0x00000010ff207819 */ /* 0x000fe20000011619 */
[----:B------:R-:W-:Y:S01]  /*9870*/  HADD2.F32 R25, -RZ, R53.H1_H1 ;  /* 0x30000035ff197230 */ /* 0x000fe20000004100 */
[----:B------:R-:W-:Y:S01]  /*9880*/  SHF.R.U32.HI R34, RZ, 0x10, R27 ;  /* 0x00000010ff227819 */ /* 0x000fe2000001161b */
[----:B------:R-:W-:Y:S01]  /*9890*/  HADD2.F32 R27, -RZ, R28.H0_H0 ;  /* 0x2000001cff1b7230 */ /* 0x000fe20000004100 */
[----:B------:R-:W1:Y:S01]  /*98a0*/  LDS.128 R4, [R3+0x20400] ;  /* 0x0204000003047984 */ /* 0x000e620000000c00 */
[----:B------:R-:W-:-:S02]  /*98b0*/  SHF.R.U64 R35, R30, 0x10, R31 ;  /* 0x000000101e237819 */ /* 0x000fc4000000121f */
[----:B------:R-:W-:Y:S01]  /*98c0*/  SHF.R.U32.HI R33, RZ, 0x10, R31 ;  /* 0x00000010ff217819 */ /* 0x000fe2000001161f */
[--C-:B0-----:R-:W-:Y:S02]  /*98d0*/  HADD2.F32 R12, -RZ, R9.reuse.H0_H0 ;  /* 0x20000009ff0c7230 */ /* 0x101fe40000004100 */
[----:B------:R-:W-:Y:S02]  /*98e0*/  HADD2.F32 R9, -RZ, R9.H1_H1 ;  /* 0x30000009ff097230 */ /* 0x000fe40000004100 */
[----:B------:R-:W-:Y:S02]  /*98f0*/  HADD2.F32 R0, -RZ, R8.H0_H0 ;  /* 0x20000008ff007230 */ /* 0x000fe40000004100 */
[----:B------:R-:W-:Y:S02]  /*9900*/  HADD2.F32 R13, -RZ, R10.H0_H0 ;  /* 0x2000000aff0d7230 */ /* 0x000fe40000004100 */
[--C-:B------:R-:W-:Y:S02]  /*9910*/  HADD2.F32 R14, -RZ, R11.reuse.H0_H0 ;  /* 0x2000000bff0e7230 */ /* 0x100fe40000004100 */
[----:B------:R-:W-:-:S02]  /*9920*/  HADD2.F32 R11, -RZ, R11.H1_H1 ;  /* 0x3000000bff0b7230 */ /* 0x000fc40000004100 */
[----:B------:R-:W-:Y:S02]  /*9930*/  HADD2.F32 R8, -RZ, R8.H1_H1 ;  /* 0x30000008ff087230 */ /* 0x000fe40000004100 */
[--C-:B-1----:R-:W-:Y:S02]  /*9940*/  HADD2.F32 R15, -RZ, R5.reuse.H0_H0 ;  /* 0x20000005ff0f7230 */ /* 0x102fe40000004100 */
[----:B------:R-:W-:Y:S02]  /*9950*/  HADD2.F32 R20, -RZ, R5.H1_H1 ;  /* 0x30000005ff147230 */ /* 0x000fe40000004100 */
[----:B------:R-:W-:Y:S02]  /*9960*/  HADD2.F32 R5, -RZ, R4.H0_H0 ;  /* 0x20000004ff057230 */ /* 0x000fe40000004100 */
[C---:B------:R-:W-:Y:S01]  /*9970*/  FMUL.FTZ R29, R15.reuse, R26 ;  /* 0x0000001a0f1d7220 */ /* 0x040fe20000410000 */
[----:B------:R-:W-:Y:S01]  /*9980*/  FMUL.FTZ R31, R15, R25 ;  /* 0x000000190f1f7220 */ /* 0x000fe20000410000 */
[----:B------:R-:W-:-:S02]  /*9990*/  HADD2.F32 R15, -RZ, R32.H0_H0 ;  /* 0x20000020ff0f7230 */ /* 0x000fc40000004100 */
[----:B------:R-:W-:Y:S01]  /*99a0*/  FMUL.FTZ R28, R20, R27 ;  /* 0x0000001b141c7220 */ /* 0x000fe20000410000 */
[C---:B------:R-:W-:Y:S01]  /*99b0*/  FFMA.FTZ R29, R12.reuse, R25, -R29 ;  /* 0x000000190c1d7223 */ /* 0x040fe2000001081d */
[----:B------:R-:W-:Y:S02]  /*99c0*/  HADD2.F32 R25, -RZ, R52.H0_H0 ;  /* 0x20000034ff197230 */ /* 0x000fe40000004100 */
[----:B------:R-:W-:Y:S01]  /*99d0*/  FFMA.FTZ R31, R12, R26, R31 ;  /* 0x0000001a0c1f7223 */ /* 0x000fe2000001001f */
[----:B------:R-:W-:Y:S02]  /*99e0*/  HADD2.F32 R12, -RZ, R53.H0_H0 ;  /* 0x20000035ff0c7230 */ /* 0x000fe40000004100 */
[-C--:B------:R-:W-:Y:S01]  /*99f0*/  FMUL.FTZ R30, R20, R15.reuse ;  /* 0x0000000f141e7220 */ /* 0x080fe20000410000 */
[----:B------:R-:W-:Y:S01]  /*9a00*/  FFMA.FTZ R28, R9, R15, -R28 ;  /* 0x0000000f091c7223 */ /* 0x000fe2000001081c */
[----:B------:R-:W-:Y:S01]  /*9a10*/  FMUL.FTZ R15, R5, R25 ;  /* 0x00000019050f7220 */ /* 0x000fe20000410000 */
[----:B------:R-:W-:-:S02]  /*9a20*/  HADD2.F32 R21, -RZ, R6.H0_H0 ;  /* 0x20000006ff157230 */ /* 0x000fc40000004100 */
[-C--:B------:R-:W-:Y:S01]  /*9a30*/  FMUL.FTZ R26, R5, R12.reuse ;  /* 0x0000000c051a7220 */ /* 0x080fe20000410000 */
[----:B------:R-:W-:Y:S02]  /*9a40*/  HADD2.F32 R20, -RZ, R39.H0_H0 ;  /* 0x20000027ff147230 */ /* 0x000fe40000004100 */
[C---:B------:R-:W-:Y:S01]  /*9a50*/  FFMA.FTZ R15, R0.reuse, R12, -R15 ;  /* 0x0000000c000f7223 */ /* 0x040fe2000001080f */
[----:B------:R-:W-:Y:S01]  /*9a60*/  FFMA.FTZ R30, R9, R27, R30 ;  /* 0x0000001b091e7223 */ /* 0x000fe2000001001e */
[----:B------:R-:W-:Y:S02]  /*9a70*/  HADD2.F32 R12, -RZ, R54.H0_H0 ;  /* 0x20000036ff0c7230 */ /* 0x000fe40000004100 */
[----:B------:R-:W-:Y:S01]  /*9a80*/  FFMA.FTZ R26, R0, R25, R26 ;  /* 0x00000019001a7223 */ /* 0x000fe2000001001a */
[----:B------:R-:W-:Y:S02]  /*9a90*/  HADD2.F32 R24, -RZ, R7.H0_H0 ;  /* 0x20000007ff187230 */ /* 0x000fe40000004100 */
[----:B------:R-:W-:Y:S01]  /*9aa0*/  FMUL.FTZ R0, R21, R20 ;  /* 0x0000001415007220 */ /* 0x000fe20000410000 */
[----:B------:R-:W-:-:S02]  /*9ab0*/  HADD2.F32 R9, -RZ, R39.H1_H1 ;  /* 0x30000027ff097230 */ /* 0x000fc40000004100 */
[-C--:B------:R-:W-:Y:S01]  /*9ac0*/  FMUL.FTZ R32, R21, R12.reuse ;  /* 0x0000000c15207220 */ /* 0x080fe20000410000 */
[----:B------:R-:W-:Y:S02]  /*9ad0*/  HADD2.F32 R5, -RZ, R54.H1_H1 ;  /* 0x30000036ff057230 */ /* 0x000fe40000004100 */
[----:B------:R-:W-:Y:S01]  /*9ae0*/  FFMA.FTZ R21, R13, R12, -R0 ;  /* 0x0000000c0d157223 */ /* 0x000fe20000010800 */
[----:B------:R-:W-:Y:S02]  /*9af0*/  HADD2.F32 R7, -RZ, R7.H1_H1 ;  /* 0x30000007ff077230 */ /* 0x000fe40000004100 */
[C---:B------:R-:W-:Y:S01]  /*9b00*/  FMUL.FTZ R25, R24.reuse, R9 ;  /* 0x0000000918197220 */ /* 0x040fe20000410000 */
[----:B------:R-:W-:Y:S02]  /*9b10*/  HADD2.F32 R12, -RZ, R33.H0_H0 ;  /* 0x20000021ff0c7230 */ /* 0x000fe40000004100 */
[----:B------:R-:W-:Y:S01]  /*9b20*/  FMUL.FTZ R24, R24, R5 ;  /* 0x0000000518187220 */ /* 0x000fe20000410000 */
[----:B------:R-:W-:-:S02]  /*9b30*/  HADD2.F32 R0, -RZ, R34.H0_H0 ;  /* 0x20000022ff007230 */ /* 0x000fc40000004100 */
[----:B------:R-:W-:Y:S01]  /*9b40*/  FFMA.FTZ R32, R13, R20, R32 ;  /* 0x000000140d207223 */ /* 0x000fe20000010020 */
[C---:B------:R-:W-:Y:S01]  /*9b50*/  FFMA.FTZ R20, R14.reuse, R5, -R25 ;  /* 0x000000050e147223 */ /* 0x040fe20000010819 */
[----:B------:R-:W-:Y:S01]  /*9b60*/  FFMA.FTZ R24, R14, R9, R24 ;  /* 0x000000090e187223 */ /* 0x000fe20000010018 */
[----:B------:R-:W-:Y:S02]  /*9b70*/  HADD2.F32 R4, -RZ, R4.H1_H1 ;  /* 0x30000004ff047230 */ /* 0x000fe40000004100 */
[C---:B------:R-:W-:Y:S01]  /*9b80*/  FMUL.FTZ R34, R7.reuse, R12 ;  /* 0x0000000c07227220 */ /* 0x040fe20000410000 */
[-C--:B------:R-:W-:Y:S01]  /*9b90*/  FMUL.FTZ R14, R7, R0.reuse ;  /* 0x00000000070e7220 */ /* 0x080fe20000410000 */
[----:B------:R-:W-:Y:S02]  /*9ba0*/  HADD2.F32 R9, -RZ, R36.H0_H0 ;  /* 0x20000024ff097230 */ /* 0x000fe40000004100 */
[----:B------:R-:W-:Y:S02]  /*9bb0*/  HADD2.F32 R5, -RZ, R38.H0_H0 ;  /* 0x20000026ff057230 */ /* 0x000fe40000004100 */
[----:B------:R-:W-:Y:S01]  /*9bc0*/  FFMA.FTZ R27, R11, R0, -R34 ;  /* 0x000000000b1b7223 */ /* 0x000fe20000010822 */
[----:B------:R-:W-:-:S02]  /*9bd0*/  HADD2.F32 R6, -RZ, R6.H1_H1 ;  /* 0x30000006ff067230 */ /* 0x000fc40000004100 */
[----:B------:R-:W-:Y:S01]  /*9be0*/  FFMA.FTZ R33, R11, R12, R14 ;  /* 0x0000000c0b217223 */ /* 0x000fe2000001000e */
[----:B------:R-:W-:Y:S02]  /*9bf0*/  HADD2.F32 R13, -RZ, R35.H0_H0 ;  /* 0x20000023ff0d7230 */ /* 0x000fe40000004100 */
[C---:B------:R-:W-:Y:S01]  /*9c00*/  FMUL.FTZ R11, R4.reuse, R9 ;  /* 0x00000009040b7220 */ /* 0x040fe20000410000 */
[----:B------:R-:W-:Y:S02]  /*9c10*/  HADD2.F32 R7, -RZ, R37.H0_H0 ;  /* 0x20000025ff077230 */ /* 0x000fe40000004100 */
[----:B------:R-:W-:Y:S01]  /*9c20*/  FMUL.FTZ R4, R4, R5 ;  /* 0x0000000504047220 */ /* 0x000fe20000410000 */
[----:B------:R-:W-:Y:S02]  /*9c30*/  HADD2.F32 R10, -RZ, R10.H1_H1 ;  /* 0x3000000aff0a7230 */ /* 0x000fe40000004100 */
[----:B------:R-:W-:Y:S01]  /*9c40*/  FMUL.FTZ R25, R6, R13 ;  /* 0x0000000d06197220 */ /* 0x000fe20000410000 */
[----:B------:R-:W-:Y:S01]  /*9c50*/  FFMA.FTZ R0, R8, R5, -R11 ;  /* 0x0000000508007223 */ /* 0x000fe2000001080b */
[----:B------:R-:W-:Y:S01]  /*9c60*/  FMUL.FTZ R6, R6, R7 ;  /* 0x0000000706067220 */ /* 0x000fe20000410000 */
[----:B------:R-:W-:Y:S01]  /*9c70*/  FFMA.FTZ R9, R8, R9, R4 ;  /* 0x0000000908097223 */ /* 0x000fe20000010004 */
[C---:B------:R-:W-:Y:S01]  /*9c80*/  FFMA.FTZ R4, R10.reuse, R7, -R25 ;  /* 0x000000070a047223 */ /* 0x040fe20000010819 */
[----:B------:R-:W-:Y:S01]  /*9c90*/  F2FP.F16.F32.PACK_AB R39, R33, R24 ;  /* 0x000000182127723e */ /* 0x000fe200000000ff */
[----:B------:R-:W-:Y:S01]  /*9ca0*/  FFMA.FTZ R13, R10, R13, R6 ;  /* 0x0000000d0a0d7223 */ /* 0x000fe20000010006 */
[----:B------:R-:W-:-:S02]  /*9cb0*/  F2FP.F16.F32.PACK_AB R27, R27, R20 ;  /* 0x000000141b1b723e */ /* 0x000fc400000000ff */
[----:B------:R-:W-:Y:S02]  /*9cc0*/  F2FP.F16.F32.PACK_AB R36, R9, R26 ;  /* 0x0000001a0924723e */ /* 0x000fe400000000ff */
[----:B------:R-:W-:Y:S02]  /*9cd0*/  F2FP.F16.F32.PACK_AB R25, R28, R29 ;  /* 0x0000001d1c19723e */ /* 0x000fe400000000ff */
[----:B------:R-:W-:Y:S02]  /*9ce0*/  F2FP.F16.F32.PACK_AB R24, R0, R15 ;  /* 0x0000000f0018723e */ /* 0x000fe400000000ff */
[----:B------:R-:W-:Y:S02]  /*9cf0*/  F2FP.F16.F32.PACK_AB R26, R4, R21 ;  /* 0x00000015041a723e */ /* 0x000fe400000000ff */
[----:B------:R-:W-:Y:S02]  /*9d00*/  F2FP.F16.F32.PACK_AB R37, R30, R31 ;  /* 0x0000001f1e25723e */ /* 0x000fe400000000ff */
[----:B------:R-:W-:Y:S01]  /*9d10*/  F2FP.F16.F32.PACK_AB R38, R13, R32 ;  /* 0x000000200d26723e */ /* 0x000fe200000000ff */
[----:B------:R2:W-:Y:S04]  /*9d20*/  STS.128 [R220+0x20400], R24 ;  /* 0x02040018dc007388 */ /* 0x0005e80000000c00 */
[----:B------:R2:W-:Y:S02]  /*9d30*/  STS.128 [R3+0x20400], R36 ;  /* 0x0204002403007388 */ /* 0x0005e40000000c00 */
.L_x_2052:
[----:B------:R-:W-:Y:S05]  /*9d40*/  BSYNC B0 ;  /* 0x0000000000007941 */ /* 0x000fea0003800000 */
.L_x_2032:
[----:B------:R-:W-:Y:S01]  /*9d50*/  @!PT LDS RZ, [RZ] ;  /* 0x00000000fffff984 */ /* 0x000fe20000000800 */
[----:B------:R-:W-:Y:S01]  /*9d60*/  @!PT LDS RZ, [RZ] ;  /* 0x00000000fffff984 */ /* 0x000fe20000000800 */
[----:B------:R-:W-:Y:S01]  /*9d70*/  @!PT LDS RZ, [RZ] ;  /* 0x00000000fffff984 */ /* 0x000fe20000000800 */
[----:B------:R-:W-:Y:S01]  /*9d80*/  @!PT LDS RZ, [RZ] ;  /* 0x00000000fffff984 */ /* 0x000fe20000000800 */
[----:B------:R4:W-:Y:S06]  /*9d90*/  MEMBAR.ALL.CTA ;  /* 0x0000000000007992 */ /* 0x0009ec0000008000 */
[----:B----4-:R-:W4:Y:S01]  /*9da0*/  FENCE.VIEW.ASYNC.S ;  /* 0x00000000000073c6 */ /* 0x010f220000000000 */
[----:B------:R-:W-:Y:S05]  /*9db0*/  WARPSYNC.ALL ;  /* 0x0000000000007948 */ /* 0x000fea0003800000 */
[----:B----4-:R-:W-:Y:S06]  /*9dc0*/  BAR.SYNC.DEFER_BLOCKING 0xd, 0x80 ;  /* 0x0342000000007b1d */ /* 0x010fec0000010000 */
.L_x_2029:
[----:B--23--:R-:W-:-:S05]  /*9dd0*/  IMAD.U32 R0, RZ, RZ, UR39 ;  /* 0x00000027ff007e24 */ /* 0x00cfca000f8e00ff */
[----:B------:R-:W-:-:S13]  /*9de0*/  ISETP.NE.AND P0, PT, R0, 0x3, PT ;  /* 0x000000030000780c */ /* 0x000fda0003f05270 */
[----:B------:R-:W-:Y:S05]  /*9df0*/  @!P0 BRA `(.L_x_2067) ;  /* 0x0000000000048947 */ /* 0x000fea0003800000 */
[----:B------:R-:W-:Y:S01]  /*9e00*/  BPT.TRAP 0x1 ;  /* 0x000000040000795c */ /* 0x000fe20000300000 */
.L_x_2067:
[----:B-1----:R-:W-:Y:S01]  /*9e10*/  IMAD R9, R18, 0x8, R2 ;  /* 0x0000000812097824 */ /* 0x002fe200078e0202 */
[----:B------:R-:W-:-:S04]  /*9e20*/  SHF.L.U32 R56, R19, 0x1f, RZ ;  /* 0x0000001f13387819 */ /* 0x000fc800000006ff */
[----:B------:R1:W2:Y:S01]  /*9e30*/  SYNCS.PHASECHK.TRANS64.TRYWAIT P2, [R9+URZ+0x28c30], R56 ;  /* 0x028c3038090075a7 */ /* 0x0002a2000804017f */
[----:B------:R-:W-:Y:S05]  /*9e40*/  @!P0 BRA `(.L_x_2068) ;  /* 0x0000000000048947 */ /* 0x000fea0003800000 */
[----:B------:R-:W-:Y:S01]  /*9e50*/  BPT.TRAP 0x1 ;  /* 0x000000040000795c */ /* 0x000fe20000300000 */
.L_x_2068:
[----:B------:R-:W3:Y:S02]  /*9e60*/  S2R R0, SR_TID.X ;  /* 0x0000000000007919 */ /* 0x000ee40000002100 */
[----:B---3--:R-:W-:-:S04]  /*9e70*/  LOP3.LUT R0, R0, 0x7f, RZ, 0xc0, !PT ;  /* 0x0000007f00007812 */ /* 0x008fc800078ec0ff */
[----:B------:R-:W-:Y:S02]  /*9e80*/  ISETP.NE.AND P1, PT, R0, RZ, PT ;  /* 0x000000ff0000720c */ /* 0x000fe40003f25270 */
[----:B------:R-:W-:-:S04]  /*9e90*/  IADD3 R0, R2, 0x22400, RZ ;  /* 0x0002240002007810 */ /* 0x000fc80007ffe0ff */
[----:B------:R-:W-:Y:S01]  /*9ea0*/  SHF.R.U32.HI R0, RZ, 0x4, R0 ;  /* 0x00000004ff007819 */ /* 0x000fe20000011600 */
[----:B--2---:R-:W-:Y:S06]  /*9eb0*/  @P2 BRA `(.L_x_2069) ;  /* 0x0000000000082947 */ /* 0x004fec0003800000 */
[----:B------:R-:W2:Y:S02]  /*9ec0*/  SYNCS.PHASECHK.TRANS64.TRYWAIT P2, [R9+URZ+0x28c30], R56 ;  /* 0x028c3038090075a7 */ /* 0x000ea4000804017f */
[----:B--2---:R-:W-:Y:S05]  /*9ed0*/  @!P2 BRA `(.L_x_2070) ;  /* 0x0000013c002ca947 */ /* 0x004fea0003800000 */
.L_x_2069:
[----:B------:R-:W-:Y:S01]  /*9ee0*/  LOP3.LUT R0, R0, 0x3fff, RZ, 0xc0, !PT ;  /* 0x00003fff00007812 */ /* 0x000fe200078ec0ff */
[----:B------:R-:W-:Y:S05]  /*9ef0*/  WARPSYNC.ALL ;  /* 0x0000000000007948 */ /* 0x000fea0003800000 */
[----:B------:R-:W-:Y:S01]  /*9f00*/  LOP3.LUT R14, R0, 0x10000, RZ, 0xfc, !PT ;  /* 0x00010000000e7812 */ /* 0x000fe200078efcff */
[----:B------:R-:W-:Y:S01]  /*9f10*/  VIADD R0, R2, 0x20400 ;  /* 0x0002040002007836 */ /* 0x000fe20000000000 */
[----:B-----5:R-:W-:-:S03]  /*9f20*/  WARPGROUP.ARRIVE ;  /* 0x00000000000079c5 */ /* 0x020fc60000000000 */
[----:B------:R-:W-:Y:S01]  /*9f30*/  IMAD R6, R18, 0x200, R14 ;  /* 0x0000020012067824 */ /* 0x000fe200078e020e */
[----:B------:R-:W-:Y:S01]  /*9f40*/  ULDC.64 UR40, c[0x0][0x9e0] ;  /* 0x0002780000287ab9 */ /* 0x000fe20000000a00 */
[----:B0-----:R-:W-:Y:S01]  /*9f50*/  IMAD.MOV.U32 R7, RZ, RZ, 0x40000040 ;  /* 0x40000040ff077424 */ /* 0x001fe200078e00ff */
[----:B------:R-:W-:Y:S01]  /*9f60*/  SHF.R.U32.HI R0, RZ, 0x4, R0 ;  /* 0x00000004ff007819 */ /* 0x000fe20000011600 */
[----:B------:R-:W-:Y:S01]  /*9f70*/  IMAD.MOV.U32 R5, RZ, RZ, 0x40000040 ;  /* 0x40000040ff057424 */ /* 0x000fe200078e00ff */
[----:B------:R-:W-:Y:S01]  /*9f80*/  R2UR UR6, R6 ;  /* 0x00000000060672ca */ /* 0x000fe200000e0000 */
[----:B------:R-:W-:Y:S01]  /*9f90*/  IMAD.MOV.U32 R11, RZ, RZ, 0x40000040 ;  /* 0x40000040ff0b7424 */ /* 0x000fe200078e00ff */
[----:B------:R-:W-:Y:S01]  /*9fa0*/  LOP3.LUT R0, R0, 0x3fff, RZ, 0xc0, !PT ;  /* 0x00003fff00007812 */ /* 0x000fe200078ec0ff */
[----:B------:R-:W-:Y:S01]  /*9fb0*/  IMAD.MOV.U32 R13, RZ, RZ, 0x40000040 ;  /* 0x40000040ff0d7424 */ /* 0x000fe200078e00ff */
[----:B------:R-:W-:Y:S01]  /*9fc0*/  R2UR UR7, R7 ;  /* 0x00000000070772ca */ /* 0x000fe200000e0000 */
[----:B------:R-:W-:Y:S01]  /*9fd0*/  VIADD R20, R6, 0x4 ;  /* 0x0000000406147836 */ /* 0x000fe20000000000 */
[----:B------:R-:W-:Y:S01]  /*9fe0*/  LOP3.LUT R4, R0, 0x10000, RZ, 0xfc, !PT ;  /* 0x0001000000047812 */ /* 0x000fe200078efcff */
[----:B------:R-:W-:Y:S01]  /*9ff0*/  IMAD.MOV.U32 R21, RZ, RZ, 0x40000040 ;  /* 0x40000040ff157424 */ /* 0x000fe200078e00ff */
[----:B------:R-:W-:Y:S01]  /*a000*/  R2UR UR5, R5 ;  /* 0x00000000050572ca */ /* 0x000fe200000e0000 */
[----:B------:R-:W-:Y:S01]  /*a010*/  IMAD.MOV.U32 R7, RZ, RZ, 0x40000040 ;  /* 0x40000040ff077424 */ /* 0x000fe200078e00ff */
[C---:B------:R-:W-:Y:S01]  /*a020*/  R2UR UR4, R4.reuse ;  /* 0x00000000040472ca */ /* 0x040fe200000e0000 */
[----:B------:R-:W-:Y:S01]  /*a030*/  VIADD R12, R4, 0x2 ;  /* 0x00000002040c7836 */ /* 0x000fe20000000000 */
[----:B------:R-:W-:Y:S01]  /*a040*/  IADD3 R10, R6, 0x2, RZ ;  /* 0x00000002060a7810 */ /* 0x000fe20007ffe0ff */
[----:B------:R-:W-:Y:S01]  /*a050*/  IMAD.MOV.U32 R3, RZ, RZ, -0x40 ;  /* 0xffffffc0ff037424 */ /* 0x000fe200078e00ff */
[----:B------:R-:W-:Y:S01]  /*a060*/  UISETP.GE.AND UP0, UPT, UR41, 0x1, UPT ;  /* 0x000000012900788c */ /* 0x000fe2000bf06270 */
[----:B------:R-:W-:-:S02]  /*a070*/  @!P1 VIADD R0, R9, 0x28c40 ;  /* 0x00028c4009009836 */ /* 0x000fc40000000000 */
[----:B------:R-:W-:Y:S01]  /*a080*/  IMAD R3, R168, R3, 0x41 ;  /* 0x00000041a8037424 */ /* 0x000fe200078e0203 */
[----:B------:R-:W-:Y:S02]  /*a090*/  UP2UR UR48, UPR, URZ, 0x1 ;  /* 0x000000013f307883 */ /* 0x000fe40008000000 */
[----:B------:R-:W-:Y:S01]  /*a0a0*/  PLOP3.LUT P2, PT, PT, PT, UP0, 0x40, 0x0 ;  /* 0x000000000000781c */ /* 0x000fe20003f4e808 */
[----:B------:R-:W-:Y:S01]  /*a0b0*/  VIADD R59, R3, 0xffffffff ;  /* 0xffffffff033b7836 */ /* 0x000fe20000000000 */
[----:B------:R-:W-:Y:S01]  /*a0c0*/  IADD3 R15, -R186, R3, R185 ;  /* 0x00000003ba0f7210 */ /* 0x000fe20007ffe1b9 */
[----:B------:R-:W-:Y:S01]  /*a0d0*/  HGMMA.64x64x16.F32 R24, gdesc[UR4], RZ, !UPT, gsb0 ;  /* 0x00e00000041879f0 */ /* 0x000fe2000c0008ff */
[----:B------:R-:W-:Y:S02]  /*a0e0*/  R2UR UR6, R10 ;  /* 0x000000000a0672ca */ /* 0x000fe400000e0000 */
[----:B------:R-:W-:Y:S01]  /*a0f0*/  R2UR UR7, R11 ;  /* 0x000000000b0772ca */ /* 0x000fe200000e0000 */
[----:B------:R-:W-:Y:S01]  /*a100*/  IMAD.MOV.U32 R11, RZ, RZ, 0x40000040 ;  /* 0x40000040ff0b7424 */ /* 0x000fe200078e00ff */
[----:B------:R-:W-:Y:S01]  /*a110*/  R2UR UR4, R12 ;  /* 0x000000000c0472ca */ /* 0x000fe200000e0000 */
[----:B------:R-:W-:Y:S01]  /*a120*/  IMAD.IADD R15, R15, 0x1, -R22 ;  /* 0x000000010f0f7824 */ /* 0x000fe200078e0a16 */
[----:B------:R-:W-:-:S02]  /*a130*/  R2UR UR5, R13 ;  /* 0x000000000d0572ca */ /* 0x000fc400000e0000 */
[----:B------:R-:W-:Y:S01]  /*a140*/  IADD3 R10, R4, 0x4, RZ ;  /* 0x00000004040a7810 */ /* 0x000fe20007ffe0ff */
[----:B------:R-:W-:Y:S01]  /*a150*/  VIADD R58, R15, UR40 ;  /* 0x000000280f3a7c36 */ /* 0x000fe20008000000 */
[----:B------:R-:W-:Y:S01]  /*a160*/  @!P1 PRMT R0, RZ, 0x654, R0 ;  /* 0x00000654ff009816 */ /* 0x000fe20000000000 */
[----:B------:R-:W-:Y:S02]  /*a170*/  WARPGROUP.DEPBAR.LE gsb0, 0x0 ;  /* 0x00008000000079c5 */ /* 0x000fe40000010000 */
[----:B------:R-:W-:-:S06]  /*a180*/  WARPGROUP.ARRIVE ;  /* 0x00000000000079c5 */ /* 0x000fcc0000000000 */
[----:B------:R-:W-:Y:S01]  /*a190*/  HGMMA.64x64x16.F32 R24, gdesc[UR4], R24, gsb0 ;  /* 0x00e00000041879f0 */ /* 0x000fe20008000818 */
[----:B------:R-:W-:Y:S01]  /*a1a0*/  R2UR UR6, R20 ;  /* 0x00000000140672ca */ /* 0x000fe200000e0000 */
[----:B------:R-:W-:Y:S01]  /*a1b0*/  VIADD R20, R6, 0x6 ;  /* 0x0000000606147836 */ /* 0x000fe20000000000 */
        /* <DEDUP_REMOVED lines=15> */
[----:B------:R-:W-:Y:S02]  /*a2b0*/  ULDC.64 UR4, c[0x0][0x9d8] ;  /* 0x0002760000047ab9 */ /* 0x000fe40000000a00 */
[----:B------:R-:W-:-:S06]  /*a2c0*/  ULOP3.LUT UR37, URZ, UR5, URZ, 0x33, !UPT ;  /* 0x000000053f257292 */ /* 0x000fcc000f8e333f */
[----:B------:R-:W-:Y:S01]  /*a2d0*/  VIADD R57, R15, UR37 ;  /* 0x000000250f397c36 */ /* 0x000fe20008000000 */
        /* <DEDUP_REMOVED lines=34> */
[----:B------:R3:W-:Y:S07]  /*a500*/  @!P1 SYNCS.ARRIVE.TRANS64.RED.A1T0 RZ, [R0+URZ], RZ ;  /* 0x000000ff00ff99a7 */ /* 0x0007ee000810043f */
[----:B------:R-:W4:Y:S01]  /*a510*/  MUFU.TANH R25, R25 ;  /* 0x0000001900197308 */ /* 0x000f220000002400 */
[----:B---3--:R-:W-:-:S05]  /*a520*/  LEA R0, R189, R192, 0x6 ;  /* 0x000000c0bd007211 */ /* 0x008fca00078e30ff */
[----:B------:R-:W-:Y:S02]  /*a530*/  IMAD.IADD R8, R57, 0x1, R0 ;  /* 0x0000000139087824 */ /* 0x000fe400078e0200 */
        /* <DEDUP_REMOVED lines=29> */
[----:B------:R1:W0:Y:S02]  /*a710*/  MUFU.TANH R20, R26 ;  /* 0x0000001a00147308 */ /* 0x0002240000002400 */
[----:B-1----:R-:W-:-:S04]  /*a720*/  LEA R26, R168, 0xffffffc0, 0x6 ;  /* 0xffffffc0a81a7811 */ /* 0x002fc800078e30ff */
[----:B------:R-:W-:-:S04]  /*a730*/  IADD3 R21, -R22, R185, -R26 ;  /* 0x000000b916157210 */ /* 0x000fc80007ffe91a */
[----:B------:R-:W-:Y:S01]  /*a740*/  VIADDMNMX R3, R0, R58, R21, PT ;  /* 0x0000003a00037246 */ /* 0x000fe20003800115 */
[----:B0--34-:R-:W-:Y:S06]  /*a750*/  @P2 BRA `(.L_x_2071) ;  /* 0x0000000000582947 */ /* 0x019fec0003800000 */
[----:B------:R-:W-:Y:S01]  /*a760*/  IADD3 R15, R0, R185, -R186 ;  /* 0x000000b9000f7210 */ /* 0x000fe20007ffe8ba */
[----:B------:R-:W-:Y:S03]  /*a770*/  BSSY B0, `(.L_x_2072) ;  /* 0x0000010000007945 */ /* 0x000fe60003800000 */
[----:B------:R-:W-:-:S13]  /*a780*/  ISETP.GT.AND P2, PT, R15, -0x1, PT ;  /* 0xffffffff0f00780c */ /* 0x000fda0003f44270 */
[----:B------:R-:W-:Y:S05]  /*a790*/  @P2 BRA `(.L_x_2073) ;  /* 0x0000000000202947 */ /* 0x000fea0003800000 */
[----:B------:R-:W-:Y:S01]  /*a7a0*/  UISETP.NE.AND UP0, UPT, UR41, 0x1, UPT ;  /* 0x000000012900788c */ /* 0x000fe2000bf05270 */
[----:B------:R-:W-:-:S05]  /*a7b0*/  LOP3.LUT R15, RZ, R15, RZ, 0x33, !PT ;  /* 0x0000000fff0f7212 */ /* 0x000fca00078e33ff */
[----:B------:R-:W-:-:S05]  /*a7c0*/  PLOP3.LUT P2, PT, PT, PT, UP0, 0x80, 0x0 ;  /* 0x000000000000781c */ /* 0x000fca0003f4f008 */
[----:B------:R-:W-:-:S08]  /*a7d0*/  @UP0 ULDC.64 UR4, c[0x0][0x9e8] ;  /* 0x00027a0000040ab9 */ /* 0x000fd00000000a00 */
[----:B------:R-:W-:-:S05]  /*a7e0*/  @P2 IMAD.HI.U32 R60, R15, UR4, RZ ;  /* 0x000000040f3c2c27 */ /* 0x000fca000f8e00ff */
[----:B------:R-:W-:-:S04]  /*a7f0*/  @P2 SHF.R.U32.HI R15, RZ, UR5, R60 ;  /* 0x00000005ff0f2c19 */ /* 0x000fc8000801163c */
[----:B------:R-:W-:Y:S01]  /*a800*/  LOP3.LUT R15, RZ, R15, RZ, 0x33, !PT ;  /* 0x0000000fff0f7212 */ /* 0x000fe200078e33ff */
[----:B------:R-:W-:Y:S06]  /*a810*/  BRA `(.L_x_2074) ;  /* 0x0000000000147947 */ /* 0x000fec0003800000 */
.L_x_2073:
[----:B------:R-:W-:-:S06]  /*a820*/  UISETP.NE.AND UP0, UPT, UR41, 0x1, UPT ;  /* 0x000000012900788c */ /* 0x000fcc000bf05270 */
[----:B------:R-:W-:-:S05]  /*a830*/  PLOP3.LUT P2, PT, PT, PT, UP0, 0x80, 0x0 ;  /* 0x000000000000781c */ /* 0x000fca0003f4f008 */
[----:B------:R-:W-:-:S08]  /*a840*/  @UP0 ULDC.64 UR4, c[0x0][0x9e8] ;  /* 0x00027a0000040ab9 */ /* 0x000fd00000000a00 */
[----:B------:R-:W-:-:S05]  /*a850*/  @P2 IMAD.HI.U32 R60, R15, UR4, RZ ;  /* 0x000000040f3c2c27 */ /* 0x000fca000f8e00ff */
[----:B------:R-:W-:-:S07]  /*a860*/  @P2 SHF.R.U32.HI R15, RZ, UR5, R60 ;  /* 0x00000005ff0f2c19 */ /* 0x000fce000801163c */
.L_x_2074:
[----:B------:R-:W-:Y:S05]  /*a870*/  BSYNC B0 ;  /* 0x0000000000007941 */ /* 0x000fea0003800000 */
.L_x_2072:
[----:B------:R-:W-:-:S05]  /*a880*/  IMAD R15, R15, UR41, -R26 ;  /* 0x000000290f0f7c24 */ /* 0x000fca000f8e0a1a */
[----:B------:R-:W-:-:S04]  /*a890*/  IADD3 R15, -R22, R15, RZ ;  /* 0x0000000f160f7210 */ /* 0x000fc80007ffe1ff */
[----:B------:R-:W-:Y:S02]  /*a8a0*/  VIMNMX R8, R8, R15, !PT ;  /* 0x0000000f08087248 */ /* 0x000fe40007fe0100 */
[----:B------:R-:W-:-:S07]  /*a8b0*/  VIADDMNMX R3, R15, UR41, R3, PT ;  /* 0x000000290f037c46 */ /* 0x000fce000b800103 */
.L_x_2071:
[C---:B------:R-:W-:Y:S01]  /*a8c0*/  ISETP.GE.AND P2, PT, R59.reuse, 0x2, PT ;  /* 0x000000023b00780c */ /* 0x040fe20003f46270 */
[----:B------:R-:W-:Y:S01]  /*a8d0*/  UISETP.NE.AND UP0, UPT, UR48, URZ, UPT ;  /* 0x0000003f3000728c */ /* 0x000fe2000bf05270 */
[C---:B------:R-:W-:Y:S02]  /*a8e0*/  ISETP.GE.AND P6, PT, R59.reuse, 0xa, PT ;  /* 0x0000000a3b00780c */ /* 0x040fe40003fc6270 */
[----:B------:R-:W-:Y:S02]  /*a8f0*/  ISETP.GT.AND P4, PT, R8, 0x1, !P2 ;  /* 0x000000010800780c */ /* 0x000fe40005784270 */
[----:B------:R-:W-:Y:S02]  /*a900*/  ISETP.GE.AND P3, PT, R59, 0x9, PT ;  /* 0x000000093b00780c */ /* 0x000fe40003f66270 */
[----:B------:R-:W-:Y:S02]  /*a910*/  ISETP.LT.OR P4, PT, R3, 0x2, P4 ;  /* 0x000000020300780c */ /* 0x000fe40002781670 */
[----:B------:R-:W-:-:S02]  /*a920*/  P2R R60, PR, RZ, 0x40 ;  /* 0x00000040ff3c7803 */ /* 0x000fc40000000000 */
[----:B------:R-:W-:Y:S02]  /*a930*/  FSEL R61, R25, -INF , !P4 ;  /* 0xff800000193d7808 */ /* 0x000fe40006000000 */
[C---:B------:R-:W-:Y:S02]  /*a940*/  ISETP.GT.AND P4, PT, R8.reuse, 0x9, !P6 ;  /* 0x000000090800780c */ /* 0x040fe40007784270 */
[----:B------:R-:W-:Y:S02]  /*a950*/  ISETP.GT.AND P5, PT, R8, 0x8, !P3 ;  /* 0x000000080800780c */ /* 0x000fe40005fa4270 */
[----:B------:R-:W-:Y:S02]  /*a960*/  ISETP.LT.OR P4, PT, R3, 0xa, P4 ;  /* 0x0000000a0300780c */ /* 0x000fe40002781670 */
[----:B------:R-:W-:Y:S02]  /*a970*/  ISETP.GE.AND P6, PT, R59, 0x11, PT ;  /* 0x000000113b00780c */ /* 0x000fe40003fc6270 */
[----:B------:R-:W-:-:S02]  /*a980*/  FSEL R65, R29, -INF , !P4 ;  /* 0xff8000001d417808 */ /* 0x000fc40006000000 */
[C---:B------:R-:W-:Y:S02]  /*a990*/  ISETP.LT.OR P5, PT, R3.reuse, 0x9, P5 ;  /* 0x000000090300780c */ /* 0x040fe40002fa1670 */
[----:B------:R-:W-:Y:S02]  /*a9a0*/  ISETP.GT.AND P4, PT, R8, 0x10, !P6 ;  /* 0x000000100800780c */ /* 0x000fe40007784270 */
[----:B------:R-:W-:Y:S02]  /*a9b0*/  FSEL R63, R28, -INF , !P5 ;  /* 0xff8000001c3f7808 */ /* 0x000fe40006800000 */
[----:B------:R-:W-:Y:S02]  /*a9c0*/  ISETP.LT.OR P4, PT, R3, 0x11, P4 ;  /* 0x000000110300780c */ /* 0x000fe40002781670 */
[----:B------:R-:W-:Y:S02]  /*a9d0*/  ISETP.GE.AND P5, PT, R59, 0x12, PT ;  /* 0x000000123b00780c */ /* 0x000fe40003fa6270 */
[----:B------:R-:W-:-:S02]  /*a9e0*/  FSEL R67, R32, -INF , !P4 ;  /* 0xff80000020437808 */ /* 0x000fc40006000000 */
[C---:B------:R-:W-:Y:S02]  /*a9f0*/  ISETP.GT.AND P4, PT, R8.reuse, 0x11, !P5 ;  /* 0x000000110800780c */ /* 0x040fe40006f84270 */
        /* <DEDUP_REMOVED lines=37> */
[----:B------:R-:W-:Y:S02]  /*ac50*/  P2R R29, PR, RZ, 0x40 ;  /* 0x00000040ff1d7803 */ /* 0x000fe40000000000 */
[----:B------:R-:W-:Y:S02]  /*ac60*/  FSEL R81, R48, -INF , !P4 ;  /* 0xff80000030517808 */ /* 0x000fe40006000000 */
[----:B------:R-:W-:-:S04]  /*ac70*/  ISETP.GE.AND P4, PT, R59, 0x32, PT ;  /* 0x000000323b00780c */ /* 0x000fc80003f86270 */
[----:B------:R-:W-:-:S04]  /*ac80*/  ISETP.GT.AND P5, PT, R8, 0x31, !P4 ;  /* 0x000000310800780c */ /* 0x000fc800067a4270 */
        /* <DEDUP_REMOVED lines=14> */
[----:B------:R-:W-:Y:S02]  /*ad70*/  IADD3 R8, R57, 0x8, R0 ;  /* 0x0000000839087810 */ /* 0x000fe40007ffe000 */
[----:B------:R-:W-:Y:S01]  /*ad80*/  ISETP.LT.OR P6, PT, R3, 0x3a, P6 ;  /* 0x0000003a0300780c */ /* 0x000fe200037c1670 */
[----:B------:R-:W-:-:S03]  /*ad90*/  VIADD R3, R0, 0x8 ;  /* 0x0000000800037836 */ /* 0x000fc60000000000 */
[----:B------:R-:W-:Y:S02]  /*ada0*/  FSEL R53, R53, -INF , !P6 ;  /* 0xff80000035357808 */ /* 0x000fe40007000000 */
[----:B------:R-:W-:Y:S02]  /*adb0*/  PLOP3.LUT P6, PT, PT, PT, UP0, 0x40, 0x0 ;  /* 0x000000000000781c */ /* 0x000fe40003fce808 */
[----:B------:R-:W-:-:S11]  /*adc0*/  VIADDMNMX R3, R3, R58, R21, PT ;  /* 0x0000003a03037246 */ /* 0x000fd60003800115 */
[----:B------:R-:W-:Y:S05]  /*add0*/  @P6 BRA `(.L_x_2075) ;  /* 0x0000000000646947 */ /* 0x000fea0003800000 */
[----:B------:R-:W-:Y:S01]  /*ade0*/  IADD3 R15, R0, R185, -R186 ;  /* 0x000000b9000f7210 */ /* 0x000fe20007ffe8ba */
[----:B------:R-:W-:Y:S04]  /*adf0*/  BSSY B0, `(.L_x_2076) ;  /* 0x0000013000007945 */ /* 0x000fe80003800000 */
[----:B------:R-:W-:-:S05]  /*ae00*/  VIADD R15, R15, 0x8 ;  /* 0x000000080f0f7836 */ /* 0x000fca0000000000 */
[----:B------:R-:W-:-:S13]  /*ae10*/  ISETP.GT.AND P6, PT, R15, -0x1, PT ;  /* 0xffffffff0f00780c */ /* 0x000fda0003fc4270 */
[----:B------:R-:W-:Y:S05]  /*ae20*/  @P6 BRA `(.L_x_2077) ;  /* 0x0000000000246947 */ /* 0x000fea0003800000 */
[----:B------:R-:W-:Y:S01]  /*ae30*/  UISETP.NE.AND UP0, UPT, UR41, 0x1, UPT ;  /* 0x000000012900788c */ /* 0x000fe2000bf05270 */
[----:B------:R-:W-:-:S05]  /*ae40*/  LOP3.LUT R15, RZ, R15, RZ, 0x33, !PT ;  /* 0x0000000fff0f7212 */ /* 0x000fca00078e33ff */
[----:B------:R-:W-:-:S05]  /*ae50*/  PLOP3.LUT P6, PT, PT, PT, UP0, 0x80, 0x0 ;  /* 0x000000000000781c */ /* 0x000fca0003fcf008 */
[----:B------:R-:W-:-:S08]  /*ae60*/  @UP0 ULDC.64 UR4, c[0x0][0x9e8] ;  /* 0x00027a0000040ab9 */ /* 0x000fd00000000a00 */
[----:B------:R-:W-:Y:S01]  /*ae70*/  @P6 IMAD.HI.U32 R21, R15, UR4, RZ ;  /* 0x000000040f156c27 */ /* 0x000fe2000f8e00ff */
[----:B------:R-:W-:-:S13]  /*ae80*/  PLOP3.LUT P6, PT, PT, PT, UP0, 0x80, 0x0 ;  /* 0x000000000000781c */ /* 0x000fda0003fcf008 */
[----:B------:R-:W-:-:S04]  /*ae90*/  @P6 SHF.R.U32.HI R15, RZ, UR5, R21 ;  /* 0x00000005ff0f6c19 */ /* 0x000fc80008011615 */
[----:B------:R-:W-:Y:S01]  /*aea0*/  LOP3.LUT R15, RZ, R15, RZ, 0x33, !PT ;  /* 0x0000000fff0f7212 */ /* 0x000fe200078e33ff */
[----:B------:R-:W-:Y:S06]  /*aeb0*/  BRA `(.L_x_2078) ;  /* 0x0000000000187947 */ /* 0x000fec0003800000 */
.L_x_2077:
[----:B------:R-:W-:-:S06]  /*aec0*/  UISETP.NE.AND UP0, UPT, UR41, 0x1, UPT ;  /* 0x000000012900788c */ /* 0x000fcc000bf05270 */
[----:B------:R-:W-:-:S05]  /*aed0*/  PLOP3.LUT P6, PT, PT, PT, UP0, 0x80, 0x0 ;  /* 0x000000000000781c */ /* 0x000fca0003fcf008 */
[----:B------:R-:W-:-:S08]  /*aee0*/  @UP0 ULDC.64 UR4, c[0x0][0x9e8] ;  /* 0x00027a0000040ab9 */ /* 0x000fd00000000a00 */
[----:B------:R-:W-:Y:S01]  /*aef0*/  @P6 IMAD.HI.U32 R21, R15, UR4, RZ ;  /* 0x000000040f156c27 */ /* 0x000fe2000f8e00ff */
[----:B------:R-:W-:-:S13]  /*af00*/  PLOP3.LUT P6, PT, PT, PT, UP0, 0x80, 0x0 ;  /* 0x000000000000781c */ /* 0x000fda0003fcf008 */
[----:B------:R-:W-:-:S07]  /*af10*/  @P6 SHF.R.U32.HI R15, RZ, UR5, R21 ;  /* 0x00000005ff0f6c19 */ /* 0x000fce0008011615 */
.L_x_2078:
[----:B------:R-:W-:Y:S05]  /*af20*/  BSYNC B0 ;  /* 0x0000000000007941 */ /* 0x000fea0003800000 */
.L_x_2076:
[----:B------:R-:W-:-:S04]  /*af30*/  IMAD R15, R15, UR41, -R26 ;  /* 0x000000290f0f7c24 */ /* 0x000fc8000f8e0a1a */
[----:B------:R-:W-:-:S05]  /*af40*/  IMAD.IADD R15, R15, 0x1, -R22 ;  /* 0x000000010f0f7824 */ /* 0x000fca00078e0a16 */
[----:B------:R-:W-:Y:S02]  /*af50*/  VIMNMX R8, R8, R15, !PT ;  /* 0x0000000f08087248 */ /* 0x000fe40007fe0100 */
[----:B------:R-:W-:-:S07]  /*af60*/  VIADDMNMX R3, R15, UR41, R3, PT ;  /* 0x000000290f037c46 */ /* 0x000fce000b800103 */
.L_x_2075:
[----:B------:R-:W-:Y:S01]  /*af70*/  BAR.SYNC.DEFER_BLOCKING 0xf, 0x100 ;  /* 0x03c4000000007b1d */ /* 0x000fe20000010000 */
[C---:B------:R-:W-:Y:S02]  /*af80*/  ISETP.GT.AND P2, PT, R8.reuse, 0x1, !P2 ;  /* 0x000000010800780c */ /* 0x040fe40005744270 */
[----:B------:R-:W-:Y:S02]  /*af90*/  ISETP.NE.AND P6, PT, R25, RZ, PT ;  /* 0x000000ff1900720c */ /* 0x000fe40003fc5270 */
[----:B------:R-:W-:Y:S01]  /*afa0*/  ISETP.LT.OR P2, PT, R3, 0x2, P2 ;  /* 0x000000020300780c */ /* 0x000fe20001741670 */
[----:B------:R-:W-:Y:S01]  /*afb0*/  ULDC UR4, c[0x0][0x988] ;  /* 0x0002620000047ab9 */ /* 0x000fe20000000800 */
[----:B------:R-:W-:Y:S02]  /*afc0*/  ISETP.GT.AND P3, PT, R8, 0x8, !P3 ;  /* 0x000000080800780c */ /* 0x000fe40005f64270 */
[----:B------:R-:W-:Y:S02]  /*afd0*/  FSEL R25, R27, -INF , !P2 ;  /* 0xff8000001b197808 */ /* 0x000fe40005000000 */
[----:B------:R-:W-:-:S02]  /*afe0*/  ISETP.NE.AND P2, PT, R60, RZ, PT ;  /* 0x000000ff3c00720c */ /* 0x000fc40003f45270 */
[C---:B------:R-:W-:Y:S02]  /*aff0*/  ISETP.LT.OR P3, PT, R3.reuse, 0x9, P3 ;  /* 0x000000090300780c */ /* 0x040fe40001f61670 */
[----:B------:R-:W-:Y:S02]  /*b000*/  ISETP.GT.AND P2, PT, R8, 0x9, !P2 ;  /* 0x000000090800780c */ /* 0x000fe40005744270 */
[----:B------:R-:W-:Y:S02]  /*b010*/  FSEL R26, R30, -INF , !P3 ;  /* 0xff8000001e1a7808 */ /* 0x000fe40005800000 */
[----:B------:R-:W-:Y:S02]  /*b020*/  ISETP.LT.OR P2, PT, R3, 0xa, P2 ;  /* 0x0000000a0300780c */ /* 0x000fe40001741670 */
[----:B------:R-:W-:Y:S02]  /*b030*/  ISETP.NE.AND P3, PT, R28, RZ, PT ;  /* 0x000000ff1c00720c */ /* 0x000fe40003f65270 */
        /* <DEDUP_REMOVED lines=27> */
[----:B------:R-:W-:Y:S02]  /*b1f0*/  FMNMX.FTZ R15, R81, R15, !PT ;  /* 0x0000000f510f7209 */ /* 0x000fe40007810000 */
[----:B------:R-:W-:Y:S02]  /*b200*/  FSEL R36, R39, -INF , !P2 ;  /* 0xff80000027247808 */ /* 0x000fe40005000000 */
[----:B------:R-:W-:Y:S02]  /*b210*/  ISETP.NE.AND P2, PT, R37, RZ, PT ;  /* 0x000000ff2500720c */ /* 0x000fe40003f45270 */
[----:B------:R-:W-:-:S02]  /*b220*/  FMNMX.FTZ R15, R49, R15, !PT ;  /* 0x0000000f310f7209 */ /* 0x000fc40007810000 */
[C---:B------:R-:W-:Y:S02]  /*b230*/  ISETP.GT.AND P2, PT, R8.reuse, 0x20, !P2 ;  /* 0x000000200800780c */ /* 0x040fe40005744270 */
[----:B------:R-:W-:Y:S02]  /*b240*/  FMNMX.FTZ R15, R83, R15, !PT ;  /* 0x0000000f530f7209 */ /* 0x000fe40007810000 */
[----:B------:R-:W-:Y:S02]  /*b250*/  ISETP.LT.OR P2, PT, R3, 0x21, P2 ;  /* 0x000000210300780c */ /* 0x000fe40001741670 */
[----:B------:R-:W-:Y:S02]  /*b260*/  ISETP.GT.AND P4, PT, R8, 0x31, !P4 ;  /* 0x000000310800780c */ /* 0x000fe40006784270 */
[----:B------:R-:W-:Y:S02]  /*b270*/  FSEL R38, R42, -INF , !P2 ;  /* 0xff8000002a267808 */ /* 0x000fe40005000000 */
[----:B------:R-:W-:-:S02]  /*b280*/  ISETP.NE.AND P2, PT, R40, RZ, PT ;  /* 0x000000ff2800720c */ /* 0x000fc40003f45270 */
[C---:B------:R-:W-:Y:S02]  /*b290*/  ISETP.GT.AND P5, PT, R8.reuse, 0x38, !P5 ;  /* 0x000000380800780c */ /* 0x040fe40006fa4270 */
[----:B------:R-:W-:Y:S02]  /*b2a0*/  ISETP.GT.AND P2, PT, R8, 0x21, !P2 ;  /* 0x000000210800780c */ /* 0x000fe40005744270 */
[C---:B------:R-:W-:Y:S02]  /*b2b0*/  ISETP.LT.OR P4, PT, R3.reuse, 0x32, P4 ;  /* 0x000000320300780c */ /* 0x040fe40002781670 */
[C---:B------:R-:W-:Y:S02]  /*b2c0*/  ISETP.LT.OR P2, PT, R3.reuse, 0x22, P2 ;  /* 0x000000220300780c */ /* 0x040fe40001741670 */
[----:B------:R-:W-:Y:S02]  /*b2d0*/  ISETP.LT.OR P5, PT, R3, 0x39, P5 ;  /* 0x000000390300780c */ /* 0x000fe40002fa1670 */
[----:B------:R-:W-:-:S02]  /*b2e0*/  FSEL R40, R43, -INF , !P2 ;  /* 0xff8000002b287808 */ /* 0x000fc40005000000 */
[----:B------:R-:W-:Y:S02]  /*b2f0*/  ISETP.GT.AND P2, PT, R8, 0x28, !P3 ;  /* 0x000000280800780c */ /* 0x000fe40005f44270 */
[----:B------:R-:W-:Y:S02]  /*b300*/  ISETP.NE.AND P3, PT, R44, RZ, PT ;  /* 0x000000ff2c00720c */ /* 0x000fe40003f65270 */
[----:B------:R-:W-:Y:S02]  /*b310*/  ISETP.LT.OR P2, PT, R3, 0x29, P2 ;  /* 0x000000290300780c */ /* 0x000fe40001741670 */
[----:B------:R-:W-:Y:S02]  /*b320*/  ISETP.GT.AND P3, PT, R8, 0x30, !P3 ;  /* 0x000000300800780c */ /* 0x000fe40005f64270 */
[----:B------:R-:W-:Y:S02]  /*b330*/  FSEL R42, R46, -INF , !P2 ;  /* 0xff8000002e2a7808 */ /* 0x000fe40005000000 */
[----:B------:R-:W-:-:S02]  /*b340*/  ISETP.GT.AND P2, PT, R8, RZ, !P6 ;  /* 0x000000ff0800720c */ /* 0x000fc40007744270 */
[----:B------:R-:W-:Y:S02]  /*b350*/  ISETP.NE.AND P6, PT, R24, RZ, PT ;  /* 0x000000ff1800720c */ /* 0x000fe40003fc5270 */
[C---:B------:R-:W-:Y:S02]  /*b360*/  ISETP.LT.OR P2, PT, R3.reuse, 0x1, P2 ;  /* 0x000000010300780c */ /* 0x040fe40001741670 */
[----:B------:R-:W-:Y:S02]  /*b370*/  ISETP.LT.OR P3, PT, R3, 0x31, P3 ;  /* 0x000000310300780c */ /* 0x000fe40001f61670 */
[----:B------:R-:W-:Y:S02]  /*b380*/  FSEL R24, R20, -INF , !P2 ;  /* 0xff80000014187808 */ /* 0x000fe40005000000 */
[----:B------:R-:W-:Y:S02]  /*b390*/  FMNMX.FTZ R20, R53, R15, !PT ;  /* 0x0000000f35147209 */ /* 0x000fe40007810000 */
[----:B------:R-:W-:-:S02]  /*b3a0*/  ISETP.NE.AND P2, PT, R41, RZ, PT ;  /* 0x000000ff2900720c */ /* 0x000fc40003f45270 */
[----:B------:R-:W-:Y:S01]  /*b3b0*/  FSEL R46, R51, -INF , !P4 ;  /* 0xff800000332e7808 */ /* 0x000fe20006000000 */
[----:B------:R-:W0:Y:S01]  /*b3c0*/  SHFL.BFLY PT, R15, R20, 0x2, 0x1f ;  /* 0x0c401f00140f7f89 */ /* 0x000e2200000e0000 */
[----:B------:R-:W-:Y:S02]  /*b3d0*/  ISETP.GT.AND P2, PT, R8, 0x29, !P2 ;  /* 0x000000290800780c */ /* 0x000fe40005744270 */
[----:B------:R-:W-:Y:S02]  /*b3e0*/  FSEL R48, R54, -INF , !P5 ;  /* 0xff80000036307808 */ /* 0x000fe40006800000 */
[----:B------:R-:W-:Y:S02]  /*b3f0*/  ISETP.LT.OR P2, PT, R3, 0x2a, P2 ;  /* 0x0000002a0300780c */ /* 0x000fe40001741670 */
[----:B0-----:R-:W-:Y:S02]  /*b400*/  FMNMX.FTZ R29, R20, R15, !PT ;  /* 0x0000000f141d7209 */ /* 0x001fe40007810000 */
[----:B------:R-:W-:-:S03]  /*b410*/  FMNMX.FTZ R15, R24, R25, !PT ;  /* 0x00000019180f7209 */ /* 0x000fc60007810000 */
[----:B------:R-:W0:Y:S01]  /*b420*/  SHFL.BFLY PT, R44, R29, 0x1, 0x1f ;  /* 0x0c201f001d2c7f89 */ /* 0x000e2200000e0000 */
[----:B------:R-:W-:-:S04]  /*b430*/  FMNMX.FTZ R15, R26, R15, !PT ;  /* 0x0000000f1a0f7209 */ /* 0x000fc80007810000 */
[----:B------:R-:W-:-:S04]  /*b440*/  FMNMX.FTZ R15, R28, R15, !PT ;  /* 0x0000000f1c0f7209 */ /* 0x000fc80007810000 */
[----:B------:R-:W-:-:S04]  /*b450*/  FMNMX.FTZ R21, R30, R15, !PT ;  /* 0x0000000f1e157209 */ /* 0x000fc80007810000 */
[----:B------:R-:W-:Y:S01]  /*b460*/  FMNMX.FTZ R27, R32, R21, !PT ;  /* 0x00000015201b7209 */ /* 0x000fe20007810000 */
[----:B------:R-:W-:-:S03]  /*b470*/  IMAD.U32 R21, RZ, RZ, UR4 ;  /* 0x00000004ff157e24 */ /* 0x000fc6000f8e00ff */
[----:B------:R-:W-:-:S04]  /*b480*/  FMNMX.FTZ R27, R34, R27, !PT ;  /* 0x0000001b221b7209 */ /* 0x000fc80007810000 */
[----:B------:R-:W-:Y:S02]  /*b490*/  FMNMX.FTZ R27, R36, R27, !PT ;  /* 0x0000001b241b7209 */ /* 0x000fe40007810000 */
[----:B0-----:R-:W-:Y:S02]  /*b4a0*/  FMNMX.FTZ R15, R29, R44, !PT ;  /* 0x0000002c1d0f7209 */ /* 0x001fe40007810000 */
[----:B------:R-:W-:Y:S02]  /*b4b0*/  FMNMX.FTZ R27, R38, R27, !PT ;  /* 0x0000001b261b7209 */ /* 0x000fe40007810000 */
[----:B------:R-:W-:Y:S01]  /*b4c0*/  FSEL R44, R47, -INF , !P2 ;  /* 0xff8000002f2c7808 */ /* 0x000fe20005000000 */
[C---:B------:R-:W-:Y:S01]  /*b4d0*/  FMUL.FTZ R20, R15.reuse, R21 ;  /* 0x000000150f147220 */ /* 0x040fe20000410000 */
[----:B------:R-:W-:Y:S02]  /*b4e0*/  FMNMX.FTZ R27, R40, R27, !PT ;  /* 0x0000001b281b7209 */ /* 0x000fe40007810000 */
[----:B------:R-:W-:-:S02]  /*b4f0*/  FSETP.NEU.FTZ.AND P2, PT, R15, -INF , PT ;  /* 0xff8000000f00780b */ /* 0x000fc40003f5d000 */
[----:B------:R-:W-:Y:S02]  /*b500*/  FMNMX.FTZ R27, R42, R27, !PT ;  /* 0x0000001b2a1b7209 */ /* 0x000fe40007810000 */
[----:B------:R-:W-:Y:S02]  /*b510*/  FSEL R52, R20, RZ, P2 ;  /* 0x000000ff14347208 */ /* 0x000fe40001000000 */
[----:B------:R-:W-:Y:S02]  /*b520*/  ISETP.GT.AND P2, PT, R8, 0x39, !P6 ;  /* 0x000000390800780c */ /* 0x000fe40007744270 */
[----:B------:R-:W-:Y:S01]  /*b530*/  FSEL R8, R50, -INF , !P3 ;  /* 0xff80000032087808 */ /* 0x000fe20005800000 */
[--C-:B------:R-:W-:Y:S01]  /*b540*/  FFMA.FTZ R20, R33, R21, -R52.reuse ;  /* 0x0000001521147223 */ /* 0x100fe20000010834 */
[----:B------:R-:W-:Y:S01]  /*b550*/  FMNMX.FTZ R27, R44, R27, !PT ;  /* 0x0000001b2c1b7209 */ /* 0x000fe20007810000 */
[--C-:B------:R-:W-:Y:S01]  /*b560*/  FFMA.FTZ R29, R61, R21, -R52.reuse ;  /* 0x000000153d1d7223 */ /* 0x100fe20000010834 */
[----:B------:R-:W-:Y:S01]  /*b570*/  ISETP.LT.OR P2, PT, R3, 0x3a, P2 ;  /* 0x0000003a0300780c */ /* 0x000fe20001741670 */
[----:B------:R0:W-:Y:S01]  /*b580*/  MUFU.EX2 R164, R20 ;  /* 0x0000001400a47308 */ /* 0x0001e20000000800 */
[----:B------:R-:W-:Y:S01]  /*b590*/  FMNMX.FTZ R27, R8, R27, !PT ;  /* 0x0000001b081b7209 */ /* 0x000fe20007810000 */
[-CC-:B------:R-:W-:Y:S01]  /*b5a0*/  FFMA.FTZ R3, R63, R21.reuse, -R52.reuse ;  /* 0x000000153f037223 */ /* 0x180fe20000010834 */
[----:B------:R-:W-:Y:S01]  /*b5b0*/  FSEL R50, R55, -INF , !P2 ;  /* 0xff80000037327808 */ /* 0x000fe20005000000 */
[--C-:B------:R-:W-:Y:S01]  /*b5c0*/  FFMA.FTZ R31, R65, R21, -R52.reuse ;  /* 0x00000015411f7223 */ /* 0x100fe20000010834 */
[----:B------:R-:W-:Y:S01]  /*b5d0*/  FMNMX.FTZ R27, R46, R27, !PT ;  /* 0x0000001b2e1b7209 */ /* 0x000fe20007810000 */
[-CC-:B------:R-:W-:Y:S01]  /*b5e0*/  FFMA.FTZ R33, R67, R21.reuse, -R52.reuse ;  /* 0x0000001543217223 */ /* 0x180fe20000010834 */
[--C-:B------:R-:W-:Y:S01]  /*b5f0*/  FFMA.FTZ R43, R45, R21, -R52.reuse ;  /* 0x000000152d2b7223 */ /* 0x100fe20000010834 */
[----:B------:R-:W-:Y:S01]  /*b600*/  MUFU.EX2 R166, R3 ;  /* 0x0000000300a67308 */ /* 0x000fe20000000800 */
[----:B------:R-:W-:Y:S01]  /*b610*/  FMNMX.FTZ R27, R48, R27, !PT ;  /* 0x0000001b301b7209 */ /* 0x000fe20007810000 */
[-CC-:B------:R-:W-:Y:S01]  /*b620*/  FFMA.FTZ R45, R49, R21.reuse, -R52.reuse ;  /* 0x00000015312d7223 */ /* 0x180fe20000010834 */
[-CC-:B------:R-:W-:Y:S01]  /*b630*/  FFMA.FTZ R35, R69, R21.reuse, -R52.reuse ;  /* 0x0000001545237223 */ /* 0x180fe20000010834 */
[--C-:B------:R-:W-:Y:S01]  /*b640*/  FFMA.FTZ R37, R71, R21, -R52.reuse ;  /* 0x0000001547257223 */ /* 0x100fe20000010834 */
[----:B------:R-:W-:Y:S01]  /*b650*/  FMNMX.FTZ R27, R50, R27, !PT ;  /* 0x0000001b321b7209 */ /* 0x000fe20007810000 */
[-CC-:B------:R-:W-:Y:S01]  /*b660*/  FFMA.FTZ R39, R73, R21.reuse, -R52.reuse ;  /* 0x0000001549277223 */ /* 0x180fe20000010834 */
[-CC-:B------:R-:W-:Y:S01]  /*b670*/  FFMA.FTZ R41, R75, R21.reuse, -R52.reuse ;  /* 0x000000154b297223 */ /* 0x180fe20000010834 */
[----:B------:R-:W1:Y:S02]  /*b680*/  MUFU.EX2 R29, R29 ;  /* 0x0000001d001d7308 */ /* 0x000e640000000800 */
[----:B0-----:R-:W0:Y:S06]  /*b690*/  SHFL.BFLY PT, R20, R27, 0x2, 0x1f ;  /* 0x0c401f001b147f89 */ /* 0x001e2c00000e0000 */
[----:B------:R-:W-:Y:S08]  /*b6a0*/  MUFU.EX2 R31, R31 ;  /* 0x0000001f001f7308 */ /* 0x000ff00000000800 */
[----:B------:R1:W-:Y:S08]  /*b6b0*/  MUFU.EX2 R58, R45 ;  /* 0x0000002d003a7308 */ /* 0x0003f00000000800 */
[----:B------:R-:W-:Y:S01]  /*b6c0*/  MUFU.EX2 R33, R33 ;  /* 0x0000002100217308 */ /* 0x000fe20000000800 */
[----:B-1----:R-:W-:Y:S01]  /*b6d0*/  FADD.FTZ R45, R164, R29 ;  /* 0x0000001da42d7221 */ /* 0x002fe20000010000 */
[----:B0-----:R-:W-:Y:S01]  /*b6e0*/  FMNMX.FTZ R3, R27, R20, !PT ;  /* 0x000000141b037209 */ /* 0x001fe20007810000 */
[----:B------:R-:W-:Y:S01]  /*b6f0*/  FFMA.FTZ R27, R77, R21, -R52 ;  /* 0x000000154d1b7223 */ /* 0x000fe20000010834 */
[----:B------:R-:W-:-:S03]  /*b700*/  F2FP.F16.F32.PACK_AB R164, R29, R164 ;  /* 0x000000a41da4723e */ /* 0x000fc600000000ff */
[----:B------:R-:W0:Y:S01]  /*b710*/  SHFL.BFLY PT, R20, R3, 0x1, 0x1f ;  /* 0x0c201f0003147f89 */ /* 0x000e2200000e0000 */
[----:B------:R-:W-:Y:S08]  /*b720*/  MUFU.EX2 R156, R27 ;  /* 0x0000001b009c7308 */ /* 0x000ff00000000800 */
[----:B------:R1:W-:Y:S08]  /*b730*/  MUFU.EX2 R160, R35 ;  /* 0x0000002300a07308 */ /* 0x0003f00000000800 */
[----:B------:R-:W-:Y:S01]  /*b740*/  MUFU.EX2 R37, R37 ;  /* 0x0000002500257308 */ /* 0x000fe20000000800 */
[----:B-1----:R-:W-:Y:S01]  /*b750*/  FFMA.FTZ R35, R79, R21, -R52 ;  /* 0x000000154f237223 */ /* 0x002fe20000010834 */
[----:B0-----:R-:W-:-:S06]  /*b760*/  FMNMX.FTZ R20, R3, R20, !PT ;  /* 0x0000001403147209 */ /* 0x001fcc0007810000 */
[----:B------:R0:W-:Y:S01]  /*b770*/  MUFU.EX2 R162, R39 ;  /* 0x0000002700a27308 */ /* 0x0001e20000000800 */
[-C--:B------:R-:W-:Y:S01]  /*b780*/  FFMA.FTZ R3, R83, R21.reuse, -R52 ;  /* 0x0000001553037223 */ /* 0x080fe20000010834 */
[C---:B------:R-:W-:Y:S01]  /*b790*/  FSETP.NEU.FTZ.AND P2, PT, R20.reuse, -INF , PT ;  /* 0xff8000001400780b */ /* 0x040fe20003f5d000 */
[----:B------:R-:W-:-:S05]  /*b7a0*/  FMUL.FTZ R27, R20, R21 ;  /* 0x00000015141b7220 */ /* 0x000fca0000410000 */
[----:B------:R-:W-:Y:S01]  /*b7b0*/  MUFU.EX2 R41, R41 ;  /* 0x0000002900297308 */ /* 0x000fe20000000800 */
[----:B------:R-:W-:Y:S01]  /*b7c0*/  FSEL R27, R27, RZ, P2 ;  /* 0x000000ff1b1b7208 */ /* 0x000fe20001000000 */
[-CC-:B0-----:R-:W-:Y:S01]  /*b7d0*/  FFMA.FTZ R39, R81, R21.reuse, -R52.reuse ;  /* 0x0000001551277223 */ /* 0x181fe20000010834 */
[----:B------:R-:W-:-:S03]  /*b7e0*/  FFMA.FTZ R52, R53, R21, -R52 ;  /* 0x0000001535347223 */ /* 0x000fc60000010834 */
        /* <DEDUP_REMOVED lines=14> */
[----:B------:R-:W0:Y:S01]  /*b8d0*/  MUFU.EX2 R25, R25 ;  /* 0x0000001900197308 */ /* 0x000e220000000800 */
[-CC-:B------:R-:W-:Y:S01]  /*b8e0*/  FFMA.FTZ R46, R46, R21.reuse, -R27.reuse ;  /* 0x000000152e2e7223 */ /* 0x180fe2000001081b */
[-CC-:B------:R-:W-:Y:S01]  /*b8f0*/  FFMA.FTZ R48, R48, R21.reuse, -R27.reuse ;  /* 0x0000001530307223 */ /* 0x180fe2000001081b */
[----:B------:R-:W-:-:S05]  /*b900*/  FFMA.FTZ R27, R50, R21, -R27 ;  /* 0x00000015321b7223 */ /* 0x000fca000001081b */
[----:B------:R-:W1:Y:S08]  /*b910*/  MUFU.EX2 R26, R26 ;  /* 0x0000001a001a7308 */ /* 0x000e700000000800 */
[----:B------:R3:W4:Y:S01]  /*b920*/  MUFU.EX2 R167, R28 ;  /* 0x0000001c00a77308 */ /* 0x0007220000000800 */
[----:B0-----:R-:W-:-:S07]  /*b930*/  F2FP.F16.F32.PACK_AB R165, R25, R24 ;  /* 0x0000001819a5723e */ /* 0x001fce00000000ff */
[----:B------:R-:W0:Y:S01]  /*b940*/  MUFU.EX2 R30, R30 ;  /* 0x0000001e001e7308 */ /* 0x000e220000000800 */
[----:B---3--:R-:W-:Y:S01]  /*b950*/  FADD.FTZ R28, R166, R45 ;  /* 0x0000002da61c7221 */ /* 0x008fe20000010000 */
[----:B------:R-:W-:Y:S01]  /*b960*/  FADD.FTZ R45, R24, R25 ;  /* 0x00000019182d7221 */ /* 0x000fe20000010000 */
[----:B------:R-:W-:-:S05]  /*b970*/  F2FP.F16.F32.PACK_AB R166, R31, R166 ;  /* 0x000000a61fa6723e */ /* 0x000fca00000000ff */
[----:B------:R3:W5:Y:S08]  /*b980*/  MUFU.EX2 R161, R32 ;  /* 0x0000002000a17308 */ /* 0x0007700000000800 */
[----:B------:R-:W2:Y:S01]  /*b990*/  MUFU.EX2 R34, R34 ;  /* 0x0000002200227308 */ /* 0x000ea20000000800 */
[----:B---3--:R-:W-:Y:S01]  /*b9a0*/  FADD.FTZ R32, R31, R28 ;  /* 0x0000001c1f207221 */ /* 0x008fe20000010000 */
[----:B-1----:R-:W-:-:S03]  /*b9b0*/  FADD.FTZ R28, R26, R45 ;  /* 0x0000002d1a1c7221 */ /* 0x002fc60000010000 */
[----:B------:R-:W-:Y:S01]  /*b9c0*/  FADD.FTZ R49, R33, R32 ;  /* 0x0000002021317221 */ /* 0x000fe20000010000 */
[C---:B----4-:R-:W-:Y:S01]  /*b9d0*/  FADD.FTZ R47, R167.reuse, R28 ;  /* 0x0000001ca72f7221 */ /* 0x050fe20000010000 */
[----:B------:R-:W-:Y:S01]  /*b9e0*/  F2FP.F16.F32.PACK_AB R167, R167, R26 ;  /* 0x0000001aa7a7723e */ /* 0x000fe200000000ff */
[----:B------:R-:W1:Y:S01]  /*b9f0*/  MUFU.EX2 R163, R36 ;  /* 0x0000002400a37308 */ /* 0x000e620000000800 */
[----:B------:R-:W-:Y:S01]  /*ba00*/  FADD.FTZ R32, R160, R49 ;  /* 0x00000031a0207221 */ /* 0x000fe20000010000 */
[----:B0-----:R-:W-:Y:S01]  /*ba10*/  FADD.FTZ R28, R30, R47 ;  /* 0x0000002f1e1c7221 */ /* 0x001fe20000010000 */
[----:B------:R-:W-:Y:S01]  /*ba20*/  F2FP.F16.F32.PACK_AB R160, R160, R33 ;  /* 0x00000021a0a0723e */ /* 0x000fe200000000ff */
[----:B------:R0:W-:Y:S01]  /*ba30*/  STSM.16.M88.4 [R195+0x26800], R164 ;  /* 0x026800a4c3007844 */ /* 0x0001e20000000200 */
[----:B------:R-:W-:Y:S01]  /*ba40*/  FADD.FTZ R47, R37, R32 ;  /* 0x00000020252f7221 */ /* 0x000fe20000010000 */
[C---:B-----5:R-:W-:Y:S01]  /*ba50*/  FADD.FTZ R29, R161.reuse, R28 ;  /* 0x0000001ca11d7221 */ /* 0x060fe20000010000 */
[----:B------:R-:W-:Y:S01]  /*ba60*/  F2FP.F16.F32.PACK_AB R161, R161, R30 ;  /* 0x0000001ea1a1723e */ /* 0x000fe200000000ff */
[----:B------:R-:W3:Y:S01]  /*ba70*/  MUFU.EX2 R38, R38 ;  /* 0x0000002600267308 */ /* 0x000ee20000000800 */
[----:B------:R-:W-:Y:S01]  /*ba80*/  FADD.FTZ R32, R162, R47 ;  /* 0x0000002fa2207221 */ /* 0x000fe20000010000 */
[----:B--2---:R-:W-:Y:S01]  /*ba90*/  FADD.FTZ R28, R34, R29 ;  /* 0x0000001d221c7221 */ /* 0x004fe20000010000 */
[----:B------:R-:W-:-:S02]  /*baa0*/  F2FP.F16.F32.PACK_AB R162, R162, R37 ;  /* 0x00000025a2a2723e */ /* 0x000fc400000000ff */
[----:B------:R-:W-:-:S03]  /*bab0*/  FADD.FTZ R31, R41, R32 ;  /* 0x00000020291f7221 */ /* 0x000fc60000010000 */
[----:B------:R-:W2:Y:S01]  /*bac0*/  MUFU.EX2 R157, R40 ;  /* 0x00000028009d7308 */ /* 0x000ea20000000800 */
[C---:B-1----:R-:W-:Y:S01]  /*bad0*/  FADD.FTZ R29, R163.reuse, R28 ;  /* 0x0000001ca31d7221 */ /* 0x042fe20000010000 */
[C---:B------:R-:W-:Y:S01]  /*bae0*/  FADD.FTZ R28, R156.reuse, R31 ;  /* 0x0000001f9c1c7221 */ /* 0x040fe20000010000 */
[----:B------:R-:W-:Y:S02]  /*baf0*/  F2FP.F16.F32.PACK_AB R163, R163, R34 ;  /* 0x00000022a3a3723e */ /* 0x000fe400000000ff */
[----:B------:R-:W-:-:S03]  /*bb00*/  F2FP.F16.F32.PACK_AB R156, R156, R41 ;  /* 0x000000299c9c723e */ /* 0x000fc600000000ff */
[----:B------:R-:W1:Y:S01]  /*bb10*/  MUFU.EX2 R35, R35 ;  /* 0x0000002300237308 */ /* 0x000e620000000800 */
[----:B---3--:R-:W-:Y:S01]  /*bb20*/  FADD.FTZ R24, R38, R29 ;  /* 0x0000001d26187221 */ /* 0x008fe20000010000 */
[----:B------:R0:W-:Y:S06]  /*bb30*/  STSM.16.M88.4 [R196], R160 ;  /* 0x000000a0c4007844 */ /* 0x0001ec0000000200 */
[----:B------:R-:W3:Y:S01]  /*bb40*/  MUFU.EX2 R42, R42 ;  /* 0x0000002a002a7308 */ /* 0x000ee20000000800 */
[C---:B--2---:R-:W-:Y:S01]  /*bb50*/  FADD.FTZ R25, R157.reuse, R24 ;  /* 0x000000189d197221 */ /* 0x044fe20000010000 */
[----:B------:R-:W-:-:S06]  /*bb60*/  F2FP.F16.F32.PACK_AB R157, R157, R38 ;  /* 0x000000269d9d723e */ /* 0x000fcc00000000ff */
[----:B------:R-:W2:Y:S01]  /*bb70*/  MUFU.EX2 R54, R43 ;  /* 0x0000002b00367308 */ /* 0x000ea20000000800 */
[----:B-1----:R-:W-:-:S07]  /*bb80*/  FADD.FTZ R29, R35, R28 ;  /* 0x0000001c231d7221 */ /* 0x002fce0000010000 */
[----:B------:R-:W1:Y:S01]  /*bb90*/  MUFU.EX2 R43, R44 ;  /* 0x0000002c002b7308 */ /* 0x000e620000000800 */
[----:B---3--:R-:W-:-:S07]  /*bba0*/  FADD.FTZ R24, R42, R25 ;  /* 0x000000192a187221 */ /* 0x008fce0000010000 */
[----:B------:R-:W3:Y:S01]  /*bbb0*/  MUFU.EX2 R39, R39 ;  /* 0x0000002700277308 */ /* 0x000ee20000000800 */
[C---:B--2---:R-:W-:Y:S01]  /*bbc0*/  F2FP.F16.F32.PACK_AB R158, R54.reuse, R35 ;  /* 0x00000023369e723e */ /* 0x044fe200000000ff */
[----:B------:R-:W-:-:S06]  /*bbd0*/  FADD.FTZ R54, R54, R29 ;  /* 0x0000001d36367221 */ /* 0x000fcc0000010000 */
[----:B------:R-:W-:Y:S01]  /*bbe0*/  MUFU.EX2 R8, R8 ;  /* 0x0000000800087308 */ /* 0x000fe20000000800 */
[C---:B-1----:R-:W-:Y:S01]  /*bbf0*/  F2FP.F16.F32.PACK_AB R159, R43.reuse, R42 ;  /* 0x0000002a2b9f723e */ /* 0x042fe200000000ff */
[----:B------:R-:W-:-:S04]  /*bc00*/  FADD.FTZ R43, R43, R24 ;  /* 0x000000182b2b7221 */ /* 0x000fc80000010000 */
[----:B------:R0:W-:Y:S02]  /*bc10*/  STSM.16.M88.4 [R198], R156 ;  /* 0x0000009cc6007844 */ /* 0x0001e40000000200 */
[----:B------:R-:W1:Y:S01]  /*bc20*/  MUFU.EX2 R45, R46 ;  /* 0x0000002e002d7308 */ /* 0x000e620000000800 */
[----:B---3--:R-:W-:Y:S01]  /*bc30*/  F2FP.F16.F32.PACK_AB R152, R58, R39 ;  /* 0x000000273a98723e */ /* 0x008fe200000000ff */
[----:B------:R-:W-:-:S04]  /*bc40*/  FADD.FTZ R39, R39, R54 ;  /* 0x0000003627277221 */ /* 0x000fc80000010000 */
[----:B------:R-:W-:Y:S02]  /*bc50*/  FADD.FTZ R58, R58, R39 ;  /* 0x000000273a3a7221 */ /* 0x000fe40000010000 */
[----:B------:R-:W-:Y:S08]  /*bc60*/  MUFU.EX2 R3, R3 ;  /* 0x0000000300037308 */ /* 0x000ff00000000800 */
[----:B------:R-:W2:Y:S01]  /*bc70*/  MUFU.EX2 R52, R52 ;  /* 0x0000003400347308 */ /* 0x000ea20000000800 */
[----:B-1----:R-:W-:Y:S01]  /*bc80*/  F2FP.F16.F32.PACK_AB R153, R45, R8 ;  /* 0x000000082d99723e */ /* 0x002fe200000000ff */
[----:B------:R-:W-:-:S04]  /*bc90*/  FADD.FTZ R8, R8, R43 ;  /* 0x0000002b08087221 */ /* 0x000fc80000010000 */
[----:B------:R-:W-:Y:S02]  /*bca0*/  FADD.FTZ R45, R45, R8 ;  /* 0x000000082d2d7221 */ /* 0x000fe40000010000 */
[----:B------:R-:W1:Y:S08]  /*bcb0*/  MUFU.EX2 R48, R48 ;  /* 0x0000003000307308 */ /* 0x000e700000000800 */
[----:B------:R-:W3:Y:S01]  /*bcc0*/  MUFU.EX2 R27, R27 ;  /* 0x0000001b001b7308 */ /* 0x000ee20000000800 */
[----:B--2---:R-:W-:Y:S01]  /*bcd0*/  F2FP.F16.F32.PACK_AB R154, R52, R3 ;  /* 0x00000003349a723e */ /* 0x004fe200000000ff */
[----:B------:R-:W-:-:S04]  /*bce0*/  FADD.FTZ R3, R3, R58 ;  /* 0x0000003a03037221 */ /* 0x000fc80000010000 */
[----:B------:R-:W-:Y:S01]  /*bcf0*/  FADD.FTZ R3, R52, R3 ;  /* 0x0000000334037221 */ /* 0x000fe20000010000 */
[----:B-1----:R-:W-:Y:S01]  /*bd00*/  FADD.FTZ R8, R48, R45 ;  /* 0x0000002d30087221 */ /* 0x002fe20000010000 */
[----:B---3--:R-:W-:-:S03]  /*bd10*/  F2FP.F16.F32.PACK_AB R155, R27, R48 ;  /* 0x000000301b9b723e */ /* 0x008fc600000000ff */
[----:B------:R-:W-:Y:S02]  /*bd20*/  FADD.FTZ R8, R27, R8 ;  /* 0x000000081b087221 */ /* 0x000fe40000010000 */
[----:B------:R0:W-:Y:S01]  /*bd30*/  STSM.16.M88.4 [R197], R152 ;  /* 0x00000098c5007844 */ /* 0x0001e20000000200 */
[----:B------:R-:W-:Y:S05]  /*bd40*/  @!P0 BRA `(.L_x_2079) ;  /* 0x0000000000048947 */ /* 0x000fea0003800000 */
[----:B------:R-:W-:Y:S01]  /*bd50*/  BPT.TRAP 0x1 ;  /* 0x000000040000795c */ /* 0x000fe20000300000 */
.L_x_2079:
[----:B------:R1:W2:Y:S01]  /*bd60*/  SYNCS.PHASECHK.TRANS64.TRYWAIT P2, [R9+URZ+0x28c50], R56 ;  /* 0x028c5038090075a7 */ /* 0x0002a2000804017f */
[----:B------:R-:W-:Y:S05]  /*bd70*/  @!P0 BRA `(.L_x_2080) ;  /* 0x0000000000048947 */ /* 0x000fea0003800000 */
[----:B------:R-:W-:Y:S01]  /*bd80*/  BPT.TRAP 0x1 ;  /* 0x000000040000795c */ /* 0x000fe20000300000 */
.L_x_2080:
[----:B------:R-:W-:Y:S01]  /*bd90*/  ULDC UR45, c[0x0][0x9e4] ;  /* 0x00027900002d7ab9 */ /* 0x000fe20000000800 */
[----:B------:R-:W-:Y:S01]  /*bda0*/  ULDC UR44, c[0x0][0x988] ;  /* 0x00026200002c7ab9 */ /* 0x000fe20000000800 */
[----:B------:R-:W-:Y:S01]  /*bdb0*/  ULDC UR47, c[0x0][0x9d8] ;  /* 0x00027600002f7ab9 */ /* 0x000fe20000000800 */
[----:B------:R-:W-:Y:S01]  /*bdc0*/  ULDC UR46, c[0x0][0x9e0] ;  /* 0x00027800002e7ab9 */ /* 0x000fe20000000800 */
[----:B------:R-:W-:Y:S01]  /*bdd0*/  BSSY B0, `(.L_x_2081) ;  /* 0x0000006000007945 */ /* 0x000fe20003800000 */
[----:B------:R-:W-:Y:S01]  /*bde0*/  LEA R170, R18, R188, 0xc ;  /* 0x000000bc12aa7211 */ /* 0x000fe200078e60ff */
[----:B------:R-:W-:Y:S02]  /*bdf0*/  IMAD.MOV.U32 R171, RZ, RZ, 0x40000040 ;  /* 0x40000040ffab7424 */ /* 0x000fe400078e00ff */
[----:B--2---:R-:W-:Y:S05]  /*be00*/  @P2 BRA `(.L_x_2082) ;  /* 0x0000000000082947 */ /* 0x004fea0003800000 */
[----:B------:R-:W2:Y:S02]  /*be10*/  SYNCS.PHASECHK.TRANS64.TRYWAIT P2, [R9+URZ+0x28c50], R56 ;  /* 0x028c5038090075a7 */ /* 0x000ea4000804017f */
[----:B--2---:R-:W-:Y:S05]  /*be20*/  @!P2 BRA `(.L_x_2083) ;  /* 0x0000011c006ca947 */ /* 0x004fea0003800000 */
.L_x_2082:
[----:B------:R-:W-:Y:S05]  /*be30*/  BSYNC B0 ;  /* 0x0000000000007941 */ /* 0x000fea0003800000 */
.L_x_2081:
[----:B------:R-:W-:Y:S01]  /*be40*/  R2UR UR6, R170 ;  /* 0x00000000aa0672ca */ /* 0x000fe200000e0000 */
[----:B-12---:R-:W-:Y:S01]  /*be50*/  WARPGROUP.ARRIVE ;  /* 0x00000000000079c5 */ /* 0x006fe20000000000 */
[----:B------:R-:W-:Y:S01]  /*be60*/  R2UR UR7, R171 ;  /* 0x00000000ab0772ca */ /* 0x000fe200000e0000 */
[----:B------:R-:W-:Y:S01]  /*be70*/  IMAD.MOV.U32 R171, RZ, RZ, 0x40000040 ;  /* 0x40000040ffab7424 */ /* 0x000fe200078e00ff */
[----:B------:R-:W-:Y:S01]  /*be80*/  UISETP.NE.AND UP0, UPT, UR48, URZ, UPT ;  /* 0x0000003f3000728c */ /* 0x000fe2000bf05270 */
[----:B------:R-:W-:Y:S02]  /*be90*/  @!P1 VIADD R9, R9, 0x28c60 ;  /* 0x00028c6009099836 */ /* 0x000fe40000000000 */
[----:B------:R-:W-:-:S03]  /*bea0*/  IMAD.IADD R191, R185, 0x1, -R186 ;  /* 0x00000001b9bf7824 */ /* 0x000fc600078e0aba */
[----:B------:R-:W-:Y:S02]  /*beb0*/  PLOP3.LUT P2, PT, PT, PT, UP0, 0x40, 0x0 ;  /* 0x000000000000781c */ /* 0x000fe40003f4e808 */
[----:B------:R-:W-:-:S03]  /*bec0*/  @!P1 PRMT R9, RZ, 0x654, R9 ;  /* 0x00000654ff099816 */ /* 0x000fc60000000009 */
[----:B------:R-:W-:Y:S03]  /*bed0*/  HGMMA.64x256x16.F32 R24, R164, gdesc[UR4].tnspB, RZ, !UPT, gsb0 ;  /* 0x43e00004a4187df0 */ /* 0x000fe6000c0008ff */
[----:B------:R-:W-:Y:S02]  /*bee0*/  WARPGROUP.DEPBAR.LE gsb0, 0x0 ;  /* 0x00008000000079c5 */ /* 0x000fe40000010000 */
[----:B0-----:R-:W-:Y:S01]  /*bef0*/  VIADD R164, R170, 0x80 ;  /* 0x00000080aaa47836 */ /* 0x001fe20000000000 */
[----:B------:R-:W-:Y:S01]  /*bf00*/  WARPGROUP.ARRIVE ;  /* 0x00000000000079c5 */ /* 0x000fe20000000000 */
[----:B------:R-:W-:-:S03]  /*bf10*/  IMAD.MOV.U32 R165, RZ, RZ, 0x40000040 ;  /* 0x40000040ffa57424 */ /* 0x000fc600078e00ff */
[----:B------:R-:W-:Y:S02]  /*bf20*/  R2UR UR6, R164 ;  /* 0x00000000a40672ca */ /* 0x000fe400000e0000 */
[----:B------:R-:W-:-:S15]  /*bf30*/  R2UR UR7, R165 ;  /* 0x00000000a50772ca */ /* 0x000fde00000e0000 */
[----:B------:R-:W-:-:S01]  /*bf40*/  NOP ;  /* 0x0000000000007918 */ /* 0x000fc20000000000 */
[----:B------:R-:W-:Y:S03]  /*bf50*/  HGMMA.64x256x16.F32 R24, R160, gdesc[UR4].tnspB, R24, gsb0 ;  /* 0x43e00004a0187df0 */ /* 0x000fe60008000818 */
[----:B------:R-:W-:Y:S02]  /*bf60*/  WARPGROUP.DEPBAR.LE gsb0, 0x0 ;  /* 0x00008000000079c5 */ /* 0x000fe40000010000 */
[C---:B------:R-:W-:Y:S01]  /*bf70*/  VIADD R160, R170.reuse, 0x100 ;  /* 0x00000100aaa07836 */ /* 0x040fe20000000000 */
[----:B------:R-:W-:Y:S01]  /*bf80*/  MOV R161, 0x40000040 ;  /* 0x4000004000a17802 */ /* 0x000fe20000000f00 */
[----:B------:R-:W-:Y:S01]  /*bf90*/  WARPGROUP.ARRIVE ;  /* 0x00000000000079c5 */ /* 0x000fe20000000000 */
[----:B------:R-:W-:Y:S02]  /*bfa0*/  VIADD R170, R170, 0x180 ;  /* 0x00000180aaaa7836 */ /* 0x000fe40000000000 */
[----:B------:R-:W-:-:S02]  /*bfb0*/  R2UR UR6, R160 ;  /* 0x00000000a00672ca */ /* 0x000fc400000e0000 */
[----:B------:R-:W-:-:S15]  /*bfc0*/  R2UR UR7, R161 ;  /* 0x00000000a10772ca */ /* 0x000fde00000e0000 */
[----:B------:R-:W-:-:S01]  /*bfd0*/  NOP ;  /* 0x0000000000007918 */ /* 0x000fc20000000000 */
        /* <DEDUP_REMOVED lines=13> */
[----:B0-----:R-:W0:Y:S01]  /*c0b0*/  FENCE.VIEW.ASYNC.S ;  /* 0x00000000000073c6 */ /* 0x001e220000000000 */
[----:B------:R-:W-:-:S05]  /*c0c0*/  LEA R154, R189, R191, 0x6 ;  /* 0x000000bfbd9a7211 */ /* 0x000fca00078e30ff */
[----:B------:R-:W-:Y:S01]  /*c0d0*/  VIADD R152, R154, UR40 ;  /* 0x000000289a987c36 */ /* 0x000fe20008000000 */
[----:B0-----:R-:W-:Y:S01]  /*c0e0*/  NOP ;  /* 0x0000000000007918 */ /* 0x001fe20000000000 */
[----:B------:R-:W-:Y:S06]  /*c0f0*/  BAR.ARV 0xe, 0x100 ;  /* 0x0384000000007b1d */ /* 0x000fec0000002000 */
[----:B------:R0:W-:Y:S02]  /*c100*/  @!P1 SYNCS.ARRIVE.TRANS64.RED.A1T0 RZ, [R9+URZ], RZ ;  /* 0x000000ff09ff99a7 */ /* 0x0001e4000810043f */
[----:B0-----:R-:W-:Y:S01]  /*c110*/  VIADD R9, R168, 0xfffffffe ;  /* 0xfffffffea8097836 */ /* 0x001fe20000000000 */
[----:B------:R-:W-:Y:S06]  /*c120*/  @P2 BRA `(.L_x_2084) ;  /* 0x0000000000542947 */ /* 0x000fec0003800000 */
[C---:B------:R-:W-:Y:S01]  /*c130*/  ISETP.GT.AND P2, PT, R154.reuse, RZ, PT ;  /* 0x000000ff9a00720c */ /* 0x040fe20003f44270 */
[----:B------:R-:W-:Y:S01]  /*c140*/  BSSY B0, `(.L_x_2085) ;  /* 0x0000010000007945 */ /* 0x000fe20003800000 */
[----:B------:R-:W-:-:S11]  /*c150*/  VIADD R153, R154, 0xffffffff ;  /* 0xffffffff9a997836 */ /* 0x000fd60000000000 */
[----:B------:R-:W-:Y:S05]  /*c160*/  @P2 BRA `(.L_x_2086) ;  /* 0x0000000000202947 */ /* 0x000fea0003800000 */
[----:B------:R-:W-:Y:S01]  /*c170*/  UISETP.NE.AND UP0, UPT, UR41, 0x1, UPT ;  /* 0x000000012900788c */ /* 0x000fe2000bf05270 */
[----:B------:R-:W-:-:S05]  /*c180*/  IMAD.MOV R153, RZ, RZ, -R154 ;  /* 0x000000ffff997224 */ /* 0x000fca00078e0a9a */
[----:B------:R-:W-:-:S05]  /*c190*/  PLOP3.LUT P2, PT, PT, PT, UP0, 0x80, 0x0 ;  /* 0x000000000000781c */ /* 0x000fca0003f4f008 */
[----:B------:R-:W-:-:S08]  /*c1a0*/  @UP0 ULDC.64 UR4, c[0x0][0x9e8] ;  /* 0x00027a0000040ab9 */ /* 0x000fd00000000a00 */
[----:B------:R-:W-:-:S05]  /*c1b0*/  @P2 IMAD.HI.U32 R154, R153, UR4, RZ ;  /* 0x00000004999a2c27 */ /* 0x000fca000f8e00ff */
[----:B------:R-:W-:-:S04]  /*c1c0*/  @P2 SHF.R.U32.HI R153, RZ, UR5, R154 ;  /* 0x00000005ff992c19 */ /* 0x000fc8000801169a */
[----:B------:R-:W-:Y:S01]  /*c1d0*/  LOP3.LUT R153, RZ, R153, RZ, 0x33, !PT ;  /* 0x00000099ff997212 */ /* 0x000fe200078e33ff */
[----:B------:R-:W-:Y:S06]  /*c1e0*/  BRA `(.L_x_2087) ;  /* 0x0000000000147947 */ /* 0x000fec0003800000 */
.L_x_2086:
[----:B------:R-:W-:-:S06]  /*c1f0*/  UISETP.NE.AND UP0, UPT, UR41, 0x1, UPT ;  /* 0x000000012900788c */ /* 0x000fcc000bf05270 */
[----:B------:R-:W-:-:S05]  /*c200*/  PLOP3.LUT P2, PT, PT, PT, UP0, 0x80, 0x0 ;  /* 0x000000000000781c */ /* 0x000fca0003f4f008 */
[----:B------:R-:W-:-:S08]  /*c210*/  @UP0 ULDC.64 UR4, c[0x0][0x9e8] ;  /* 0x00027a0000040ab9 */ /* 0x000fd00000000a00 */
[----:B------:R-:W-:-:S05]  /*c220*/  @P2 IMAD.HI.U32 R154, R153, UR4, RZ ;  /* 0x00000004999a2c27 */ /* 0x000fca000f8e00ff */
[----:B------:R-:W-:-:S07]  /*c230*/  @P2 SHF.R.U32.HI R153, RZ, UR5, R154 ;  /* 0x00000005ff992c19 */ /* 0x000fce000801169a */
.L_x_2087:
[----:B------:R-:W-:Y:S05]  /*c240*/  BSYNC B0 ;  /* 0x0000000000007941 */ /* 0x000fea0003800000 */
.L_x_2085:
[----:B------:R-:W-:-:S05]  /*c250*/  MOV R154, UR41 ;  /* 0x00000029009a7c02 */ /* 0x000fca0008000f00 */
[----:B------:R-:W-:-:S05]  /*c260*/  IMAD R153, R153, R154, UR41 ;  /* 0x0000002999997e24 */ /* 0x000fca000f8e029a */
[----:B------:R-:W-:-:S07]  /*c270*/  VIMNMX R152, R152, R153, PT ;  /* 0x0000009998987248 */ /* 0x000fce0003fe0100 */
.L_x_2084:
[----:B------:R-:W-:Y:S01]  /*c280*/  SHF.R.S32.HI R153, RZ, 0x1f, R152 ;  /* 0x0000001fff997819 */ /* 0x000fe20000011498 */
[----:B------:R-:W-:Y:S03]  /*c290*/  BSSY B1, `(.L_x_2088) ;  /* 0x000028d000017945 */ /* 0x000fe60003800000 */
[----:B------:R-:W-:-:S04]  /*c2a0*/  LEA.HI R153, R153, R152, RZ, 0x6 ;  /* 0x0000009899997211 */ /* 0x000fc800078f30ff */
[----:B------:R-:W-:-:S04]  /*c2b0*/  SHF.R.S32.HI R153, RZ, 0x6, R153 ;  /* 0x00000006ff997819 */ /* 0x000fc80000011499 */
[----:B------:R-:W-:-:S04]  /*c2c0*/  VIMNMX R212, R190, R153, !PT ;  /* 0x00000099bed47248 */ /* 0x000fc80007fe0100 */
[----:B------:R-:W-:-:S13]  /*c2d0*/  ISETP.GE.AND P2, PT, R9, R212, PT ;  /* 0x000000d40900720c */ /* 0x000fda0003f46270 */
[----:B------:R-:W-:Y:S05]  /*c2e0*/  @!P2 BRA `(.L_x_2089) ;  /* 0x00000028001ca947 */ /* 0x000fea0003800000 */
[----:B------:R-:W-:Y:S01]  /*c2f0*/  IMAD.IADD R213, R0, 0x1, R191 ;  /* 0x0000000100d57824 */ /* 0x000fe200078e02bf */
[----:B------:R-:W-:Y:S03]  /*c300*/  BSSY B0, `(.L_x_2090) ;  /* 0x0000282000007945 */ /* 0x000fe60003800000 */
[----:B------:R-:W-:-:S07]  /*c310*/  VIADD R214, R213, 0x8 ;  /* 0x00000008d5d67836 */ /* 0x000fce0000000000 */
.L_x_2109:
[----:B------:R-:W-:-:S05]  /*c320*/  VIADD R215, R18, 0x1 ;  /* 0x0000000112d77836 */ /* 0x000fca0000000000 */
[----:B------:R-:W-:-:S04]  /*c330*/  ISETP.NE.AND P2, PT, R215, 0x2, PT ;  /* 0x00000002d700780c */ /* 0x000fc80003f45270 */
[----:B------:R-:W-:Y:S02]  /*c340*/  SEL R152, RZ, 0x1, P2 ;  /* 0x00000001ff987807 */ /* 0x000fe40001000000 */
[----:B------:R-:W-:Y:S02]  /*c350*/  SEL R215, R215, RZ, P2 ;  /* 0x000000ffd7d77207 */ /* 0x000fe40001000000 */
[----:B------:R-:W-:Y:S01]  /*c360*/  LOP3.LUT R19, R19, R152, RZ, 0x3c, !PT ;  /* 0x0000009813137212 */ /* 0x000fe200078e3cff */
[----:B0-----:R-:W-:Y:S06]  /*c370*/  @!P0 BRA `(.L_x_2091) ;  /* 0x0000000000048947 */ /* 0x001fec0003800000 */
[----:B------:R-:W-:Y:S01]  /*c380*/  BPT.TRAP 0x1 ;  /* 0x000000040000795c */ /* 0x000fe20000300000 */
.L_x_2091:
[----:B------:R-:W-:Y:S01]  /*c390*/  IMAD R216, R215, 0x8, R2 ;  /* 0x00000008d7d87824 */ /* 0x000fe200078e0202 */
[----:B------:R-:W-:-:S04]  /*c3a0*/  SHF.L.U32 R217, R19, 0x1f, RZ ;  /* 0x0000001f13d97819 */ /* 0x000fc800000006ff */
[----:B------:R0:W1:Y:S01]  /*c3b0*/  SYNCS.PHASECHK.TRANS64.TRYWAIT P2, [R216+URZ+0x28c30], R217 ;  /* 0x028c30d9d80075a7 */ /* 0x000062000804017f */
[----:B------:R-:W-:Y:S05]  /*c3c0*/  @!P0 BRA `(.L_x_2092) ;  /* 0x0000000000048947 */ /* 0x000fea0003800000 */
[----:B------:R-:W-:Y:S01]  /*c3d0*/  BPT.TRAP 0x1 ;  /* 0x000000040000795c */ /* 0x000fe20000300000 */
.L_x_2092:
[----:B------:R-:W-:Y:S01]  /*c3e0*/  BSSY B2, `(.L_x_2093) ;  /* 0x0000006000027945 */ /* 0x000fe20003800000 */
[----:B------:R-:W-:Y:S01]  /*c3f0*/  LEA R206, R215, R14, 0x9 ;  /* 0x0000000ed7ce7211 */ /* 0x000fe200078e48ff */
[----:B------:R-:W-:Y:S02]  /*c400*/  IMAD.MOV.U32 R207, RZ, RZ, 0x40000040 ;  /* 0x40000040ffcf7424 */ /* 0x000fe400078e00ff */
[----:B-1----:R-:W-:Y:S05]  /*c410*/  @P2 BRA `(.L_x_2094) ;  /* 0x0000000000082947 */ /* 0x002fea0003800000 */
[----:B------:R-:W1:Y:S02]  /*c420*/  SYNCS.PHASECHK.TRANS64.TRYWAIT P2, [R216+URZ+0x28c30], R217 ;  /* 0x028c30d9d80075a7 */ /* 0x000e64000804017f */
[----:B-1----:R-:W-:Y:S05]  /*c430*/  @!P2 BRA `(.L_x_2095) ;  /* 0x0000011400fca947 */ /* 0x002fea0003800000 */
.L_x_2094:
[----:B------:R-:W-:Y:S05]  /*c440*/  BSYNC B2 ;  /* 0x0000000000027941 */ /* 0x000fea0003800000 */
.L_x_2093:
[C---:B------:R-:W-:Y:S01]  /*c450*/  R2UR UR6, R206.reuse ;  /* 0x00000000ce0672ca */ /* 0x040fe200000e0000 */
[----:B------:R-:W-:Y:S01]  /*c460*/  WARPGROUP.ARRIVE ;  /* 0x00000000000079c5 */ /* 0x000fe20000000000 */
[----:B------:R-:W-:Y:S01]  /*c470*/  R2UR UR7, R207 ;  /* 0x00000000cf0772ca */ /* 0x000fe200000e0000 */
[----:B------:R-:W-:Y:S01]  /*c480*/  VIADD R208, R206, 0x2 ;  /* 0x00000002ced07836 */ /* 0x000fe20000000000 */
[----:B------:R-:W-:Y:S01]  /*c490*/  R2UR UR4, R4 ;  /* 0x00000000040472ca */ /* 0x000fe200000e0000 */
[----:B------:R-:W-:Y:S01]  /*c4a0*/  IMAD.MOV.U32 R209, RZ, RZ, 0x40000040 ;  /* 0x40000040ffd17424 */ /* 0x000fe200078e00ff */
[----:B------:R-:W-:Y:S01]  /*c4b0*/  R2UR UR5, R5 ;  /* 0x00000000050572ca */ /* 0x000fe200000e0000 */
[----:B------:R-:W-:Y:S01]  /*c4c0*/  IMAD.MOV.U32 R207, RZ, RZ, 0x40000040 ;  /* 0x40000040ffcf7424 */ /* 0x000fe200078e00ff */
[----:B------:R-:W-:-:S06]  /*c4d0*/  UISETP.NE.AND UP0, UPT, UR48, URZ, UPT ;  /* 0x0000003f3000728c */ /* 0x000fcc000bf05270 */
[----:B------:R-:W-:-:S05]  /*c4e0*/  PLOP3.LUT P2, PT, PT, PT, UP0, 0x40, 0x0 ;  /* 0x000000000000781c */ /* 0x000fca0003f4e808 */
        /* <DEDUP_REMOVED lines=59> */
[----:B------:R-:W2:Y:S01]  /*c8a0*/  MUFU.TANH R206, R206 ;  /* 0x000000ce00ce7308 */ /* 0x000ea20000002400 */
[----:B------:R-:W-:Y:S01]  /*c8b0*/  @!P1 VIADD R152, R216, 0x28c40 ;  /* 0x00028c40d8989836 */ /* 0x000fe20000000000 */
[----:B------:R-:W-:-:S04]  /*c8c0*/  IADD3 R153, R185, 0x1, -R180 ;  /* 0x00000001b9997810 */ /* 0x000fc80007ffe8b4 */
[----:B------:R-:W-:Y:S02]  /*c8d0*/  @!P1 PRMT R152, RZ, 0x654, R152 ;  /* 0x00000654ff989816 */ /* 0x000fe40000000098 */
[----:B------:R-:W3:Y:S01]  /*c8e0*/  MUFU.TANH R207, R207 ;  /* 0x000000cf00cf7308 */ /* 0x000ee20000002400 */
[----:B------:R-:W-:Y:S01]  /*c8f0*/  IADD3 R153, -R22, R153, -R186 ;  /* 0x0000009916997210 */ /* 0x000fe20007ffe9ba */
[----:B------:R4:W-:Y:S03]  /*c900*/  @!P1 SYNCS.ARRIVE.TRANS64.RED.A1T0 RZ, [R152+URZ], RZ ;  /* 0x000000ff98ff99a7 */ /* 0x0009e6000810043f */
[C---:B------:R-:W-:Y:S01]  /*c910*/  IADD3 R229, R153.reuse, UR46, RZ ;  /* 0x0000002e99e57c10 */ /* 0x040fe2000fffe0ff */
[----:B------:R-:W-:Y:S02]  /*c920*/  VIADD R227, R153, UR37 ;  /* 0x0000002599e37c36 */ /* 0x000fe40008000000 */
[----:B------:R-:W0:Y:S02]  /*c930*/  MUFU.TANH R21, R21 ;  /* 0x0000001500157308 */ /* 0x000e240000002400 */
[----:B------:R-:W-:-:S02]  /*c940*/  IMAD.IADD R183, R0, 0x1, R229 ;  /* 0x0000000100b77824 */ /* 0x000fc400078e02e5 */
[----:B------:R-:W-:-:S04]  /*c950*/  IMAD.IADD R182, R0, 0x1, R227 ;  /* 0x0000000100b67824 */ /* 0x000fc800078e02e3 */
        /* <DEDUP_REMOVED lines=28> */
[----:B------:R-:W0:Y:S01]  /*cb20*/  MUFU.TANH R178, R178 ;  /* 0x000000b200b27308 */ /* 0x000e220000002400 */
[----:B--234-:R-:W-:Y:S05]  /*cb30*/  @P2 BRA `(.L_x_2096) ;  /* 0x0000000000582947 */ /* 0x01cfea0003800000 */
[----:B------:R-:W-:Y:S01]  /*cb40*/  IMAD.IADD R231, R0, 0x1, R191 ;  /* 0x0000000100e77824 */ /* 0x000fe200078e02bf */
[----:B------:R-:W-:Y:S04]  /*cb50*/  BSSY B2, `(.L_x_2097) ;  /* 0x0000010000027945 */ /* 0x000fe80003800000 */
[----:B------:R-:W-:-:S13]  /*cb60*/  ISETP.GT.AND P2, PT, R231, -0x1, PT ;  /* 0xffffffffe700780c */ /* 0x000fda0003f44270 */
[----:B------:R-:W-:Y:S05]  /*cb70*/  @P2 BRA `(.L_x_2098) ;  /* 0x0000000000202947 */ /* 0x000fea0003800000 */
[----:B------:R-:W-:Y:S02]  /*cb80*/  MOV R228, UR45 ;  /* 0x0000002d00e47c02 */ /* 0x000fe40008000f00 */
[----:B------:R-:W-:Y:S02]  /*cb90*/  LOP3.LUT R231, RZ, R231, RZ, 0x33, !PT ;  /* 0x000000e7ffe77212 */ /* 0x000fe400078e33ff */
[----:B------:R-:W-:-:S13]  /*cba0*/  ISETP.NE.AND P2, PT, R228, 0x1, PT ;  /* 0x00000001e400780c */ /* 0x000fda0003f45270 */
[----:B------:R-:W2:Y:S02]  /*cbb0*/  @P2 LDC.64 R152, c[0x0][0x9e8] ;  /* 0x00027a00ff982b82 */ /* 0x000ea40000000a00 */
[----:B--2---:R-:W-:-:S05]  /*cbc0*/  @P2 IMAD.HI.U32 R152, R231, R152, RZ ;  /* 0x00000098e7982227 */ /* 0x004fca00078e00ff */
[----:B------:R-:W-:-:S04]  /*cbd0*/  @P2 SHF.R.U32.HI R231, RZ, R153, R152 ;  /* 0x00000099ffe72219 */ /* 0x000fc80000011698 */
[----:B------:R-:W-:Y:S01]  /*cbe0*/  LOP3.LUT R231, RZ, R231, RZ, 0x33, !PT ;  /* 0x000000e7ffe77212 */ /* 0x000fe200078e33ff */
[----:B------:R-:W-:Y:S06]  /*cbf0*/  BRA `(.L_x_2099) ;  /* 0x0000000000147947 */ /* 0x000fec0003800000 */
.L_x_2098:
[----:B------:R-:W-:-:S05]  /*cc00*/  IMAD.U32 R228, RZ, RZ, UR45 ;  /* 0x0000002dffe47e24 */ /* 0x000fca000f8e00ff */
[----:B------:R-:W-:-:S13]  /*cc10*/  ISETP.NE.AND P2, PT, R228, 0x1, PT ;  /* 0x00000001e400780c */ /* 0x000fda0003f45270 */
[----:B------:R-:W2:Y:S02]  /*cc20*/  @P2 LDC.64 R152, c[0x0][0x9e8] ;  /* 0x00027a00ff982b82 */ /* 0x000ea40000000a00 */
[----:B--2---:R-:W-:-:S05]  /*cc30*/  @P2 IMAD.HI.U32 R152, R231, R152, RZ ;  /* 0x00000098e7982227 */ /* 0x004fca00078e00ff */
[----:B------:R-:W-:-:S07]  /*cc40*/  @P2 SHF.R.U32.HI R231, RZ, R153, R152 ;  /* 0x00000099ffe72219 */ /* 0x000fce0000011698 */
.L_x_2099:
[----:B------:R-:W-:Y:S05]  /*cc50*/  BSYNC B2 ;  /* 0x0000000000027941 */ /* 0x000fea0003800000 */
.L_x_2097:
[----:B------:R-:W-:-:S04]  /*cc60*/  IMAD R231, R231, R228, -R180 ;  /* 0x000000e4e7e77224 */ /* 0x000fc800078e0ab4 */
[----:B------:R-:W-:-:S05]  /*cc70*/  IMAD.IADD R231, R231, 0x1, -R22 ;  /* 0x00000001e7e77824 */ /* 0x000fca00078e0a16 */
[----:B------:R-:W-:Y:S02]  /*cc80*/  VIADDMNMX R183, R231, R228, R183, PT ;  /* 0x000000e4e7b77246 */ /* 0x000fe400038001b7 */
[----:B------:R-:W-:-:S07]  /*cc90*/  VIMNMX R182, R182, R231, !PT ;  /* 0x000000e7b6b67248 */ /* 0x000fce0007fe0100 */
.L_x_2096:
[----:B------:R-:W-:Y:S01]  /*cca0*/  ISETP.GT.AND P2, PT, R9, -0x1, PT ;  /* 0xffffffff0900780c */ /* 0x000fe20003f44270 */
[----:B------:R-:W-:Y:S01]  /*ccb0*/  UISETP.NE.AND UP0, UPT, UR48, URZ, UPT ;  /* 0x0000003f3000728c */ /* 0x000fe2000bf05270 */
[----:B------:R-:W-:Y:S02]  /*ccc0*/  IADD3 R229, R229, 0x8, R0 ;  /* 0x00000008e5e57810 */ /* 0x000fe40007ffe000 */
[C---:B------:R-:W-:Y:S02]  /*ccd0*/  ISETP.GT.AND P5, PT, R182.reuse, RZ, P2 ;  /* 0x000000ffb600720c */ /* 0x040fe400017a4270 */
[C---:B------:R-:W-:Y:S02]  /*cce0*/  ISETP.GT.AND P4, PT, R182.reuse, 0x1, P2 ;  /* 0x00000001b600780c */ /* 0x040fe40001784270 */
[----:B------:R-:W-:Y:S02]  /*ccf0*/  ISETP.LT.OR P5, PT, R183, 0x1, P5 ;  /* 0x00000001b700780c */ /* 0x000fe40002fa1670 */
[----:B------:R-:W-:-:S02]  /*cd00*/  ISETP.GT.AND P6, PT, R182, 0x8, P2 ;  /* 0x00000008b600780c */ /* 0x000fc400017c4270 */
[----:B------:R-:W-:Y:S02]  /*cd10*/  ISETP.GT.AND P3, PT, R182, 0x9, P2 ;  /* 0x00000009b600780c */ /* 0x000fe40001764270 */
[----:B------:R-:W-:Y:S02]  /*cd20*/  FSEL R206, R206, -INF , !P5 ;  /* 0xff800000cece7808 */ /* 0x000fe40006800000 */
[----:B------:R-:W-:Y:S02]  /*cd30*/  ISETP.GT.AND P5, PT, R182, 0x10, P2 ;  /* 0x00000010b600780c */ /* 0x000fe400017a4270 */
[C---:B------:R-:W-:Y:S02]  /*cd40*/  ISETP.LT.OR P4, PT, R183.reuse, 0x2, P4 ;  /* 0x00000002b700780c */ /* 0x040fe40002781670 */
[C---:B------:R-:W-:Y:S02]  /*cd50*/  ISETP.LT.OR P6, PT, R183.reuse, 0x9, P6 ;  /* 0x00000009b700780c */ /* 0x040fe400037c1670 */
[----:B------:R-:W-:-:S02]  /*cd60*/  ISETP.LT.OR P3, PT, R183, 0xa, P3 ;  /* 0x0000000ab700780c */ /* 0x000fc40001f61670 */
[----:B------:R-:W-:Y:S02]  /*cd70*/  ISETP.LT.OR P5, PT, R183, 0x11, P5 ;  /* 0x00000011b700780c */ /* 0x000fe40002fa1670 */
[----:B------:R-:W-:Y:S02]  /*cd80*/  FSEL R228, R207, -INF , !P4 ;  /* 0xff800000cfe47808 */ /* 0x000fe40006000000 */
[----:B0-----:R-:W-:Y:S02]  /*cd90*/  FSEL R208, R208, -INF , !P6 ;  /* 0xff800000d0d07808 */ /* 0x001fe40007000000 */
[----:B------:R-:W-:Y:S02]  /*cda0*/  FSEL R230, R157, -INF , !P3 ;  /* 0xff8000009de67808 */ /* 0x000fe40005800000 */
[C---:B------:R-:W-:Y:S02]  /*cdb0*/  ISETP.GT.AND P4, PT, R182.reuse, 0x11, P2 ;  /* 0x00000011b600780c */ /* 0x040fe40001784270 */
        /* <DEDUP_REMOVED lines=27> */
[----:B------:R-:W-:Y:S02]  /*cf70*/  PLOP3.LUT P5, PT, PT, PT, UP0, 0x40, 0x0 ;  /* 0x000000000000781c */ /* 0x000fe40003fae808 */
[C---:B------:R-:W-:Y:S02]  /*cf80*/  ISETP.LT.OR P4, PT, R183.reuse, 0x32, P4 ;  /* 0x00000032b700780c */ /* 0x040fe40002781670 */
[C---:B------:R-:W-:Y:S02]  /*cf90*/  ISETP.LT.OR P6, PT, R183.reuse, 0x39, P6 ;  /* 0x00000039b700780c */ /* 0x040fe400037c1670 */
[----:B------:R-:W-:-:S02]  /*cfa0*/  ISETP.LT.OR P3, PT, R183, 0x3a, P3 ;  /* 0x0000003ab700780c */ /* 0x000fc40001f61670 */
[----:B------:R-:W-:Y:S02]  /*cfb0*/  IADD3 R227, R227, 0x8, R0 ;  /* 0x00000008e3e37810 */ /* 0x000fe40007ffe000 */
[----:B------:R-:W-:Y:S02]  /*cfc0*/  FSEL R177, R177, -INF , !P4 ;  /* 0xff800000b1b17808 */ /* 0x000fe40006000000 */
[----:B------:R-:W-:Y:S02]  /*cfd0*/  FSEL R179, R179, -INF , !P6 ;  /* 0xff800000b3b37808 */ /* 0x000fe40007000000 */
[----:B------:R-:W-:Y:S01]  /*cfe0*/  FSEL R181, R181, -INF , !P3 ;  /* 0xff800000b5b57808 */ /* 0x000fe20005800000 */
[----:B------:R-:W-:Y:S06]  /*cff0*/  @P5 BRA `(.L_x_2100) ;  /* 0x00000000005c5947 */ /* 0x000fec0003800000 */
[----:B------:R-:W-:Y:S01]  /*d000*/  ISETP.GT.AND P3, PT, R214, -0x1, PT ;  /* 0xffffffffd600780c */ /* 0x000fe20003f64270 */
[----:B------:R-:W-:-:S12]  /*d010*/  BSSY B2, `(.L_x_2101) ;  /* 0x0000011000027945 */ /* 0x000fd80003800000 */
[----:B------:R-:W-:Y:S05]  /*d020*/  @P3 BRA `(.L_x_2102) ;  /* 0x0000000000243947 */ /* 0x000fea0003800000 */
[----:B------:R-:W-:Y:S02]  /*d030*/  IMAD.U32 R157, RZ, RZ, UR45 ;  /* 0x0000002dff9d7e24 */ /* 0x000fe4000f8e00ff */
[----:B------:R-:W-:-:S03]  /*d040*/  VIADD R161, R213, 0x8 ;  /* 0x00000008d5a17836 */ /* 0x000fc60000000000 */
[----:B------:R-:W-:Y:S02]  /*d050*/  ISETP.NE.AND P3, PT, R157, 0x1, PT ;  /* 0x000000019d00780c */ /* 0x000fe40003f65270 */
[----:B------:R-:W-:-:S11]  /*d060*/  LOP3.LUT R161, RZ, R161, RZ, 0x33, !PT ;  /* 0x000000a1ffa17212 */ /* 0x000fd600078e33ff */
[----:B------:R-:W0:Y:S02]  /*d070*/  @P3 LDC.64 R152, c[0x0][0x9e8] ;  /* 0x00027a00ff983b82 */ /* 0x000e240000000a00 */
[----:B0-----:R-:W-:-:S05]  /*d080*/  @P3 IMAD.HI.U32 R152, R161, R152, RZ ;  /* 0x00000098a1983227 */ /* 0x001fca00078e00ff */
[----:B------:R-:W-:-:S04]  /*d090*/  @P3 SHF.R.U32.HI R161, RZ, R153, R152 ;  /* 0x00000099ffa13219 */ /* 0x000fc80000011698 */
[----:B------:R-:W-:Y:S01]  /*d0a0*/  LOP3.LUT R152, RZ, R161, RZ, 0x33, !PT ;  /* 0x000000a1ff987212 */ /* 0x000fe200078e33ff */
[----:B------:R-:W-:Y:S06]  /*d0b0*/  BRA `(.L_x_2103) ;  /* 0x0000000000187947 */ /* 0x000fec0003800000 */
.L_x_2102:
[----:B------:R-:W-:-:S04]  /*d0c0*/  MOV R157, UR45 ;  /* 0x0000002d009d7c02 */ /* 0x000fc80008000f00 */
[----:B------:R-:W-:-:S13]  /*d0d0*/  ISETP.NE.AND P3, PT, R157, 0x1, PT ;  /* 0x000000019d00780c */ /* 0x000fda0003f65270 */
[----:B------:R-:W0:Y:S02]  /*d0e0*/  @P3 LDC.64 R152, c[0x0][0x9e8] ;  /* 0x00027a00ff983b82 */ /* 0x000e240000000a00 */
[----:B0-----:R-:W-:-:S04]  /*d0f0*/  @P3 IMAD.HI.U32 R161, R214, R152, RZ ;  /* 0x00000098d6a13227 */ /* 0x001fc800078e00ff */
[----:B------:R-:W-:Y:S01]  /*d100*/  IMAD.MOV.U32 R152, RZ, RZ, R214 ;  /* 0x000000ffff987224 */ /* 0x000fe200078e00d6 */
[----:B------:R-:W-:-:S07]  /*d110*/  @P3 SHF.R.U32.HI R152, RZ, R153, R161 ;  /* 0x00000099ff983219 */ /* 0x000fce00000116a1 */
.L_x_2103:
[----:B------:R-:W-:Y:S05]  /*d120*/  BSYNC B2 ;  /* 0x0000000000027941 */ /* 0x000fea0003800000 */
.L_x_2101:
[----:B------:R-:W-:-:S04]  /*d130*/  IMAD R153, R152, R157, -R180 ;  /* 0x0000009d98997224 */ /* 0x000fc800078e0ab4 */
[----:B------:R-:W-:-:S05]  /*d140*/  IMAD.IADD R152, R153, 0x1, -R22 ;  /* 0x0000000199987824 */ /* 0x000fca00078e0a16 */
[----:B------:R-:W-:Y:S02]  /*d150*/  VIADDMNMX R229, R152, R157, R229, PT ;  /* 0x0000009d98e57246 */ /* 0x000fe400038001e5 */
[----:B------:R-:W-:-:S07]  /*d160*/  VIMNMX R227, R227, R152, !PT ;  /* 0x00000098e3e37248 */ /* 0x000fce0007fe0100 */
.L_x_2100:
[----:B------:R-:W-:Y:S02]  /*d170*/  FMNMX.FTZ R153, R206, R15, !PT ;  /* 0x0000000fce997209 */ /* 0x000fe40007810000 */
[----:B------:R-:W-:Y:S02]  /*d180*/  ISETP.GT.AND P4, PT, R227, 0x9, P2 ;  /* 0x00000009e300780c */ /* 0x000fe40001784270 */
[----:B------:R-:W-:Y:S02]  /*d190*/  FMNMX.FTZ R153, R228, R153, !PT ;  /* 0x00000099e4997209 */ /* 0x000fe40007810000 */
[----:B------:R-:W-:Y:S02]  /*d1a0*/  ISETP.LT.OR P4, PT, R229, 0xa, P4 ;  /* 0x0000000ae500780c */ /* 0x000fe40002781670 */
[----:B------:R-:W-:Y:S02]  /*d1b0*/  FMNMX.FTZ R153, R208, R153, !PT ;  /* 0x00000099d0997209 */ /* 0x000fe40007810000 */
[----:B------:R-:W-:-:S02]  /*d1c0*/  FSEL R156, R156, -INF , !P4 ;  /* 0xff8000009c9c7808 */ /* 0x000fc40006000000 */
[----:B------:R-:W-:Y:S02]  /*d1d0*/  FMNMX.FTZ R153, R230, R153, !PT ;  /* 0x00000099e6997209 */ /* 0x000fe40007810000 */
[----:B------:R-:W-:Y:S02]  /*d1e0*/  ISETP.GT.AND P4, PT, R227, 0x19, P2 ;  /* 0x00000019e300780c */ /* 0x000fe40001784270 */
        /* <DEDUP_REMOVED lines=9> */
[----:B------:R-:W-:-:S02]  /*d280*/  ISETP.GT.AND P4, PT, R227, RZ, P2 ;  /* 0x000000ffe300720c */ /* 0x000fc40001784270 */
[----:B------:R-:W-:Y:S02]  /*d290*/  FMNMX.FTZ R153, R236, R153, !PT ;  /* 0x00000099ec997209 */ /* 0x000fe40007810000 */
[----:B------:R-:W-:Y:S02]  /*d2a0*/  ISETP.GT.AND P3, PT, R227, 0x1, P2 ;  /* 0x00000001e300780c */ /* 0x000fe40001764270 */
[----:B------:R-:W-:Y:S02]  /*d2b0*/  FMNMX.FTZ R152, R172, R153, !PT ;  /* 0x00000099ac987209 */ /* 0x000fe40007810000 */
[----:B------:R-:W-:Y:S02]  /*d2c0*/  ISETP.LT.OR P4, PT, R229, 0x1, P4 ;  /* 0x00000001e500780c */ /* 0x000fe40002781670 */
        /* <DEDUP_REMOVED lines=9> */
[----:B------:R-:W-:Y:S02]  /*d360*/  FSEL R158, R158, -INF , !P5 ;  /* 0xff8000009e9e7808 */ /* 0x000fe40006800000 */
[C---:B------:R-:W-:Y:S01]  /*d370*/  ISETP.GT.AND P5, PT, R227.reuse, 0x20, P2 ;  /* 0x00000020e300780c */ /* 0x040fe200017a4270 */
[----:B------:R-:W0:Y:S01]  /*d380*/  SHFL.BFLY PT, R153, R152, 0x2, 0x1f ;  /* 0x0c401f0098997f89 */ /* 0x000e2200000e0000 */
[----:B------:R-:W-:Y:S02]  /*d390*/  ISETP.GT.AND P3, PT, R227, 0x11, P2 ;  /* 0x00000011e300780c */ /* 0x000fe40001764270 */
[C---:B------:R-:W-:Y:S02]  /*d3a0*/  ISETP.LT.OR P5, PT, R229.reuse, 0x21, P5 ;  /* 0x00000021e500780c */ /* 0x040fe40002fa1670 */
[----:B------:R-:W-:-:S02]  /*d3b0*/  ISETP.LT.OR P3, PT, R229, 0x12, P3 ;  /* 0x00000012e500780c */ /* 0x000fc40001f61670 */
[----:B------:R-:W-:Y:S02]  /*d3c0*/  FSEL R166, R166, -INF , !P5 ;  /* 0xff800000a6a67808 */ /* 0x000fe40006800000 */
[----:B------:R-:W-:Y:S02]  /*d3d0*/  ISETP.GT.AND P5, PT, R227, 0x29, P2 ;  /* 0x00000029e300780c */ /* 0x000fe400017a4270 */
[----:B------:R-:W-:Y:S02]  /*d3e0*/  FSEL R159, R159, -INF , !P3 ;  /* 0xff8000009f9f7808 */ /* 0x000fe40005800000 */
[----:B------:R-:W-:Y:S02]  /*d3f0*/  ISETP.LT.OR P5, PT, R229, 0x2a, P5 ;  /* 0x0000002ae500780c */ /* 0x000fe40002fa1670 */
[----:B------:R-:W-:-:S04]  /*d400*/  ISETP.GT.AND P3, PT, R227, 0x21, P2 ;  /* 0x00000021e300780c */ /* 0x000fc80001764270 */
[----:B------:R-:W-:-:S04]  /*d410*/  ISETP.LT.OR P3, PT, R229, 0x22, P3 ;  /* 0x00000022e500780c */ /* 0x000fc80001f61670 */
[----:B------:R-:W-:Y:S02]  /*d420*/  FSEL R167, R167, -INF , !P3 ;  /* 0xff800000a7a77808 */ /* 0x000fe40005800000 */
[----:B0-----:R-:W-:Y:S02]  /*d430*/  FMNMX.FTZ R180, R152, R153, !PT ;  /* 0x0000009998b47209 */ /* 0x001fe40007810000 */
[----:B------:R-:W-:Y:S02]  /*d440*/  FSEL R152, R155, -INF , !P6 ;  /* 0xff8000009b987808 */ /* 0x000fe40007000000 */
[----:B------:R-:W-:Y:S01]  /*d450*/  FSEL R153, R21, -INF , !P4 ;  /* 0xff80000015997808 */ /* 0x000fe20006000000 */
[----:B------:R-:W0:Y:S01]  /*d460*/  SHFL.BFLY PT, R155, R180, 0x1, 0x1f ;  /* 0x0c201f00b49b7f89 */ /* 0x000e2200000e0000 */
[----:B------:R-:W-:Y:S02]  /*d470*/  ISETP.GT.AND P6, PT, R227, 0x18, P2 ;  /* 0x00000018e300780c */ /* 0x000fe400017c4270 */
[----:B------:R-:W-:-:S02]  /*d480*/  FMNMX.FTZ R21, R153, R20, !PT ;  /* 0x0000001499157209 */ /* 0x000fc40007810000 */
[----:B------:R-:W-:Y:S02]  /*d490*/  ISETP.LT.OR P6, PT, R229, 0x19, P6 ;  /* 0x00000019e500780c */ /* 0x000fe400037c1670 */
[----:B------:R-:W-:Y:S02]  /*d4a0*/  FMNMX.FTZ R21, R154, R21, !PT ;  /* 0x000000159a157209 */ /* 0x000fe40007810000 */
[----:B------:R-:W-:Y:S02]  /*d4b0*/  FSEL R162, R162, -INF , !P6 ;  /* 0xff800000a2a27808 */ /* 0x000fe40007000000 */
[----:B------:R-:W-:Y:S02]  /*d4c0*/  FMNMX.FTZ R21, R152, R21, !PT ;  /* 0x0000001598157209 */ /* 0x000fe40007810000 */
[----:B------:R-:W-:Y:S02]  /*d4d0*/  ISETP.GT.AND P6, PT, R227, 0x28, P2 ;  /* 0x00000028e300780c */ /* 0x000fe400017c4270 */
[----:B------:R-:W-:-:S02]  /*d4e0*/  FMNMX.FTZ R21, R156, R21, !PT ;  /* 0x000000159c157209 */ /* 0x000fc40007810000 */
[----:B------:R-:W-:Y:S02]  /*d4f0*/  ISETP.LT.OR P6, PT, R229, 0x29, P6 ;  /* 0x00000029e500780c */ /* 0x000fe400037c1670 */
[----:B------:R-:W-:Y:S01]  /*d500*/  FMNMX.FTZ R157, R158, R21, !PT ;  /* 0x000000159e9d7209 */ /* 0x000fe20007810000 */
[----:B------:R-:W-:Y:S01]  /*d510*/  IMAD.U32 R21, RZ, RZ, UR44 ;  /* 0x0000002cff157e24 */ /* 0x000fe2000f8e00ff */
[----:B------:R-:W-:Y:S02]  /*d520*/  ISETP.GT.AND P3, PT, R227, 0x30, P2 ;  /* 0x00000030e300780c */ /* 0x000fe40001764270 */
[----:B------:R-:W-:Y:S02]  /*d530*/  FMNMX.FTZ R157, R159, R157, !PT ;  /* 0x0000009d9f9d7209 */ /* 0x000fe40007810000 */
[----:B0-----:R-:W-:Y:S02]  /*d540*/  FMNMX.FTZ R180, R180, R155, !PT ;  /* 0x0000009bb4b47209 */ /* 0x001fe40007810000 */
[----:B------:R-:W-:-:S02]  /*d550*/  FSEL R155, R170, -INF , !P5 ;  /* 0xff800000aa9b7808 */ /* 0x000fc40006800000 */
[C---:B------:R-:W-:Y:S01]  /*d560*/  FSETP.NEU.FTZ.AND P5, PT, R180.reuse, -INF , PT ;  /* 0xff800000b400780b */ /* 0x040fe20003fbd000 */
[----:B------:R-:W-:Y:S01]  /*d570*/  FMUL.FTZ R161, R180, R21 ;  /* 0x00000015b4a17220 */ /* 0x000fe20000410000 */
[----:B------:R-:W-:Y:S02]  /*d580*/  FMNMX.FTZ R170, R162, R157, !PT ;  /* 0x0000009da2aa7209 */ /* 0x000fe40007810000 */
[----:B------:R-:W-:Y:S02]  /*d590*/  FSEL R171, R171, -INF , !P6 ;  /* 0xff800000abab7808 */ /* 0x000fe40007000000 */
[----:B------:R-:W-:Y:S02]  /*d5a0*/  FSEL R157, R161, RZ, P5 ;  /* 0x000000ffa19d7208 */ /* 0x000fe40002800000 */
[----:B------:R-:W-:Y:S02]  /*d5b0*/  FMNMX.FTZ R161, R163, R170, !PT ;  /* 0x000000aaa3a17209 */ /* 0x000fe40007810000 */
[----:B------:R-:W-:Y:S01]  /*d5c0*/  ISETP.GT.AND P4, PT, R227, 0x31, P2 ;  /* 0x00000031e300780c */ /* 0x000fe20001784270 */
[--C-:B------:R-:W-:Y:S01]  /*d5d0*/  FFMA.FTZ R206, R206, R21, -R157.reuse ;  /* 0x00000015cece7223 */ /* 0x100fe2000001089d */
[----:B------:R-:W-:Y:S01]  /*d5e0*/  FMNMX.FTZ R170, R166, R161, !PT ;  /* 0x000000a1a6aa7209 */ /* 0x000fe20007810000 */
[-CC-:B------:R-:W-:Y:S01]  /*d5f0*/  FFMA.FTZ R161, R228, R21.reuse, -R157.reuse ;  /* 0x00000015e4a17223 */ /* 0x180fe2000001089d */
[----:B------:R-:W-:Y:S01]  /*d600*/  ISETP.LT.OR P3, PT, R229, 0x31, P3 ;  /* 0x00000031e500780c */ /* 0x000fe20001f61670 */
[-CC-:B------:R-:W-:Y:S01]  /*d610*/  FFMA.FTZ R160, R160, R21.reuse, -R157.reuse ;  /* 0x00000015a0a07223 */ /* 0x180fe2000001089d */
[----:B------:R-:W-:Y:S01]  /*d620*/  FMNMX.FTZ R170, R167, R170, !PT ;  /* 0x000000aaa7aa7209 */ /* 0x000fe20007810000 */
[----:B------:R-:W-:Y:S01]  /*d630*/  MUFU.EX2 R206, R206 ;  /* 0x000000ce00ce7308 */ /* 0x000fe20000000800 */
[----:B------:R-:W-:Y:S01]  /*d640*/  ISETP.GT.AND P6, PT, R227, 0x38, P2 ;  /* 0x00000038e300780c */ /* 0x000fe200017c4270 */
[-CC-:B------:R-:W-:Y:S01]  /*d650*/  FFMA.FTZ R164, R164, R21.reuse, -R157.reuse ;  /* 0x00000015a4a47223 */ /* 0x180fe2000001089d */
[----:B------:R-:W-:Y:S01]  /*d660*/  FMNMX.FTZ R170, R171, R170, !PT ;  /* 0x000000aaabaa7209 */ /* 0x000fe20007810000 */
[-CC-:B------:R-:W-:Y:S01]  /*d670*/  FFMA.FTZ R231, R179, R21.reuse, -R157.reuse ;  /* 0x00000015b3e77223 */ /* 0x180fe2000001089d */
[----:B------:R-:W-:Y:S01]  /*d680*/  ISETP.LT.OR P4, PT, R229, 0x32, P4 ;  /* 0x00000032e500780c */ /* 0x000fe20002781670 */
[----:B------:R-:W-:Y:S01]  /*d690*/  IMAD.MOV R179, RZ, RZ, -R194 ;  /* 0x000000ffffb37224 */ /* 0x000fe200078e0ac2 */
[----:B------:R-:W-:Y:S01]  /*d6a0*/  FSEL R228, R173, -INF , !P3 ;  /* 0xff800000ade47808 */ /* 0x000fe20005800000 */
[-CC-:B------:R-:W-:Y:S01]  /*d6b0*/  FFMA.FTZ R173, R208, R21.reuse, -R157.reuse ;  /* 0x00000015d0ad7223 */ /* 0x180fe2000001089d */
[----:B------:R-:W-:Y:S01]  /*d6c0*/  FMNMX.FTZ R165, R155, R170, !PT ;  /* 0x000000aa9ba57209 */ /* 0x000fe20007810000 */
[-CC-:B------:R-:W-:Y:S01]  /*d6d0*/  FFMA.FTZ R208, R230, R21.reuse, -R157.reuse ;  /* 0x00000015e6d07223 */ /* 0x180fe2000001089d */
[----:B------:R-:W-:Y:S01]  /*d6e0*/  ISETP.GT.AND P2, PT, R227, 0x39, P2 ;  /* 0x00000039e300780c */ /* 0x000fe20001744270 */
[----:B------:R-:W-:Y:S01]  /*d6f0*/  MUFU.EX2 R161, R161 ;  /* 0x000000a100a17308 */ /* 0x000fe20000000800 */
[----:B------:R-:W-:Y:S01]  /*d700*/  ISETP.LT.OR P6, PT, R229, 0x39, P6 ;  /* 0x00000039e500780c */ /* 0x000fe200037c1670 */
[-CC-:B------:R-:W-:Y:S01]  /*d710*/  FFMA.FTZ R183, R209, R21.reuse, -R157.reuse ;  /* 0x00000015d1b77223 */ /* 0x180fe2000001089d */
[----:B------:R-:W-:Y:S01]  /*d720*/  FSEL R174, R174, -INF , !P4 ;  /* 0xff800000aeae7808 */ /* 0x000fe20006000000 */
[--C-:B------:R-:W-:Y:S01]  /*d730*/  FFMA.FTZ R209, R177, R21, -R157.reuse ;  /* 0x00000015b1d17223 */ /* 0x100fe2000001089d */
[----:B------:R-:W-:Y:S01]  /*d740*/  FMNMX.FTZ R169, R228, R165, !PT ;  /* 0x000000a5e4a97209 */ /* 0x000fe20007810000 */
[-CC-:B------:R-:W-:Y:S01]  /*d750*/  FFMA.FTZ R168, R168, R21.reuse, -R157.reuse ;  /* 0x00000015a8a87223 */ /* 0x180fe2000001089d */
[----:B------:R-:W-:Y:S01]  /*d760*/  ISETP.LT.OR P2, PT, R229, 0x3a, P2 ;  /* 0x0000003ae500780c */ /* 0x000fe20001741670 */
[----:B------:R0:W-:Y:S01]  /*d770*/  MUFU.EX2 R165, R173 ;  /* 0x000000ad00a57308 */ /* 0x0001e20000000800 */
[----:B------:R-:W-:Y:S01]  /*d780*/  FSEL R176, R176, -INF , !P6 ;  /* 0xff800000b0b07808 */ /* 0x000fe20007000000 */
[--C-:B------:R-:W-:Y:S01]  /*d790*/  FFMA.FTZ R236, R236, R21, -R157.reuse ;  /* 0x00000015ecec7223 */ /* 0x100fe2000001089d */
[----:B------:R-:W-:Y:S01]  /*d7a0*/  FMNMX.FTZ R169, R174, R169, !PT ;  /* 0x000000a9aea97209 */ /* 0x000fe20007810000 */
[-CC-:B------:R-:W-:Y:S01]  /*d7b0*/  FFMA.FTZ R172, R172, R21.reuse, -R157.reuse ;  /* 0x00000015acac7223 */ /* 0x180fe2000001089d */
[----:B------:R-:W-:Y:S01]  /*d7c0*/  FSEL R178, R178, -INF , !P2 ;  /* 0xff800000b2b27808 */ /* 0x000fe20005000000 */
[--C-:B------:R-:W-:Y:S01]  /*d7d0*/  FFMA.FTZ R182, R182, R21, -R157.reuse ;  /* 0x00000015b6b67223 */ /* 0x100fe2000001089d */
[----:B------:R-:W-:Y:S01]  /*d7e0*/  FMNMX.FTZ R169, R176, R169, !PT ;  /* 0x000000a9b0a97209 */ /* 0x000fe20007810000 */
[----:B------:R-:W-:Y:S01]  /*d7f0*/  MUFU.EX2 R208, R208 ;  /* 0x000000d000d07308 */ /* 0x000fe20000000800 */
[----:B------:R-:W-:Y:S01]  /*d800*/  FSEL R230, R180, RZ, P5 ;  /* 0x000000ffb4e67208 */ /* 0x000fe20002800000 */
[--C-:B0-----:R-:W-:Y:S01]  /*d810*/  FFMA.FTZ R173, R234, R21, -R157.reuse ;  /* 0x00000015eaad7223 */ /* 0x101fe2000001089d */
[----:B------:R-:W-:Y:S01]  /*d820*/  FMNMX.FTZ R175, R178, R169, !PT ;  /* 0x000000a9b2af7209 */ /* 0x000fe20007810000 */
[-CC-:B------:R-:W-:Y:S01]  /*d830*/  FFMA.FTZ R169, R232, R21.reuse, -R157.reuse ;  /* 0x00000015e8a97223 */ /* 0x180fe2000001089d */
[----:B------:R-:W-:Y:S01]  /*d840*/  FFMA.FTZ R181, R181, R21, -R157 ;  /* 0x00000015b5b57223 */ /* 0x000fe2000001089d */
[----:B------:R-:W-:-:S02]  /*d850*/  FADD.FTZ R230, -R230, R15 ;  /* 0x0000000fe6e67221 */ /* 0x000fc40000010100 */
[----:B------:R-:W0:Y:S01]  /*d860*/  SHFL.BFLY PT, R170, R175, 0x2, 0x1f ;  /* 0x0c401f00afaa7f89 */ /* 0x000e2200000e0000 */
[----:B------:R-:W-:Y:S01]  /*d870*/  MUFU.EX2 R160, R160 ;  /* 0x000000a000a07308 */ /* 0x000fe20000000800 */
[----:B------:R-:W-:-:S07]  /*d880*/  FMUL.FTZ R15, R230, R21 ;  /* 0x00000015e60f7220 */ /* 0x000fce0000410000 */
[----:B------:R-:W2:Y:S08]  /*d890*/  MUFU.EX2 R15, R15 ;  /* 0x0000000f000f7308 */ /* 0x000eb00000000800 */
[----:B------:R-:W-:Y:S01]  /*d8a0*/  MUFU.EX2 R169, R169 ;  /* 0x000000a900a97308 */ /* 0x000fe20000000800 */
[----:B0-----:R-:W-:-:S07]  /*d8b0*/  FMNMX.FTZ R170, R175, R170, !PT ;  /* 0x000000aaafaa7209 */ /* 0x001fce0007810000 */
[----:B------:R-:W-:Y:S01]  /*d8c0*/  MUFU.EX2 R164, R164 ;  /* 0x000000a400a47308 */ /* 0x000fe20000000800 */
[-C--:B--2---:R-:W-:Y:S01]  /*d8d0*/  FMUL.FTZ R24, R24, R15.reuse ;  /* 0x0000000f18187220 */ /* 0x084fe20000410000 */
[-C--:B------:R-:W-:Y:S01]  /*d8e0*/  FMUL.FTZ R25, R25, R15.reuse ;  /* 0x0000000f19197220 */ /* 0x080fe20000410000 */
[-C--:B------:R-:W-:Y:S01]  /*d8f0*/  FMUL.FTZ R28, R28, R15.reuse ;  /* 0x0000000f1c1c7220 */ /* 0x080fe20000410000 */
[----:B------:R-:W0:Y:S01]  /*d900*/  SHFL.BFLY PT, R207, R170, 0x1, 0x1f ;  /* 0x0c201f00aacf7f89 */ /* 0x000e2200000e0000 */
        /* <DEDUP_REMOVED lines=23> */
[----:B0-----:R-:W-:Y:S01]  /*da80*/  FMNMX.FTZ R170, R170, R207, !PT ;  /* 0x000000cfaaaa7209 */ /* 0x001fe20007810000 */
[-C--:B------:R-:W-:Y:S01]  /*da90*/  FMUL.FTZ R69, R69, R15.reuse ;  /* 0x0000000f45457220 */ /* 0x080fe20000410000 */
[-C--:B------:R-:W-:Y:S01]  /*daa0*/  FMUL.FTZ R72, R72, R15.reuse ;  /* 0x0000000f48487220 */ /* 0x080fe20000410000 */
[----:B------:R-:W-:Y:S01]  /*dab0*/  FMUL.FTZ R73, R73, R15 ;  /* 0x0000000f49497220 */ /* 0x000fe20000410000 */
[C---:B------:R-:W-:Y:S01]  /*dac0*/  FSETP.NEU.FTZ.AND P2, PT, R170.reuse, -INF , PT ;  /* 0xff800000aa00780b */ /* 0x040fe20003f5d000 */
[----:B------:R-:W-:Y:S01]  /*dad0*/  FMUL.FTZ R230, R170, R21 ;  /* 0x00000015aae67220 */ /* 0x000fe20000410000 */
[----:B------:R-:W-:Y:S01]  /*dae0*/  MUFU.EX2 R172, R172 ;  /* 0x000000ac00ac7308 */ /* 0x000fe20000000800 */
[-C--:B------:R-:W-:Y:S01]  /*daf0*/  FMUL.FTZ R76, R76, R15.reuse ;  /* 0x0000000f4c4c7220 */ /* 0x080fe20000410000 */
[----:B------:R-:W-:Y:S01]  /*db00*/  FSEL R177, R170, RZ, P2 ;  /* 0x000000ffaab17208 */ /* 0x000fe20001000000 */
[-C--:B------:R-:W-:Y:S01]  /*db10*/  FMUL.FTZ R77, R77, R15.reuse ;  /* 0x0000000f4d4d7220 */ /* 0x080fe20000410000 */
[----:B------:R-:W-:Y:S01]  /*db20*/  FSEL R230, R230, RZ, P2 ;  /* 0x000000ffe6e67208 */ /* 0x000fe20001000000 */
[----:B------:R-:W-:Y:S01]  /*db30*/  FMUL.FTZ R80, R80, R15 ;  /* 0x0000000f50507220 */ /* 0x000fe20000410000 */
[----:B------:R-:W-:Y:S01]  /*db40*/  ISETP.NE.AND P2, PT, R22, R179, PT ;  /* 0x000000b31600720c */ /* 0x000fe20003f45270 */
[----:B------:R-:W-:Y:S01]  /*db50*/  FADD.FTZ R232, -R177, R20 ;  /* 0x00000014b1e87221 */ /* 0x000fe20000010100 */
[----:B------:R-:W0:Y:S01]  /*db60*/  MUFU.EX2 R183, R183 ;  /* 0x000000b700b77308 */ /* 0x000e220000000800 */
[----:B------:R-:W-:Y:S01]  /*db70*/  FFMA.FTZ R229, R152, R21, -R230 ;  /* 0x0000001598e57223 */ /* 0x000fe200000108e6 */
[----:B------:R-:W-:Y:S01]  /*db80*/  FFMA.FTZ R152, R15, R3, R206 ;  /* 0x000000030f987223 */ /* 0x000fe200000100ce */
[-CC-:B------:R-:W-:Y:S01]  /*db90*/  FFMA.FTZ R227, R156, R21.reuse, -R230.reuse ;  /* 0x000000159ce37223 */ /* 0x180fe200000108e6 */
[-CC-:B------:R-:W-:Y:S01]  /*dba0*/  FFMA.FTZ R207, R154, R21.reuse, -R230.reuse ;  /* 0x000000159acf7223 */ /* 0x180fe200000108e6 */
[-C--:B------:R-:W-:Y:S01]  /*dbb0*/  FFMA.FTZ R179, R153, R21.reuse, -R230 ;  /* 0x0000001599b37223 */ /* 0x080fe200000108e6 */
[----:B------:R-:W-:Y:S01]  /*dbc0*/  FADD.FTZ R152, R161, R152 ;  /* 0x00000098a1987221 */ /* 0x000fe20000010000 */
[-CC-:B------:R-:W-:Y:S01]  /*dbd0*/  FFMA.FTZ R177, R166, R21.reuse, -R230.reuse ;  /* 0x00000015a6b17223 */ /* 0x180fe200000108e6 */
[----:B------:R-:W2:Y:S01]  /*dbe0*/  MUFU.EX2 R182, R182 ;  /* 0x000000b600b67308 */ /* 0x000ea20000000800 */
[-C--:B------:R-:W-:Y:S01]  /*dbf0*/  FFMA.FTZ R159, R159, R21.reuse, -R230 ;  /* 0x000000159f9f7223 */ /* 0x080fe200000108e6 */
[----:B------:R-:W-:Y:S01]  /*dc00*/  FADD.FTZ R3, R165, R152 ;  /* 0x00000098a5037221 */ /* 0x000fe20000010000 */
[-CC-:B------:R-:W-:Y:S01]  /*dc10*/  FFMA.FTZ R153, R162, R21.reuse, -R230.reuse ;  /* 0x00000015a2997223 */ /* 0x180fe200000108e6 */
[-CC-:B------:R-:W-:Y:S01]  /*dc20*/  FFMA.FTZ R163, R163, R21.reuse, -R230.reuse ;  /* 0x00000015a3a37223 */ /* 0x180fe200000108e6 */
[-CC-:B------:R-:W-:Y:S01]  /*dc30*/  FFMA.FTZ R167, R167, R21.reuse, -R230.reuse ;  /* 0x00000015a7a77223 */ /* 0x180fe200000108e6 */
[----:B------:R-:W-:Y:S01]  /*dc40*/  FADD.FTZ R3, R208, R3 ;  /* 0x00000003d0037221 */ /* 0x000fe20000010000 */
[-CC-:B------:R-:W-:Y:S01]  /*dc50*/  FFMA.FTZ R155, R155, R21.reuse, -R230.reuse ;  /* 0x000000159b9b7223 */ /* 0x180fe200000108e6 */
[----:B------:R3:W-:Y:S01]  /*dc60*/  MUFU.EX2 R20, R231 ;  /* 0x000000e700147308 */ /* 0x0007e20000000800 */
[----:B0-----:R-:W-:Y:S01]  /*dc70*/  F2FP.F16.F32.PACK_AB R162, R183, R172 ;  /* 0x000000acb7a2723e */ /* 0x001fe200000000ff */
[----:B------:R-:W-:Y:S01]  /*dc80*/  FADD.FTZ R152, R160, R3 ;  /* 0x00000003a0987221 */ /* 0x000fe20000010000 */
[----:B------:R-:W-:Y:S01]  /*dc90*/  @!P2 LEA R3, R18, R192, 0x6 ;  /* 0x000000c01203a211 */ /* 0x000fe200078e30ff */
[-CC-:B------:R-:W-:Y:S01]  /*dca0*/  FFMA.FTZ R228, R228, R21.reuse, -R230.reuse ;  /* 0x00000015e4e47223 */ /* 0x180fe200000108e6 */
[-C--:B------:R-:W-:Y:S01]  /*dcb0*/  FFMA.FTZ R174, R174, R21.reuse, -R230 ;  /* 0x00000015aeae7223 */ /* 0x080fe200000108e6 */
[----:B------:R-:W-:Y:S01]  /*dcc0*/  FADD.FTZ R233, R169, R152 ;  /* 0x00000098a9e97221 */ /* 0x000fe20000010000 */
[-C--:B------:R-:W-:Y:S01]  /*dcd0*/  FFMA.FTZ R178, R178, R21.reuse, -R230 ;  /* 0x00000015b2b27223 */ /* 0x080fe200000108e6 */
[----:B------:R-:W-:Y:S01]  /*dce0*/  @!P2 IMAD R156, R3, 0x4, R2 ;  /* 0x00000004039ca824 */ /* 0x000fe200078e0202 */
[----:B------:R0:W4:Y:S01]  /*dcf0*/  MUFU.EX2 R157, R209 ;  /* 0x000000d1009d7308 */ /* 0x0001220000000800 */
[----:B------:R-:W-:Y:S01]  /*dd00*/  FADD.FTZ R152, R164, R233 ;  /* 0x000000e9a4987221 */ /* 0x000fe20000010000 */
[-C--:B---3--:R-:W-:Y:S01]  /*dd10*/  FFMA.FTZ R231, R171, R21.reuse, -R230 ;  /* 0x00000015abe77223 */ /* 0x088fe200000108e6 */
[-C--:B------:R-:W-:Y:S01]  /*dd20*/  FMUL.FTZ R171, R232, R21.reuse ;  /* 0x00000015e8ab7220 */ /* 0x080fe20000410000 */
[----:B------:R-:W-:Y:S01]  /*dd30*/  @!P2 STS [R156+0x28800], R15 ;  /* 0x0288000f9c00a388 */ /* 0x000fe20000000800 */
[----:B------:R-:W-:Y:S01]  /*dd40*/  FADD.FTZ R3, R173, R152 ;  /* 0x00000098ad037221 */ /* 0x000fe20000010000 */
[----:B------:R-:W-:Y:S01]  /*dd50*/  F2FP.F16.F32.PACK_AB R152, R161, R206 ;  /* 0x000000cea198723e */ /* 0x000fe200000000ff */
[-CC-:B------:R-:W-:Y:S01]  /*dd60*/  FFMA.FTZ R176, R176, R21.reuse, -R230.reuse ;  /* 0x00000015b0b07223 */ /* 0x180fe200000108e6 */
[----:B------:R-:W-:Y:S01]  /*dd70*/  MUFU.EX2 R18, R179 ;  /* 0x000000b300127308 */ /* 0x000fe20000000800 */
[----:B------:R-:W-:Y:S01]  /*dd80*/  FADD.FTZ R154, R168, R3 ;  /* 0x00000003a89a7221 */ /* 0x000fe20000010000 */
[----:B0-----:R-:W-:Y:S01]  /*dd90*/  FFMA.FTZ R209, R158, R21, -R230 ;  /* 0x000000159ed17223 */ /* 0x001fe200000108e6 */
[-C--:B------:R-:W-:Y:S01]  /*dda0*/  FMUL.FTZ R81, R81, R15.reuse ;  /* 0x0000000f51517220 */ /* 0x080fe20000410000 */
[----:B------:R-:W-:Y:S01]  /*ddb0*/  FMUL.FTZ R84, R84, R15 ;  /* 0x0000000f54547220 */ /* 0x000fe20000410000 */
[----:B------:R-:W-:Y:S01]  /*ddc0*/  FADD.FTZ R3, R175, R154 ;  /* 0x0000009aaf037221 */ /* 0x000fe20000010000 */
[----:B------:R-:W-:Y:S01]  /*ddd0*/  F2FP.F16.F32.PACK_AB R154, R208, R165 ;  /* 0x000000a5d09a723e */ /* 0x000fe200000000ff */
        /* <DEDUP_REMOVED lines=9> */
[----:B------:R-:W3:Y:S01]  /*de70*/  MUFU.EX2 R181, R181 ;  /* 0x000000b500b57308 */ /* 0x000ee20000000800 */
[----:B--2---:R-:W-:Y:S01]  /*de80*/  FADD.FTZ R158, R182, R3 ;  /* 0x00000003b69e7221 */ /* 0x004fe20000010000 */
[-C--:B------:R-:W-:Y:S01]  /*de90*/  FMUL.FTZ R97, R97, R15.reuse ;  /* 0x0000000f61617220 */ /* 0x080fe20000410000 */
[-C--:B------:R-:W-:Y:S01]  /*dea0*/  FMUL.FTZ R100, R100, R15.reuse ;  /* 0x0000000f64647220 */ /* 0x080fe20000410000 */
[-C--:B------:R-:W-:Y:S01]  /*deb0*/  FMUL.FTZ R101, R101, R15.reuse ;  /* 0x0000000f65657220 */ /* 0x080fe20000410000 */
[----:B----4-:R-:W-:Y:S01]  /*dec0*/  FADD.FTZ R3, R157, R158 ;  /* 0x0000009e9d037221 */ /* 0x010fe20000010000 */
[----:B------:R-:W-:Y:S01]  /*ded0*/  F2FP.F16.F32.PACK_AB R158, R173, R164 ;  /* 0x000000a4ad9e723e */ /* 0x000fe200000000ff */
[-C--:B------:R-:W-:Y:S01]  /*dee0*/  FMUL.FTZ R104, R104, R15.reuse ;  /* 0x0000000f68687220 */ /* 0x080fe20000410000 */
[----:B------:R-:W2:Y:S01]  /*def0*/  MUFU.EX2 R207, R207 ;  /* 0x000000cf00cf7308 */ /* 0x000ea20000000800 */
[----:B------:R-:W-:Y:S01]  /*df00*/  FADD.FTZ R166, R20, R3 ;  /* 0x0000000314a67221 */ /* 0x000fe20000010000 */
[----:B0-----:R-:W-:Y:S01]  /*df10*/  FFMA.FTZ R8, R171, R8, R18 ;  /* 0x00000008ab087223 */ /* 0x001fe20000010012 */
[----:B------:R0:W-:Y:S01]  /*df20*/  @!P2 STS [R156+0x28820], R171 ;  /* 0x028820ab9c00a388 */ /* 0x0001e20000000800 */
[----:B------:R-:W-:Y:S01]  /*df30*/  F2FP.F16.F32.PACK_AB R164, R157, R182 ;  /* 0x000000b69da4723e */ /* 0x000fe200000000ff */
[-C--:B------:R-:W-:Y:S01]  /*df40*/  FMUL.FTZ R105, R105, R15.reuse ;  /* 0x0000000f69697220 */ /* 0x080fe20000410000 */
[-C--:B------:R-:W-:Y:S01]  /*df50*/  FMUL.FTZ R108, R108, R15.reuse ;  /* 0x0000000f6c6c7220 */ /* 0x080fe20000410000 */
[-C--:B------:R-:W-:Y:S01]  /*df60*/  FMUL.FTZ R109, R109, R15.reuse ;  /* 0x0000000f6d6d7220 */ /* 0x080fe20000410000 */
[----:B------:R-:W4:Y:S01]  /*df70*/  MUFU.EX2 R229, R229 ;  /* 0x000000e500e57308 */ /* 0x000f220000000800 */
[C---:B---3--:R-:W-:Y:S01]  /*df80*/  FADD.FTZ R3, R181.reuse, R166 ;  /* 0x000000a6b5037221 */ /* 0x048fe20000010000 */
[----:B------:R-:W-:Y:S01]  /*df90*/  F2FP.F16.F32.PACK_AB R166, R181, R20 ;  /* 0x00000014b5a6723e */ /* 0x000fe200000000ff */
[-C--:B------:R-:W-:Y:S01]  /*dfa0*/  FMUL.FTZ R112, R112, R15.reuse ;  /* 0x0000000f70707220 */ /* 0x080fe20000410000 */
[-C--:B------:R-:W-:Y:S01]  /*dfb0*/  FMUL.FTZ R113, R113, R15.reuse ;  /* 0x0000000f71717220 */ /* 0x080fe20000410000 */
[----:B0-----:R-:W-:Y:S01]  /*dfc0*/  F2FP.F16.F32.PACK_AB R156, R169, R160 ;  /* 0x000000a0a99c723e */ /* 0x001fe200000000ff */
[-C--:B------:R-:W-:Y:S01]  /*dfd0*/  FMUL.FTZ R116, R116, R15.reuse ;  /* 0x0000000f74747220 */ /* 0x080fe20000410000 */
[----:B------:R-:W-:Y:S01]  /*dfe0*/  F2FP.F16.F32.PACK_AB R160, R175, R168 ;  /* 0x000000a8afa0723e */ /* 0x000fe200000000ff */
[----:B------:R-:W-:Y:S01]  /*dff0*/  MUFU.EX2 R206, R227 ;  /* 0x000000e300ce7308 */ /* 0x000fe20000000800 */
[----:B--2---:R-:W-:Y:S01]  /*e000*/  FADD.FTZ R8, R207, R8 ;  /* 0x00000008cf087221 */ /* 0x004fe20000010000 */
        /* <DEDUP_REMOVED lines=18> */
[----:B------:R-:W-:Y:S01]  /*e130*/  FMUL.FTZ R149, R149, R15 ;  /* 0x0000000f95957220 */ /* 0x000fe20000410000 */
[-C--:B------:R-:W-:Y:S01]  /*e140*/  FMUL.FTZ R26, R26, R171.reuse ;  /* 0x000000ab1a1a7220 */ /* 0x080fe20000410000 */
[-C--:B------:R-:W-:Y:S01]  /*e150*/  FMUL.FTZ R27, R27, R171.reuse ;  /* 0x000000ab1b1b7220 */ /* 0x080fe20000410000 */
[-C--:B------:R-:W-:Y:S01]  /*e160*/  FMUL.FTZ R30, R30, R171.reuse ;  /* 0x000000ab1e1e7220 */ /* 0x080fe20000410000 */
[----:B------:R4:W2:Y:S01]  /*e170*/  MUFU.EX2 R161, R153 ;  /* 0x0000009900a17308 */ /* 0x0008a20000000800 */
        /* <DEDUP_REMOVED lines=8> */
[----:B----4-:R-:W-:Y:S01]  /*e200*/  FADD.FTZ R153, R229, R8 ;  /* 0x00000008e5997221 */ /* 0x010fe20000010000 */
[----:B0-----:R-:W-:Y:S01]  /*e210*/  F2FP.F16.F32.PACK_AB R157, R20, R209 ;  /* 0x000000d1149d723e */ /* 0x001fe200000000ff */
        /* <DEDUP_REMOVED lines=12> */
[----:B------:R-:W-:Y:S01]  /*e2e0*/  FMUL.FTZ R62, R62, R171 ;  /* 0x000000ab3e3e7220 */ /* 0x000fe20000410000 */
[----:B------:R-:W4:Y:S01]  /*e2f0*/  MUFU.EX2 R172, R167 ;  /* 0x000000a700ac7308 */ /* 0x000f220000000800 */
[----:B--2---:R-:W-:Y:S01]  /*e300*/  FADD.FTZ R153, R161, R182 ;  /* 0x000000b6a1997221 */ /* 0x004fe20000010000 */
[----:B---3--:R-:W-:Y:S01]  /*e310*/  F2FP.F16.F32.PACK_AB R159, R168, R161 ;  /* 0x000000a1a89f723e */ /* 0x008fe200000000ff */
[-C--:B------:R-:W-:Y:S01]  /*e320*/  FMUL.FTZ R63, R63, R171.reuse ;  /* 0x000000ab3f3f7220 */ /* 0x080fe20000410000 */
[-C--:B------:R-:W-:Y:S01]  /*e330*/  FMUL.FTZ R66, R66, R171.reuse ;  /* 0x000000ab42427220 */ /* 0x080fe20000410000 */
[----:B------:R-:W-:Y:S01]  /*e340*/  FADD.FTZ R182, R168, R153 ;  /* 0x00000099a8b67221 */ /* 0x000fe20000010000 */
        /* <DEDUP_REMOVED lines=11> */
[C---:B----4-:R-:W-:Y:S01]  /*e400*/  FADD.FTZ R182, R172.reuse, R153 ;  /* 0x00000099acb67221 */ /* 0x050fe20000010000 */
[----:B------:R-:W-:Y:S01]  /*e410*/  F2FP.F16.F32.PACK_AB R161, R172, R177 ;  /* 0x000000b1aca1723e */ /* 0x000fe200000000ff */
[-C--:B------:R-:W-:Y:S01]  /*e420*/  FMUL.FTZ R83, R83, R171.reuse ;  /* 0x000000ab53537220 */ /* 0x080fe20000410000 */
[-C--:B------:R-:W-:Y:S01]  /*e430*/  FMUL.FTZ R86, R86, R171.reuse ;  /* 0x000000ab56567220 */ /* 0x080fe20000410000 */
[-C--:B------:R-:W-:Y:S01]  /*e440*/  FMUL.FTZ R87, R87, R171.reuse ;  /* 0x000000ab57577220 */ /* 0x080fe20000410000 */
[-C--:B------:R-:W-:Y:S01]  /*e450*/  FMUL.FTZ R90, R90, R171.reuse ;  /* 0x000000ab5a5a7220 */ /* 0x080fe20000410000 */
[-C--:B------:R-:W-:Y:S01]  /*e460*/  FMUL.FTZ R91, R91, R171.reuse ;  /* 0x000000ab5b5b7220 */ /* 0x080fe20000410000 */
[----:B------:R-:W3:Y:S01]  /*e470*/  MUFU.EX2 R165, R228 ;  /* 0x000000e400a57308 */ /* 0x000ee20000000800 */
        /* <DEDUP_REMOVED lines=9> */
[----:B------:R-:W-:Y:S01]  /*e510*/  F2FP.F16.F32.PACK_AB R153, R207, R18 ;  /* 0x00000012cf99723e */ /* 0x000fe200000000ff */
[----:B------:R-:W-:Y:S01]  /*e520*/  FMUL.FTZ R106, R106, R171 ;  /* 0x000000ab6a6a7220 */ /* 0x000fe20000410000 */
[----:B------:R-:W-:Y:S01]  /*e530*/  F2FP.F16.F32.PACK_AB R163, R8, R163 ;  /* 0x000000a308a3723e */ /* 0x000fe200000000ff */
[-C--:B------:R-:W-:Y:S01]  /*e540*/  FMUL.FTZ R107, R107, R171.reuse ;  /* 0x000000ab6b6b7220 */ /* 0x080fe20000410000 */
[-C--:B------:R-:W-:Y:S01]  /*e550*/  FMUL.FTZ R110, R110, R171.reuse ;  /* 0x000000ab6e6e7220 */ /* 0x080fe20000410000 */
[-C--:B------:R-:W-:Y:S01]  /*e560*/  FMUL.FTZ R111, R111, R171.reuse ;  /* 0x000000ab6f6f7220 */ /* 0x080fe20000410000 */
[----:B------:R-:W0:Y:S01]  /*e570*/  MUFU.EX2 R167, R176 ;  /* 0x000000b000a77308 */ /* 0x000e220000000800 */
        /* <DEDUP_REMOVED lines=8> */
[----:B--2---:R-:W-:Y:S01]  /*e600*/  FADD.FTZ R18, R174, R155 ;  /* 0x0000009bae127221 */ /* 0x004fe20000010000 */
[----:B------:R-:W-:Y:S01]  /*e610*/  F2FP.F16.F32.PACK_AB R155, R206, R229 ;  /* 0x000000e5ce9b723e */ /* 0x000fe200000000ff */
[----:B------:R-:W-:Y:S01]  /*e620*/  BAR.SYNC.DEFER_BLOCKING 0xf, 0x100 ;  /* 0x03c4000000007b1d */ /* 0x000fe20000010000 */
[----:B------:R-:W-:Y:S01]  /*e630*/  F2FP.F16.F32.PACK_AB R165, R174, R165 ;  /* 0x000000a5aea5723e */ /* 0x000fe200000000ff */
[-C--:B------:R-:W-:Y:S01]  /*e640*/  FMUL.FTZ R126, R126, R171.reuse ;  /* 0x000000ab7e7e7220 */ /* 0x080fe20000410000 */
[-C--:B------:R-:W-:Y:S01]  /*e650*/  FMUL.FTZ R127, R127, R171.reuse ;  /* 0x000000ab7f7f7220 */ /* 0x080fe20000410000 */
[-C--:B------:R-:W-:Y:S01]  /*e660*/  FMUL.FTZ R130, R130, R171.reuse ;  /* 0x000000ab82827220 */ /* 0x080fe20000410000 */
[-C--:B------:R-:W-:Y:S01]  /*e670*/  FMUL.FTZ R131, R131, R171.reuse ;  /* 0x000000ab83837220 */ /* 0x080fe20000410000 */
[----:B0-----:R-:W-:Y:S01]  /*e680*/  FADD.FTZ R15, R167, R18 ;  /* 0x00000012a70f7221 */ /* 0x001fe20000010000 */
        /* <DEDUP_REMOVED lines=11> */
[----:B------:R-:W-:Y:S01]  /*e740*/  FMUL.FTZ R151, R151, R171 ;  /* 0x000000ab97977220 */ /* 0x000fe20000410000 */
[----:B------:R0:W-:Y:S04]  /*e750*/  STSM.16.M88.4 [R195+0x26800], R152 ;  /* 0x02680098c3007844 */ /* 0x0001e80000000200 */
[----:B------:R0:W-:Y:S04]  /*e760*/  STSM.16.M88.4 [R196], R156 ;  /* 0x0000009cc4007844 */ /* 0x0001e80000000200 */
[----:B------:R0:W-:Y:S04]  /*e770*/  STSM.16.M88.4 [R198], R160 ;  /* 0x000000a0c6007844 */ /* 0x0001e80000000200 */
[----:B------:R0:W-:Y:S01]  /*e780*/  STSM.16.M88.4 [R197], R164 ;  /* 0x000000a4c5007844 */ /* 0x0001e20000000200 */
[----:B------:R-:W-:Y:S05]  /*e790*/  @!P0 BRA `(.L_x_2104) ;  /* 0x0000000000048947 */ /* 0x000fea0003800000 */
[----:B------:R-:W-:Y:S01]  /*e7a0*/  BPT.TRAP 0x1 ;  /* 0x000000040000795c */ /* 0x000fe20000300000 */
.L_x_2104:
[----:B------:R2:W3:Y:S01]  /*e7b0*/  SYNCS.PHASECHK.TRANS64.TRYWAIT P2, [R216+URZ+0x28c50], R217 ;  /* 0x028c50d9d80075a7 */ /* 0x0004e2000804017f */
[----:B------:R-:W-:Y:S05]  /*e7c0*/  @!P0 BRA `(.L_x_2105) ;  /* 0x0000000000048947 */ /* 0x000fea0003800000 */
[----:B------:R-:W-:Y:S01]  /*e7d0*/  BPT.TRAP 0x1 ;  /* 0x000000040000795c */ /* 0x000fe20000300000 */
.L_x_2105:
[----:B------:R-:W-:Y:S04]  /*e7e0*/  BSSY B2, `(.L_x_2106) ;  /* 0x0000004000027945 */ /* 0x000fe80003800000 */
[----:B---3--:R-:W-:Y:S05]  /*e7f0*/  @P2 BRA `(.L_x_2107) ;  /* 0x0000000000082947 */ /* 0x008fea0003800000 */
[----:B------:R-:W3:Y:S02]  /*e800*/  SYNCS.PHASECHK.TRANS64.TRYWAIT P2, [R216+URZ+0x28c50], R217 ;  /* 0x028c50d9d80075a7 */ /* 0x000ee4000804017f */
[----:B---3--:R-:W-:Y:S05]  /*e810*/  @!P2 BRA `(.L_x_2108) ;  /* 0x000000f40018a947 */ /* 0x008fea0003800000 */
.L_x_2107:
[----:B------:R-:W-:Y:S05]  /*e820*/  BSYNC B2 ;  /* 0x0000000000027941 */ /* 0x000fea0003800000 */
.L_x_2106:
[----:B------:R-:W-:Y:S01]  /*e830*/  IMAD R168, R215, 0x1000, R188 ;  /* 0x00001000d7a87824 */ /* 0x000fe200078e02bc */
[----:B------:R-:W-:Y:S01]  /*e840*/  WARPGROUP.ARRIVE ;  /* 0x00000000000079c5 */ /* 0x000fe20000000000 */
[----:B------:R-:W-:Y:S01]  /*e850*/  IMAD.MOV.U32 R169, RZ, RZ, 0x40000040 ;  /* 0x40000040ffa97424 */ /* 0x000fe200078e00ff */
[C---:B------:R-:W-:Y:S01]  /*e860*/  ISETP.GT.AND P2, PT, R9.reuse, R212, PT ;  /* 0x000000d40900720c */ /* 0x040fe20003f44270 */
[----:B------:R-:W-:Y:S01]  /*e870*/  VIADD R9, R9, 0xffffffff ;  /* 0xffffffff09097836 */ /* 0x000fe20000000000 */
[----:B------:R-:W-:Y:S01]  /*e880*/  R2UR UR6, R168 ;  /* 0x00000000a80672ca */ /* 0x000fe200000e0000 */
[----:B------:R-:W-:Y:S01]  /*e890*/  IMAD.MOV.U32 R20, RZ, RZ, R170 ;  /* 0x000000ffff147224 */ /* 0x000fe200078e00aa */
[----:B------:R-:W-:Y:S01]  /*e8a0*/  R2UR UR7, R169 ;  /* 0x00000000a90772ca */ /* 0x000fe200000e0000 */
[----:B------:R-:W-:Y:S01]  /*e8b0*/  IMAD.MOV.U32 R169, RZ, RZ, 0x40000040 ;  /* 0x40000040ffa97424 */ /* 0x000fe200078e00ff */
[----:B-123--:R-:W-:Y:S01]  /*e8c0*/  @!P1 IADD3 R216, R216, 0x28c60, RZ ;  /* 0x00028c60d8d89810 */ /* 0x00efe20007ffe0ff */
[----:B------:R-:W-:-:S02]  /*e8d0*/  IMAD.MOV.U32 R15, RZ, RZ, R180 ;  /* 0x000000ffff0f7224 */ /* 0x000fc400078e00b4 */
[----:B------:R-:W-:Y:S01]  /*e8e0*/  IMAD.MOV.U32 R18, RZ, RZ, R215 ;  /* 0x000000ffff127224 */ /* 0x000fe200078e00d7 */
[----:B------:R-:W-:-:S07]  /*e8f0*/  @!P1 PRMT R216, RZ, 0x654, R216 ;  /* 0x00000654ffd89816 */ /* 0x000fce00000000d8 */
[----:B------:R-:W-:Y:S03]  /*e900*/  HGMMA.64x256x16.F32 R24, R152, gdesc[UR4].tnspB, R24, gsb0 ;  /* 0x43e0000498187df0 */ /* 0x000fe60008000818 */
        /* <DEDUP_REMOVED lines=33> */
[----:B------:R-:W-:Y:S05]  /*eb20*/  BSYNC B0 ;  /* 0x0000000000007941 */ /* 0x000fea0003800000 */
.L_x_2090:
[----:B------:R-:W-:Y:S01]  /*eb30*/  MOV R20, R170 ;  /* 0x000000aa00147202 */ /* 0x000fe20000000f00 */
[----:B------:R-:W-:Y:S02]  /*eb40*/  IMAD.MOV.U32 R15, RZ, RZ, R180 ;  /* 0x000000ffff0f7224 */ /* 0x000fe400078e00b4 */
[----:B------:R-:W-:-:S07]  /*eb50*/  IMAD.MOV.U32 R18, RZ, RZ, R215 ;  /* 0x000000ffff127224 */ /* 0x000fce00078e00d7 */
.L_x_2089:
[----:B------:R-:W-:Y:S05]  /*eb60*/  BSYNC B1 ;  /* 0x0000000000017941 */ /* 0x000fea0003800000 */
.L_x_2088:
[----:B------:R-:W1:Y:S01]  /*eb70*/  LDC R156, c[0x0][0x9e4] ;  /* 0x00027900ff9c7b82 */ /* 0x000e620000000800 */
[----:B------:R-:W-:Y:S01]  /*eb80*/  IADD3 R152, R185, 0x40, -R186 ;  /* 0x00000040b9987810 */ /* 0x000fe20007ffe8ba */
[----:B------:R-:W-:-:S04]  /*eb90*/  ULDC UR4, c[0x0][0x9dc] ;  /* 0x0002770000047ab9 */ /* 0x000fc80000000800 */
[----:B------:R-:W-:-:S04]  /*eba0*/  IMAD R152, R189, 0x40, R152 ;  /* 0x00000040bd987824 */ /* 0x000fc800078e0298 */
[----:B------:R-:W-:Y:S01]  /*ebb0*/  VIADD R154, R152, -UR4 ;  /* 0x80000004989a7c36 */ /* 0x000fe20008000000 */
[----:B-1----:R-:W-:-:S13]  /*ebc0*/  ISETP.GE.AND P5, PT, R156, 0x1, PT ;  /* 0x000000019c00780c */ /* 0x002fda0003fa6270 */
[----:B------:R-:W-:Y:S05]  /*ebd0*/  @!P5 BRA `(.L_x_2110) ;  /* 0x000000000048d947 */ /* 0x000fea0003800000 */
[----:B------:R-:W-:Y:S01]  /*ebe0*/  MOV R155, R152 ;  /* 0x00000098009b7202 */ /* 0x000fe20000000f00 */
[----:B------:R-:W-:Y:S03]  /*ebf0*/  BSSY B0, `(.L_x_2111) ;  /* 0x000000e000007945 */ /* 0x000fe60003800000 */
        /* <DEDUP_REMOVED lines=9> */
.L_x_2112:
[----:B------:R-:W-:-:S13]  /*ec90*/  ISETP.NE.AND P2, PT, R156, 0x1, PT ;  /* 0x000000019c00780c */ /* 0x000fda0003f45270 */
[----:B------:R-:W1:Y:S02]  /*eca0*/  @P2 LDC.64 R152, c[0x0][0x9e8] ;  /* 0x00027a00ff982b82 */ /* 0x000e640000000a00 */
[----:B-1----:R-:W-:-:S05]  /*ecb0*/  @P2 IMAD.HI.U32 R152, R155, R152, RZ ;  /* 0x000000989b982227 */ /* 0x002fca00078e00ff */
[----:B------:R-:W-:-:S07]  /*ecc0*/  @P2 SHF.R.U32.HI R155, RZ, R153, R152 ;  /* 0x00000099ff9b2219 */ /* 0x000fce0000011698 */
.L_x_2113:
[----:B------:R-:W-:Y:S05]  /*ecd0*/  BSYNC B0 ;  /* 0x0000000000007941 */ /* 0x000fea0003800000 */
.L_x_2111:
[----:B------:R-:W-:-:S05]  /*ece0*/  IMAD R155, R155, R156, RZ ;  /* 0x0000009c9b9b7224 */ /* 0x000fca00078e02ff */
[----:B------:R-:W-:-:S07]  /*ecf0*/  VIMNMX R154, R154, R155, !PT ;  /* 0x0000009b9a9a7248 */ /* 0x000fce0007fe0100 */
.L_x_2110:
[----:B------:R-:W-:Y:S01]  /*ed00*/  VIADD R154, R154, 0x3f ;  /* 0x0000003f9a9a7836 */ /* 0x000fe20000000000 */
[----:B------:R-:W-:Y:S04]  /*ed10*/  BSSY B1, `(.L_x_2114) ;  /* 0x00001ee000017945 */ /* 0x000fe80003800000 */
[----:B------:R-:W-:-:S04]  /*ed20*/  SHF.R.S32.HI R153, RZ, 0x1f, R154 ;  /* 0x0000001fff997819 */ /* 0x000fc8000001149a */
[----:B------:R-:W-:-:S04]  /*ed30*/  LEA.HI R153, R153, R154, RZ, 0x6 ;  /* 0x0000009a99997211 */ /* 0x000fc800078f30ff */
[----:B------:R-:W-:-:S04]  /*ed40*/  SHF.R.S32.HI R153, RZ, 0x6, R153 ;  /* 0x00000006ff997819 */ /* 0x000fc80000011499 */
[----:B------:R-:W-:-:S04]  /*ed50*/  VIMNMX R189, R190, R153, !PT ;  /* 0x00000099bebd7248 */ /* 0x000fc80007fe0100 */
[----:B------:R-:W-:-:S13]  /*ed60*/  ISETP.GE.AND P2, PT, R9, R189, PT ;  /* 0x000000bd0900720c */ /* 0x000fda0003f46270 */
[----:B------:R-:W-:Y:S05]  /*ed70*/  @!P2 BRA `(.L_x_2115) ;  /* 0x0000001c009ca947 */ /* 0x000fea0003800000 */
[----:B------:R-:W-:Y:S01]  /*ed80*/  BSSY B0, `(.L_x_2116) ;  /* 0x00001e5000007945 */ /* 0x000fe20003800000 */
[----:B------:R-:W-:Y:S01]  /*ed90*/  IMAD.MOV.U32 R209, RZ, RZ, R20 ;  /* 0x000000ffffd17224 */ /* 0x000fe200078e0014 */
[----:B------:R-:W-:Y:S01]  /*eda0*/  MOV R213, R18 ;  /* 0x0000001200d57202 */ /* 0x000fe20000000f00 */
[----:B------:R-:W-:Y:S02]  /*edb0*/  IMAD.MOV.U32 R212, RZ, RZ, R15 ;  /* 0x000000ffffd47224 */ /* 0x000fe400078e000f */
[----:B------:R-:W-:-:S07]  /*edc0*/  IMAD.MOV.U32 R191, RZ, RZ, R9 ;  /* 0x000000ffffbf7224 */ /* 0x000fce00078e0009 */
.L_x_2127:
[----:B------:R-:W-:Y:S02]  /*edd0*/  VIADD R18, R213, 0x1 ;  /* 0x00000001d5127836 */ /* 0x000fe40000000000 */
[----:B------:R-:W-:Y:S02]  /*ede0*/  IMAD.MOV.U32 R20, RZ, RZ, R191 ;  /* 0x000000ffff147224 */ /* 0x000fe400078e00bf */
[----:B------:R-:W-:Y:S01]  /*edf0*/  VIADD R191, R191, 0xffffffff ;  /* 0xffffffffbfbf7836 */ /* 0x000fe20000000000 */
[----:B------:R-:W-:Y:S02]  /*ee00*/  ISETP.NE.AND P3, PT, R18, 0x2, PT ;  /* 0x000000021200780c */ /* 0x000fe40003f65270 */
[----:B------:R-:W-:Y:S02]  /*ee10*/  ISETP.GT.AND P2, PT, R20, R189, PT ;  /* 0x000000bd1400720c */ /* 0x000fe40003f44270 */
[----:B------:R-:W-:Y:S02]  /*ee20*/  SEL R20, RZ, 0x1, P3 ;  /* 0x00000001ff147807 */ /* 0x000fe40001800000 */
[----:B------:R-:W-:-:S02]  /*ee30*/  SEL R18, R18, RZ, P3 ;  /* 0x000000ff12127207 */ /* 0x000fc40001800000 */
[----:B------:R-:W-:Y:S01]  /*ee40*/  LOP3.LUT R19, R19, R20, RZ, 0x3c, !PT ;  /* 0x0000001413137212 */ /* 0x000fe200078e3cff */
[----:B-1----:R-:W-:Y:S06]  /*ee50*/  @!P0 BRA `(.L_x_2117) ;  /* 0x0000000000048947 */ /* 0x002fec0003800000 */
[----:B------:R-:W-:Y:S01]  /*ee60*/  BPT.TRAP 0x1 ;  /* 0x000000040000795c */ /* 0x000fe20000300000 */
.L_x_2117:
[----:B------:R-:W-:Y:S01]  /*ee70*/  IMAD R9, R18, 0x8, R2 ;  /* 0x0000000812097824 */ /* 0x000fe200078e0202 */
[----:B------:R-:W-:-:S04]  /*ee80*/  SHF.L.U32 R208, R19, 0x1f, RZ ;  /* 0x0000001f13d07819 */ /* 0x000fc800000006ff */
[----:B------:R1:W2:Y:S01]  /*ee90*/  SYNCS.PHASECHK.TRANS64.TRYWAIT P3, [R9+URZ+0x28c30], R208 ;  /* 0x028c30d0090075a7 */ /* 0x0002a2000806017f */
[----:B------:R-:W-:Y:S05]  /*eea0*/  @!P0 BRA `(.L_x_2118) ;  /* 0x0000000000048947 */ /* 0x000fea0003800000 */
[----:B------:R-:W-:Y:S01]  /*eeb0*/  BPT.TRAP 0x1 ;  /* 0x000000040000795c */ /* 0x000fe20000300000 */
.L_x_2118:
[----:B------:R-:W-:Y:S01]  /*eec0*/  BSSY B2, `(.L_x_2119) ;  /* 0x0000006000027945 */ /* 0x000fe20003800000 */
[----:B------:R-:W-:Y:S01]  /*eed0*/  LEA R20, R18, R14, 0x9 ;  /* 0x0000000e12147211 */ /* 0x000fe200078e48ff */
[----:B------:R-:W-:Y:S02]  /*eee0*/  IMAD.MOV.U32 R21, RZ, RZ, 0x40000040 ;  /* 0x40000040ff157424 */ /* 0x000fe400078e00ff */
[----:B--2---:R-:W-:Y:S05]  /*eef0*/  @P3 BRA `(.L_x_2120) ;  /* 0x0000000000083947 */ /* 0x004fea0003800000 */
[----:B------:R-:W2:Y:S02]  /*ef00*/  SYNCS.PHASECHK.TRANS64.TRYWAIT P3, [R9+URZ+0x28c30], R208 ;  /* 0x028c30d0090075a7 */ /* 0x000ea4000806017f */
[----:B--2---:R-:W-:Y:S05]  /*ef10*/  @!P3 BRA `(.L_x_2121) ;  /* 0x000000ec006cb947 */ /* 0x004fea0003800000 */
.L_x_2120:
[----:B------:R-:W-:Y:S05]  /*ef20*/  BSYNC B2 ;  /* 0x0000000000027941 */ /* 0x000fea0003800000 */
.L_x_2119:
[C---:B------:R-:W-:Y:S01]  /*ef30*/  R2UR UR6, R20.reuse ;  /* 0x00000000140672ca */ /* 0x040fe200000e0000 */
[----:B------:R-:W-:Y:S01]  /*ef40*/  WARPGROUP.ARRIVE ;  /* 0x00000000000079c5 */ /* 0x000fe20000000000 */
[----:B------:R-:W-:Y:S01]  /*ef50*/  R2UR UR7, R21 ;  /* 0x00000000150772ca */ /* 0x000fe200000e0000 */
[----:B------:R-:W-:Y:S01]  /*ef60*/  VIADD R206, R20, 0x2 ;  /* 0x0000000214ce7836 */ /* 0x000fe20000000000 */
[----:B------:R-:W-:Y:S01]  /*ef70*/  R2UR UR4, R4 ;  /* 0x00000000040472ca */ /* 0x000fe200000e0000 */
[----:B------:R-:W-:Y:S01]  /*ef80*/  IMAD.MOV.U32 R207, RZ, RZ, 0x40000040 ;  /* 0x40000040ffcf7424 */ /* 0x000fe200078e00ff */
[----:B------:R-:W-:Y:S01]  /*ef90*/  R2UR UR5, R5 ;  /* 0x00000000050572ca */ /* 0x000fe200000e0000 */
[----:B------:R-:W-:-:S12]  /*efa0*/  IMAD.MOV.U32 R21, RZ, RZ, 0x40000040 ;  /* 0x40000040ff157424 */ /* 0x000fd800078e00ff */
[----:B------:R-:W-:Y:S01]  /*efb0*/  HGMMA.64x64x16.F32 R152, gdesc[UR4], RZ, !UPT, gsb0 ;  /* 0x00e00000049879f0 */ /* 0x000fe2000c0008ff */
[----:B------:R-:W-:Y:S02]  /*efc0*/  R2UR UR6, R206 ;  /* 0x00000000ce0672ca */ /* 0x000fe400000e0000 */
[----:B------:R-:W-:Y:S01]  /*efd0*/  R2UR UR7, R207 ;  /* 0x00000000cf0772ca */ /* 0x000fe200000e0000 */
[----:B------:R-:W-:Y:S01]  /*efe0*/  IMAD.MOV.U32 R207, RZ, RZ, 0x40000040 ;  /* 0x40000040ffcf7424 */ /* 0x000fe200078e00ff */
[----:B------:R-:W-:Y:S02]  /*eff0*/  R2UR UR4, R12 ;  /* 0x000000000c0472ca */ /* 0x000fe400000e0000 */
[----:B------:R-:W-:Y:S02]  /*f000*/  R2UR UR5, R13 ;  /* 0x000000000d0572ca */ /* 0x000fe400000e0000 */
        /* <DEDUP_REMOVED lines=44> */
[----:B---3--:R-:W-:Y:S01]  /*f2d0*/  FMNMX.FTZ R15, R20, R212, !PT ;  /* 0x000000d4140f7209 */ /* 0x008fe20007810000 */
[----:B0-----:R-:W-:Y:S01]  /*f2e0*/  FMUL.FTZ R216, R159, UR4 ;  /* 0x000000049fd87c20 */ /* 0x001fe20008410000 */
[----:B------:R-:W-:Y:S01]  /*f2f0*/  FMUL.FTZ R162, R162, UR4 ;  /* 0x00000004a2a27c20 */ /* 0x000fe20008410000 */
[----:B------:R-:W-:Y:S01]  /*f300*/  FMUL.FTZ R155, R163, UR4 ;  /* 0x00000004a39b7c20 */ /* 0x000fe20008410000 */
[----:B------:R-:W-:Y:S01]  /*f310*/  FMUL.FTZ R166, R166, UR4 ;  /* 0x00000004a6a67c20 */ /* 0x000fe20008410000 */
[----:B------:R-:W-:Y:S01]  /*f320*/  FMUL.FTZ R170, R170, UR4 ;  /* 0x00000004aaaa7c20 */ /* 0x000fe20008410000 */
[----:B------:R-:W-:Y:S01]  /*f330*/  FMUL.FTZ R159, R171, UR4 ;  /* 0x00000004ab9f7c20 */ /* 0x000fe20008410000 */
[----:B------:R-:W0:Y:S01]  /*f340*/  MUFU.TANH R214, R214 ;  /* 0x000000d600d67308 */ /* 0x000e220000002400 */
[----:B----4-:R-:W-:Y:S01]  /*f350*/  FMNMX.FTZ R15, R152, R15, !PT ;  /* 0x0000000f980f7209 */ /* 0x010fe20007810000 */
[----:B------:R-:W-:Y:S01]  /*f360*/  FMUL.FTZ R174, R174, UR4 ;  /* 0x00000004aeae7c20 */ /* 0x000fe20008410000 */
[----:B------:R-:W-:Y:S01]  /*f370*/  FMUL.FTZ R161, R175, UR4 ;  /* 0x00000004afa17c20 */ /* 0x000fe20008410000 */
[----:B------:R-:W-:Y:S01]  /*f380*/  FMUL.FTZ R178, R178, UR4 ;  /* 0x00000004b2b27c20 */ /* 0x000fe20008410000 */
[----:B------:R-:W-:Y:S01]  /*f390*/  FMUL.FTZ R163, R179, UR4 ;  /* 0x00000004b3a37c20 */ /* 0x000fe20008410000 */
[----:B------:R-:W-:Y:S01]  /*f3a0*/  FMUL.FTZ R182, R182, UR4 ;  /* 0x00000004b6b67c20 */ /* 0x000fe20008410000 */
[----:B------:R-:W-:Y:S01]  /*f3b0*/  FMUL.FTZ R165, R183, UR4 ;  /* 0x00000004b7a57c20 */ /* 0x000fe20008410000 */
[----:B------:R-:W3:Y:S01]  /*f3c0*/  MUFU.TANH R160, R160 ;  /* 0x000000a000a07308 */ /* 0x000ee20000002400 */
[----:B-----5:R-:W-:Y:S01]  /*f3d0*/  FMNMX.FTZ R15, R156, R15, !PT ;  /* 0x0000000f9c0f7209 */ /* 0x020fe20007810000 */
[----:B------:R-:W-:-:S06]  /*f3e0*/  ULDC UR4, c[0x0][0x988] ;  /* 0x0002620000047ab9 */ /* 0x000fcc0000000800 */
[----:B------:R-:W4:Y:S01]  /*f3f0*/  MUFU.TANH R228, R228 ;  /* 0x000000e400e47308 */ /* 0x000f220000002400 */
[----:B0-----:R-:W-:-:S07]  /*f400*/  FMNMX.FTZ R15, R214, R15, !PT ;  /* 0x0000000fd60f7209 */ /* 0x001fce0007810000 */
[----:B------:R-:W0:Y:S01]  /*f410*/  MUFU.TANH R164, R164 ;  /* 0x000000a400a47308 */ /* 0x000e220000002400 */
[----:B---3--:R-:W-:-:S07]  /*f420*/  FMNMX.FTZ R15, R160, R15, !PT ;  /* 0x0000000fa00f7209 */ /* 0x008fce0007810000 */
[----:B------:R-:W3:Y:S01]  /*f430*/  MUFU.TANH R230, R230 ;  /* 0x000000e600e67308 */ /* 0x000ee20000002400 */
[----:B----4-:R-:W-:-:S07]  /*f440*/  FMNMX.FTZ R15, R228, R15, !PT ;  /* 0x0000000fe40f7209 */ /* 0x010fce0007810000 */
        /* <DEDUP_REMOVED lines=19> */
[----:B0-----:R-:W-:-:S05]  /*f580*/  FMNMX.FTZ R15, R153, R15, !PT ;  /* 0x0000000f990f7209 */ /* 0x001fca0007810000 */
[----:B------:R-:W0:Y:S02]  /*f590*/  SHFL.BFLY PT, R21, R15, 0x2, 0x1f ;  /* 0x0c401f000f157f89 */ /* 0x000e2400000e0000 */
[----:B------:R-:W5:Y:S08]  /*f5a0*/  MUFU.TANH R158, R158 ;  /* 0x0000009e009e7308 */ /* 0x000f700000002400 */
[----:B------:R-:W1:Y:S08]  /*f5b0*/  MUFU.TANH R216, R216 ;  /* 0x000000d800d87308 */ /* 0x000e700000002400 */
[----:B------:R-:W2:Y:S01]  /*f5c0*/  MUFU.TANH R162, R162 ;  /* 0x000000a200a27308 */ /* 0x000ea20000002400 */
[----:B0-----:R-:W-:-:S02]  /*f5d0*/  FMNMX.FTZ R167, R15, R21, !PT ;  /* 0x000000150fa77209 */ /* 0x001fc40007810000 */
[----:B---3--:R-:W-:-:S05]  /*f5e0*/  FMNMX.FTZ R15, R154, R209, !PT ;  /* 0x000000d19a0f7209 */ /* 0x008fca0007810000 */
[----:B------:R-:W0:Y:S01]  /*f5f0*/  MUFU.TANH R155, R155 ;  /* 0x0000009b009b7308 */ /* 0x000e220000002400 */
[----:B------:R-:W3:Y:S01]  /*f600*/  SHFL.BFLY PT, R169, R167, 0x1, 0x1f ;  /* 0x0c201f00a7a97f89 */ /* 0x000ee200000e0000 */
[----:B----4-:R-:W-:-:S04]  /*f610*/  FMNMX.FTZ R15, R206, R15, !PT ;  /* 0x0000000fce0f7209 */ /* 0x010fc80007810000 */
[----:B-----5:R-:W-:Y:S02]  /*f620*/  FMNMX.FTZ R15, R158, R15, !PT ;  /* 0x0000000f9e0f7209 */ /* 0x020fe40007810000 */
[----:B------:R-:W4:Y:S02]  /*f630*/  MUFU.TANH R166, R166 ;  /* 0x000000a600a67308 */ /* 0x000f240000002400 */
[----:B-1----:R-:W-:-:S04]  /*f640*/  FMNMX.FTZ R15, R216, R15, !PT ;  /* 0x0000000fd80f7209 */ /* 0x002fc80007810000 */
[----:B--2---:R-:W-:Y:S02]  /*f650*/  FMNMX.FTZ R21, R162, R15, !PT ;  /* 0x0000000fa2157209 */ /* 0x004fe40007810000 */
[----:B------:R-:W1:Y:S08]  /*f660*/  MUFU.TANH R157, R157 ;  /* 0x0000009d009d7308 */ /* 0x000e700000002400 */
[----:B------:R-:W2:Y:S01]  /*f670*/  MUFU.TANH R170, R170 ;  /* 0x000000aa00aa7308 */ /* 0x000ea20000002400 */
[----:B---3--:R-:W-:-:S02]  /*f680*/  FMNMX.FTZ R15, R167, R169, !PT ;  /* 0x000000a9a70f7209 */ /* 0x008fc40007810000 */
[----:B0-----:R-:W-:Y:S02]  /*f690*/  FMNMX.FTZ R167, R155, R21, !PT ;  /* 0x000000159ba77209 */ /* 0x001fe40007810000 */
[----:B------:R-:W-:Y:S01]  /*f6a0*/  MOV R21, UR4 ;  /* 0x0000000400157c02 */ /* 0x000fe20008000f00 */
[----:B------:R-:W-:Y:S02]  /*f6b0*/  FADD.FTZ R169, -R15, R212 ;  /* 0x000000d40fa97221 */ /* 0x000fe40000010100 */
[----:B------:R-:W0:Y:S01]  /*f6c0*/  MUFU.TANH R159, R159 ;  /* 0x0000009f009f7308 */ /* 0x000e220000002400 */
[----:B----4-:R-:W-:Y:S01]  /*f6d0*/  FMNMX.FTZ R212, R166, R167, !PT ;  /* 0x000000a7a6d47209 */ /* 0x010fe20007810000 */
[-C--:B------:R-:W-:Y:S01]  /*f6e0*/  FMUL.FTZ R173, R169, R21.reuse ;  /* 0x00000015a9ad7220 */ /* 0x080fe20000410000 */
[----:B------:R-:W-:Y:S02]  /*f6f0*/  FMUL.FTZ R169, R15, R21 ;  /* 0x000000150fa97220 */ /* 0x000fe40000410000 */
[----:B-1----:R-:W-:-:S03]  /*f700*/  FMNMX.FTZ R167, R157, R212, !PT ;  /* 0x000000d49da77209 */ /* 0x002fc60007810000 */
[----:B------:R-:W1:Y:S01]  /*f710*/  MUFU.TANH R174, R174 ;  /* 0x000000ae00ae7308 */ /* 0x000e620000002400 */
[--C-:B------:R-:W-:Y:S01]  /*f720*/  FFMA.FTZ R175, R20, R21, -R169.reuse ;  /* 0x0000001514af7223 */ /* 0x100fe200000108a9 */
[----:B--2---:R-:W-:Y:S01]  /*f730*/  FMNMX.FTZ R20, R170, R167, !PT ;  /* 0x000000a7aa147209 */ /* 0x004fe20007810000 */
[-CC-:B------:R-:W-:Y:S01]  /*f740*/  FFMA.FTZ R214, R214, R21.reuse, -R169.reuse ;  /* 0x00000015d6d67223 */ /* 0x180fe200000108a9 */
[-CC-:B------:R-:W-:Y:S01]  /*f750*/  FFMA.FTZ R152, R152, R21.reuse, -R169.reuse ;  /* 0x0000001598987223 */ /* 0x180fe200000108a9 */
[-CC-:B------:R-:W-:Y:S01]  /*f760*/  FFMA.FTZ R156, R156, R21.reuse, -R169.reuse ;  /* 0x000000159c9c7223 */ /* 0x180fe200000108a9 */
[-CC-:B------:R-:W-:Y:S01]  /*f770*/  FFMA.FTZ R160, R160, R21.reuse, -R169.reuse ;  /* 0x00000015a0a07223 */ /* 0x180fe200000108a9 */
[-CC-:B------:R-:W-:Y:S01]  /*f780*/  FFMA.FTZ R164, R164, R21.reuse, -R169.reuse ;  /* 0x00000015a4a47223 */ /* 0x180fe200000108a9 */
[----:B------:R-:W2:Y:S01]  /*f790*/  MUFU.TANH R161, R161 ;  /* 0x000000a100a17308 */ /* 0x000ea20000002400 */
[----:B0-----:R-:W-:Y:S01]  /*f7a0*/  FMNMX.FTZ R171, R159, R20, !PT ;  /* 0x000000149fab7209 */ /* 0x001fe20007810000 */
[-CC-:B------:R-:W-:Y:S01]  /*f7b0*/  FFMA.FTZ R168, R168, R21.reuse, -R169.reuse ;  /* 0x00000015a8a87223 */ /* 0x180fe200000108a9 */
[-CC-:B------:R-:W-:Y:S01]  /*f7c0*/  FFMA.FTZ R172, R172, R21.reuse, -R169.reuse ;  /* 0x00000015acac7223 */ /* 0x180fe200000108a9 */
[-CC-:B------:R-:W-:Y:S01]  /*f7d0*/  FFMA.FTZ R179, R234, R21.reuse, -R169.reuse ;  /* 0x00000015eab37223 */ /* 0x180fe200000108a9 */
[-CC-:B------:R-:W-:Y:S01]  /*f7e0*/  FFMA.FTZ R176, R176, R21.reuse, -R169.reuse ;  /* 0x00000015b0b07223 */ /* 0x180fe200000108a9 */
[-CC-:B------:R-:W-:Y:S01]  /*f7f0*/  FFMA.FTZ R181, R236, R21.reuse, -R169.reuse ;  /* 0x00000015ecb57223 */ /* 0x180fe200000108a9 */
[--C-:B------:R-:W-:Y:S01]  /*f800*/  FFMA.FTZ R180, R180, R21, -R169.reuse ;  /* 0x00000015b4b47223 */ /* 0x100fe200000108a9 */
[----:B------:R-:W0:Y:S01]  /*f810*/  MUFU.TANH R178, R178 ;  /* 0x000000b200b27308 */ /* 0x000e220000002400 */
[----:B-1----:R-:W-:Y:S01]  /*f820*/  FMNMX.FTZ R20, R174, R171, !PT ;  /* 0x000000abae147209 */ /* 0x002fe20007810000 */
[----:B------:R-:W-:-:S06]  /*f830*/  FFMA.FTZ R153, R153, R21, -R169 ;  /* 0x0000001599997223 */ /* 0x000fcc00000108a9 */
        /* <DEDUP_REMOVED lines=8> */
[----:B------:R-:W-:Y:S01]  /*f8c0*/  MUFU.EX2 R171, R214 ;  /* 0x000000d600ab7308 */ /* 0x000fe20000000800 */
[----:B0-----:R-:W-:Y:S01]  /*f8d0*/  FMNMX.FTZ R20, R165, R20, !PT ;  /* 0x00000014a5147209 */ /* 0x001fe20007810000 */
[----:B-1----:R-:W-:-:S04]  /*f8e0*/  FFMA.FTZ R175, R230, R21, -R169 ;  /* 0x00000015e6af7223 */ /* 0x002fc800000108a9 */
[----:B------:R-:W0:Y:S02]  /*f8f0*/  SHFL.BFLY PT, R177, R20, 0x2, 0x1f ;  /* 0x0c401f0014b17f89 */ /* 0x000e2400000e0000 */
[----:B------:R1:W2:Y:S08]  /*f900*/  MUFU.EX2 R212, R173 ;  /* 0x000000ad00d47308 */ /* 0x0002b00000000800 */
[----:B------:R-:W3:Y:S01]  /*f910*/  MUFU.EX2 R152, R152 ;  /* 0x0000009800987308 */ /* 0x000ee20000000800 */
[----:B-1----:R-:W-:-:S07]  /*f920*/  FFMA.FTZ R173, R228, R21, -R169 ;  /* 0x00000015e4ad7223 */ /* 0x002fce00000108a9 */
[----:B------:R-:W1:Y:S01]  /*f930*/  MUFU.EX2 R156, R156 ;  /* 0x0000009c009c7308 */ /* 0x000e620000000800 */
[----:B--2---:R-:W-:Y:S01]  /*f940*/  FFMA.FTZ R3, R212, R3, R167 ;  /* 0x00000003d4037223 */ /* 0x004fe200000100a7 */
[-C--:B------:R-:W-:Y:S01]  /*f950*/  FMUL.FTZ R24, R24, R212.reuse ;  /* 0x000000d418187220 */ /* 0x080fe20000410000 */
[-C--:B------:R-:W-:Y:S01]  /*f960*/  FMUL.FTZ R25, R25, R212.reuse ;  /* 0x000000d419197220 */ /* 0x080fe20000410000 */
[-C--:B------:R-:W-:Y:S01]  /*f970*/  FMUL.FTZ R28, R28, R212.reuse ;  /* 0x000000d41c1c7220 */ /* 0x080fe20000410000 */
[-C--:B------:R-:W-:Y:S01]  /*f980*/  FMUL.FTZ R29, R29, R212.reuse ;  /* 0x000000d41d1d7220 */ /* 0x080fe20000410000 */
[----:B0-----:R-:W-:Y:S01]  /*f990*/  FMNMX.FTZ R183, R20, R177, !PT ;  /* 0x000000b114b77209 */ /* 0x001fe20007810000 */
[----:B------:R-:W-:Y:S01]  /*f9a0*/  FFMA.FTZ R177, R232, R21, -R169 ;  /* 0x00000015e8b17223 */ /* 0x000fe200000108a9 */
[----:B------:R-:W-:Y:S01]  /*f9b0*/  MUFU.EX2 R160, R160 ;  /* 0x000000a000a07308 */ /* 0x000fe20000000800 */
[C---:B---3--:R-:W-:Y:S01]  /*f9c0*/  FADD.FTZ R3, R152.reuse, R3 ;  /* 0x0000000398037221 */ /* 0x048fe20000010000 */
[----:B------:R-:W-:Y:S01]  /*f9d0*/  F2FP.F16.F32.PACK_AB R152, R152, R167 ;  /* 0x000000a79898723e */ /* 0x000fe200000000ff */
[----:B------:R-:W0:Y:S01]  /*f9e0*/  SHFL.BFLY PT, R20, R183, 0x1, 0x1f ;  /* 0x0c201f00b7147f89 */ /* 0x000e2200000e0000 */
        /* <DEDUP_REMOVED lines=22> */
[----:B------:R-:W-:Y:S01]  /*fb50*/  FMUL.FTZ R69, R69, R212 ;  /* 0x000000d445457220 */ /* 0x000fe20000410000 */
[----:B0-----:R-:W-:Y:S01]  /*fb60*/  FMNMX.FTZ R20, R183, R20, !PT ;  /* 0x00000014b7147209 */ /* 0x001fe20007810000 */
[-C--:B------:R-:W-:Y:S01]  /*fb70*/  FMUL.FTZ R72, R72, R212.reuse ;  /* 0x000000d448487220 */ /* 0x080fe20000410000 */
[-C--:B------:R-:W-:Y:S01]  /*fb80*/  FMUL.FTZ R73, R73, R212.reuse ;  /* 0x000000d449497220 */ /* 0x080fe20000410000 */
[-C--:B------:R-:W-:Y:S01]  /*fb90*/  FMUL.FTZ R76, R76, R212.reuse ;  /* 0x000000d44c4c7220 */ /* 0x080fe20000410000 */
[-C--:B------:R-:W-:Y:S01]  /*fba0*/  FMUL.FTZ R77, R77, R212.reuse ;  /* 0x000000d44d4d7220 */ /* 0x080fe20000410000 */
[CC--:B------:R-:W-:Y:S01]  /*fbb0*/  FMUL.FTZ R230, R20.reuse, R21.reuse ;  /* 0x0000001514e67220 */ /* 0x0c0fe20000410000 */
[----:B------:R-:W-:Y:S01]  /*fbc0*/  FADD.FTZ R214, -R20, R209 ;  /* 0x000000d114d67221 */ /* 0x000fe20000010100 */
[----:B------:R-:W-:Y:S01]  /*fbd0*/  MUFU.EX2 R168, R168 ;  /* 0x000000a800a87308 */ /* 0x000fe20000000800 */
[----:B------:R-:W-:Y:S01]  /*fbe0*/  FMUL.FTZ R80, R80, R212 ;  /* 0x000000d450507220 */ /* 0x000fe20000410000 */
[-CC-:B------:R-:W-:Y:S01]  /*fbf0*/  FFMA.FTZ R207, R216, R21.reuse, -R230.reuse ;  /* 0x00000015d8cf7223 */ /* 0x180fe200000108e6 */
[----:B------:R-:W-:Y:S01]  /*fc00*/  FFMA.FTZ R216, R155, R21, -R230 ;  /* 0x000000159bd87223 */ /* 0x000fe200000108e6 */
[----:B------:R-:W-:-:S02]  /*fc10*/  IMAD.MOV R155, RZ, RZ, -R194 ;  /* 0x000000ffff9b7224 */ /* 0x000fc400078e0ac2 */
[-C--:B------:R-:W-:Y:S01]  /*fc20*/  FMUL.FTZ R169, R214, R21.reuse ;  /* 0x00000015d6a97220 */ /* 0x080fe20000410000 */
[-CC-:B------:R-:W-:Y:S01]  /*fc30*/  FFMA.FTZ R214, R154, R21.reuse, -R230.reuse ;  /* 0x000000159ad67223 */ /* 0x180fe200000108e6 */
[-CC-:B------:R-:W-:Y:S01]  /*fc40*/  FFMA.FTZ R183, R206, R21.reuse, -R230.reuse ;  /* 0x00000015ceb77223 */ /* 0x180fe200000108e6 */
[--C-:B------:R-:W-:Y:S01]  /*fc50*/  FFMA.FTZ R206, R158, R21, -R230.reuse ;  /* 0x000000159ece7223 */ /* 0x100fe200000108e6 */
[----:B------:R-:W-:Y:S01]  /*fc60*/  ISETP.NE.AND P3, PT, R22, R155, PT ;  /* 0x0000009b1600720c */ /* 0x000fe20003f65270 */
[----:B------:R-:W-:Y:S01]  /*fc70*/  @!P1 VIADD R154, R9, 0x28c40 ;  /* 0x00028c40099a9836 */ /* 0x000fe20000000000 */
[----:B------:R-:W-:Y:S01]  /*fc80*/  MUFU.EX2 R169, R169 ;  /* 0x000000a900a97308 */ /* 0x000fe20000000800 */
[-CC-:B------:R-:W-:Y:S01]  /*fc90*/  FFMA.FTZ R209, R162, R21.reuse, -R230.reuse ;  /* 0x00000015a2d17223 */ /* 0x180fe200000108e6 */
[-CC-:B------:R-:W-:Y:S01]  /*fca0*/  FFMA.FTZ R215, R166, R21.reuse, -R230.reuse ;  /* 0x00000015a6d77223 */ /* 0x180fe200000108e6 */
[-C--:B------:R-:W-:Y:S01]  /*fcb0*/  FFMA.FTZ R228, R157, R21.reuse, -R230 ;  /* 0x000000159de47223 */ /* 0x080fe200000108e6 */
[----:B------:R-:W-:Y:S01]  /*fcc0*/  @!P1 PRMT R154, RZ, 0x654, R154 ;  /* 0x00000654ff9a9816 */ /* 0x000fe2000000009a */
[-CC-:B------:R-:W-:Y:S01]  /*fcd0*/  FFMA.FTZ R170, R170, R21.reuse, -R230.reuse ;  /* 0x00000015aaaa7223 */ /* 0x180fe200000108e6 */
[-CC-:B------:R-:W-:Y:S01]  /*fce0*/  FFMA.FTZ R217, R159, R21.reuse, -R230.reuse ;  /* 0x000000159fd97223 */ /* 0x180fe200000108e6 */
[-CC-:B------:R-:W-:Y:S01]  /*fcf0*/  FFMA.FTZ R174, R174, R21.reuse, -R230.reuse ;  /* 0x00000015aeae7223 */ /* 0x180fe200000108e6 */
[----:B------:R-:W0:Y:S01]  /*fd00*/  MUFU.EX2 R214, R214 ;  /* 0x000000d600d67308 */ /* 0x000e220000000800 */
[----:B------:R1:W-:Y:S01]  /*fd10*/  @!P1 SYNCS.ARRIVE.TRANS64.RED.A1T0 RZ, [R154+URZ], RZ ;  /* 0x000000ff9aff99a7 */ /* 0x0003e2000810043f */
[----:B------:R-:W-:Y:S01]  /*fd20*/  FFMA.FTZ R227, R161, R21, -R230 ;  /* 0x00000015a1e37223 */ /* 0x000fe200000108e6 */
[----:B------:R-:W-:-:S02]  /*fd30*/  @!P3 IMAD R155, R213, 0x40, R192 ;  /* 0x00000040d59bb824 */ /* 0x000fc400078e02c0 */
[-CC-:B------:R-:W-:Y:S01]  /*fd40*/  FFMA.FTZ R178, R178, R21.reuse, -R230.reuse ;  /* 0x00000015b2b27223 */ /* 0x180fe200000108e6 */
[-CC-:B------:R-:W-:Y:S01]  /*fd50*/  FFMA.FTZ R163, R163, R21.reuse, -R230.reuse ;  /* 0x00000015a3a37223 */ /* 0x180fe200000108e6 */
[-CC-:B------:R-:W-:Y:S01]  /*fd60*/  FFMA.FTZ R182, R182, R21.reuse, -R230.reuse ;  /* 0x00000015b6b67223 */ /* 0x180fe200000108e6 */
[----:B------:R-:W-:Y:S01]  /*fd70*/  FFMA.FTZ R230, R165, R21, -R230 ;  /* 0x00000015a5e67223 */ /* 0x000fe200000108e6 */
[----:B------:R-:W3:Y:S01]  /*fd80*/  MUFU.EX2 R183, R183 ;  /* 0x000000b700b77308 */ /* 0x000ee20000000800 */
[----:B------:R-:W-:Y:S01]  /*fd90*/  @!P3 LEA R155, R155, R2, 0x2 ;  /* 0x000000029b9bb211 */ /* 0x000fe200078e10ff */
[----:B-1----:R-:W-:Y:S01]  /*fda0*/  FADD.FTZ R154, R156, R3 ;  /* 0x000000039c9a7221 */ /* 0x002fe20000010000 */
[----:B--2---:R-:W-:Y:S01]  /*fdb0*/  F2FP.F16.F32.PACK_AB R158, R175, R164 ;  /* 0x000000a4af9e723e */ /* 0x004fe200000000ff */
[-C--:B------:R-:W-:Y:S01]  /*fdc0*/  FMUL.FTZ R81, R81, R212.reuse ;  /* 0x000000d451517220 */ /* 0x080fe20000410000 */
[-C--:B------:R-:W-:Y:S01]  /*fdd0*/  FMUL.FTZ R84, R84, R212.reuse ;  /* 0x000000d454547220 */ /* 0x080fe20000410000 */
[----:B------:R-:W-:Y:S01]  /*fde0*/  @!P3 STS [R155+0x28800], R212 ;  /* 0x028800d49b00b388 */ /* 0x000fe20000000800 */
[----:B------:R-:W-:Y:S01]  /*fdf0*/  FMUL.FTZ R85, R85, R212 ;  /* 0x000000d455557220 */ /* 0x000fe20000410000 */
[----:B------:R-:W1:Y:S01]  /*fe00*/  MUFU.EX2 R206, R206 ;  /* 0x000000ce00ce7308 */ /* 0x000e620000000800 */
[----:B0-----:R-:W-:Y:S01]  /*fe10*/  FFMA.FTZ R8, R169, R8, R214 ;  /* 0x00000008a9087223 */ /* 0x001fe200000100d6 */
[----:B------:R0:W-:Y:S01]  /*fe20*/  @!P3 STS [R155+0x28820], R169 ;  /* 0x028820a99b00b388 */ /* 0x0001e20000000800 */
        /* <DEDUP_REMOVED lines=9> */
[----:B0-----:R-:W-:Y:S01]  /*fec0*/  FADD.FTZ R155, R171, R154 ;  /* 0x0000009aab9b7221 */ /* 0x001fe20000010000 */
[-C--:B------:R-:W-:Y:S01]  /*fed0*/  FMUL.FTZ R101, R101, R212.reuse ;  /* 0x000000d465657220 */ /* 0x080fe20000410000 */
[-C--:B------:R-:W-:Y:S01]  /*fee0*/  FMUL.FTZ R104, R104, R212.reuse ;  /* 0x000000d468687220 */ /* 0x080fe20000410000 */
[-C--:B------:R-:W-:Y:S01]  /*fef0*/  FMUL.FTZ R105, R105, R212.reuse ;  /* 0x000000d469697220 */ /* 0x080fe20000410000 */
[----:B------:R-:W0:Y:S01]  /*ff00*/  MUFU.EX2 R209, R209 ;  /* 0x000000d100d17308 */ /* 0x000e220000000800 */
[----:B------:R-:W-:Y:S01]  /*ff10*/  FADD.FTZ R154, R160, R155 ;  /* 0x0000009ba09a7221 */ /* 0x000fe20000010000 */
[----:B-1----:R-:W-:Y:S01]  /*ff20*/  FADD.FTZ R8, R206, R3 ;  /* 0x00000003ce087221 */ /* 0x002fe20000010000 */
[-C--:B------:R-:W-:Y:S01]  /*ff30*/  FMUL.FTZ R108, R108, R212.reuse ;  /* 0x000000d46c6c7220 */ /* 0x080fe20000410000 */
[-C--:B------:R-:W-:Y:S01]  /*ff40*/  FMUL.FTZ R109, R109, R212.reuse ;  /* 0x000000d46d6d7220 */ /* 0x080fe20000410000 */
[----:B------:R-:W-:Y:S01]  /*ff50*/  FADD.FTZ R3, R173, R154 ;  /* 0x0000009aad037221 */ /* 0x000fe20000010000 */
[-C--:B------:R-:W-:Y:S01]  /*ff60*/  FMUL.FTZ R112, R112, R212.reuse ;  /* 0x000000d470707220 */ /* 0x080fe20000410000 */
[-C--:B------:R-:W-:Y:S01]  /*ff70*/  FMUL.FTZ R113, R113, R212.reuse ;  /* 0x000000d471717220 */ /* 0x080fe20000410000 */
[----:B------:R-:W1:Y:S01]  /*ff80*/  MUFU.EX2 R216, R216 ;  /* 0x000000d800d87308 */ /* 0x000e620000000800 */
        /* <DEDUP_REMOVED lines=8> */
[----:B0-----:R-:W-:Y:S01]  /*10010*/  FADD.FTZ R3, R209, R8 ;  /* 0x00000008d1037221 */ /* 0x001fe20000010000 */
[----:B------:R-:W-:Y:S01]  /*10020*/  FADD.FTZ R154, R168, R155 ;  /* 0x0000009ba89a7221 */ /* 0x000fe20000010000 */
        /* <DEDUP_REMOVED lines=18> */
[----:B------:R-:W-:Y:S01]  /*10150*/  FMUL.FTZ R149, R149, R212 ;  /* 0x000000d495957220 */ /* 0x000fe20000410000 */
        /* <DEDUP_REMOVED lines=36> */
[----:B------:R-:W-:Y:S01]  /*103a0*/  F2FP.F16.F32.PACK_AB R154, R171, R156 ;  /* 0x0000009cab9a723e */ /* 0x000fe200000000ff */
[-C--:B------:R-:W-:Y:S01]  /*103b0*/  FMUL.FTZ R75, R75, R169.reuse ;  /* 0x000000a94b4b7220 */ /* 0x080fe20000410000 */
[----:B------:R-:W-:Y:S01]  /*103c0*/  F2FP.F16.F32.PACK_AB R156, R173, R160 ;  /* 0x000000a0ad9c723e */ /* 0x000fe200000000ff */
[-C--:B------:R-:W-:Y:S01]  /*103d0*/  FMUL.FTZ R78, R78, R169.reuse ;  /* 0x000000a94e4e7220 */ /* 0x080fe20000410000 */
[----:B------:R-:W-:Y:S01]  /*103e0*/  F2FP.F16.F32.PACK_AB R160, R177, R168 ;  /* 0x000000a8b1a0723e */ /* 0x000fe200000000ff */
        /* <DEDUP_REMOVED lines=45> */
[-C--:B------:R-:W-:Y:S01]  /*106c0*/  FMUL.FTZ R138, R138, R169.reuse ;  /* 0x000000a98a8a7220 */ /* 0x080fe20000410000 */
[-C--:B------:R-:W-:Y:S01]  /*106d0*/  FMUL.FTZ R139, R139, R169.reuse ;  /* 0x000000a98b8b7220 */ /* 0x080fe20000410000 */
[-C--:B------:R-:W-:Y:S01]  /*106e0*/  FMUL.FTZ R142, R142, R169.reuse ;  /* 0x000000a98e8e7220 */ /* 0x080fe20000410000 */
[-C--:B------:R-:W-:Y:S01]  /*106f0*/  FMUL.FTZ R143, R143, R169.reuse ;  /* 0x000000a98f8f7220 */ /* 0x080fe20000410000 */
[----:B------:R1:W3:Y:S01]  /*10700*/  MUFU.EX2 R165, R163 ;  /* 0x000000a300a57308 */ /* 0x0002e20000000800 */
[----:B--2---:R-:W-:Y:S01]  /*10710*/  FADD.FTZ R8, R178, R3 ;  /* 0x00000003b2087221 */ /* 0x004fe20000010000 */
[-C--:B------:R-:W-:Y:S01]  /*10720*/  FMUL.FTZ R146, R146, R169.reuse ;  /* 0x000000a992927220 */ /* 0x080fe20000410000 */
[-C--:B------:R-:W-:Y:S01]  /*10730*/  FMUL.FTZ R147, R147, R169.reuse ;  /* 0x000000a993937220 */ /* 0x080fe20000410000 */
[-C--:B------:R-:W-:Y:S01]  /*10740*/  FMUL.FTZ R150, R150, R169.reuse ;  /* 0x000000a996967220 */ /* 0x080fe20000410000 */
[----:B------:R-:W-:-:S03]  /*10750*/  FMUL.FTZ R151, R151, R169 ;  /* 0x000000a997977220 */ /* 0x000fc60000410000 */
[----:B------:R-:W2:Y:S01]  /*10760*/  MUFU.EX2 R167, R182 ;  /* 0x000000b600a77308 */ /* 0x000ea20000000800 */
[C---:B0-----:R-:W-:Y:S01]  /*10770*/  FADD.FTZ R3, R153.reuse, R166 ;  /* 0x000000a699037221 */ /* 0x041fe20000010000 */
[----:B------:R-:W-:Y:S02]  /*10780*/  F2FP.F16.F32.PACK_AB R166, R153, R180 ;  /* 0x000000b499a6723e */ /* 0x000fe400000000ff */
[----:B------:R-:W-:Y:S01]  /*10790*/  F2FP.F16.F32.PACK_AB R153, R183, R214 ;  /* 0x000000d6b799723e */ /* 0x000fe200000000ff */
[----:B------:R-:W-:Y:S01]  /*107a0*/  BAR.SYNC.DEFER_BLOCKING 0xf, 0x100 ;  /* 0x03c4000000007b1d */ /* 0x000fe20000010000 */
[----:B-1----:R-:W-:Y:S01]  /*107b0*/  F2FP.F16.F32.PACK_AB R163, R227, R174 ;  /* 0x000000aee3a3723e */ /* 0x002fe200000000ff */
[C---:B---3--:R-:W-:Y:S01]  /*107c0*/  FADD.FTZ R8, R165.reuse, R8 ;  /* 0x00000008a5087221 */ /* 0x048fe20000010000 */
[----:B------:R-:W-:-:S03]  /*107d0*/  F2FP.F16.F32.PACK_AB R165, R165, R178 ;  /* 0x000000b2a5a5723e */ /* 0x000fc600000000ff */
[----:B------:R-:W0:Y:S01]  /*107e0*/  MUFU.EX2 R230, R230 ;  /* 0x000000e600e67308 */ /* 0x000e220000000800 */
[----:B--2---:R-:W-:Y:S01]  /*107f0*/  FADD.FTZ R171, R167, R8 ;  /* 0x00000008a7ab7221 */ /* 0x004fe20000010000 */
[C---:B0-----:R-:W-:Y:S01]  /*10800*/  F2FP.F16.F32.PACK_AB R167, R230.reuse, R167 ;  /* 0x000000a7e6a7723e */ /* 0x041fe200000000ff */
[----:B------:R0:W-:Y:S02]  /*10810*/  STSM.16.M88.4 [R195+0x26800], R152 ;  /* 0x02680098c3007844 */ /* 0x0001e40000000200 */
[----:B------:R-:W-:Y:S02]  /*10820*/  FADD.FTZ R8, R230, R171 ;  /* 0x000000abe6087221 */ /* 0x000fe40000010000 */
[----:B------:R0:W-:Y:S04]  /*10830*/  STSM.16.M88.4 [R196], R156 ;  /* 0x0000009cc4007844 */ /* 0x0001e80000000200 */
[----:B------:R0:W-:Y:S04]  /*10840*/  STSM.16.M88.4 [R198], R160 ;  /* 0x000000a0c6007844 */ /* 0x0001e80000000200 */
[----:B------:R0:W-:Y:S01]  /*10850*/  STSM.16.M88.4 [R197], R164 ;  /* 0x000000a4c5007844 */ /* 0x0001e20000000200 */
[----:B------:R-:W-:Y:S05]  /*10860*/  @!P0 BRA `(.L_x_2122) ;  /* 0x0000000000048947 */ /* 0x000fea0003800000 */
[----:B------:R-:W-:Y:S01]  /*10870*/  BPT.TRAP 0x1 ;  /* 0x000000040000795c */ /* 0x000fe20000300000 */
.L_x_2122:
[----:B------:R1:W2:Y:S01]  /*10880*/  SYNCS.PHASECHK.TRANS64.TRYWAIT P3, [R9+URZ+0x28c50], R208 ;  /* 0x028c50d0090075a7 */ /* 0x0002a2000806017f */
[----:B------:R-:W-:Y:S05]  /*10890*/  @!P0 BRA `(.L_x_2123) ;  /* 0x0000000000048947 */ /* 0x000fea0003800000 */
[----:B------:R-:W-:Y:S01]  /*108a0*/  BPT.TRAP 0x1 ;  /* 0x000000040000795c */ /* 0x000fe20000300000 */
.L_x_2123:
[----:B------:R-:W-:Y:S04]  /*108b0*/  BSSY B2, `(.L_x_2124) ;  /* 0x0000004000027945 */ /* 0x000fe80003800000 */
[----:B--2---:R-:W-:Y:S05]  /*108c0*/  @P3 BRA `(.L_x_2125) ;  /* 0x0000000000083947 */ /* 0x004fea0003800000 */
[----:B------:R-:W2:Y:S02]  /*108d0*/  SYNCS.PHASECHK.TRANS64.TRYWAIT P3, [R9+URZ+0x28c50], R208 ;  /* 0x028c50d0090075a7 */ /* 0x000ea4000806017f */
[----:B--2---:R-:W-:Y:S05]  /*108e0*/  @!P3 BRA `(.L_x_2126) ;  /* 0x000000d4000cb947 */ /* 0x004fea0003800000 */
.L_x_2125:
[----:B------:R-:W-:Y:S05]  /*108f0*/  BSYNC B2 ;  /* 0x0000000000027941 */ /* 0x000fea0003800000 */
.L_x_2124:
[----:B------:R-:W-:Y:S01]  /*10900*/  IMAD R168, R18, 0x1000, R188 ;  /* 0x0000100012a87824 */ /* 0x000fe200078e02bc */
[----:B------:R-:W-:Y:S01]  /*10910*/  WARPGROUP.ARRIVE ;  /* 0x00000000000079c5 */ /* 0x000fe20000000000 */
[----:B------:R-:W-:Y:S01]  /*10920*/  IMAD.MOV.U32 R169, RZ, RZ, 0x40000040 ;  /* 0x40000040ffa97424 */ /* 0x000fe200078e00ff */
[----:B------:R-:W-:Y:S01]  /*10930*/  MOV R213, R18 ;  /* 0x0000001200d57202 */ /* 0x000fe20000000f00 */
[----:B-12---:R-:W-:Y:S01]  /*10940*/  @!P1 VIADD R9, R9, 0x28c60 ;  /* 0x00028c6009099836 */ /* 0x006fe20000000000 */
[----:B------:R-:W-:Y:S01]  /*10950*/  R2UR UR6, R168 ;  /* 0x00000000a80672ca */ /* 0x000fe200000e0000 */
[----:B------:R-:W-:Y:S01]  /*10960*/  IMAD.MOV.U32 R209, RZ, RZ, R20 ;  /* 0x000000ffffd17224 */ /* 0x000fe200078e0014 */
[----:B------:R-:W-:Y:S01]  /*10970*/  R2UR UR7, R169 ;  /* 0x00000000a90772ca */ /* 0x000fe200000e0000 */
[----:B------:R-:W-:Y:S01]  /*10980*/  IMAD.MOV.U32 R212, RZ, RZ, R15 ;  /* 0x000000ffffd47224 */ /* 0x000fe200078e000f */
[----:B------:R-:W-:Y:S02]  /*10990*/  MOV R169, 0x40000040 ;  /* 0x4000004000a97802 */ /* 0x000fe40000000f00 */
[----:B------:R-:W-:-:S09]  /*109a0*/  @!P1 PRMT R9, RZ, 0x654, R9 ;  /* 0x00000654ff099816 */ /* 0x000fd20000000009 */
        /* <DEDUP_REMOVED lines=35> */
.L_x_2116:
[----:B-1----:R-:W-:-:S07]  /*10be0*/  IMAD.MOV.U32 R9, RZ, RZ, R191 ;  /* 0x000000ffff097224 */ /* 0x002fce00078e00bf */
.L_x_2115:
[----:B------:R-:W-:Y:S05]  /*10bf0*/  BSYNC B1 ;  /* 0x0000000000017941 */ /* 0x000fea0003800000 */
.L_x_2114:
[----:B------:R-:W-:Y:S01]  /*10c00*/  ISETP.GE.AND P2, PT, R9, R190, PT ;  /* 0x000000be0900720c */ /* 0x000fe20003f46270 */
[----:B------:R-:W-:-:S12]  /*10c10*/  BSSY B0, `(.L_x_2128) ;  /* 0x000028b000007945 */ /* 0x000fd80003800000 */
[----:B------:R-:W-:Y:S05]  /*10c20*/  @!P2 BRA `(.L_x_2129) ;  /* 0x000000280024a947 */ /* 0x000fea0003800000 */
[----:B------:R-:W-:Y:S01]  /*10c30*/  VIADD R189, R0, 0x8 ;  /* 0x0000000800bd7836 */ /* 0x000fe20000000000 */
[----:B------:R-:W-:Y:S01]  /*10c40*/  MOV R212, R15 ;  /* 0x0000000f00d47202 */ /* 0x000fe20000000f00 */
[----:B------:R-:W-:Y:S02]  /*10c50*/  IMAD.MOV.U32 R213, RZ, RZ, R20 ;  /* 0x000000ffffd57224 */ /* 0x000fe400078e0014 */
[----:B------:R-:W-:Y:S01]  /*10c60*/  IMAD.MOV.U32 R209, RZ, RZ, R18 ;  /* 0x000000ffffd17224 */ /* 0x000fe200078e0012 */
[----:B------:R-:W-:-:S07]  /*10c70*/  IADD3 R189, R189, R185, -R186 ;  /* 0x000000b9bdbd7210 */ /* 0x000fce0007ffe8ba */
.L_x_2148:
[----:B------:R-:W-:-:S05]  /*10c80*/  VIADD R18, R209, 0x1 ;  /* 0x00000001d1127836 */ /* 0x000fca0000000000 */
[----:B------:R-:W-:-:S04]  /*10c90*/  ISETP.NE.AND P2, PT, R18, 0x2, PT ;  /* 0x000000021200780c */ /* 0x000fc80003f45270 */
[----:B------:R-:W-:Y:S02]  /*10ca0*/  SEL R20, RZ, 0x1, P2 ;  /* 0x00000001ff147807 */ /* 0x000fe40001000000 */
[----:B------:R-:W-:Y:S02]  /*10cb0*/  SEL R18, R18, RZ, P2 ;  /* 0x000000ff12127207 */ /* 0x000fe40001000000 */
[----:B------:R-:W-:Y:S01]  /*10cc0*/  LOP3.LUT R19, R19, R20, RZ, 0x3c, !PT ;  /* 0x0000001413137212 */ /* 0x000fe200078e3cff */
[----:B-1----:R-:W-:Y:S06]  /*10cd0*/  @!P0 BRA `(.L_x_2130) ;  /* 0x0000000000048947 */ /* 0x002fec0003800000 */
[----:B------:R-:W-:Y:S01]  /*10ce0*/  BPT.TRAP 0x1 ;  /* 0x000000040000795c */ /* 0x000fe20000300000 */
.L_x_2130:
[----:B------:R-:W-:Y:S01]  /*10cf0*/  IMAD R191, R18, 0x8, R2 ;  /* 0x0000000812bf7824 */ /* 0x000fe200078e0202 */
[----:B------:R-:W-:-:S04]  /*10d00*/  SHF.L.U32 R208, R19, 0x1f, RZ ;  /* 0x0000001f13d07819 */ /* 0x000fc800000006ff */
[----:B------:R1:W2:Y:S01]  /*10d10*/  SYNCS.PHASECHK.TRANS64.TRYWAIT P2, [R191+URZ+0x28c30], R208 ;  /* 0x028c30d0bf0075a7 */ /* 0x0002a2000804017f */
[----:B------:R-:W-:Y:S05]  /*10d20*/  @!P0 BRA `(.L_x_2131) ;  /* 0x0000000000048947 */ /* 0x000fea0003800000 */
[----:B------:R-:W-:Y:S01]  /*10d30*/  BPT.TRAP 0x1 ;  /* 0x000000040000795c */ /* 0x000fe20000300000 */
.L_x_2131:
[----:B------:R-:W-:Y:S01]  /*10d40*/  BSSY B1, `(.L_x_2132) ;  /* 0x0000006000017945 */ /* 0x000fe20003800000 */
[----:B------:R-:W-:Y:S01]  /*10d50*/  LEA R20, R18, R14, 0x9 ;  /* 0x0000000e12147211 */ /* 0x000fe200078e48ff */
[----:B------:R-:W-:Y:S02]  /*10d60*/  IMAD.MOV.U32 R21, RZ, RZ, 0x40000040 ;  /* 0x40000040ff157424 */ /* 0x000fe400078e00ff */
[----:B--2---:R-:W-:Y:S05]  /*10d70*/  @P2 BRA `(.L_x_2133) ;  /* 0x0000000000082947 */ /* 0x004fea0003800000 */
[----:B------:R-:W2:Y:S02]  /*10d80*/  SYNCS.PHASECHK.TRANS64.TRYWAIT P2, [R191+URZ+0x28c30], R208 ;  /* 0x028c30d0bf0075a7 */ /* 0x000ea4000804017f */
[----:B--2---:R-:W-:Y:S05]  /*10d90*/  @!P2 BRA `(.L_x_2134) ;  /* 0x000000cc00f4a947 */ /* 0x004fea0003800000 */
.L_x_2133:
[----:B------:R-:W-:Y:S05]  /*10da0*/  BSYNC B1 ;  /* 0x0000000000017941 */ /* 0x000fea0003800000 */
.L_x_2132:
        /* <DEDUP_REMOVED lines=29> */
[----:B------:R-:W-:Y:S02]  /*10f80*/  R2UR UR5, R7 ;  /* 0x00000000070572ca */ /* 0x000fe400000e0000 */
[----:B------:R-:W-:-:S04]  /*10f90*/  @!P1 IADD3 R20, R191, 0x28c40, RZ ;  /* 0x00028c40bf149810 */ /* 0x000fc80007ffe0ff */
[----:B------:R-:W-:Y:S01]  /*10fa0*/  @!P1 PRMT R20, RZ, 0x654, R20 ;  /* 0x00000654ff149816 */ /* 0x000fe20000000014 */
[----:B------:R-:W-:Y:S02]  /*10fb0*/  WARPGROUP.DEPBAR.LE gsb0, 0x0 ;  /* 0x00008000000079c5 */ /* 0x000fe40000010000 */
[----:B------:R-:W-:-:S06]  /*10fc0*/  WARPGROUP.ARRIVE ;  /* 0x00000000000079c5 */ /* 0x000fcc0000000000 */
        /* <DEDUP_REMOVED lines=36> */
[----:B------:R-:W-:Y:S01]  /*11210*/  IADD3 R21, R185, 0x1, -R178 ;  /* 0x00000001b9157810 */ /* 0x000fe20007ffe8b2 */
[----:B------:R-:W3:Y:S01]  /*11220*/  MUFU.TANH R206, R206 ;  /* 0x000000ce00ce7308 */ /* 0x000ee20000002400 */
[----:B------:R-:W-:Y:S01]  /*11230*/  ULDC UR4, c[0x0][0x9e0] ;  /* 0x0002780000047ab9 */ /* 0x000fe20000000800 */
[----:B------:R4:W-:Y:S01]  /*11240*/  @!P1 SYNCS.ARRIVE.TRANS64.RED.A1T0 RZ, [R20+URZ], RZ ;  /* 0x000000ff14ff99a7 */ /* 0x0009e2000810043f */
[----:B------:R-:W-:-:S05]  /*11250*/  IADD3 R21, -R22, R21, -R186 ;  /* 0x0000001516157210 */ /* 0x000fca0007ffe9ba */
[----:B------:R-:W0:Y:S01]  /*11260*/  MUFU.TANH R153, R153 ;  /* 0x0000009900997308 */ /* 0x000e220000002400 */
[C---:B------:R-:W-:Y:S02]  /*11270*/  VIADD R217, R21.reuse, UR37 ;  /* 0x0000002515d97c36 */ /* 0x040fe40008000000 */
[----:B------:R-:W-:-:S03]  /*11280*/  VIADD R215, R21, UR4 ;  /* 0x0000000415d77c36 */ /* 0x000fc60008000000 */
[C---:B------:R-:W-:Y:S01]  /*11290*/  IADD3 R183, R0.reuse, R217, RZ ;  /* 0x000000d900b77210 */ /* 0x040fe20007ffe0ff */
[----:B------:R-:W-:Y:S01]  /*112a0*/  IMAD.IADD R181, R0, 0x1, R215 ;  /* 0x0000000100b57824 */ /* 0x000fe200078e02d7 */
        /* <DEDUP_REMOVED lines=30> */
[----:B---34-:R-:W-:Y:S05]  /*11490*/  @!P5 BRA `(.L_x_2135) ;  /* 0x000000000060d947 */ /* 0x018fea0003800000 */
[----:B------:R-:W-:Y:S01]  /*114a0*/  IADD3 R227, R0, R185, -R186 ;  /* 0x000000b900e37210 */ /* 0x000fe20007ffe8ba */
[----:B------:R-:W-:Y:S03]  /*114b0*/  BSSY B1, `(.L_x_2136) ;  /* 0x0000012000017945 */ /* 0x000fe60003800000 */
[----:B------:R-:W-:-:S13]  /*114c0*/  ISETP.GT.AND P2, PT, R227, -0x1, PT ;  /* 0xffffffffe300780c */ /* 0x000fda0003f44270 */
[----:B------:R-:W-:Y:S05]  /*114d0*/  @P2 BRA `(.L_x_2137) ;  /* 0x0000000000242947 */ /* 0x000fea0003800000 */
[----:B------:R-:W-:Y:S01]  /*114e0*/  ULDC UR4, c[0x0][0x9e4] ;  /* 0x0002790000047ab9 */ /* 0x000fe20000000800 */
[----:B------:R-:W-:Y:S01]  /*114f0*/  LOP3.LUT R227, RZ, R227, RZ, 0x33, !PT ;  /* 0x000000e3ffe37212 */ /* 0x000fe200078e33ff */
[----:B------:R-:W-:-:S05]  /*11500*/  IMAD.U32 R182, RZ, RZ, UR4 ;  /* 0x00000004ffb67e24 */ /* 0x000fca000f8e00ff */
[----:B------:R-:W-:-:S13]  /*11510*/  ISETP.NE.AND P2, PT, R182, 0x1, PT ;  /* 0x00000001b600780c */ /* 0x000fda0003f45270 */
[----:B------:R-:W3:Y:S02]  /*11520*/  @P2 LDC.64 R20, c[0x0][0x9e8] ;  /* 0x00027a00ff142b82 */ /* 0x000ee40000000a00 */
[----:B---3--:R-:W-:-:S05]  /*11530*/  @P2 IMAD.HI.U32 R20, R227, R20, RZ ;  /* 0x00000014e3142227 */ /* 0x008fca00078e00ff */
[----:B------:R-:W-:-:S04]  /*11540*/  @P2 SHF.R.U32.HI R227, RZ, R21, R20 ;  /* 0x00000015ffe32219 */ /* 0x000fc80000011614 */
[----:B------:R-:W-:Y:S01]  /*11550*/  LOP3.LUT R227, RZ, R227, RZ, 0x33, !PT ;  /* 0x000000e3ffe37212 */ /* 0x000fe200078e33ff */
[----:B------:R-:W-:Y:S06]  /*11560*/  BRA `(.L_x_2138) ;  /* 0x0000000000187947 */ /* 0x000fec0003800000 */
.L_x_2137:
[----:B------:R-:W-:Y:S02]  /*11570*/  ULDC UR4, c[0x0][0x9e4] ;  /* 0x0002790000047ab9 */ /* 0x000fe40000000800 */
[----:B------:R-:W-:-:S05]  /*11580*/  IMAD.U32 R182, RZ, RZ, UR4 ;  /* 0x00000004ffb67e24 */ /* 0x000fca000f8e00ff */
[----:B------:R-:W-:-:S13]  /*11590*/  ISETP.NE.AND P2, PT, R182, 0x1, PT ;  /* 0x00000001b600780c */ /* 0x000fda0003f45270 */
[----:B------:R-:W3:Y:S02]  /*115a0*/  @P2 LDC.64 R20, c[0x0][0x9e8] ;  /* 0x00027a00ff142b82 */ /* 0x000ee40000000a00 */
[----:B---3--:R-:W-:-:S05]  /*115b0*/  @P2 IMAD.HI.U32 R20, R227, R20, RZ ;  /* 0x00000014e3142227 */ /* 0x008fca00078e00ff */
[----:B------:R-:W-:-:S07]  /*115c0*/  @P2 SHF.R.U32.HI R227, RZ, R21, R20 ;  /* 0x00000015ffe32219 */ /* 0x000fce0000011614 */
.L_x_2138:
[----:B------:R-:W-:Y:S05]  /*115d0*/  BSYNC B1 ;  /* 0x0000000000017941 */ /* 0x000fea0003800000 */
.L_x_2136:
[----:B------:R-:W-:-:S05]  /*115e0*/  IMAD R227, R227, R182, -R178 ;  /* 0x000000b6e3e37224 */ /* 0x000fca00078e0ab2 */
[----:B------:R-:W-:-:S04]  /*115f0*/  IADD3 R20, -R22, R227, RZ ;  /* 0x000000e316147210 */ /* 0x000fc80007ffe1ff */
[----:B------:R-:W-:Y:S02]  /*11600*/  VIADDMNMX R181, R20, R182, R181, PT ;  /* 0x000000b614b57246 */ /* 0x000fe400038001b5 */
[----:B------:R-:W-:-:S07]  /*11610*/  VIMNMX R183, R183, R20, !PT ;  /* 0x00000014b7b77248 */ /* 0x000fce0007fe0100 */
.L_x_2135:
[----:B------:R-:W-:Y:S02]  /*11620*/  ISETP.GT.AND P2, PT, R9, -0x1, PT ;  /* 0xffffffff0900780c */ /* 0x000fe40003f44270 */
[----:B------:R-:W-:Y:S02]  /*11630*/  IADD3 R215, R215, 0x8, R0 ;  /* 0x00000008d7d77810 */ /* 0x000fe40007ffe000 */
[C---:B------:R-:W-:Y:S02]  /*11640*/  ISETP.GT.AND P3, PT, R183.reuse, RZ, P2 ;  /* 0x000000ffb700720c */ /* 0x040fe40001764270 */
[----:B------:R-:W-:Y:S02]  /*11650*/  ISETP.GT.AND P6, PT, R183, 0x1, P2 ;  /* 0x00000001b700780c */ /* 0x000fe400017c4270 */
[----:B------:R-:W-:Y:S02]  /*11660*/  ISETP.LT.OR P4, PT, R181, 0x1, P3 ;  /* 0x00000001b500780c */ /* 0x000fe40001f81670 */
[----:B------:R-:W-:-:S02]  /*11670*/  ISETP.GT.AND P3, PT, R183, 0x8, P2 ;  /* 0x00000008b700780c */ /* 0x000fc40001764270 */
[----:B------:R-:W-:Y:S02]  /*11680*/  FSEL R206, R206, -INF , !P4 ;  /* 0xff800000cece7808 */ /* 0x000fe40006000000 */
[----:B------:R-:W-:Y:S02]  /*11690*/  ISETP.GT.AND P4, PT, R183, 0x9, P2 ;  /* 0x00000009b700780c */ /* 0x000fe40001784270 */
[C---:B------:R-:W-:Y:S02]  /*116a0*/  ISETP.LT.OR P6, PT, R181.reuse, 0x2, P6 ;  /* 0x00000002b500780c */ /* 0x040fe400037c1670 */
[C---:B------:R-:W-:Y:S02]  /*116b0*/  ISETP.LT.OR P3, PT, R181.reuse, 0x9, P3 ;  /* 0x00000009b500780c */ /* 0x040fe40001f61670 */
[----:B------:R-:W-:Y:S02]  /*116c0*/  ISETP.LT.OR P4, PT, R181, 0xa, P4 ;  /* 0x0000000ab500780c */ /* 0x000fe40002781670 */
[----:B0-----:R-:W-:-:S02]  /*116d0*/  FSEL R182, R153, -INF , !P6 ;  /* 0xff80000099b67808 */ /* 0x001fc40007000000 */
        /* <DEDUP_REMOVED lines=36> */
[----:B------:R-:W-:Y:S02]  /*11920*/  FSEL R177, R177, -INF , !P6 ;  /* 0xff800000b1b17808 */ /* 0x000fe40007000000 */
[----:B------:R-:W-:Y:S02]  /*11930*/  FSEL R179, R179, -INF , !P3 ;  /* 0xff800000b3b37808 */ /* 0x000fe40005800000 */
[----:B------:R-:W-:Y:S01]  /*11940*/  FSEL R180, R180, -INF , !P4 ;  /* 0xff800000b4b47808 */ /* 0x000fe20006000000 */
[----:B------:R-:W-:Y:S06]  /*11950*/  @!P5 BRA `(.L_x_2139) ;  /* 0x000000000068d947 */ /* 0x000fec0003800000 */
[----:B------:R-:W-:Y:S01]  /*11960*/  ISETP.GT.AND P3, PT, R189, -0x1, PT ;  /* 0xffffffffbd00780c */ /* 0x000fe20003f64270 */
[----:B------:R-:W-:-:S12]  /*11970*/  BSSY B1, `(.L_x_2140) ;  /* 0x0000014000017945 */ /* 0x000fd80003800000 */
[----:B------:R-:W-:Y:S05]  /*11980*/  @P3 BRA `(.L_x_2141) ;  /* 0x00000000002c3947 */ /* 0x000fea0003800000 */
[----:B------:R-:W-:Y:S01]  /*11990*/  ULDC UR4, c[0x0][0x9e4] ;  /* 0x0002790000047ab9 */ /* 0x000fe20000000800 */
[----:B------:R-:W-:Y:S02]  /*119a0*/  VIADD R153, R0, 0x8 ;  /* 0x0000000800997836 */ /* 0x000fe40000000000 */
[----:B------:R-:W-:-:S03]  /*119b0*/  IMAD.U32 R157, RZ, RZ, UR4 ;  /* 0x00000004ff9d7e24 */ /* 0x000fc6000f8e00ff */
[----:B------:R-:W-:Y:S02]  /*119c0*/  IADD3 R153, R153, R185, -R186 ;  /* 0x000000b999997210 */ /* 0x000fe40007ffe8ba */
[----:B------:R-:W-:Y:S02]  /*119d0*/  ISETP.NE.AND P3, PT, R157, 0x1, PT ;  /* 0x000000019d00780c */ /* 0x000fe40003f65270 */
[----:B------:R-:W-:-:S11]  /*119e0*/  LOP3.LUT R153, RZ, R153, RZ, 0x33, !PT ;  /* 0x00000099ff997212 */ /* 0x000fd600078e33ff */
[----:B------:R-:W0:Y:S02]  /*119f0*/  @P3 LDC.64 R20, c[0x0][0x9e8] ;  /* 0x00027a00ff143b82 */ /* 0x000e240000000a00 */
[----:B0-----:R-:W-:-:S05]  /*11a00*/  @P3 IMAD.HI.U32 R20, R153, R20, RZ ;  /* 0x0000001499143227 */ /* 0x001fca00078e00ff */
[----:B------:R-:W-:-:S04]  /*11a10*/  @P3 SHF.R.U32.HI R153, RZ, R21, R20 ;  /* 0x00000015ff993219 */ /* 0x000fc80000011614 */
[----:B------:R-:W-:Y:S01]  /*11a20*/  LOP3.LUT R153, RZ, R153, RZ, 0x33, !PT ;  /* 0x00000099ff997212 */ /* 0x000fe200078e33ff */
[----:B------:R-:W-:Y:S06]  /*11a30*/  BRA `(.L_x_2142) ;  /* 0x00000000001c7947 */ /* 0x000fec0003800000 */
.L_x_2141:
[----:B------:R-:W-:Y:S01]  /*11a40*/  ULDC UR4, c[0x0][0x9e4] ;  /* 0x0002790000047ab9 */ /* 0x000fe20000000800 */
[----:B------:R-:W-:Y:S01]  /*11a50*/  MOV R153, R189 ;  /* 0x000000bd00997202 */ /* 0x000fe20000000f00 */
[----:B------:R-:W-:-:S05]  /*11a60*/  IMAD.U32 R157, RZ, RZ, UR4 ;  /* 0x00000004ff9d7e24 */ /* 0x000fca000f8e00ff */
[----:B------:R-:W-:-:S13]  /*11a70*/  ISETP.NE.AND P3, PT, R157, 0x1, PT ;  /* 0x000000019d00780c */ /* 0x000fda0003f65270 */
[----:B------:R-:W0:Y:S02]  /*11a80*/  @P3 LDC.64 R20, c[0x0][0x9e8] ;  /* 0x00027a00ff143b82 */ /* 0x000e240000000a00 */
[----:B0-----:R-:W-:-:S05]  /*11a90*/  @P3 IMAD.HI.U32 R20, R189, R20, RZ ;  /* 0x00000014bd143227 */ /* 0x001fca00078e00ff */
[----:B------:R-:W-:-:S07]  /*11aa0*/  @P3 SHF.R.U32.HI R153, RZ, R21, R20 ;  /* 0x00000015ff993219 */ /* 0x000fce0000011614 */
.L_x_2142:
[----:B------:R-:W-:Y:S05]  /*11ab0*/  BSYNC B1 ;  /* 0x0000000000017941 */ /* 0x000fea0003800000 */
.L_x_2140:
[----:B------:R-:W-:-:S04]  /*11ac0*/  IMAD R21, R153, R157, -R178 ;  /* 0x0000009d99157224 */ /* 0x000fc800078e0ab2 */
[----:B------:R-:W-:-:S05]  /*11ad0*/  IMAD.IADD R20, R21, 0x1, -R22 ;  /* 0x0000000115147824 */ /* 0x000fca00078e0a16 */
[----:B------:R-:W-:Y:S02]  /*11ae0*/  VIADDMNMX R215, R20, R157, R215, PT ;  /* 0x0000009d14d77246 */ /* 0x000fe400038001d7 */
[----:B------:R-:W-:-:S07]  /*11af0*/  VIMNMX R217, R217, R20, !PT ;  /* 0x00000014d9d97248 */ /* 0x000fce0007fe0100 */
.L_x_2139:
[----:B------:R-:W-:Y:S01]  /*11b00*/  FMNMX.FTZ R21, R206, R212, !PT ;  /* 0x000000d4ce157209 */ /* 0x000fe20007810000 */
[----:B------:R-:W-:Y:S01]  /*11b10*/  ULDC UR4, c[0x0][0x988] ;  /* 0x0002620000047ab9 */ /* 0x000fe20000000800 */
[----:B------:R-:W-:Y:S02]  /*11b20*/  ISETP.GT.AND P6, PT, R217, 0x9, P2 ;  /* 0x00000009d900780c */ /* 0x000fe400017c4270 */
[----:B------:R-:W-:Y:S02]  /*11b30*/  FMNMX.FTZ R21, R182, R21, !PT ;  /* 0x00000015b6157209 */ /* 0x000fe40007810000 */
[----:B------:R-:W-:Y:S02]  /*11b40*/  ISETP.LT.OR P6, PT, R215, 0xa, P6 ;  /* 0x0000000ad700780c */ /* 0x000fe400037c1670 */
[----:B------:R-:W-:Y:S02]  /*11b50*/  FMNMX.FTZ R21, R156, R21, !PT ;  /* 0x000000159c157209 */ /* 0x000fe40007810000 */
[----:B------:R-:W-:-:S02]  /*11b60*/  FSEL R178, R155, -INF , !P6 ;  /* 0xff8000009bb27808 */ /* 0x000fc40007000000 */
[----:B------:R-:W-:Y:S02]  /*11b70*/  FMNMX.FTZ R21, R216, R21, !PT ;  /* 0x00000015d8157209 */ /* 0x000fe40007810000 */
[C---:B------:R-:W-:Y:S02]  /*11b80*/  ISETP.GT.AND P4, PT, R217.reuse, 0x1, P2 ;  /* 0x00000001d900780c */ /* 0x040fe40001784270 */
[----:B------:R-:W-:Y:S02]  /*11b90*/  FMNMX.FTZ R21, R160, R21, !PT ;  /* 0x00000015a0157209 */ /* 0x000fe40007810000 */
[----:B------:R-:W-:Y:S02]  /*11ba0*/  ISETP.GT.AND P6, PT, R217, 0x18, P2 ;  /* 0x00000018d900780c */ /* 0x000fe400017c4270 */
[----:B------:R-:W-:Y:S02]  /*11bb0*/  FMNMX.FTZ R21, R228, R21, !PT ;  /* 0x00000015e4157209 */ /* 0x000fe40007810000 */
[----:B------:R-:W-:-:S02]  /*11bc0*/  ISETP.LT.OR P4, PT, R215, 0x2, P4 ;  /* 0x00000002d700780c */ /* 0x000fc40002781670 */
[----:B------:R-:W-:Y:S02]  /*11bd0*/  FMNMX.FTZ R21, R164, R21, !PT ;  /* 0x00000015a4157209 */ /* 0x000fe40007810000 */
[----:B------:R-:W-:Y:S02]  /*11be0*/  ISETP.LT.OR P6, PT, R215, 0x19, P6 ;  /* 0x00000019d700780c */ /* 0x000fe400037c1670 */
[----:B------:R-:W-:Y:S02]  /*11bf0*/  FMNMX.FTZ R21, R230, R21, !PT ;  /* 0x00000015e6157209 */ /* 0x000fe40007810000 */
[----:B------:R-:W-:Y:S02]  /*11c00*/  FSEL R152, R152, -INF , !P4 ;  /* 0xff80000098987808 */ /* 0x000fe40006000000 */
        /* <DEDUP_REMOVED lines=16> */
[----:B------:R-:W-:Y:S01]  /*11d10*/  ISETP.GT.AND P6, PT, R217, RZ, P2 ;  /* 0x000000ffd900720c */ /* 0x000fe200017c4270 */
[----:B------:R-:W0:Y:S01]  /*11d20*/  SHFL.BFLY PT, R20, R21, 0x2, 0x1f ;  /* 0x0c401f0015147f89 */ /* 0x000e2200000e0000 */
[C---:B------:R-:W-:Y:S02]  /*11d30*/  ISETP.LT.OR P4, PT, R215.reuse, 0x1a, P4 ;  /* 0x0000001ad700780c */ /* 0x040fe40002781670 */
[----:B------:R-:W-:Y:S02]  /*11d40*/  ISETP.LT.OR P6, PT, R215, 0x1, P6 ;  /* 0x00000001d700780c */ /* 0x000fe400037c1670 */
[----:B------:R-:W-:-:S02]  /*11d50*/  ISETP.GT.AND P3, PT, R217, 0x8, P2 ;  /* 0x00000008d900780c */ /* 0x000fc40001764270 */
[----:B------:R-:W-:Y:S02]  /*11d60*/  FSEL R163, R163, -INF , !P4 ;  /* 0xff800000a3a37808 */ /* 0x000fe40006000000 */
[----:B------:R-:W-:Y:S02]  /*11d70*/  FSEL R153, R15, -INF , !P6 ;  /* 0xff8000000f997808 */ /* 0x000fe40007000000 */
[----:B------:R-:W-:Y:S02]  /*11d80*/  ISETP.GT.AND P4, PT, R217, 0x28, P2 ;  /* 0x00000028d900780c */ /* 0x000fe40001784270 */
[C---:B------:R-:W-:Y:S02]  /*11d90*/  ISETP.LT.OR P3, PT, R215.reuse, 0x9, P3 ;  /* 0x00000009d700780c */ /* 0x040fe40001f61670 */
[----:B------:R-:W-:Y:S02]  /*11da0*/  ISETP.LT.OR P4, PT, R215, 0x29, P4 ;  /* 0x00000029d700780c */ /* 0x000fe40002781670 */
[----:B------:R-:W-:-:S02]  /*11db0*/  FSEL R154, R154, -INF , !P3 ;  /* 0xff8000009a9a7808 */ /* 0x000fc40005800000 */
[----:B------:R-:W-:Y:S02]  /*11dc0*/  FSEL R170, R170, -INF , !P4 ;  /* 0xff800000aaaa7808 */ /* 0x000fe40006000000 */
[C---:B------:R-:W-:Y:S02]  /*11dd0*/  ISETP.GT.AND P4, PT, R217.reuse, 0x30, P2 ;  /* 0x00000030d900780c */ /* 0x040fe40001784270 */
[----:B------:R-:W-:Y:S02]  /*11de0*/  ISETP.GT.AND P3, PT, R217, 0x11, P2 ;  /* 0x00000011d900780c */ /* 0x000fe40001764270 */
[----:B0-----:R-:W-:Y:S02]  /*11df0*/  FMNMX.FTZ R20, R21, R20, !PT ;  /* 0x0000001415147209 */ /* 0x001fe40007810000 */
[----:B------:R-:W-:Y:S02]  /*11e00*/  FMNMX.FTZ R21, R153, R213, !PT ;  /* 0x000000d599157209 */ /* 0x000fe40007810000 */
[----:B------:R-:W-:Y:S01]  /*11e10*/  ISETP.LT.OR P4, PT, R215, 0x31, P4 ;  /* 0x00000031d700780c */ /* 0x000fe20002781670 */
[----:B------:R-:W0:Y:S01]  /*11e20*/  SHFL.BFLY PT, R155, R20, 0x1, 0x1f ;  /* 0x0c201f00149b7f89 */ /* 0x000e2200000e0000 */
[----:B------:R-:W-:-:S02]  /*11e30*/  FMNMX.FTZ R21, R152, R21, !PT ;  /* 0x0000001598157209 */ /* 0x000fc40007810000 */
[----:B------:R-:W-:Y:S02]  /*11e40*/  ISETP.LT.OR P3, PT, R215, 0x12, P3 ;  /* 0x00000012d700780c */ /* 0x000fe40001f61670 */
[----:B------:R-:W-:Y:S02]  /*11e50*/  FSEL R172, R172, -INF , !P4 ;  /* 0xff800000acac7808 */ /* 0x000fe40006000000 */
[----:B------:R-:W-:Y:S02]  /*11e60*/  FSEL R159, R159, -INF , !P3 ;  /* 0xff8000009f9f7808 */ /* 0x000fe40005800000 */
[C---:B------:R-:W-:Y:S02]  /*11e70*/  ISETP.GT.AND P3, PT, R217.reuse, 0x20, P2 ;  /* 0x00000020d900780c */ /* 0x040fe40001764270 */
[----:B------:R-:W-:Y:S02]  /*11e80*/  ISETP.GT.AND P6, PT, R217, 0x31, P2 ;  /* 0x00000031d900780c */ /* 0x000fe400017c4270 */
[----:B------:R-:W-:-:S02]  /*11e90*/  ISETP.LT.OR P3, PT, R215, 0x21, P3 ;  /* 0x00000021d700780c */ /* 0x000fc40001f61670 */
[----:B------:R-:W-:Y:S02]  /*11ea0*/  ISETP.LT.OR P6, PT, R215, 0x32, P6 ;  /* 0x00000032d700780c */ /* 0x000fe400037c1670 */
[----:B------:R-:W-:Y:S02]  /*11eb0*/  FSEL R166, R166, -INF , !P3 ;  /* 0xff800000a6a67808 */ /* 0x000fe40005800000 */
[----:B------:R-:W-:-:S04]  /*11ec0*/  ISETP.GT.AND P3, PT, R217, 0x29, P2 ;  /* 0x00000029d900780c */ /* 0x000fc80001764270 */
[----:B------:R-:W-:Y:S02]  /*11ed0*/  ISETP.LT.OR P3, PT, R215, 0x2a, P3 ;  /* 0x0000002ad700780c */ /* 0x000fe40001f61670 */
[----:B0-----:R-:W-:Y:S02]  /*11ee0*/  FMNMX.FTZ R15, R20, R155, !PT ;  /* 0x0000009b140f7209 */ /* 0x001fe40007810000 */
[----:B------:R-:W-:Y:S01]  /*11ef0*/  FMNMX.FTZ R155, R154, R21, !PT ;  /* 0x000000159a9b7209 */ /* 0x000fe20007810000 */
[----:B------:R-:W-:Y:S01]  /*11f00*/  IMAD.U32 R21, RZ, RZ, UR4 ;  /* 0x00000004ff157e24 */ /* 0x000fe2000f8e00ff */
[C---:B------:R-:W-:Y:S02]  /*11f10*/  FSETP.NEU.FTZ.AND P4, PT, R15.reuse, -INF , PT ;  /* 0xff8000000f00780b */ /* 0x040fe40003f9d000 */
[----:B------:R-:W-:Y:S01]  /*11f20*/  FMNMX.FTZ R155, R178, R155, !PT ;  /* 0x0000009bb29b7209 */ /* 0x000fe20007810000 */
[----:B------:R-:W-:Y:S01]  /*11f30*/  FMUL.FTZ R157, R15, R21 ;  /* 0x000000150f9d7220 */ /* 0x000fe20000410000 */
[----:B------:R-:W-:-:S02]  /*11f40*/  FSEL R171, R171, -INF , !P3 ;  /* 0xff800000abab7808 */ /* 0x000fc40005800000 */
[----:B------:R-:W-:Y:S02]  /*11f50*/  FMNMX.FTZ R20, R158, R155, !PT ;  /* 0x0000009b9e147209 */ /* 0x000fe40007810000 */
[----:B------:R-:W-:Y:S02]  /*11f60*/  FSEL R155, R157, RZ, P4 ;  /* 0x000000ff9d9b7208 */ /* 0x000fe40002000000 */
[----:B------:R-:W-:Y:S02]  /*11f70*/  FMNMX.FTZ R157, R159, R20, !PT ;  /* 0x000000149f9d7209 */ /* 0x000fe40007810000 */
[C---:B------:R-:W-:Y:S01]  /*11f80*/  ISETP.GT.AND P3, PT, R217.reuse, 0x38, P2 ;  /* 0x00000038d900780c */ /* 0x040fe20001764270 */
[--C-:B------:R-:W-:Y:S01]  /*11f90*/  FFMA.FTZ R169, R182, R21, -R155.reuse ;  /* 0x00000015b6a97223 */ /* 0x100fe2000001089b */
[----:B------:R-:W-:Y:S01]  /*11fa0*/  FMNMX.FTZ R20, R162, R157, !PT ;  /* 0x0000009da2147209 */ /* 0x000fe20007810000 */
[-CC-:B------:R-:W-:Y:S01]  /*11fb0*/  FFMA.FTZ R206, R206, R21.reuse, -R155.reuse ;  /* 0x00000015cece7223 */ /* 0x180fe2000001089b */
[----:B------:R-:W-:Y:S01]  /*11fc0*/  ISETP.GT.AND P2, PT, R217, 0x39, P2 ;  /* 0x00000039d900780c */ /* 0x000fe20001744270 */
[-CC-:B------:R-:W-:Y:S01]  /*11fd0*/  FFMA.FTZ R156, R156, R21.reuse, -R155.reuse ;  /* 0x000000159c9c7223 */ /* 0x180fe2000001089b */
[----:B------:R-:W-:Y:S01]  /*11fe0*/  FMNMX.FTZ R157, R163, R20, !PT ;  /* 0x00000014a39d7209 */ /* 0x000fe20007810000 */
[--C-:B------:R-:W-:Y:S01]  /*11ff0*/  FFMA.FTZ R216, R216, R21, -R155.reuse ;  /* 0x00000015d8d87223 */ /* 0x100fe2000001089b */
[----:B------:R-:W-:Y:S01]  /*12000*/  ISETP.LT.OR P3, PT, R215, 0x39, P3 ;  /* 0x00000039d700780c */ /* 0x000fe20001f61670 */
[----:B------:R-:W-:Y:S01]  /*12010*/  MUFU.EX2 R206, R206 ;  /* 0x000000ce00ce7308 */ /* 0x000fe20000000800 */
[----:B------:R-:W-:Y:S01]  /*12020*/  FMNMX.FTZ R20, R166, R157, !PT ;  /* 0x0000009da6147209 */ /* 0x000fe20007810000 */
[-CC-:B------:R-:W-:Y:S01]  /*12030*/  FFMA.FTZ R160, R160, R21.reuse, -R155.reuse ;  /* 0x00000015a0a07223 */ /* 0x180fe2000001089b */
[----:B------:R-:W-:Y:S01]  /*12040*/  FSEL R182, R173, -INF , !P6 ;  /* 0xff800000adb67808 */ /* 0x000fe20007000000 */
[-CC-:B------:R-:W-:Y:S01]  /*12050*/  FFMA.FTZ R164, R164, R21.reuse, -R155.reuse ;  /* 0x00000015a4a47223 */ /* 0x180fe2000001089b */
[----:B------:R-:W-:Y:S01]  /*12060*/  FMNMX.FTZ R161, R167, R20, !PT ;  /* 0x00000014a7a17209 */ /* 0x000fe20007810000 */
[--C-:B------:R-:W-:Y:S01]  /*12070*/  FFMA.FTZ R168, R168, R21, -R155.reuse ;  /* 0x00000015a8a87223 */ /* 0x100fe2000001089b */
[----:B------:R-:W-:Y:S01]  /*12080*/  ISETP.LT.OR P2, PT, R215, 0x3a, P2 ;  /* 0x0000003ad700780c */ /* 0x000fe20001741670 */
[----:B------:R0:W-:Y:S01]  /*12090*/  MUFU.EX2 R157, R169 ;  /* 0x000000a9009d7308 */ /* 0x0001e20000000800 */
[----:B------:R-:W-:Y:S01]  /*120a0*/  FMNMX.FTZ R20, R170, R161, !PT ;  /* 0x000000a1aa147209 */ /* 0x000fe20007810000 */
[-CC-:B------:R-:W-:Y:S01]  /*120b0*/  FFMA.FTZ R175, R232, R21.reuse, -R155.reuse ;  /* 0x00000015e8af7223 */ /* 0x180fe2000001089b */
[----:B------:R-:W-:Y:S01]  /*120c0*/  FSEL R174, R174, -INF , !P3 ;  /* 0xff800000aeae7808 */ /* 0x000fe20005800000 */
[-CC-:B------:R-:W-:Y:S01]  /*120d0*/  FFMA.FTZ R181, R234, R21.reuse, -R155.reuse ;  /* 0x00000015eab57223 */ /* 0x180fe2000001089b */
[----:B------:R-:W-:Y:S01]  /*120e0*/  FMNMX.FTZ R161, R171, R20, !PT ;  /* 0x00000014aba17209 */ /* 0x000fe20007810000 */
[--C-:B------:R-:W-:Y:S01]  /*120f0*/  FFMA.FTZ R214, R214, R21, -R155.reuse ;  /* 0x00000015d6d67223 */ /* 0x100fe2000001089b */
[----:B------:R-:W-:Y:S01]  /*12100*/  FSEL R176, R176, -INF , !P2 ;  /* 0xff800000b0b07808 */ /* 0x000fe20005000000 */
[----:B------:R-:W-:Y:S01]  /*12110*/  MUFU.EX2 R156, R156 ;  /* 0x0000009c009c7308 */ /* 0x000fe20000000800 */
[----:B------:R-:W-:Y:S01]  /*12120*/  FMNMX.FTZ R165, R172, R161, !PT ;  /* 0x000000a1aca57209 */ /* 0x000fe20007810000 */
[-CC-:B0-----:R-:W-:Y:S01]  /*12130*/  FFMA.FTZ R169, R230, R21.reuse, -R155.reuse ;  /* 0x00000015e6a97223 */ /* 0x181fe2000001089b */
[-CC-:B------:R-:W-:Y:S01]  /*12140*/  FFMA.FTZ R183, R236, R21.reuse, -R155.reuse ;  /* 0x00000015ecb77223 */ /* 0x180fe2000001089b */
[--C-:B------:R-:W-:Y:S01]  /*12150*/  FFMA.FTZ R179, R179, R21, -R155.reuse ;  /* 0x00000015b3b37223 */ /* 0x100fe2000001089b */
[----:B------:R-:W-:Y:S01]  /*12160*/  FMNMX.FTZ R165, R182, R165, !PT ;  /* 0x000000a5b6a57209 */ /* 0x000fe20007810000 */
[----:B------:R-:W-:-:S02]  /*12170*/  FFMA.FTZ R180, R180, R21, -R155 ;  /* 0x00000015b4b47223 */ /* 0x000fc4000001089b */
[----:B------:R-:W-:Y:S01]  /*12180*/  MUFU.EX2 R161, R216 ;  /* 0x000000d800a17308 */ /* 0x000fe20000000800 */
[----:B------:R-:W-:-:S04]  /*12190*/  FMNMX.FTZ R165, R174, R165, !PT ;  /* 0x000000a5aea57209 */ /* 0x000fc80007810000 */
[----:B------:R-:W-:Y:S01]  /*121a0*/  FMNMX.FTZ R20, R176, R165, !PT ;  /* 0x000000a5b0147209 */ /* 0x000fe20007810000 */
[----:B------:R-:W-:Y:S02]  /*121b0*/  FFMA.FTZ R165, R228, R21, -R155 ;  /* 0x00000015e4a57223 */ /* 0x000fe4000001089b */
[----:B------:R-:W-:Y:S02]  /*121c0*/  MUFU.EX2 R160, R160 ;  /* 0x000000a000a07308 */ /* 0x000fe40000000800 */
[----:B------:R-:W0:Y:S06]  /*121d0*/  SHFL.BFLY PT, R173, R20, 0x2, 0x1f ;  /* 0x0c401f0014ad7f89 */ /* 0x000e2c00000e0000 */
[----:B------:R-:W-:Y:S08]  /*121e0*/  MUFU.EX2 R165, R165 ;  /* 0x000000a500a57308 */ /* 0x000ff00000000800 */
[----:B------:R-:W-:Y:S08]  /*121f0*/  MUFU.EX2 R164, R164 ;  /* 0x000000a400a47308 */ /* 0x000ff00000000800 */
[----:B------:R-:W-:Y:S01]  /*12200*/  MUFU.EX2 R169, R169 ;  /* 0x000000a900a97308 */ /* 0x000fe20000000800 */
[----:B0-----:R-:W-:-:S02]  /*12210*/  FMNMX.FTZ R207, R20, R173, !PT ;  /* 0x000000ad14cf7209 */ /* 0x001fc40007810000 */
[----:B------:R-:W-:-:S03]  /*12220*/  FSEL R173, R15, RZ, P4 ;  /* 0x000000ff0fad7208 */ /* 0x000fc60002000000 */
[----:B------:R-:W0:Y:S02]  /*12230*/  SHFL.BFLY PT, R20, R207, 0x1, 0x1f ;  /* 0x0c201f00cf147f89 */ /* 0x000e2400000e0000 */
[----:B------:R-:W-:Y:S01]  /*12240*/  MUFU.EX2 R168, R168 ;  /* 0x000000a800a87308 */ /* 0x000fe20000000800 */
[----:B------:R-:W-:-:S04]  /*12250*/  FADD.FTZ R212, -R173, R212 ;  /* 0x000000d4add47221 */ /* 0x000fc80000010100 */
[-C--:B------:R-:W-:Y:S01]  /*12260*/  FMUL.FTZ R173, R212, R21.reuse ;  /* 0x00000015d4ad7220 */ /* 0x080fe20000410000 */
[----:B------:R-:W-:Y:S01]  /*12270*/  FFMA.FTZ R212, R177, R21, -R155 ;  /* 0x00000015b1d47223 */ /* 0x000fe2000001089b */
[----:B------:R-:W-:Y:S01]  /*12280*/  IMAD.MOV R155, RZ, RZ, -R194 ;  /* 0x000000ffff9b7224 */ /* 0x000fe200078e0ac2 */
[----:B------:R-:W-:Y:S04]  /*12290*/  MUFU.EX2 R175, R175 ;  /* 0x000000af00af7308 */ /* 0x000fe80000000800 */
[----:B------:R-:W-:-:S04]  /*122a0*/  ISETP.NE.AND P3, PT, R22, R155, PT ;  /* 0x0000009b1600720c */ /* 0x000fc80003f65270 */
[----:B------:R-:W3:Y:S01]  /*122b0*/  MUFU.EX2 R173, R173 ;  /* 0x000000ad00ad7308 */ /* 0x000ee20000000800 */
[----:B0-----:R-:W-:-:S07]  /*122c0*/  FMNMX.FTZ R20, R207, R20, !PT ;  /* 0x00000014cf147209 */ /* 0x001fce0007810000 */
[----:B------:R-:W0:Y:S01]  /*122d0*/  MUFU.EX2 R181, R181 ;  /* 0x000000b500b57308 */ /* 0x000e220000000800 */
[----:B------:R-:W-:-:S04]  /*122e0*/  FSETP.NEU.FTZ.AND P2, PT, R20, -INF , PT ;  /* 0xff8000001400780b */ /* 0x000fc80003f5d000 */
[----:B------:R-:W-:-:S03]  /*122f0*/  FSEL R228, R20, RZ, P2 ;  /* 0x000000ff14e47208 */ /* 0x000fc60001000000 */
[----:B------:R-:W4:Y:S01]  /*12300*/  MUFU.EX2 R214, R214 ;  /* 0x000000d600d67308 */ /* 0x000f220000000800 */
[----:B---3--:R-:W-:Y:S01]  /*12310*/  FFMA.FTZ R216, R173, R3, R206 ;  /* 0x00000003add87223 */ /* 0x008fe200000100ce */
[----:B------:R-:W-:Y:S01]  /*12320*/  FMUL.FTZ R3, R20, R21 ;  /* 0x0000001514037220 */ /* 0x000fe20000410000 */
[-C--:B------:R-:W-:Y:S01]  /*12330*/  FMUL.FTZ R24, R24, R173.reuse ;  /* 0x000000ad18187220 */ /* 0x080fe20000410000 */
[----:B------:R-:W-:Y:S01]  /*12340*/  FADD.FTZ R228, -R228, R213 ;  /* 0x000000d5e4e47221 */ /* 0x000fe20000010100 */
[----:B------:R-:W-:Y:S01]  /*12350*/  FADD.FTZ R177, R157, R216 ;  /* 0x000000d89db17221 */ /* 0x000fe20000010000 */
[-C--:B------:R-:W-:Y:S01]  /*12360*/  FMUL.FTZ R25, R25, R173.reuse ;  /* 0x000000ad19197220 */ /* 0x080fe20000410000 */
[----:B------:R-:W-:Y:S01]  /*12370*/  FSEL R3, R3, RZ, P2 ;  /* 0x000000ff03037208 */ /* 0x000fe20001000000 */
[----:B------:R-:W3:Y:S01]  /*12380*/  MUFU.EX2 R183, R183 ;  /* 0x000000b700b77308 */ /* 0x000ee20000000800 */
[----:B------:R-:W-:Y:S01]  /*12390*/  FADD.FTZ R230, R156, R177 ;  /* 0x000000b19ce67221 */ /* 0x000fe20000010000 */
[-C--:B------:R-:W-:Y:S01]  /*123a0*/  FMUL.FTZ R28, R28, R173.reuse ;  /* 0x000000ad1c1c7220 */ /* 0x080fe20000410000 */
[----:B------:R-:W-:Y:S01]  /*123b0*/  FMUL.FTZ R29, R29, R173 ;  /* 0x000000ad1d1d7220 */ /* 0x000fe20000410000 */
[-CC-:B------:R-:W-:Y:S01]  /*123c0*/  FFMA.FTZ R216, R152, R21.reuse, -R3.reuse ;  /* 0x0000001598d87223 */ /* 0x180fe20000010803 */
[----:B------:R-:W-:Y:S01]  /*123d0*/  FADD.FTZ R177, R161, R230 ;  /* 0x000000e6a1b17221 */ /* 0x000fe20000010000 */
[-CC-:B------:R-:W-:Y:S01]  /*123e0*/  FFMA.FTZ R153, R153, R21.reuse, -R3.reuse ;  /* 0x0000001599997223 */ /* 0x180fe20000010803 */
[-C--:B------:R-:W-:Y:S01]  /*123f0*/  FFMA.FTZ R213, R178, R21.reuse, -R3 ;  /* 0x00000015b2d57223 */ /* 0x080fe20000010803 */
[----:B------:R-:W5:Y:S01]  /*12400*/  MUFU.EX2 R212, R212 ;  /* 0x000000d400d47308 */ /* 0x000f620000000800 */
[----:B------:R-:W-:Y:S01]  /*12410*/  FADD.FTZ R152, R160, R177 ;  /* 0x000000b1a0987221 */ /* 0x000fe20000010000 */
[-CC-:B------:R-:W-:Y:S01]  /*12420*/  FFMA.FTZ R215, R154, R21.reuse, -R3.reuse ;  /* 0x000000159ad77223 */ /* 0x180fe20000010803 */
[-CC-:B------:R-:W-:Y:S01]  /*12430*/  FFMA.FTZ R159, R159, R21.reuse, -R3.reuse ;  /* 0x000000159f9f7223 */ /* 0x180fe20000010803 */
[-CC-:B------:R-:W-:Y:S01]  /*12440*/  FFMA.FTZ R177, R162, R21.reuse, -R3.reuse ;  /* 0x00000015a2b17223 */ /* 0x180fe20000010803 */
[----:B------:R-:W-:Y:S01]  /*12450*/  FADD.FTZ R207, R165, R152 ;  /* 0x00000098a5cf7221 */ /* 0x000fe20000010000 */
[-CC-:B------:R-:W-:Y:S01]  /*12460*/  FFMA.FTZ R163, R163, R21.reuse, -R3.reuse ;  /* 0x00000015a3a37223 */ /* 0x180fe20000010803 */
[-C--:B------:R-:W-:Y:S01]  /*12470*/  FFMA.FTZ R178, R166, R21.reuse, -R3 ;  /* 0x00000015a6b27223 */ /* 0x080fe20000010803 */
[----:B------:R1:W-:Y:S01]  /*12480*/  MUFU.EX2 R155, R179 ;  /* 0x000000b3009b7308 */ /* 0x0003e20000000800 */
[----:B------:R-:W-:Y:S01]  /*12490*/  FADD.FTZ R152, R164, R207 ;  /* 0x000000cfa4987221 */ /* 0x000fe20000010000 */
[-CC-:B------:R-:W-:Y:S01]  /*124a0*/  FFMA.FTZ R207, R170, R21.reuse, -R3.reuse ;  /* 0x00000015aacf7223 */ /* 0x180fe20000010803 */
[-C--:B------:R-:W-:Y:S01]  /*124b0*/  FMUL.FTZ R170, R228, R21.reuse ;  /* 0x00000015e4aa7220 */ /* 0x080fe20000410000 */
[-CC-:B------:R-:W-:Y:S01]  /*124c0*/  FFMA.FTZ R167, R167, R21.reuse, -R3.reuse ;  /* 0x00000015a7a77223 */ /* 0x180fe20000010803 */
[----:B------:R-:W-:Y:S01]  /*124d0*/  FADD.FTZ R217, R169, R152 ;  /* 0x00000098a9d97221 */ /* 0x000fe20000010000 */
[-CC-:B------:R-:W-:Y:S01]  /*124e0*/  FFMA.FTZ R171, R171, R21.reuse, -R3.reuse ;  /* 0x00000015abab7223 */ /* 0x180fe20000010803 */
[-CC-:B------:R-:W-:Y:S01]  /*124f0*/  FFMA.FTZ R172, R172, R21.reuse, -R3.reuse ;  /* 0x00000015acac7223 */ /* 0x180fe20000010803 */
[-C--:B------:R-:W-:Y:S01]  /*12500*/  FFMA.FTZ R182, R182, R21.reuse, -R3 ;  /* 0x00000015b6b67223 */ /* 0x080fe20000010803 */
[----:B------:R-:W-:Y:S01]  /*12510*/  FADD.FTZ R152, R168, R217 ;  /* 0x000000d9a8987221 */ /* 0x000fe20000010000 */
[-CC-:B-1----:R-:W-:Y:S01]  /*12520*/  FFMA.FTZ R179, R158, R21.reuse, -R3.reuse ;  /* 0x000000159eb37223 */ /* 0x182fe20000010803 */
[-CC-:B------:R-:W-:Y:S01]  /*12530*/  FFMA.FTZ R174, R174, R21.reuse, -R3.reuse ;  /* 0x00000015aeae7223 */ /* 0x180fe20000010803 */
[----:B------:R-:W-:Y:S01]  /*12540*/  FFMA.FTZ R176, R176, R21, -R3 ;  /* 0x00000015b0b07223 */ /* 0x000fe20000010803 */
[----:B------:R-:W-:Y:S01]  /*12550*/  FADD.FTZ R152, R175, R152 ;  /* 0x00000098af987221 */ /* 0x000fe20000010000 */
[----:B------:R-:W1:Y:S01]  /*12560*/  MUFU.EX2 R180, R180 ;  /* 0x000000b400b47308 */ /* 0x000e620000000800 */
[----:B------:R-:W-:Y:S01]  /*12570*/  @!P3 LEA R3, R209, R192, 0x6 ;  /* 0x000000c0d103b211 */ /* 0x000fe200078e30ff */
[-C--:B------:R-:W-:Y:S01]  /*12580*/  FMUL.FTZ R32, R32, R173.reuse ;  /* 0x000000ad20207220 */ /* 0x080fe20000410000 */
[----:B0-----:R-:W-:Y:S01]  /*12590*/  FADD.FTZ R209, R181, R152 ;  /* 0x00000098b5d17221 */ /* 0x001fe20000010000 */
[----:B------:R-:W-:Y:S01]  /*125a0*/  F2FP.F16.F32.PACK_AB R154, R161, R156 ;  /* 0x0000009ca19a723e */ /* 0x000fe200000000ff */
[----:B------:R-:W-:Y:S01]  /*125b0*/  FMUL.FTZ R33, R33, R173 ;  /* 0x000000ad21217220 */ /* 0x000fe20000410000 */
[----:B------:R-:W-:Y:S01]  /*125c0*/  F2FP.F16.F32.PACK_AB R156, R165, R160 ;  /* 0x000000a0a59c723e */ /* 0x000fe200000000ff */
[----:B----4-:R-:W-:Y:S01]  /*125d0*/  FADD.FTZ R152, R214, R209 ;  /* 0x000000d1d6987221 */ /* 0x010fe20000010000 */
[----:B------:R-:W-:Y:S01]  /*125e0*/  MUFU.EX2 R153, R153 ;  /* 0x0000009900997308 */ /* 0x000fe20000000800 */
[----:B------:R-:W-:Y:S01]  /*125f0*/  F2FP.F16.F32.PACK_AB R160, R175, R168 ;  /* 0x000000a8afa0723e */ /* 0x000fe200000000ff */
[----:B------:R-:W-:-:S02]  /*12600*/  @!P3 IMAD R3, R3, 0x4, R2 ;  /* 0x000000040303b824 */ /* 0x000fc400078e0202 */
[----:B---3--:R-:W-:Y:S01]  /*12610*/  FADD.FTZ R209, R183, R152 ;  /* 0x00000098b7d17221 */ /* 0x008fe20000010000 */
[----:B------:R-:W-:Y:S01]  /*12620*/  F2FP.F16.F32.PACK_AB R152, R157, R206 ;  /* 0x000000ce9d98723e */ /* 0x000fe200000000ff */
[----:B------:R-:W-:Y:S01]  /*12630*/  FMUL.FTZ R36, R36, R173 ;  /* 0x000000ad24247220 */ /* 0x000fe20000410000 */
[----:B------:R-:W-:Y:S01]  /*12640*/  F2FP.F16.F32.PACK_AB R158, R169, R164 ;  /* 0x000000a4a99e723e */ /* 0x000fe200000000ff */
[----:B-----5:R-:W-:Y:S01]  /*12650*/  FADD.FTZ R162, R212, R209 ;  /* 0x000000d1d4a27221 */ /* 0x020fe20000010000 */
[----:B------:R-:W0:Y:S01]  /*12660*/  MUFU.EX2 R170, R170 ;  /* 0x000000aa00aa7308 */ /* 0x000e220000000800 */
[----:B-1----:R-:W-:Y:S01]  /*12670*/  F2FP.F16.F32.PACK_AB R166, R180, R155 ;  /* 0x0000009bb4a6723e */ /* 0x002fe200000000ff */
[----:B------:R-:W-:Y:S01]  /*12680*/  @!P3 STS [R3+0x28800], R173 ;  /* 0x028800ad0300b388 */ /* 0x000fe20000000800 */
[----:B------:R-:W-:Y:S01]  /*12690*/  FADD.FTZ R161, R155, R162 ;  /* 0x000000a29ba17221 */ /* 0x000fe20000010000 */
[----:B------:R-:W-:Y:S01]  /*126a0*/  F2FP.F16.F32.PACK_AB R162, R214, R181 ;  /* 0x000000b5d6a2723e */ /* 0x000fe200000000ff */
[----:B------:R-:W-:Y:S01]  /*126b0*/  FMUL.FTZ R37, R37, R173 ;  /* 0x000000ad25257220 */ /* 0x000fe20000410000 */
[----:B------:R-:W-:Y:S01]  /*126c0*/  F2FP.F16.F32.PACK_AB R164, R212, R183 ;  /* 0x000000b7d4a4723e */ /* 0x000fe200000000ff */
        /* <DEDUP_REMOVED lines=11> */
[----:B------:R0:W-:Y:S01]  /*12780*/  @!P3 STS [R3+0x28820], R170 ;  /* 0x028820aa0300b388 */ /* 0x0001e20000000800 */
        /* <DEDUP_REMOVED lines=9> */
[----:B0-----:R-:W-:Y:S01]  /*12820*/  FADD.FTZ R3, R180, R161 ;  /* 0x000000a1b4037221 */ /* 0x001fe20000010000 */
[-C--:B------:R-:W-:Y:S01]  /*12830*/  FMUL.FTZ R68, R68, R173.reuse ;  /* 0x000000ad44447220 */ /* 0x080fe20000410000 */
[-C--:B------:R-:W-:Y:S01]  /*12840*/  FMUL.FTZ R69, R69, R173.reuse ;  /* 0x000000ad45457220 */ /* 0x080fe20000410000 */
[-C--:B------:R-:W-:Y:S01]  /*12850*/  FMUL.FTZ R72, R72, R173.reuse ;  /* 0x000000ad48487220 */ /* 0x080fe20000410000 */
[----:B------:R-:W-:Y:S01]  /*12860*/  MUFU.EX2 R157, R179 ;  /* 0x000000b3009d7308 */ /* 0x000fe20000000800 */
[----:B---3--:R-:W-:Y:S01]  /*12870*/  FADD.FTZ R155, R215, R8 ;  /* 0x00000008d79b7221 */ /* 0x008fe20000010000 */
        /* <DEDUP_REMOVED lines=30> */
[----:B------:R4:W1:Y:S01]  /*12a60*/  MUFU.EX2 R161, R178 ;  /* 0x000000b200a17308 */ /* 0x0008620000000800 */
        /* <DEDUP_REMOVED lines=11> */
[----:B------:R-:W-:Y:S01]  /*12b20*/  FMUL.FTZ R144, R144, R173 ;  /* 0x000000ad90907220 */ /* 0x000fe20000410000 */
[----:B------:R-:W-:Y:S01]  /*12b30*/  FADD.FTZ R155, R157, R178 ;  /* 0x000000b29d9b7221 */ /* 0x000fe20000010000 */
[C---:B------:R-:W-:Y:S01]  /*12b40*/  F2FP.F16.F32.PACK_AB R157, R168.reuse, R157 ;  /* 0x0000009da89d723e */ /* 0x040fe200000000ff */
[-C--:B------:R-:W-:Y:S01]  /*12b50*/  FMUL.FTZ R145, R145, R173.reuse ;  /* 0x000000ad91917220 */ /* 0x080fe20000410000 */
[----:B------:R-:W0:Y:S01]  /*12b60*/  MUFU.EX2 R163, R207 ;  /* 0x000000cf00a37308 */ /* 0x000e220000000800 */
[----:B------:R-:W-:Y:S01]  /*12b70*/  FADD.FTZ R178, R168, R155 ;  /* 0x0000009ba8b27221 */ /* 0x000fe20000010000 */
[-C--:B------:R-:W-:Y:S01]  /*12b80*/  FMUL.FTZ R148, R148, R173.reuse ;  /* 0x000000ad94947220 */ /* 0x080fe20000410000 */
[----:B------:R-:W-:Y:S01]  /*12b90*/  FMUL.FTZ R149, R149, R173 ;  /* 0x000000ad95957220 */ /* 0x000fe20000410000 */
[-C--:B------:R-:W-:Y:S01]  /*12ba0*/  FMUL.FTZ R26, R26, R170.reuse ;  /* 0x000000aa1a1a7220 */ /* 0x080fe20000410000 */
[----:B------:R-:W-:Y:S01]  /*12bb0*/  FADD.FTZ R155, R177, R178 ;  /* 0x000000b2b19b7221 */ /* 0x000fe20000010000 */
[-C--:B------:R-:W-:Y:S01]  /*12bc0*/  FMUL.FTZ R27, R27, R170.reuse ;  /* 0x000000aa1b1b7220 */ /* 0x080fe20000410000 */
[-C--:B------:R-:W-:Y:S01]  /*12bd0*/  FMUL.FTZ R30, R30, R170.reuse ;  /* 0x000000aa1e1e7220 */ /* 0x080fe20000410000 */
[----:B------:R-:W4:Y:S01]  /*12be0*/  MUFU.EX2 R8, R171 ;  /* 0x000000ab00087308 */ /* 0x000f220000000800 */
[----:B------:R-:W-:Y:S01]  /*12bf0*/  FADD.FTZ R178, R180, R155 ;  /* 0x0000009bb4b27221 */ /* 0x000fe20000010000 */
[-C--:B------:R-:W-:Y:S01]  /*12c00*/  FMUL.FTZ R31, R31, R170.reuse ;  /* 0x000000aa1f1f7220 */ /* 0x080fe20000410000 */
[-C--:B------:R-:W-:Y:S01]  /*12c10*/  FMUL.FTZ R34, R34, R170.reuse ;  /* 0x000000aa22227220 */ /* 0x080fe20000410000 */
[-C--:B------:R-:W-:Y:S01]  /*12c20*/  FMUL.FTZ R35, R35, R170.reuse ;  /* 0x000000aa23237220 */ /* 0x080fe20000410000 */
[----:B-1----:R-:W-:Y:S01]  /*12c30*/  FADD.FTZ R155, R161, R178 ;  /* 0x000000b2a19b7221 */ /* 0x002fe20000010000 */
[----:B---3--:R-:W-:Y:S01]  /*12c40*/  F2FP.F16.F32.PACK_AB R161, R206, R161 ;  /* 0x000000a1cea1723e */ /* 0x008fe200000000ff */
[-C--:B------:R-:W-:Y:S01]  /*12c50*/  FMUL.FTZ R38, R38, R170.reuse ;  /* 0x000000aa26267220 */ /* 0x080fe20000410000 */
[----:B------:R1:W3:Y:S01]  /*12c60*/  MUFU.EX2 R165, R172 ;  /* 0x000000ac00a57308 */ /* 0x0002e20000000800 */
        /* <DEDUP_REMOVED lines=9> */
[-C--:B------:R-:W-:Y:S01]  /*12d00*/  FMUL.FTZ R54, R54, R170.reuse ;  /* 0x000000aa36367220 */ /* 0x080fe20000410000 */
[-C--:B------:R-:W-:Y:S01]  /*12d10*/  FMUL.FTZ R55, R55, R170.reuse ;  /* 0x000000aa37377220 */ /* 0x080fe20000410000 */
[-C--:B------:R-:W-:Y:S01]  /*12d20*/  FMUL.FTZ R58, R58, R170.reuse ;  /* 0x000000aa3a3a7220 */ /* 0x080fe20000410000 */
[----:B0-----:R-:W-:Y:S01]  /*12d30*/  FADD.FTZ R155, R163, R172 ;  /* 0x000000aca39b7221 */ /* 0x001fe20000010000 */
[C---:B----4-:R-:W-:Y:S01]  /*12d40*/  F2FP.F16.F32.PACK_AB R163, R8.reuse, R163 ;  /* 0x000000a308a3723e */ /* 0x050fe200000000ff */
[-C--:B------:R-:W-:Y:S01]  /*12d50*/  FMUL.FTZ R59, R59, R170.reuse ;  /* 0x000000aa3b3b7220 */ /* 0x080fe20000410000 */
[----:B------:R-:W0:Y:S01]  /*12d60*/  MUFU.EX2 R167, R174 ;  /* 0x000000ae00a77308 */ /* 0x000e220000000800 */
[----:B------:R-:W-:Y:S01]  /*12d70*/  FADD.FTZ R172, R8, R155 ;  /* 0x0000009b08ac7221 */ /* 0x000fe20000010000 */
[-C--:B------:R-:W-:Y:S01]  /*12d80*/  FMUL.FTZ R62, R62, R170.reuse ;  /* 0x000000aa3e3e7220 */ /* 0x080fe20000410000 */
[-C--:B------:R-:W-:Y:S01]  /*12d90*/  FMUL.FTZ R63, R63, R170.reuse ;  /* 0x000000aa3f3f7220 */ /* 0x080fe20000410000 */
[-C--:B------:R-:W-:Y:S01]  /*12da0*/  FMUL.FTZ R66, R66, R170.reuse ;  /* 0x000000aa42427220 */ /* 0x080fe20000410000 */
[----:B---3--:R-:W-:Y:S01]  /*12db0*/  FADD.FTZ R155, R165, R172 ;  /* 0x000000aca59b7221 */ /* 0x008fe20000010000 */
[-C--:B------:R-:W-:Y:S01]  /*12dc0*/  FMUL.FTZ R67, R67, R170.reuse ;  /* 0x000000aa43437220 */ /* 0x080fe20000410000 */
[-C--:B------:R-:W-:Y:S01]  /*12dd0*/  FMUL.FTZ R70, R70, R170.reuse ;  /* 0x000000aa46467220 */ /* 0x080fe20000410000 */
[----:B------:R-:W1:Y:S01]  /*12de0*/  MUFU.EX2 R176, R176 ;  /* 0x000000b000b07308 */ /* 0x000e620000000800 */
[----:B-----5:R-:W-:Y:S01]  /*12df0*/  FADD.FTZ R172, R182, R155 ;  /* 0x0000009bb6ac7221 */ /* 0x020fe20000010000 */
        /* <DEDUP_REMOVED lines=14> */
[-C--:B------:R-:W-:Y:S01]  /*12ee0*/  FMUL.FTZ R91, R91, R170.reuse ;  /* 0x000000aa5b5b7220 */ /* 0x080fe20000410000 */
[C---:B-1----:R-:W-:Y:S01]  /*12ef0*/  F2FP.F16.F32.PACK_AB R167, R176.reuse, R167 ;  /* 0x000000a7b0a7723e */ /* 0x042fe200000000ff */
[----:B------:R-:W-:Y:S01]  /*12f00*/  FADD.FTZ R8, R176, R169 ;  /* 0x000000a9b0087221 */ /* 0x000fe20000010000 */
        /* <DEDUP_REMOVED lines=8> */
[----:B------:R0:W-:Y:S01]  /*12f90*/  STSM.16.M88.4 [R195+0x26800], R152 ;  /* 0x02680098c3007844 */ /* 0x0001e20000000200 */
[-C--:B------:R-:W-:Y:S01]  /*12fa0*/  FMUL.FTZ R110, R110, R170.reuse ;  /* 0x000000aa6e6e7220 */ /* 0x080fe20000410000 */
[-C--:B------:R-:W-:Y:S01]  /*12fb0*/  FMUL.FTZ R111, R111, R170.reuse ;  /* 0x000000aa6f6f7220 */ /* 0x080fe20000410000 */
[-C--:B------:R-:W-:Y:S01]  /*12fc0*/  FMUL.FTZ R114, R114, R170.reuse ;  /* 0x000000aa72727220 */ /* 0x080fe20000410000 */
[----:B------:R0:W-:Y:S01]  /*12fd0*/  STSM.16.M88.4 [R196], R156 ;  /* 0x0000009cc4007844 */ /* 0x0001e20000000200 */
        /* <DEDUP_REMOVED lines=23> */
.L_x_2143:
[----:B------:R1:W3:Y:S01]  /*13150*/  SYNCS.PHASECHK.TRANS64.TRYWAIT P2, [R191+URZ+0x28c50], R208 ;  /* 0x028c50d0bf0075a7 */ /* 0x0002e2000804017f */
[----:B------:R-:W-:Y:S05]  /*13160*/  @!P0 BRA `(.L_x_2144) ;  /* 0x0000000000048947 */ /* 0x000fea0003800000 */
[----:B------:R-:W-:Y:S01]  /*13170*/  BPT.TRAP 0x1 ;  /* 0x000000040000795c */ /* 0x000fe20000300000 */
.L_x_2144:
[----:B------:R-:W-:Y:S04]  /*13180*/  BSSY B1, `(.L_x_2145) ;  /* 0x0000004000017945 */ /* 0x000fe80003800000 */
[----:B---3--:R-:W-:Y:S05]  /*13190*/  @P2 BRA `(.L_x_2146) ;  /* 0x0000000000082947 */ /* 0x008fea0003800000 */
[----:B------:R-:W3:Y:S02]  /*131a0*/  SYNCS.PHASECHK.TRANS64.TRYWAIT P2, [R191+URZ+0x28c50], R208 ;  /* 0x028c50d0bf0075a7 */ /* 0x000ee4000804017f */
[----:B---3--:R-:W-:Y:S05]  /*131b0*/  @!P2 BRA `(.L_x_2147) ;  /* 0x000000ac0000a947 */ /* 0x008fea0003800000 */
.L_x_2146:
[----:B------:R-:W-:Y:S05]  /*131c0*/  BSYNC B1 ;  /* 0x0000000000017941 */ /* 0x000fea0003800000 */
.L_x_2145:
[----:B------:R-:W-:Y:S01]  /*131d0*/  IMAD R168, R18, 0x1000, R188 ;  /* 0x0000100012a87824 */ /* 0x000fe200078e02bc */
[----:B------:R-:W-:Y:S01]  /*131e0*/  WARPGROUP.ARRIVE ;  /* 0x00000000000079c5 */ /* 0x000fe20000000000 */
[----:B------:R-:W-:Y:S01]  /*131f0*/  IMAD.MOV.U32 R169, RZ, RZ, 0x40000040 ;  /* 0x40000040ffa97424 */ /* 0x000fe200078e00ff */
[----:B------:R-:W-:Y:S01]  /*13200*/  ISETP.GT.AND P2, PT, R9, R190, PT ;  /* 0x000000be0900720c */ /* 0x000fe20003f44270 */
[----:B-123--:R-:W-:Y:S01]  /*13210*/  @!P1 VIADD R191, R191, 0x28c60 ;  /* 0x00028c60bfbf9836 */ /* 0x00efe20000000000 */
[----:B------:R-:W-:Y:S01]  /*13220*/  R2UR UR6, R168 ;  /* 0x00000000a80672ca */ /* 0x000fe200000e0000 */
[----:B------:R-:W-:Y:S01]  /*13230*/  VIADD R9, R9, 0xffffffff ;  /* 0xffffffff09097836 */ /* 0x000fe20000000000 */
[----:B------:R-:W-:Y:S01]  /*13240*/  R2UR UR7, R169 ;  /* 0x00000000a90772ca */ /* 0x000fe200000e0000 */
[----:B------:R-:W-:Y:S01]  /*13250*/  IMAD.MOV.U32 R169, RZ, RZ, 0x40000040 ;  /* 0x40000040ffa97424 */ /* 0x000fe200078e00ff */
[----:B------:R-:W-:Y:S01]  /*13260*/  @!P1 PRMT R191, RZ, 0x654, R191 ;  /* 0x00000654ffbf9816 */ /* 0x000fe200000000bf */
[----:B------:R-:W-:Y:S01]  /*13270*/  IMAD.MOV.U32 R212, RZ, RZ, R15 ;  /* 0x000000ffffd47224 */ /* 0x000fe200078e000f */
[----:B------:R-:W-:Y:S01]  /*13280*/  MOV R213, R20 ;  /* 0x0000001400d57202 */ /* 0x000fe20000000f00 */
[----:B------:R-:W-:-:S08]  /*13290*/  IMAD.MOV.U32 R209, RZ, RZ, R18 ;  /* 0x000000ffffd17224 */ /* 0x000fd000078e0012 */
[----:B------:R-:W-:Y:S03]  /*132a0*/  HGMMA.64x256x16.F32 R24, R152, gdesc[UR4].tnspB, R24, gsb0 ;  /* 0x43e0000498187df0 */ /* 0x000fe60008000818 */
[----:B------:R-:W-:Y:S02]  /*132b0*/  WARPGROUP.DEPBAR.LE gsb0, 0x0 ;  /* 0x00008000000079c5 */ /* 0x000fe40000010000 */
[----:B0-----:R-:W-:Y:S01]  /*132c0*/  IMAD.MOV.U32 R153, RZ, RZ, 0x40000040 ;  /* 0x40000040ff997424 */ /* 0x001fe200078e00ff */
[----:B------:R-:W-:Y:S01]  /*132d0*/  IADD3 R152, R168, 0x80, RZ ;  /* 0x00000080a8987810 */ /* 0x000fe20007ffe0ff */
[----:B------:R-:W-:-:S03]  /*132e0*/  WARPGROUP.ARRIVE ;  /* 0x00000000000079c5 */ /* 0x000fc60000000000 */
[----:B------:R-:W-:Y:S01]  /*132f0*/  R2UR UR6, R152 ;  /* 0x00000000980672ca */ /* 0x000fe200000e0000 */
[C---:B------:R-:W-:Y:S01]  /*13300*/  VIADD R152, R168.reuse, 0x100 ;  /* 0x00000100a8987836 */ /* 0x040fe20000000000 */
[----:B------:R-:W-:Y:S01]  /*13310*/  R2UR UR7, R153 ;  /* 0x00000000990772ca */ /* 0x000fe200000e0000 */
[----:B------:R-:W-:Y:S01]  /*13320*/  IMAD.MOV.U32 R153, RZ, RZ, 0x40000040 ;  /* 0x40000040ff997424 */ /* 0x000fe200078e00ff */
[----:B------:R-:W-:-:S14]  /*13330*/  IADD3 R168, R168, 0x180, RZ ;  /* 0x00000180a8a87810 */ /* 0x000fdc0007ffe0ff */
        /* <DEDUP_REMOVED lines=24> */
.L_x_2129:
[----:B------:R-:W-:Y:S05]  /*134c0*/  BSYNC B0 ;  /* 0x0000000000007941 */ /* 0x000fea0003800000 */
.L_x_2128:
[----:B------:R-:W2:Y:S01]  /*134d0*/  SHFL.BFLY PT, R0, R3, 0x2, 0x1f ;  /* 0x0c401f0003007f89 */ /* 0x000ea200000e0000 */
[----:B------:R-:W-:Y:S02]  /*134e0*/  IMAD.MOV R9, RZ, RZ, -R194 ;  /* 0x000000ffff097224 */ /* 0x000fe400078e0ac2 */
[----:B------:R-:W-:Y:S01]  /*134f0*/  VIADD R14, R18, 0x1 ;  /* 0x00000001120e7836 */ /* 0x000fe20000000000 */
[----:B------:R-:W3:Y:S01]  /*13500*/  SHFL.BFLY PT, R7, R8, 0x2, 0x1f ;  /* 0x0c401f0008077f89 */ /* 0x000ee200000e0000 */
[----:B------:R-:W-:Y:S01]  /*13510*/  VIADD R205, R205, 0x1 ;  /* 0x00000001cdcd7836 */ /* 0x000fe20000000000 */
[----:B------:R-:W-:Y:S08]  /*13520*/  BAR.ARV 0x8, 0xa0 ;  /* 0x0202800000007b1d */ /* 0x000ff00000002000 */
[----:B------:R-:W-:Y:S01]  /*13530*/  BAR.SYNC.DEFER_BLOCKING 0xf, 0x100 ;  /* 0x03c4000000007b1d */ /* 0x000fe20000010000 */
[----:B------:R-:W-:-:S02]  /*13540*/  ISETP.NE.AND P0, PT, R22, R9, PT ;  /* 0x000000091600720c */ /* 0x000fc40003f05270 */
[----:B------:R-:W-:-:S04]  /*13550*/  ISETP.NE.AND P1, PT, R14, 0x2, PT ;  /* 0x000000020e00780c */ /* 0x000fc80003f25270 */
[----:B------:R-:W-:Y:S01]  /*13560*/  SEL R6, RZ, 0x1, P1 ;  /* 0x00000001ff067807 */ /* 0x000fe20000800000 */
[----:B--2---:R-:W-:-:S03]  /*13570*/  FADD.FTZ R4, R0, R3 ;  /* 0x0000000300047221 */ /* 0x004fc60000010000 */
[----:B------:R-:W-:Y:S01]  /*13580*/  LOP3.LUT R19, R19, R6, RZ, 0x3c, !PT ;  /* 0x0000000613137212 */ /* 0x000fe200078e3cff */
[----:B---3--:R-:W-:Y:S01]  /*13590*/  FADD.FTZ R7, R7, R8 ;  /* 0x0000000807077221 */ /* 0x008fe20000010000 */
[----:B------:R-:W2:Y:S01]  /*135a0*/  SHFL.BFLY PT, R5, R4, 0x1, 0x1f ;  /* 0x0c201f0004057f89 */ /* 0x000ea200000e0000 */
[----:B------:R-:W-:-:S03]  /*135b0*/  @!P0 IMAD R3, R18, 0x40, R192 ;  /* 0x0000004012038824 */ /* 0x000fc600078e02c0 */
[----:B------:R-:W3:Y:S02]  /*135c0*/  SHFL.BFLY PT, R0, R7, 0x1, 0x1f ;  /* 0x0c201f0007007f89 */ /* 0x000ee400000e0000 */
[----:B------:R-:W-:Y:S01]  /*135d0*/  @!P0 LEA R3, R3, R2, 0x2 ;  /* 0x0000000203038211 */ /* 0x000fe200078e10ff */
[----:B--2---:R-:W-:Y:S01]  /*135e0*/  FADD.FTZ R5, R4, R5 ;  /* 0x0000000504057221 */ /* 0x004fe20000010000 */
[----:B------:R-:W-:Y:S02]  /*135f0*/  IMAD.MOV.U32 R4, RZ, RZ, RZ ;  /* 0x000000ffff047224 */ /* 0x000fe400078e00ff */
[----:B---3--:R-:W-:Y:S02]  /*13600*/  FADD.FTZ R11, R7, R0 ;  /* 0x00000000070b7221 */ /* 0x008fe40000010000 */
[----:B------:R-:W-:Y:S02]  /*13610*/  FSETP.NE.FTZ.AND P2, PT, R5, RZ, PT ;  /* 0x000000ff0500720b */ /* 0x000fe40003f55000 */
[----:B------:R-:W-:-:S02]  /*13620*/  MOV R0, RZ ;  /* 0x000000ff00007202 */ /* 0x000fc40000000f00 */
[----:B------:R-:W-:-:S09]  /*13630*/  FSETP.NE.FTZ.AND P3, PT, R11, RZ, PT ;  /* 0x000000ff0b00720b */ /* 0x000fd20003f75000 */
[----:B------:R-:W2:Y:S01]  /*13640*/  @P2 MUFU.RCP R0, R5 ;  /* 0x0000000500002308 */ /* 0x000ea20000001000 */
[----:B------:R-:W-:-:S03]  /*13650*/  @P2 FMUL.FTZ R18, R21, 0.69314718246459960938 ;  /* 0x3f31721815122820 */ /* 0x000fc60000410000 */
[----:B------:R-:W-:-:S04]  /*13660*/  @P3 FMUL.FTZ R21, R21, 0.69314718246459960938 ;  /* 0x3f31721815153820 */ /* 0x000fc80000410000 */
[----:B------:R-:W3:Y:S08]  /*13670*/  @P3 MUFU.RCP R4, R11 ;  /* 0x0000000b00043308 */ /* 0x000ef00000001000 */
[----:B------:R-:W4:Y:S01]  /*13680*/  @P2 MUFU.LG2 R2, R5 ;  /* 0x0000000500022308 */ /* 0x000f220000000c00 */
[-C--:B--2---:R-:W-:Y:S01]  /*13690*/  FMUL.FTZ R172, R32, R0.reuse ;  /* 0x0000000020ac7220 */ /* 0x084fe20000410000 */
[----:B------:R-:W-:Y:S01]  /*136a0*/  @!P0 STS [R3+0x28800], R0 ;  /* 0x0288000003008388 */ /* 0x000fe20000000800 */
[-C--:B------:R-:W-:Y:S01]  /*136b0*/  FMUL.FTZ R170, R33, R0.reuse ;  /* 0x0000000021aa7220 */ /* 0x080fe20000410000 */
[-C--:B------:R-:W-:Y:S01]  /*136c0*/  FMUL.FTZ R175, R24, R0.reuse ;  /* 0x0000000018af7220 */ /* 0x080fe20000410000 */
[-C--:B------:R-:W-:Y:S01]  /*136d0*/  FMUL.FTZ R174, R28, R0.reuse ;  /* 0x000000001cae7220 */ /* 0x080fe20000410000 */
[-C--:B------:R-:W-:Y:S01]  /*136e0*/  FMUL.FTZ R173, R25, R0.reuse ;  /* 0x0000000019ad7220 */ /* 0x080fe20000410000 */
[-C--:B------:R-:W-:Y:S01]  /*136f0*/  FMUL.FTZ R6, R29, R0.reuse ;  /* 0x000000001d067220 */ /* 0x080fe20000410000 */
[----:B------:R-:W2:Y:S01]  /*13700*/  @P3 MUFU.LG2 R32, R11 ;  /* 0x0000000b00203308 */ /* 0x000ea20000000c00 */
        /* <DEDUP_REMOVED lines=61> */
[----:B---3--:R-:W-:-:S02]  /*13ae0*/  IMAD.MOV.U32 R3, RZ, RZ, -0x800000 ;  /* 0xff800000ff037424 */ /* 0x008fc400078e00ff */
[-C--:B------:R-:W-:Y:S01]  /*13af0*/  FMUL.FTZ R9, R42, R4.reuse ;  /* 0x000000042a097220 */ /* 0x080fe20000410000 */
[----:B------:R-:W-:Y:S02]  /*13b00*/  IMAD.MOV.U32 R0, RZ, RZ, -0x800000 ;  /* 0xff800000ff007424 */ /* 0x000fe400078e00ff */
[-C--:B------:R-:W-:Y:S01]  /*13b10*/  FMUL.FTZ R11, R46, R4.reuse ;  /* 0x000000042e0b7220 */ /* 0x080fe20000410000 */
[-C--:B------:R-:W-:Y:S01]  /*13b20*/  FMUL.FTZ R13, R50, R4.reuse ;  /* 0x00000004320d7220 */ /* 0x080fe20000410000 */
[-C--:B------:R-:W-:Y:S01]  /*13b30*/  FMUL.FTZ R25, R58, R4.reuse ;  /* 0x000000043a197220 */ /* 0x080fe20000410000 */
[-C--:B------:R-:W-:Y:S01]  /*13b40*/  FMUL.FTZ R29, R66, R4.reuse ;  /* 0x00000004421d7220 */ /* 0x080fe20000410000 */
        /* <DEDUP_REMOVED lines=64> */
.L_x_2003:
[----:B------:R-:W-:Y:S05]  /*13f50*/  BSYNC B7 ;  /* 0x0000000000077941 */ /* 0x000fea0003800000 */
.L_x_1993:
[----:B------:R-:W2:Y:S08]  /*13f60*/  S2UR UR5, SR_CgaCtaId ;  /* 0x00000000000579c3 */ /* 0x000eb00000008800 */
[----:B------:R-:W-:Y:S06]  /*13f70*/  BAR.SYNC.DEFER_BLOCKING 0x5, 0x120 ;  /* 0x0144800000007b1d */ /* 0x000fec0000010000 */
[----:B------:R-:W-:Y:S01]  /*13f80*/  UMOV UR4, 0x400 ;  /* 0x0000040000047882 */ /* 0x000fe20000000000 */
[----:B------:R-:W-:Y:S01]  /*13f90*/  BSSY B0, `(.L_x_2149) ;  /* 0x000026d000007945 */ /* 0x000fe20003800000 */
[----:B--2---:R-:W-:-:S06]  /*13fa0*/  ULEA UR4, UR5, UR4, 0x18 ;  /* 0x0000000405047291 */ /* 0x004fcc000f8ec03f */
[----:B------:R-:W-:-:S05]  /*13fb0*/  MOV R2, UR4 ;  /* 0x0000000400027c02 */ /* 0x000fca0008000f00 */
[----:B-1----:R1:W2:Y:S01]  /*13fc0*/  LDS.128 R188, [R2+0x28cd0] ;  /* 0x028cd00002bc7984 */ /* 0x0022a20000000c00 */
[----:B------:R-:W-:Y:S06]  /*13fd0*/  BAR.ARV 0x4, 0x120 ;  /* 0x0104800000007b1d */ /* 0x000fec0000002000 */
[----:B------:R-:W-:Y:S05]  /*13fe0*/  @P0 BRA `(.L_x_2150) ;  /* 0x0000001c000c0947 */ /* 0x000fea0003800000 */
[----:B------:R-:W3:Y:S01]  /*13ff0*/  S2R R15, SR_SWINHI ;  /* 0x00000000000f7919 */ /* 0x000ee20000002f00 */
        /* <DEDUP_REMOVED lines=18> */
[----:B---3--:R-:W-:-:S02]  /*14120*/  MOV R21, R15 ;  /* 0x0000000f00157202 */ /* 0x008fc40000000f00 */
[----:B------:R-:W-:Y:S02]  /*14130*/  F2FP.F16.F32.PACK_AB R88, R89, R88 ;  /* 0x000000585958723e */ /* 0x000fe400000000ff */
[----:B------:R-:W-:Y:S01]  /*14140*/  F2FP.F16.F32.PACK_AB R82, R85, R84 ;  /* 0x000000545552723e */ /* 0x000fe200000000ff */
[----:B------:R-:W-:Y:S01]  /*14150*/  IMAD.WIDE R118, R223, 0x2, R20 ;  /* 0x00000002df767825 */ /* 0x000fe200078e0214 */
[----:B------:R-:W-:Y:S02]  /*14160*/  F2FP.F16.F32.PACK_AB R83, R87, R86 ;  /* 0x000000565753723e */ /* 0x000fe400000000ff */
[----:B------:R-:W-:Y:S02]  /*14170*/  F2FP.F16.F32.PACK_AB R89, R91, R90 ;  /* 0x0000005a5b59723e */ /* 0x000fe400000000ff */
[C---:B------:R-:W-:Y:S02]  /*14180*/  IADD3 R177, P1, R118.reuse, 0x20, RZ ;  /* 0x0000002076b17810 */ /* 0x040fe40007f3e0ff */
[----:B------:R-:W-:-:S02]  /*14190*/  IADD3 R179, P0, R118, 0x40, RZ ;  /* 0x0000004076b37810 */ /* 0x000fc40007f1e0ff */
[----:B------:R-:W-:Y:S01]  /*141a0*/  LOP3.LUT R14, R177, 0x380, RZ, 0xc0, !PT ;  /* 0x00000380b10e7812 */ /* 0x000fe200078ec0ff */
[--C-:B------:R-:W-:Y:S01]  /*141b0*/  IMAD.X R15, RZ, RZ, R119.reuse, P1 ;  /* 0x000000ffff0f7224 */ /* 0x100fe200008e0677 */
[C---:B-----5:R-:W-:Y:S01]  /*141c0*/  LOP3.LUT R33, R118.reuse, 0x380, RZ, 0xc0, !PT ;  /* 0x0000038076217812 */ /* 0x060fe200078ec0ff */
[--C-:B------:R-:W-:Y:S01]  /*141d0*/  IMAD.X R37, RZ, RZ, R119.reuse, P0 ;  /* 0x000000ffff257224 */ /* 0x100fe200000e0677 */
        /* <DEDUP_REMOVED lines=8> */
[----:B------:R-:W-:Y:S01]  /*14260*/  IADD3 R213, P1, R118, 0x4000, RZ ;  /* 0x0000400076d57810 */ /* 0x000fe20007f3e0ff */
[----:B------:R-:W-:Y:S01]  /*14270*/  IMAD.X R57, RZ, RZ, R119, P2 ;  /* 0x000000ffff397224 */ /* 0x000fe200010e0677 */
[----:B------:R-:W-:-:S02]  /*14280*/  SHF.R.U64 R14, R14, 0x3, RZ ;  /* 0x000000030e0e7819 */ /* 0x000fc400000012ff */
[----:B------:R-:W-:Y:S02]  /*14290*/  IADD3 R4, P0, R118, 0x4020, RZ ;  /* 0x0000402076047810 */ /* 0x000fe40007f1e0ff */
[----:B------:R-:W-:Y:S02]  /*142a0*/  SHF.R.U64 R33, R33, 0x3, RZ ;  /* 0x0000000321217819 */ /* 0x000fe400000012ff */
[-C--:B------:R-:W-:Y:S01]  /*142b0*/  IADD3.X R45, RZ, R119.reuse, RZ, P3, !PT ;  /* 0x00000077ff2d7210 */ /* 0x080fe20001ffe4ff */
[----:B------:R-:W-:Y:S01]  /*142c0*/  IMAD.X R65, RZ, RZ, R119, P0 ;  /* 0x000000ffff417224 */ /* 0x000fe200000e0677 */
[----:B------:R-:W-:Y:S02]  /*142d0*/  IADD3.X R61, RZ, R119, RZ, P1, !PT ;  /* 0x00000077ff3d7210 */ /* 0x000fe40000ffe4ff */
[----:B------:R-:W-:Y:S02]  /*142e0*/  LOP3.LUT R14, R14, R177, RZ, 0x3c, !PT ;  /* 0x000000b10e0e7212 */ /* 0x000fe400078e3cff */
[----:B------:R-:W-:-:S02]  /*142f0*/  IADD3 R98, P4, R118, 0x4040, RZ ;  /* 0x0000404076627810 */ /* 0x000fc40007f9e0ff */
[C---:B------:R-:W-:Y:S02]  /*14300*/  IADD3 R102, P3, R118.reuse, 0x4060, RZ ;  /* 0x0000406076667810 */ /* 0x040fe40007f7e0ff */
[C---:B------:R-:W-:Y:S01]  /*14310*/  IADD3 R106, P6, R118.reuse, 0x6000, RZ ;  /* 0x00006000766a7810 */ /* 0x040fe20007fde0ff */
[--C-:B------:R-:W-:Y:S01]  /*14320*/  IMAD.X R99, RZ, RZ, R119.reuse, P4 ;  /* 0x000000ffff637224 */ /* 0x100fe200020e0677 */
[C---:B------:R-:W-:Y:S01]  /*14330*/  IADD3 R26, P5, R118.reuse, 0x6020, RZ ;  /* 0x00006020761a7810 */ /* 0x040fe20007fbe0ff */
[--C-:B------:R-:W-:Y:S01]  /*14340*/  IMAD.X R103, RZ, RZ, R119.reuse, P3 ;  /* 0x000000ffff677224 */ /* 0x100fe200018e0677 */
[C---:B------:R-:W-:Y:S02]  /*14350*/  IADD3 R32, P2, R118.reuse, 0x6040, RZ ;  /* 0x0000604076207810 */ /* 0x040fe40007f5e0ff */
[----:B------:R-:W-:Y:S01]  /*14360*/  IADD3 R30, P1, R118, 0x6060, RZ ;  /* 0x00006060761e7810 */ /* 0x000fe20007f3e0ff */
[--C-:B------:R-:W-:Y:S01]  /*14370*/  IMAD.X R111, RZ, RZ, R119.reuse, P5 ;  /* 0x000000ffff6f7224 */ /* 0x100fe200028e0677 */
[----:B------:R-:W-:Y:S01]  /*14380*/  LOP3.LUT R177, R4, 0x380, RZ, 0xc0, !PT ;  /* 0x0000038004b17812 */ /* 0x000fe200078ec0ff */
[--C-:B------:R-:W-:Y:S01]  /*14390*/  IMAD.X R115, RZ, RZ, R119.reuse, P2 ;  /* 0x000000ffff737224 */ /* 0x100fe200010e0677 */
[----:B------:R-:W-:Y:S01]  /*143a0*/  LOP3.LUT R118, R33, R118, RZ, 0x3c, !PT ;  /* 0x0000007621767212 */ /* 0x000fe200078e3cff */
[----:B------:R-:W-:Y:S01]  /*143b0*/  IMAD.X R33, RZ, RZ, R119, P1 ;  /* 0x000000ffff217224 */ /* 0x000fe200008e0677 */
[----:B------:R-:W-:-:S02]  /*143c0*/  SHF.R.U64 R177, R177, 0x3, RZ ;  /* 0x00000003b1b17819 */ /* 0x000fc400000012ff */
[-C--:B------:R-:W-:Y:S02]  /*143d0*/  IADD3.X R107, RZ, R119.reuse, RZ, P6, !PT ;  /* 0x00000077ff6b7210 */ /* 0x080fe400037fe4ff */
[----:B------:R-:W-:Y:S02]  /*143e0*/  LOP3.LUT R36, R179, 0x380, RZ, 0xc0, !PT ;  /* 0x00000380b3247812 */ /* 0x000fe400078ec0ff */
[----:B------:R-:W-:Y:S02]  /*143f0*/  MOV R168, R118 ;  /* 0x0000007600a87202 */ /* 0x000fe40000000f00 */
[----:B------:R-:W-:Y:S02]  /*14400*/  LOP3.LUT R40, R181, 0x380, RZ, 0xc0, !PT ;  /* 0x00000380b5287812 */ /* 0x000fe400078ec0ff */
[----:B------:R-:W-:Y:S02]  /*14410*/  LOP3.LUT R119, R32, 0x380, RZ, 0xc0, !PT ;  /* 0x0000038020777812 */ /* 0x000fe400078ec0ff */
[----:B------:R-:W-:-:S02]  /*14420*/  LOP3.LUT R44, R183, 0x380, RZ, 0xc0, !PT ;  /* 0x00000380b72c7812 */ /* 0x000fc400078ec0ff */
[----:B------:R-:W-:Y:S02]  /*14430*/  LOP3.LUT R48, R185, 0x380, RZ, 0xc0, !PT ;  /* 0x00000380b9307812 */ /* 0x000fe400078ec0ff */
[----:B------:R-:W-:Y:S02]  /*14440*/  LOP3.LUT R64, R177, R4, RZ, 0x3c, !PT ;  /* 0x00000004b1407212 */ /* 0x000fe400078e3cff */
[----:B------:R-:W-:Y:S02]  /*14450*/  SHF.R.U64 R36, R36, 0x3, RZ ;  /* 0x0000000324247819 */ /* 0x000fe400000012ff */
[----:B------:R-:W-:Y:S02]  /*14460*/  LOP3.LUT R52, R207, 0x380, RZ, 0xc0, !PT ;  /* 0x00000380cf347812 */ /* 0x000fe400078ec0ff */
[----:B------:R-:W-:Y:S01]  /*14470*/  F2FP.F16.F32.PACK_AB R4, R173, R175 ;  /* 0x000000afad04723e */ /* 0x000fe200000000ff */
[----:B------:R-:W-:Y:S01]  /*14480*/  BAR.SYNC.DEFER_BLOCKING 0x1, 0x100 ;  /* 0x0044000000007b1d */ /* 0x000fe20000010000 */
[----:B------:R-:W-:-:S02]  /*14490*/  SHF.R.U64 R40, R40, 0x3, RZ ;  /* 0x0000000328287819 */ /* 0x000fc400000012ff */
[----:B------:R-:W-:Y:S02]  /*144a0*/  LOP3.LUT R27, R26, 0x380, RZ, 0xc0, !PT ;  /* 0x000003801a1b7812 */ /* 0x000fe400078ec0ff */
[----:B------:R-:W-:Y:S02]  /*144b0*/  SHF.R.U64 R119, R119, 0x3, RZ ;  /* 0x0000000377777819 */ /* 0x000fe400000012ff */
[----:B------:R-:W-:Y:S02]  /*144c0*/  SHF.R.U64 R44, R44, 0x3, RZ ;  /* 0x000000032c2c7819 */ /* 0x000fe400000012ff */
[----:B------:R-:W-:Y:S02]  /*144d0*/  LOP3.LUT R173, R30, 0x380, RZ, 0xc0, !PT ;  /* 0x000003801ead7812 */ /* 0x000fe400078ec0ff */
[----:B------:R-:W-:Y:S02]  /*144e0*/  SHF.R.U64 R48, R48, 0x3, RZ ;  /* 0x0000000330307819 */ /* 0x000fe400000012ff */
[----:B------:R-:W-:-:S02]  /*144f0*/  LOP3.LUT R36, R36, R179, RZ, 0x3c, !PT ;  /* 0x000000b324247212 */ /* 0x000fc400078e3cff */
[----:B------:R-:W-:Y:S02]  /*14500*/  SHF.R.U64 R52, R52, 0x3, RZ ;  /* 0x0000000334347819 */ /* 0x000fe400000012ff */
[----:B------:R-:W-:Y:S02]  /*14510*/  LOP3.LUT R40, R40, R181, RZ, 0x3c, !PT ;  /* 0x000000b528287212 */ /* 0x000fe400078e3cff */
[----:B------:R-:W-:Y:S02]  /*14520*/  SHF.R.U64 R27, R27, 0x3, RZ ;  /* 0x000000031b1b7819 */ /* 0x000fe400000012ff */
[----:B------:R-:W-:Y:S02]  /*14530*/  LOP3.LUT R114, R119, R32, RZ, 0x3c, !PT ;  /* 0x0000002077727212 */ /* 0x000fe400078e3cff */
[----:B------:R-:W-:Y:S01]  /*14540*/  LOP3.LUT R44, R44, R183, RZ, 0x3c, !PT ;  /* 0x000000b72c2c7212 */ /* 0x000fe200078e3cff */
[----:B------:R3:W-:Y:S01]  /*14550*/  STSM.16.M88.4 [R168], R4 ;  /* 0x00000004a8007844 */ /* 0x0007e20000000200 */
[----:B------:R-:W-:-:S02]  /*14560*/  SHF.R.U64 R173, R173, 0x3, RZ ;  /* 0x00000003adad7819 */ /* 0x000fc400000012ff */
[----:B------:R-:W-:Y:S02]  /*14570*/  MOV R119, R14 ;  /* 0x0000000e00777202 */ /* 0x000fe40000000f00 */
[----:B------:R-:W-:Y:S02]  /*14580*/  LOP3.LUT R48, R48, R185, RZ, 0x3c, !PT ;  /* 0x000000b930307212 */ /* 0x000fe400078e3cff */
[----:B------:R-:W-:Y:S02]  /*14590*/  LOP3.LUT R52, R52, R207, RZ, 0x3c, !PT ;  /* 0x000000cf34347212 */ /* 0x000fe400078e3cff */
[----:B------:R-:W-:Y:S02]  /*145a0*/  MOV R118, R36 ;  /* 0x0000002400767202 */ /* 0x000fe40000000f00 */
[----:B------:R-:W-:Y:S02]  /*145b0*/  LOP3.LUT R110, R27, R26, RZ, 0x3c, !PT ;  /* 0x0000001a1b6e7212 */ /* 0x000fe400078e3cff */
[----:B------:R-:W-:-:S02]  /*145c0*/  MOV R41, R40 ;  /* 0x0000002800297202 */ /* 0x000fc40000000f00 */
[----:B------:R-:W-:Y:S02]  /*145d0*/  F2FP.F16.F32.PACK_AB R14, R162, R164 ;  /* 0x000000a4a20e723e */ /* 0x000fe400000000ff */
[----:B---3--:R-:W-:Y:S02]  /*145e0*/  F2FP.F16.F32.PACK_AB R4, R170, R172 ;  /* 0x000000acaa04723e */ /* 0x008fe400000000ff */
[----:B------:R-:W-:Y:S02]  /*145f0*/  F2FP.F16.F32.PACK_AB R5, R35, R34 ;  /* 0x000000222305723e */ /* 0x000fe400000000ff */
[----:B------:R-:W-:Y:S02]  /*14600*/  F2FP.F16.F32.PACK_AB R6, R167, R171 ;  /* 0x000000aba706723e */ /* 0x000fe400000000ff */
[----:B------:R-:W-:Y:S02]  /*14610*/  F2FP.F16.F32.PACK_AB R7, R39, R38 ;  /* 0x000000262707723e */ /* 0x000fe400000000ff */
[----:B------:R-:W-:-:S02]  /*14620*/  F2FP.F16.F32.PACK_AB R15, R55, R54 ;  /* 0x00000036370f723e */ /* 0x000fc400000000ff */
[----:B------:R-:W-:Y:S01]  /*14630*/  LOP3.LUT R32, R173, R30, RZ, 0x3c, !PT ;  /* 0x0000001ead207212 */ /* 0x000fe200078e3cff */
[----:B------:R3:W-:Y:S01]  /*14640*/  STSM.16.M88.4 [R119], R4 ;  /* 0x0000000477007844 */ /* 0x0007e20000000200 */
[----:B------:R-:W-:Y:S02]  /*14650*/  MOV R44, R44 ;  /* 0x0000002c002c7202 */ /* 0x000fe40000000f00 */
[----:B------:R-:W-:Y:S01]  /*14660*/  F2FP.F16.F32.PACK_AB R26, R159, R161 ;  /* 0x000000a19f1a723e */ /* 0x000fe200000000ff */
[----:B------:R-:W-:Y:S01]  /*14670*/  STSM.16.M88.4 [R118], R8 ;  /* 0x0000000876007844 */ /* 0x000fe20000000200 */
[----:B------:R-:W-:Y:S02]  /*14680*/  F2FP.F16.F32.PACK_AB R27, R63, R62 ;  /* 0x0000003e3f1b723e */ /* 0x000fe400000000ff */
[----:B------:R-:W-:Y:S01]  /*14690*/  MOV R48, R48 ;  /* 0x0000003000307202 */ /* 0x000fe20000000f00 */
[----:B------:R-:W-:Y:S01]  /*146a0*/  STSM.16.M88.4 [R41], R12 ;  /* 0x0000000c29007844 */ /* 0x000fe20000000200 */
[----:B------:R-:W-:-:S02]  /*146b0*/  F2FP.F16.F32.PACK_AB R30, R69, R156 ;  /* 0x0000009c451e723e */ /* 0x000fc400000000ff */
[----:B------:R-:W-:Y:S01]  /*146c0*/  MOV R52, R52 ;  /* 0x0000003400347202 */ /* 0x000fe20000000f00 */
[----:B------:R-:W-:Y:S01]  /*146d0*/  STSM.16.M88.4 [R44], R24 ;  /* 0x000000182c007844 */ /* 0x000fe20000000200 */
[----:B------:R-:W-:Y:S02]  /*146e0*/  ISETP.NE.U32.AND P0, PT, RZ, UR4, PT ;  /* 0x00000004ff007c0c */ /* 0x000fe4000bf05070 */
[----:B------:R-:W-:Y:S01]  /*146f0*/  LOP3.LUT R56, R209, 0x380, RZ, 0xc0, !PT ;  /* 0x00000380d1387812 */ /* 0x000fe200078ec0ff */
[----:B------:R-:W-:Y:S01]  /*14700*/  STSM.16.M88.4 [R48], R28 ;  /* 0x0000001c30007844 */ /* 0x000fe20000000200 */
[----:B---3--:R-:W-:Y:S02]  /*14710*/  F2FP.F16.F32.PACK_AB R4, R73, R72 ;  /* 0x000000484904723e */ /* 0x008fe400000000ff */
[----:B------:R-:W-:Y:S02]  /*14720*/  F2FP.F16.F32.PACK_AB R5, R75, R74 ;  /* 0x0000004a4b05723e */ /* 0x000fe400000000ff */
[----:B------:R-:W-:-:S02]  /*14730*/  F2FP.F16.F32.PACK_AB R6, R77, R76 ;  /* 0x0000004c4d06723e */ /* 0x000fc400000000ff */
[----:B------:R-:W-:Y:S02]  /*14740*/  F2FP.F16.F32.PACK_AB R7, R79, R78 ;  /* 0x0000004e4f07723e */ /* 0x000fe400000000ff */
[----:B------:R-:W-:Y:S02]  /*14750*/  LOP3.LUT R60, R213, 0x380, RZ, 0xc0, !PT ;  /* 0x00000380d53c7812 */ /* 0x000fe400078ec0ff */
[----:B------:R-:W-:Y:S01]  /*14760*/  LOP3.LUT R179, R98, 0x380, RZ, 0xc0, !PT ;  /* 0x0000038062b37812 */ /* 0x000fe200078ec0ff */
[----:B------:R3:W-:Y:S01]  /*14770*/  STSM.16.M88.4 [R52], R4 ;  /* 0x0000000434007844 */ /* 0x0007e20000000200 */
[----:B------:R-:W-:Y:S01]  /*14780*/  ISETP.NE.AND.EX P0, PT, RZ, UR5, PT, P0 ;  /* 0x00000005ff007c0c */ /* 0x000fe2000bf05300 */
[----:B------:R-:W-:Y:S01]  /*14790*/  ULDC.64 UR4, c[0x0][0xbe0] ;  /* 0x0002f80000047ab9 */ /* 0x000fe20000000a00 */
[----:B------:R-:W-:Y:S02]  /*147a0*/  LOP3.LUT R183, R106, 0x380, RZ, 0xc0, !PT ;  /* 0x000003806ab77812 */ /* 0x000fe400078ec0ff */
[----:B------:R-:W-:-:S02]  /*147b0*/  SHF.R.U64 R56, R56, 0x3, RZ ;  /* 0x0000000338387819 */ /* 0x000fc400000012ff */
[----:B------:R-:W-:Y:S02]  /*147c0*/  LOP3.LUT R181, R102, 0x380, RZ, 0xc0, !PT ;  /* 0x0000038066b57812 */ /* 0x000fe400078ec0ff */
[----:B------:R-:W-:Y:S02]  /*147d0*/  SHF.R.U64 R60, R60, 0x3, RZ ;  /* 0x000000033c3c7819 */ /* 0x000fe400000012ff */
[----:B------:R-:W-:Y:S02]  /*147e0*/  SHF.R.U64 R179, R179, 0x3, RZ ;  /* 0x00000003b3b37819 */ /* 0x000fe400000012ff */
[----:B------:R-:W-:Y:S02]  /*147f0*/  F2FP.F16.F32.PACK_AB R90, R93, R92 ;  /* 0x0000005c5d5a723e */ /* 0x000fe400000000ff */
[----:B------:R-:W-:Y:S01]  /*14800*/  F2FP.F16.F32.PACK_AB R91, R95, R94 ;  /* 0x0000005e5f5b723e */ /* 0x000fe200000000ff */
[----:B---3--:R-:W3:Y:S01]  /*14810*/  LDC.64 R4, c[0x0][0xbd8] ;  /* 0x0002f600ff047b82 */ /* 0x008ee20000000a00 */
[----:B------:R-:W-:-:S02]  /*14820*/  ISETP.NE.U32.AND P6, PT, RZ, UR4, PT ;  /* 0x00000004ff007c0c */ /* 0x000fc4000bfc5070 */
[----:B------:R-:W-:Y:S02]  /*14830*/  SHF.R.U64 R183, R183, 0x3, RZ ;  /* 0x00000003b7b77819 */ /* 0x000fe400000012ff */
[----:B------:R-:W-:Y:S02]  /*14840*/  LOP3.LUT R56, R56, R209, RZ, 0x3c, !PT ;  /* 0x000000d138387212 */ /* 0x000fe400078e3cff */
[----:B------:R-:W-:Y:S02]  /*14850*/  SHF.R.U64 R181, R181, 0x3, RZ ;  /* 0x00000003b5b57819 */ /* 0x000fe400000012ff */
[----:B------:R-:W-:Y:S02]  /*14860*/  ISETP.NE.AND.EX P6, PT, RZ, UR5, PT, P6 ;  /* 0x00000005ff007c0c */ /* 0x000fe4000bfc5360 */
[----:B------:R-:W-:Y:S02]  /*14870*/  LOP3.LUT R60, R60, R213, RZ, 0x3c, !PT ;  /* 0x000000d53c3c7212 */ /* 0x000fe400078e3cff */
[----:B------:R-:W-:-:S02]  /*14880*/  LOP3.LUT R98, R179, R98, RZ, 0x3c, !PT ;  /* 0x00000062b3627212 */ /* 0x000fc400078e3cff */
[----:B------:R-:W-:Y:S02]  /*14890*/  LOP3.LUT R106, R183, R106, RZ, 0x3c, !PT ;  /* 0x0000006ab76a7212 */ /* 0x000fe400078e3cff */
[----:B------:R-:W-:Y:S02]  /*148a0*/  LOP3.LUT R102, R181, R102, RZ, 0x3c, !PT ;  /* 0x00000066b5667212 */ /* 0x000fe400078e3cff */
[----:B------:R-:W-:Y:S02]  /*148b0*/  MOV R56, R56 ;  /* 0x0000003800387202 */ /* 0x000fe40000000f00 */
[----:B------:R-:W-:Y:S02]  /*148c0*/  MOV R60, R60 ;  /* 0x0000003c003c7202 */ /* 0x000fe40000000f00 */
[----:B------:R-:W-:Y:S01]  /*148d0*/  MOV R40, R98 ;  /* 0x0000006200287202 */ /* 0x000fe20000000f00 */
[----:B---3--:R-:W-:Y:S01]  /*148e0*/  IMAD.WIDE R6, R204, 0x4, R4 ;  /* 0x00000004cc067825 */ /* 0x008fe200078e0204 */
[----:B------:R-:W-:Y:S01]  /*148f0*/  F2FP.F16.F32.PACK_AB R96, R97, R96 ;  /* 0x000000606160723e */ /* 0x000fe200000000ff */
[----:B------:R-:W-:Y:S01]  /*14900*/  STSM.16.M88.4 [R56], R80 ;  /* 0x0000005038007844 */ /* 0x000fe20000000200 */
[----:B------:R-:W-:Y:S01]  /*14910*/  MOV R64, R64 ;  /* 0x0000004000407202 */ /* 0x000fe20000000f00 */
[----:B------:R-:W-:Y:S01]  /*14920*/  IMAD R5, R202, 0x40, R199 ;  /* 0x00000040ca057824 */ /* 0x000fe200078e02c7 */
[----:B------:R-:W-:Y:S01]  /*14930*/  MOV R37, R106 ;  /* 0x0000006a00257202 */ /* 0x000fe20000000f00 */
[----:B------:R-:W-:Y:S01]  /*14940*/  STSM.16.M88.4 [R60], R88 ;  /* 0x000000583c007844 */ /* 0x000fe20000000200 */
        /* <DEDUP_REMOVED lines=16> */
[----:B------:R-:W-:Y:S02]  /*14a50*/  F2FP.F16.F32.PACK_AB R121, R123, R122 ;  /* 0x0000007a7b79723e */ /* 0x000fe400000000ff */
[----:B------:R-:W-:Y:S02]  /*14a60*/  F2FP.F16.F32.PACK_AB R128, R129, R128 ;  /* 0x000000808180723e */ /* 0x000fe400000000ff */
[----:B------:R-:W-:Y:S02]  /*14a70*/  F2FP.F16.F32.PACK_AB R136, R137, R136 ;  /* 0x000000888988723e */ /* 0x000fe400000000ff */
[----:B------:R-:W-:Y:S02]  /*14a80*/  MOV R110, R110 ;  /* 0x0000006e006e7202 */ /* 0x000fe40000000f00 */
[----:B------:R-:W-:Y:S01]  /*14a90*/  F2FP.F16.F32.PACK_AB R144, R145, R144 ;  /* 0x000000909190723e */ /* 0x000fe200000000ff */
[----:B------:R-:W-:Y:S01]  /*14aa0*/  IMAD.WIDE R20, R5, 0x2, R20 ;  /* 0x0000000205147825 */ /* 0x000fe200078e0214 */
[----:B------:R-:W-:Y:S01]  /*14ab0*/  F2FP.F16.F32.PACK_AB R122, R125, R124 ;  /* 0x0000007c7d7a723e */ /* 0x000fe200000000ff */
[----:B------:R-:W-:Y:S01]  /*14ac0*/  STSM.16.M88.4 [R102], R112 ;  /* 0x0000007066007844 */ /* 0x000fe20000000200 */
[----:B------:R-:W-:Y:S01]  /*14ad0*/  F2FP.F16.F32.PACK_AB R123, R127, R126 ;  /* 0x0000007e7f7b723e */ /* 0x000fe200000000ff */
[----:B------:R-:W3:Y:S01]  /*14ae0*/  @P6 LDC.64 R4, c[0x0][0xbe0] ;  /* 0x0002f800ff046b82 */ /* 0x000ee20000000a00 */
[----:B------:R-:W-:-:S02]  /*14af0*/  F2FP.F16.F32.PACK_AB R129, R131, R130 ;  /* 0x000000828381723e */ /* 0x000fc400000000ff */
[----:B------:R-:W-:Y:S01]  /*14b00*/  F2FP.F16.F32.PACK_AB R130, R133, R132 ;  /* 0x000000848582723e */ /* 0x000fe200000000ff */
[----:B------:R4:W-:Y:S01]  /*14b10*/  STSM.16.M88.4 [R37], R120 ;  /* 0x0000007825007844 */ /* 0x0009e20000000200 */
[----:B------:R-:W-:Y:S02]  /*14b20*/  F2FP.F16.F32.PACK_AB R131, R135, R134 ;  /* 0x000000868783723e */ /* 0x000fe400000000ff */
[----:B------:R-:W-:Y:S02]  /*14b30*/  F2FP.F16.F32.PACK_AB R137, R139, R138 ;  /* 0x0000008a8b89723e */ /* 0x000fe400000000ff */
[----:B------:R-:W-:Y:S01]  /*14b40*/  F2FP.F16.F32.PACK_AB R138, R141, R140 ;  /* 0x0000008c8d8a723e */ /* 0x000fe200000000ff */
[----:B------:R-:W-:Y:S01]  /*14b50*/  STSM.16.M88.4 [R110], R128 ;  /* 0x000000806e007844 */ /* 0x000fe20000000200 */
[----:B------:R-:W-:Y:S02]  /*14b60*/  F2FP.F16.F32.PACK_AB R139, R143, R142 ;  /* 0x0000008e8f8b723e */ /* 0x000fe400000000ff */
[----:B------:R-:W-:-:S02]  /*14b70*/  F2FP.F16.F32.PACK_AB R145, R147, R146 ;  /* 0x000000929391723e */ /* 0x000fc400000000ff */
[----:B------:R-:W-:Y:S01]  /*14b80*/  MOV R32, R32 ;  /* 0x0000002000207202 */ /* 0x000fe20000000f00 */
[----:B------:R-:W-:Y:S01]  /*14b90*/  STSM.16.M88.4 [R36], R136 ;  /* 0x0000008824007844 */ /* 0x000fe20000000200 */
[----:B------:R-:W-:Y:S02]  /*14ba0*/  F2FP.F16.F32.PACK_AB R146, R149, R148 ;  /* 0x000000949592723e */ /* 0x000fe400000000ff */
[----:B------:R-:W-:Y:S02]  /*14bb0*/  F2FP.F16.F32.PACK_AB R147, R151, R150 ;  /* 0x000000969793723e */ /* 0x000fe400000000ff */
[----:B------:R-:W-:-:S03]  /*14bc0*/  MOV R76, RZ ;  /* 0x000000ff004c7202 */ /* 0x000fc60000000f00 */
[----:B------:R0:W-:Y:S01]  /*14bd0*/  STSM.16.M88.4 [R32], R144 ;  /* 0x0000009020007844 */ /* 0x0001e20000000200 */
[----:B------:R-:W-:Y:S01]  /*14be0*/  BAR.SYNC.DEFER_BLOCKING 0x1, 0x100 ;  /* 0x0044000000007b1d */ /* 0x000fe20000010000 */
[----:B---3--:R-:W-:-:S05]  /*14bf0*/  @P6 IMAD.WIDE R4, R204, 0x4, R4 ;  /* 0x00000004cc046825 */ /* 0x008fca00078e0204 */
[----:B------:R-:W-:Y:S02]  /*14c00*/  ULDC UR4, c[0x0][0xa88] ;  /* 0x0002a20000047ab9 */ /* 0x000fe40000000800 */
[----:B------:R-:W-:Y:S01]  /*14c10*/  IMAD.U32 R79, RZ, RZ, UR4 ;  /* 0x00000004ff4f7e24 */ /* 0x000fe2000f8e00ff */
[----:B------:R3:W5:Y:S01]  /*14c20*/  @P0 LDG.E R76, desc[UR42][R6.64] ;  /* 0x0000002a064c0981 */ /* 0x000762000c1e1900 */
[C---:B------:R-:W-:Y:S02]  /*14c30*/  IADD3 R9, P1, R20.reuse, 0x1000, RZ ;  /* 0x0000100014097810 */ /* 0x040fe40007f3e0ff */
[C---:B------:R-:W-:Y:S02]  /*14c40*/  IADD3 R13, P2, R20.reuse, 0x2000, RZ ;  /* 0x00002000140d7810 */ /* 0x040fe40007f5e0ff */
[----:B------:R3:W5:Y:S01]  /*14c50*/  @P6 LDG.E R79, desc[UR42][R4.64] ;  /* 0x0000002a044f6981 */ /* 0x000762000c1e1900 */
[C---:B------:R-:W-:Y:S02]  /*14c60*/  IADD3 R25, P3, R20.reuse, 0x3000, RZ ;  /* 0x0000300014197810 */ /* 0x040fe40007f7e0ff */
[----:B------:R-:W-:-:S02]  /*14c70*/  IADD3 R29, P4, R20, 0x4000, RZ ;  /* 0x00004000141d7810 */ /* 0x000fc40007f9e0ff */
[----:B------:R-:W-:Y:S02]  /*14c80*/  LOP3.LUT R8, R9, 0x380, RZ, 0xc0, !PT ;  /* 0x0000038009087812 */ /* 0x000fe400078ec0ff */
[----:B------:R-:W-:Y:S02]  /*14c90*/  LOP3.LUT R12, R13, 0x380, RZ, 0xc0, !PT ;  /* 0x000003800d0c7812 */ /* 0x000fe400078ec0ff */
[----:B------:R-:W-:Y:S02]  /*14ca0*/  LOP3.LUT R24, R25, 0x380, RZ, 0xc0, !PT ;  /* 0x0000038019187812 */ /* 0x000fe400078ec0ff */
[----:B------:R-:W-:Y:S02]  /*14cb0*/  LOP3.LUT R28, R29, 0x380, RZ, 0xc0, !PT ;  /* 0x000003801d1c7812 */ /* 0x000fe400078ec0ff */
        /* <DEDUP_REMOVED lines=8> */
[----:B------:R-:W-:Y:S02]  /*14d40*/  LOP3.LUT R24, R24, R25, RZ, 0x3c, !PT ;  /* 0x0000001918187212 */ /* 0x000fe400078e3cff */
[----:B------:R-:W-:Y:S01]  /*14d50*/  LOP3.LUT R28, R28, R29, RZ, 0x3c, !PT ;  /* 0x0000001d1c1c7212 */ /* 0x000fe200078e3cff */
[----:B------:R-:W-:Y:S01]  /*14d60*/  IMAD.X R29, RZ, RZ, R21, P4 ;  /* 0x000000ffff1d7224 */ /* 0x000fe200020e0615 */
[----:B------:R-:W-:-:S02]  /*14d70*/  IADD3 R33, P5, R20, 0x5000, RZ ;  /* 0x0000500014217810 */ /* 0x000fc40007fbe0ff */
[----:B------:R-:W-:Y:S02]  /*14d80*/  IADD3.X R25, RZ, R21, RZ, P3, !PT ;  /* 0x00000015ff197210 */ /* 0x000fe40001ffe4ff */
[C---:B----4-:R-:W-:Y:S02]  /*14d90*/  IADD3 R37, P1, R20.reuse, 0x6000, RZ ;  /* 0x0000600014257810 */ /* 0x050fe40007f3e0ff */
[C---:B------:R-:W-:Y:S02]  /*14da0*/  IADD3 R41, P2, R20.reuse, 0x7000, RZ ;  /* 0x0000700014297810 */ /* 0x040fe40007f5e0ff */
[C---:B------:R-:W-:Y:S02]  /*14db0*/  IADD3 R45, P3, R20.reuse, 0x8000, RZ ;  /* 0x00008000142d7810 */ /* 0x040fe40007f7e0ff */
[----:B------:R-:W-:Y:S02]  /*14dc0*/  IADD3 R49, P4, R20, 0x9000, RZ ;  /* 0x0000900014317810 */ /* 0x000fe40007f9e0ff */
[----:B------:R-:W-:-:S02]  /*14dd0*/  P2R R10, PR, RZ, 0x20 ;  /* 0x00000020ff0a7803 */ /* 0x000fc40000000000 */
[----:B0-----:R-:W-:Y:S02]  /*14de0*/  LOP3.LUT R32, R33, 0x380, RZ, 0xc0, !PT ;  /* 0x0000038021207812 */ /* 0x001fe400078ec0ff */
[----:B------:R-:W-:Y:S02]  /*14df0*/  LOP3.LUT R36, R37, 0x380, RZ, 0xc0, !PT ;  /* 0x0000038025247812 */ /* 0x000fe400078ec0ff */
[----:B------:R-:W-:Y:S02]  /*14e00*/  LOP3.LUT R40, R41, 0x380, RZ, 0xc0, !PT ;  /* 0x0000038029287812 */ /* 0x000fe400078ec0ff */
[----:B------:R-:W-:Y:S02]  /*14e10*/  LOP3.LUT R44, R45, 0x380, RZ, 0xc0, !PT ;  /* 0x000003802d2c7812 */ /* 0x000fe400078ec0ff */
[----:B------:R-:W-:Y:S02]  /*14e20*/  LOP3.LUT R48, R49, 0x380, RZ, 0xc0, !PT ;  /* 0x0000038031307812 */ /* 0x000fe400078ec0ff */
[----:B------:R-:W-:-:S02]  /*14e30*/  IADD3 R53, P5, R20, 0xa000, RZ ;  /* 0x0000a00014357810 */ /* 0x000fc40007fbe0ff */
[----:B------:R-:W-:Y:S02]  /*14e40*/  SHF.R.U64 R32, R32, 0x3, RZ ;  /* 0x0000000320207819 */ /* 0x000fe400000012ff */
[----:B------:R-:W-:Y:S02]  /*14e50*/  SHF.R.U64 R36, R36, 0x3, RZ ;  /* 0x0000000324247819 */ /* 0x000fe400000012ff */
[----:B------:R-:W-:Y:S02]  /*14e60*/  LOP3.LUT R52, R53, 0x380, RZ, 0xc0, !PT ;  /* 0x0000038035347812 */ /* 0x000fe400078ec0ff */
        /* <DEDUP_REMOVED lines=8> */
[----:B------:R-:W-:Y:S01]  /*14ef0*/  SHF.R.U64 R52, R52, 0x3, RZ ;  /* 0x0000000334347819 */ /* 0x000fe200000012ff */
[----:B---3--:R-:W-:Y:S06]  /*14f00*/  @P6 BRA `(.L_x_2151) ;  /* 0x0000000000106947 */ /* 0x008fec0003800000 */
[----:B------:R-:W-:Y:S05]  /*14f10*/  @!P0 BRA `(.L_x_2151) ;  /* 0x00000000000c8947 */ /* 0x000fea0003800000 */
[----:B------:R-:W3:Y:S04]  /*14f20*/  LDG.E R4, desc[UR42][R6.64] ;  /* 0x0000002a06047981 */ /* 0x000ee8000c1e1900 */
[----:B-----5:R-:W3:Y:S02]  /*14f30*/  LDG.E R79, desc[UR42][R6.64+0x4] ;  /* 0x0000042a064f7981 */ /* 0x020ee4000c1e1900 */
[----:B---3--:R-:W-:-:S07]  /*14f40*/  IMAD.IADD R79, R79, 0x1, -R4 ;  /* 0x000000014f4f7824 */ /* 0x008fce00078e0a04 */
.L_x_2151:
[----:B------:R-:W0:Y:S01]  /*14f50*/  SHFL.IDX PT, R4, R218, RZ, 0x1f ;  /* 0x00001fffda047589 */ /* 0x000e2200000e0000 */
[----:B------:R-:W-:Y:S01]  /*14f60*/  ISETP.NE.AND P6, PT, R10, RZ, PT ;  /* 0x000000ff0a00720c */ /* 0x000fe20003fc5270 */
[--C-:B------:R-:W-:Y:S01]  /*14f70*/  IMAD.X R37, RZ, RZ, R21.reuse, P1 ;  /* 0x000000ffff257224 */ /* 0x100fe200008e0615 */
[----:B------:R-:W-:Y:S01]  /*14f80*/  IADD3.X R49, RZ, R21, RZ, P4, !PT ;  /* 0x00000015ff317210 */ /* 0x000fe200027fe4ff */
[--C-:B------:R-:W-:Y:S01]  /*14f90*/  IMAD.X R41, RZ, RZ, R21.reuse, P2 ;  /* 0x000000ffff297224 */ /* 0x100fe200010e0615 */
[----:B------:R-:W-:Y:S01]  /*14fa0*/  LOP3.LUT R52, R52, R53, RZ, 0x3c, !PT ;  /* 0x0000003534347212 */ /* 0x000fe200078e3cff */
[--C-:B------:R-:W-:Y:S01]  /*14fb0*/  IMAD.X R45, RZ, RZ, R21.reuse, P3 ;  /* 0x000000ffff2d7224 */ /* 0x100fe200018e0615 */
[----:B------:R-:W-:Y:S01]  /*14fc0*/  IADD3.X R33, RZ, R21, RZ, P6, !PT ;  /* 0x00000015ff217210 */ /* 0x000fe200037fe4ff */
[----:B------:R-:W-:Y:S01]  /*14fd0*/  IMAD.X R53, RZ, RZ, R21, P5 ;  /* 0x000000ffff357224 */ /* 0x000fe200028e0615 */
[C---:B------:R-:W-:Y:S02]  /*14fe0*/  IADD3 R57, P6, R20.reuse, 0xb000, RZ ;  /* 0x0000b00014397810 */ /* 0x040fe40007fde0ff */
[----:B------:R-:W-:-:S02]  /*14ff0*/  IADD3 R61, P1, R20, 0xc000, RZ ;  /* 0x0000c000143d7810 */ /* 0x000fc40007f3e0ff */
[C---:B------:R-:W-:Y:S02]  /*15000*/  IADD3 R65, P2, R20.reuse, 0xd000, RZ ;  /* 0x0000d00014417810 */ /* 0x040fe40007f5e0ff */
[C---:B------:R-:W-:Y:S02]  /*15010*/  IADD3 R73, P3, R20.reuse, 0xe000, RZ ;  /* 0x0000e00014497810 */ /* 0x040fe40007f7e0ff */
[----:B------:R-:W-:Y:S02]  /*15020*/  IADD3 R6, P5, R20, 0xf000, RZ ;  /* 0x0000f00014067810 */ /* 0x000fe40007fbe0ff */
[----:B------:R-:W-:Y:S02]  /*15030*/  LOP3.LUT R56, R57, 0x380, RZ, 0xc0, !PT ;  /* 0x0000038039387812 */ /* 0x000fe400078ec0ff */
[----:B------:R-:W-:Y:S01]  /*15040*/  LOP3.LUT R60, R61, 0x380, RZ, 0xc0, !PT ;  /* 0x000003803d3c7812 */ /* 0x000fe200078ec0ff */
[----:B------:R-:W-:Y:S01]  /*15050*/  IMAD.X R69, RZ, RZ, R21, P5 ;  /* 0x000000ffff457224 */ /* 0x000fe200028e0615 */
[----:B------:R-:W-:-:S02]  /*15060*/  LOP3.LUT R64, R65, 0x380, RZ, 0xc0, !PT ;  /* 0x0000038041407812 */ /* 0x000fc400078ec0ff */
[----:B0-----:R-:W-:Y:S02]  /*15070*/  ISETP.NE.AND P4, PT, R4, RZ, PT ;  /* 0x000000ff0400720c */ /* 0x001fe40003f85270 */
[----:B------:R-:W-:Y:S02]  /*15080*/  LOP3.LUT R72, R73, 0x380, RZ, 0xc0, !PT ;  /* 0x0000038049487812 */ /* 0x000fe400078ec0ff */
[----:B------:R-:W-:Y:S02]  /*15090*/  LOP3.LUT R7, R20, 0x380, RZ, 0xc0, !PT ;  /* 0x0000038014077812 */ /* 0x000fe400078ec0ff */
[----:B------:R-:W-:Y:S02]  /*150a0*/  LOP3.LUT R5, R6, 0x380, RZ, 0xc0, !PT ;  /* 0x0000038006057812 */ /* 0x000fe400078ec0ff */
[----:B------:R-:W-:Y:S02]  /*150b0*/  SHF.R.U64 R56, R56, 0x3, RZ ;  /* 0x0000000338387819 */ /* 0x000fe400000012ff */
[----:B------:R-:W-:-:S02]  /*150c0*/  SHF.R.U64 R60, R60, 0x3, RZ ;  /* 0x000000033c3c7819 */ /* 0x000fc400000012ff */
[----:B------:R-:W-:Y:S02]  /*150d0*/  SHF.R.U64 R64, R64, 0x3, RZ ;  /* 0x0000000340407819 */ /* 0x000fe400000012ff */
[----:B------:R-:W-:Y:S02]  /*150e0*/  SHF.R.U64 R72, R72, 0x3, RZ ;  /* 0x0000000348487819 */ /* 0x000fe400000012ff */
[----:B------:R-:W-:Y:S02]  /*150f0*/  SHF.R.U64 R7, R7, 0x3, RZ ;  /* 0x0000000307077819 */ /* 0x000fe400000012ff */
[----:B------:R-:W-:Y:S02]  /*15100*/  SHF.R.U64 R5, R5, 0x3, RZ ;  /* 0x0000000305057819 */ /* 0x000fe400000012ff */
[----:B------:R-:W-:Y:S02]  /*15110*/  SHF.R.S32.HI R4, RZ, 0x1f, R204 ;  /* 0x0000001fff047819 */ /* 0x000fe400000114cc */
[----:B------:R-:W-:Y:S01]  /*15120*/  LOP3.LUT R56, R56, R57, RZ, 0x3c, !PT ;  /* 0x0000003938387212 */ /* 0x000fe200078e3cff */
[--C-:B------:R-:W-:Y:S01]  /*15130*/  IMAD.X R57, RZ, RZ, R21.reuse, P6 ;  /* 0x000000ffff397224 */ /* 0x100fe200030e0615 */
[----:B------:R-:W-:Y:S01]  /*15140*/  LOP3.LUT R60, R60, R61, RZ, 0x3c, !PT ;  /* 0x0000003d3c3c7212 */ /* 0x000fe200078e3cff */
[----:B------:R-:W-:Y:S01]  /*15150*/  IMAD.X R61, RZ, RZ, R21, P1 ;  /* 0x000000ffff3d7224 */ /* 0x000fe200008e0615 */
[----:B------:R-:W-:-:S02]  /*15160*/  LOP3.LUT R64, R64, R65, RZ, 0x3c, !PT ;  /* 0x0000004140407212 */ /* 0x000fc400078e3cff */
[----:B------:R-:W-:Y:S01]  /*15170*/  LOP3.LUT R72, R72, R73, RZ, 0x3c, !PT ;  /* 0x0000004948487212 */ /* 0x000fe200078e3cff */
[----:B------:R-:W-:Y:S01]  /*15180*/  IMAD.X R73, RZ, RZ, R21, P3 ;  /* 0x000000ffff497224 */ /* 0x000fe200018e0615 */
[----:B------:R-:W-:Y:S02]  /*15190*/  LOP3.LUT R20, R7, R20, RZ, 0x3c, !PT ;  /* 0x0000001407147212 */ /* 0x000fe400078e3cff */
[----:B------:R-:W-:Y:S02]  /*151a0*/  IADD3.X R65, RZ, R21, RZ, P2, !PT ;  /* 0x00000015ff417210 */ /* 0x000fe400017fe4ff */
[----:B------:R-:W-:Y:S02]  /*151b0*/  LOP3.LUT R68, R5, R6, RZ, 0x3c, !PT ;  /* 0x0000000605447212 */ /* 0x000fe400078e3cff */
[----:B------:R-:W-:Y:S02]  /*151c0*/  SHF.R.S32.HI R78, RZ, 0x1f, R201 ;  /* 0x0000001fff4e7819 */ /* 0x000fe400000114c9 */
[----:B------:R-:W-:-:S02]  /*151d0*/  SEL R87, R204, RZ, !P0 ;  /* 0x000000ffcc577207 */ /* 0x000fc40004000000 */
[----:B------:R-:W-:Y:S02]  /*151e0*/  SEL R80, R4, RZ, !P0 ;  /* 0x000000ff04507207 */ /* 0x000fe40004000000 */
[----:B-----5:R-:W-:Y:S01]  /*151f0*/  SHF.R.S32.HI R77, RZ, 0x1f, R76 ;  /* 0x0000001fff4d7819 */ /* 0x020fe2000001144c */
[----:B------:R-:W-:Y:S06]  /*15200*/  @P4 BRA `(.L_x_2152) ;  /* 0x00000000005c4947 */ /* 0x000fec0003800000 */
[----:B------:R-:W-:Y:S01]  /*15210*/  ULDC.64 UR4, c[0x0][0xb70] ;  /* 0x0002dc0000047ab9 */ /* 0x000fe20000000a00 */
[----:B------:R-:W-:Y:S02]  /*15220*/  IMAD R14, R210, 0x40, R192 ;  /* 0x00000040d20e7824 */ /* 0x000fe400078e02c0 */
[----:B------:R-:W-:Y:S02]  /*15230*/  IMAD R6, R78, UR4, RZ ;  /* 0x000000044e067c24 */ /* 0x000fe4000f8e02ff */
[----:B------:R-:W-:-:S04]  /*15240*/  IMAD.WIDE.U32 R4, R201, UR4, R76 ;  /* 0x00000004c9047c25 */ /* 0x000fc8000f8e004c */
[----:B------:R-:W-:Y:S01]  /*15250*/  IMAD R7, R201, UR5, R6 ;  /* 0x00000005c9077c24 */ /* 0x000fe2000f8e0206 */
[----:B------:R-:W-:Y:S02]  /*15260*/  ULDC.64 UR4, c[0x0][0xb78] ;  /* 0x0002de0000047ab9 */ /* 0x000fe40000000a00 */
[----:B------:R-:W-:Y:S02]  /*15270*/  IMAD R6, R80, UR4, RZ ;  /* 0x0000000450067c24 */ /* 0x000fe4000f8e02ff */
[----:B------:R-:W-:Y:S01]  /*15280*/  IMAD.IADD R5, R5, 0x1, R7 ;  /* 0x0000000105057824 */ /* 0x000fe200078e0207 */
[----:B------:R-:W-:Y:S01]  /*15290*/  IADD3 R7, -R194, RZ, RZ ;  /* 0x000000ffc2077210 */ /* 0x000fe20007ffe1ff */
[C---:B------:R-:W-:Y:S02]  /*152a0*/  IMAD R11, R87.reuse, UR5, R6 ;  /* 0x00000005570b7c24 */ /* 0x040fe4000f8e0206 */
[----:B------:R-:W-:Y:S01]  /*152b0*/  IMAD.WIDE.U32 R4, R87, UR4, R4 ;  /* 0x0000000457047c25 */ /* 0x000fe2000f8e0004 */
[----:B------:R-:W-:Y:S01]  /*152c0*/  ISETP.NE.AND P0, PT, R22, R7, PT ;  /* 0x000000071600720c */ /* 0x000fe20003f05270 */
[----:B------:R-:W-:Y:S01]  /*152d0*/  ULDC.64 UR4, c[0x0][0xb40] ;  /* 0x0002d00000047ab9 */ /* 0x000fe20000000a00 */
[----:B------:R-:W-:Y:S01]  /*152e0*/  SHF.R.S32.HI R7, RZ, 0x1f, R14 ;  /* 0x0000001fff077819 */ /* 0x000fe2000001140e */
[C---:B------:R-:W-:Y:S01]  /*152f0*/  VIADD R6, R14.reuse, 0x8 ;  /* 0x000000080e067836 */ /* 0x040fe20000000000 */
[----:B------:R-:W-:-:S02]  /*15300*/  IADD3 R10, P2, R14, R4, RZ ;  /* 0x000000040e0a7210 */ /* 0x000fc40007f5e0ff */
[-C--:B------:R-:W-:Y:S02]  /*15310*/  ISETP.GE.OR P1, PT, R14, R79.reuse, P0 ;  /* 0x0000004f0e00720c */ /* 0x080fe40000726670 */
[----:B------:R-:W-:Y:S02]  /*15320*/  ISETP.GE.OR P0, PT, R6, R79, P0 ;  /* 0x0000004f0600720c */ /* 0x000fe40000706670 */
[----:B------:R-:W-:Y:S02]  /*15330*/  IADD3.X R7, R7, R5, R11, P2, !PT ;  /* 0x0000000507077210 */ /* 0x000fe400017fe40b */
[----:B------:R-:W-:-:S04]  /*15340*/  LEA R4, P2, R10, UR4, 0x2 ;  /* 0x000000040a047c11 */ /* 0x000fc8000f8410ff */
[----:B------:R-:W-:-:S05]  /*15350*/  LEA.HI.X R5, R10, UR5, R7, 0x2, P2 ;  /* 0x000000050a057c11 */ /* 0x000fca00090f1407 */
[----:B------:R0:W-:Y:S04]  /*15360*/  @!P1 STG.E desc[UR42][R4.64], R3 ;  /* 0x0000000304009986 */ /* 0x0001e8000c10192a */
[----:B------:R0:W-:Y:S02]  /*15370*/  @!P0 STG.E desc[UR42][R4.64+0x20], R0 ;  /* 0x0000200004008986 */ /* 0x0001e4000c10192a */
.L_x_2152:
[----:B------:R-:W3:Y:S01]  /*15380*/  LDC R88, c[0x0][0xa8c] ;  /* 0x0002a300ff587b82 */ /* 0x000ee20000000800 */
[----:B0-----:R0:W5:Y:S01]  /*15390*/  LD.E.128 R4, desc[UR42][R20.64] ;  /* 0x0000002a14047980 */ /* 0x001162000c101d00 */
[----:B------:R-:W-:Y:S02]  /*153a0*/  ULDC.64 UR4, c[0x0][0xaa0] ;  /* 0x0002a80000047ab9 */ /* 0x000fe40000000a00 */
[----:B------:R-:W-:Y:S01]  /*153b0*/  IMAD R3, R77, UR4, RZ ;  /* 0x000000044d037c24 */ /* 0x000fe2000f8e02ff */
[----:B------:R-:W5:Y:S04]  /*153c0*/  LD.E.128 R8, desc[UR42][R8.64] ;  /* 0x0000002a08087980 */ /* 0x000f68000c101d00 */
[----:B------:R-:W5:Y:S01]  /*153d0*/  LD.E.128 R12, desc[UR42][R12.64] ;  /* 0x0000002a0c0c7980 */ /* 0x000f62000c101d00 */
[--C-:B0-----:R-:W-:Y:S01]  /*153e0*/  SHF.R.S32.HI R21, RZ, 0x1f, R199.reuse ;  /* 0x0000001fff157819 */ /* 0x101fe200000114c7 */
[----:B------:R-:W-:-:S02]  /*153f0*/  IMAD.MOV.U32 R20, RZ, RZ, R199 ;  /* 0x000000ffff147224 */ /* 0x000fc400078e00c7 */
[----:B------:R-:W5:Y:S01]  /*15400*/  LD.E.128 R24, desc[UR42][R24.64] ;  /* 0x0000002a18187980 */ /* 0x000f62000c101d00 */
[C---:B------:R-:W-:Y:S02]  /*15410*/  IMAD R3, R76.reuse, UR5, R3 ;  /* 0x000000054c037c24 */ /* 0x040fe4000f8e0203 */
[----:B------:R-:W-:Y:S01]  /*15420*/  IMAD.WIDE.U32 R20, R76, UR4, R20 ;  /* 0x000000044c147c25 */ /* 0x000fe2000f8e0014 */
[----:B------:R-:W-:Y:S01]  /*15430*/  ULDC.64 UR4, c[0x0][0xae0] ;  /* 0x0002b80000047ab9 */ /* 0x000fe20000000a00 */
[----:B------:R-:W5:Y:S03]  /*15440*/  LD.E.128 R28, desc[UR42][R28.64] ;  /* 0x0000002a1c1c7980 */ /* 0x000f66000c101d00 */
[----:B------:R-:W-:Y:S01]  /*15450*/  IADD3 R21, R21, R3, RZ ;  /* 0x0000000315157210 */ /* 0x000fe20007ffe0ff */
[----:B------:R-:W-:Y:S01]  /*15460*/  VIADD R3, R199, 0x40 ;  /* 0x00000040c7037836 */ /* 0x000fe20000000000 */
[----:B------:R-:W5:Y:S01]  /*15470*/  LD.E.128 R32, desc[UR42][R32.64] ;  /* 0x0000002a20207980 */ /* 0x000f62000c101d00 */
[----:B------:R-:W-:-:S03]  /*15480*/  IMAD R76, R78, UR4, RZ ;  /* 0x000000044e4c7c24 */ /* 0x000fc6000f8e02ff */
[-C--:B---3--:R-:W-:Y:S01]  /*15490*/  ISETP.GE.AND P3, PT, R3, R88.reuse, PT ;  /* 0x000000580300720c */ /* 0x088fe20003f66270 */
[C---:B------:R-:W-:Y:S01]  /*154a0*/  IMAD R77, R201.reuse, UR5, R76 ;  /* 0x00000005c94d7c24 */ /* 0x040fe2000f8e024c */
[----:B------:R-:W5:Y:S01]  /*154b0*/  LD.E.128 R36, desc[UR42][R36.64] ;  /* 0x0000002a24247980 */ /* 0x000f62000c101d00 */
[----:B------:R-:W-:Y:S01]  /*154c0*/  IMAD R79, R210, -0x40, R79 ;  /* 0xffffffc0d24f7824 */ /* 0x000fe200078e024f */
[----:B------:R-:W-:Y:S01]  /*154d0*/  SEL R76, RZ, 0xffffffff, P3 ;  /* 0xffffffffff4c7807 */ /* 0x000fe20001800000 */
[----:B------:R-:W-:Y:S01]  /*154e0*/  VIADD R0, R202, 0x20 ;  /* 0x00000020ca007836 */ /* 0x000fe20000000000 */
        /* <DEDUP_REMOVED lines=22> */
[----:B0-----:R-:W0:Y:S01]  /*15650*/  FENCE.VIEW.ASYNC.S ;  /* 0x00000000000073c6 */ /* 0x001e220000000000 */
[----:B------:R-:W-:Y:S01]  /*15660*/  SEL R0, RZ, 0x1, P2 ;  /* 0x00000001ff007807 */ /* 0x000fe20001000000 */
[C---:B------:R-:W-:Y:S01]  /*15670*/  VIADD R85, R199.reuse, 0x140 ;  /* 0x00000140c7557836 */ /* 0x040fe20000000000 */
[-C--:B------:R-:W-:Y:S01]  /*15680*/  ISETP.GE.AND P2, PT, R82, R88.reuse, PT ;  /* 0x000000585200720c */ /* 0x080fe20003f46270 */
[----:B------:R-:W-:Y:S01]  /*15690*/  VIADD R78, R199, 0x180 ;  /* 0x00000180c74e7836 */ /* 0x000fe20000000000 */
[----:B------:R-:W-:Y:S01]  /*156a0*/  ISETP.GE.AND P3, PT, R83, R88, PT ;  /* 0x000000585300720c */ /* 0x000fe20003f66270 */
[----:B------:R-:W-:Y:S01]  /*156b0*/  BSSY B1, `(.L_x_2153) ;  /* 0x0000037000017945 */ /* 0x000fe20003800000 */
[----:B------:R-:W-:-:S02]  /*156c0*/  LOP3.LUT R0, R77, 0x2, R0, 0xe2, !PT ;  /* 0x000000024d007812 */ /* 0x000fc400078ee200 */
[----:B------:R-:W-:Y:S02]  /*156d0*/  SEL R77, RZ, 0x4, P2 ;  /* 0x00000004ff4d7807 */ /* 0x000fe40001000000 */
[----:B------:R-:W-:Y:S02]  /*156e0*/  SEL R76, RZ, 0x8, P3 ;  /* 0x00000008ff4c7807 */ /* 0x000fe40001800000 */
[----:B------:R-:W-:Y:S02]  /*156f0*/  IADD3 R84, R199, 0x100, RZ ;  /* 0x00000100c7547810 */ /* 0x000fe40007ffe0ff */
[----:B------:R-:W-:Y:S01]  /*15700*/  LOP3.LUT R76, R76, R0, R77, 0xfe, !PT ;  /* 0x000000004c4c7212 */ /* 0x000fe200078efe4d */
[----:B------:R-:W-:Y:S01]  /*15710*/  VIADD R0, R2, 0x28c20 ;  /* 0x00028c2002007836 */ /* 0x000fe20000000000 */
[-C--:B------:R-:W-:Y:S02]  /*15720*/  ISETP.GE.AND P2, PT, R84, R88.reuse, PT ;  /* 0x000000585400720c */ /* 0x080fe40003f46270 */
[----:B------:R-:W-:-:S02]  /*15730*/  ISETP.GE.AND P3, PT, R85, R88, PT ;  /* 0x000000585500720c */ /* 0x000fc40003f66270 */
[----:B------:R-:W-:Y:S01]  /*15740*/  ISETP.GE.AND P1, PT, R202, R79, PT ;  /* 0x0000004fca00720c */ /* 0x000fe20003f26270 */
[----:B------:R-:W-:Y:S01]  /*15750*/  VIADD R79, R199, 0x1c0 ;  /* 0x000001c0c74f7836 */ /* 0x000fe20000000000 */
[----:B------:R-:W-:Y:S02]  /*15760*/  ISETP.GE.AND P4, PT, R78, R88, PT ;  /* 0x000000584e00720c */ /* 0x000fe40003f86270 */
[----:B------:R-:W-:Y:S02]  /*15770*/  SEL R77, RZ, 0x10, P2 ;  /* 0x00000010ff4d7807 */ /* 0x000fe40001000000 */
[----:B------:R-:W-:Y:S02]  /*15780*/  SEL R78, RZ, 0x20, P3 ;  /* 0x00000020ff4e7807 */ /* 0x000fe40001800000 */
[----:B------:R-:W-:Y:S02]  /*15790*/  PRMT R0, RZ, 0x654, R0 ;  /* 0x00000654ff007816 */ /* 0x000fe40000000000 */
[----:B------:R-:W-:Y:S01]  /*157a0*/  LOP3.LUT R77, R78, R76, R77, 0xfe, !PT ;  /* 0x0000004c4e4d7212 */ /* 0x000fe200078efe4d */
[----:B------:R-:W-:Y:S01]  /*157b0*/  IMAD R76, R80, UR4, RZ ;  /* 0x00000004504c7c24 */ /* 0x000fe2000f8e02ff */
[----:B0-----:R0:W-:Y:S01]  /*157c0*/  SYNCS.ARRIVE.TRANS64.RED.A1T0 RZ, [R0+URZ], RZ ;  /* 0x000000ff00ff79a7 */ /* 0x0011e2000810043f */
[----:B------:R-:W-:Y:S01]  /*157d0*/  ISETP.GE.AND P2, PT, R79, R88, PT ;  /* 0x000000584f00720c */ /* 0x000fe20003f46270 */
[----:B------:R-:W-:Y:S01]  /*157e0*/  IMAD.WIDE.U32 R78, R87, UR4, R20 ;  /* 0x00000004574e7c25 */ /* 0x000fe2000f8e0014 */
[----:B------:R-:W-:-:S02]  /*157f0*/  SHF.R.S32.HI R203, RZ, 0x1f, R202 ;  /* 0x0000001fffcb7819 */ /* 0x000fc400000114ca */
[----:B------:R-:W-:Y:S01]  /*15800*/  SEL R21, RZ, 0x80, P2 ;  /* 0x00000080ff157807 */ /* 0x000fe20001000000 */
[----:B------:R-:W-:Y:S01]  /*15810*/  IMAD R81, R87, UR5, R76 ;  /* 0x0000000557517c24 */ /* 0x000fe2000f8e024c */
[----:B0-----:R-:W-:-:S04]  /*15820*/  SEL R0, RZ, 0x40, P4 ;  /* 0x00000040ff007807 */ /* 0x001fc80002000000 */
        /* <DEDUP_REMOVED lines=31> */
.L_x_2154:
[----:B------:R-:W-:Y:S05]  /*15a20*/  BSYNC B1 ;  /* 0x0000000000017941 */ /* 0x000fea0003800000 */
.L_x_2153:
[----:B------:R-:W-:Y:S05]  /*15a30*/  @P0 BRA `(.L_x_2155) ;  /* 0x0000000c00080947 */ /* 0x000fea0003800000 */
[----:B0----5:R-:W-:Y:S01]  /*15a40*/  IADD3 R7, P0, R76, 0x20, RZ ;  /* 0x000000204c077810 */ /* 0x021fe20007f1e0ff */
[----:B------:R-:W-:Y:S01]  /*15a50*/  ULDC.64 UR4, c[0x0][0xad8] ;  /* 0x0002b60000047ab9 */ /* 0x000fe20000000a00 */
[----:B------:R-:W-:Y:S01]  /*15a60*/  IMAD.MOV.U32 R4, RZ, RZ, R78 ;  /* 0x000000ffff047224 */ /* 0x000fe200078e004e */
[-C--:B------:R-:W-:Y:S01]  /*15a70*/  ISETP.GE.AND P4, PT, R3, R88.reuse, PT ;  /* 0x000000580300720c */ /* 0x080fe20003f86270 */
[----:B------:R-:W-:Y:S01]  /*15a80*/  IMAD.MOV.U32 R5, RZ, RZ, R87 ;  /* 0x000000ffff057224 */ /* 0x000fe200078e0057 */
[----:B------:R-:W-:Y:S02]  /*15a90*/  IADD3.X R76, RZ, R77, RZ, P0, !PT ;  /* 0x0000004dff4c7210 */ /* 0x000fe400007fe4ff */
        /* <DEDUP_REMOVED lines=24> */
.L_x_2150:
[----:B------:R-:W-:Y:S01]  /*15c20*/  ULDC.64 UR4, c[0x0][0xbd8] ;  /* 0x0002f60000047ab9 */ /* 0x000fe20000000a00 */
[----:B------:R-:W3:Y:S01]  /*15c30*/  LDC.64 R4, c[0x0][0xbd8] ;  /* 0x0002f600ff047b82 */ /* 0x000ee20000000a00 */
[----:B------:R-:W-:Y:S02]  /*15c40*/  ISETP.NE.U32.AND P0, PT, RZ, UR4, PT ;  /* 0x00000004ff007c0c */ /* 0x000fe4000bf05070 */
[----:B------:R-:W-:Y:S02]  /*15c50*/  MOV R9, RZ ;  /* 0x000000ff00097202 */ /* 0x000fe40000000f00 */
[----:B------:R-:W-:Y:S01]  /*15c60*/  ISETP.NE.AND.EX P0, PT, RZ, UR5, PT, P0 ;  /* 0x00000005ff007c0c */ /* 0x000fe2000bf05300 */
[----:B------:R-:W-:Y:S02]  /*15c70*/  ULDC.64 UR4, c[0x0][0xbe0] ;  /* 0x0002f80000047ab9 */ /* 0x000fe40000000a00 */
[----:B------:R-:W-:Y:S01]  /*15c80*/  ISETP.NE.U32.AND P1, PT, RZ, UR4, PT ;  /* 0x00000004ff007c0c */ /* 0x000fe2000bf25070 */
[----:B------:R-:W4:Y:S03]  /*15c90*/  LDC R20, c[0x0][0xa8c] ;  /* 0x0002a300ff147b82 */ /* 0x000f260000000800 */
[----:B------:R-:W-:Y:S01]  /*15ca0*/  ISETP.NE.AND.EX P1, PT, RZ, UR5, PT, P1 ;  /* 0x00000005ff007c0c */ /* 0x000fe2000bf25310 */
[----:B---3--:R-:W-:-:S12]  /*15cb0*/  IMAD.WIDE R4, R204, 0x4, R4 ;  /* 0x00000004cc047825 */ /* 0x008fd800078e0204 */
[----:B------:R-:W3:Y:S01]  /*15cc0*/  @P1 LDC.64 R6, c[0x0][0xbe0] ;  /* 0x0002f800ff061b82 */ /* 0x000ee20000000a00 */
[----:B------:R-:W-:Y:S02]  /*15cd0*/  ULDC UR4, c[0x0][0xa88] ;  /* 0x0002a20000047ab9 */ /* 0x000fe40000000800 */
[----:B------:R-:W-:Y:S01]  /*15ce0*/  IMAD.U32 R3, RZ, RZ, UR4 ;  /* 0x00000004ff037e24 */ /* 0x000fe2000f8e00ff */
[----:B------:R0:W5:Y:S01]  /*15cf0*/  @P0 LDG.E R9, desc[UR42][R4.64] ;  /* 0x0000002a04090981 */ /* 0x000162000c1e1900 */
[----:B---3--:R-:W-:-:S05]  /*15d00*/  @P1 IMAD.WIDE R6, R204, 0x4, R6 ;  /* 0x00000004cc061825 */ /* 0x008fca00078e0206 */
[----:B------:R0:W5:Y:S01]  /*15d10*/  @P1 LDG.E R3, desc[UR42][R6.64] ;  /* 0x0000002a06031981 */ /* 0x000162000c1e1900 */
[----:B------:R-:W-:Y:S01]  /*15d20*/  ISETP.GT.AND P2, PT, R224, 0x3f, PT ;  /* 0x0000003fe000780c */ /* 0x000fe20003f44270 */
[----:B----4-:R-:W-:-:S12]  /*15d30*/  @P1 BRA `(.L_x_2156) ;  /* 0x0000000000101947 */ /* 0x010fd80003800000 */
[----:B------:R-:W-:Y:S05]  /*15d40*/  @!P0 BRA `(.L_x_2156) ;  /* 0x00000000000c8947 */ /* 0x000fea0003800000 */
[----:B------:R-:W3:Y:S04]  /*15d50*/  LDG.E R0, desc[UR42][R4.64] ;  /* 0x0000002a04007981 */ /* 0x000ee8000c1e1900 */
[----:B-----5:R-:W3:Y:S02]  /*15d60*/  LDG.E R3, desc[UR42][R4.64+0x4] ;  /* 0x0000042a04037981 */ /* 0x020ee4000c1e1900 */
[----:B---3--:R-:W-:-:S07]  /*15d70*/  IMAD.IADD R3, R3, 0x1, -R0 ;  /* 0x0000000103037824 */ /* 0x008fce00078e0a00 */
.L_x_2156:
[----:B------:R-:W-:Y:S01]  /*15d80*/  SHF.R.S32.HI R0, RZ, 0x1f, R204 ;  /* 0x0000001fff007819 */ /* 0x000fe200000114cc */
[----:B------:R-:W-:Y:S01]  /*15d90*/  BSSY B1, `(.L_x_2157) ;  /* 0x000001d000017945 */ /* 0x000fe20003800000 */
[----:B------:R-:W-:Y:S02]  /*15da0*/  SHF.R.S32.HI R10, RZ, 0x1f, R201 ;  /* 0x0000001fff0a7819 */ /* 0x000fe400000114c9 */
[----:B------:R-:W-:Y:S02]  /*15db0*/  SHF.R.S32.HI R14, RZ, 0x1f, R199 ;  /* 0x0000001fff0e7819 */ /* 0x000fe400000114c7 */
[----:B------:R-:W-:Y:S02]  /*15dc0*/  SEL R11, R204, RZ, !P0 ;  /* 0x000000ffcc0b7207 */ /* 0x000fe40004000000 */
[----:B------:R-:W-:Y:S02]  /*15dd0*/  SEL R12, R0, RZ, !P0 ;  /* 0x000000ff000c7207 */ /* 0x000fe40004000000 */
[----:B-----5:R-:W-:Y:S01]  /*15de0*/  SHF.R.S32.HI R8, RZ, 0x1f, R9 ;  /* 0x0000001fff087819 */ /* 0x020fe20000011409 */
[----:B------:R-:W-:Y:S06]  /*15df0*/  @P2 BRA `(.L_x_2158) ;  /* 0x0000000000582947 */ /* 0x000fec0003800000 */
[----:B0-----:R-:W0:Y:S02]  /*15e00*/  S2R R5, SR_TID.X ;  /* 0x0000000000057919 */ /* 0x001e240000002100 */
[----:B0-----:R-:W-:-:S05]  /*15e10*/  IMAD R0, R210, 0x40, R5 ;  /* 0x00000040d2007824 */ /* 0x001fca00078e0205 */
[----:B------:R-:W-:-:S04]  /*15e20*/  IADD3 R0, R0, -0x80, RZ ;  /* 0xffffff8000007810 */ /* 0x000fc80007ffe0ff */
[----:B------:R-:W-:-:S13]  /*15e30*/  ISETP.GE.AND P0, PT, R0, R3, PT ;  /* 0x000000030000720c */ /* 0x000fda0003f06270 */
[----:B------:R-:W-:Y:S05]  /*15e40*/  @P0 BRA `(.L_x_2158) ;  /* 0x0000000000440947 */ /* 0x000fea0003800000 */
[----:B------:R-:W-:Y:S01]  /*15e50*/  IADD3 R4, P0, R0, R9, RZ ;  /* 0x0000000900047210 */ /* 0x000fe20007f1e0ff */
[----:B------:R-:W-:-:S03]  /*15e60*/  ULDC.64 UR4, c[0x0][0xb70] ;  /* 0x0002dc0000047ab9 */ /* 0x000fc60000000a00 */
[----:B------:R-:W-:Y:S01]  /*15e70*/  LEA.HI.X.SX32 R5, R0, R8, 0x1, P0 ;  /* 0x0000000800057211 */ /* 0x000fe200000f0eff */
[----:B------:R-:W-:-:S04]  /*15e80*/  IMAD R0, R10, UR4, RZ ;  /* 0x000000040a007c24 */ /* 0x000fc8000f8e02ff */
        /* <DEDUP_REMOVED lines=13> */
.L_x_2158:
[----:B------:R-:W-:Y:S05]  /*15f60*/  BSYNC B1 ;  /* 0x0000000000017941 */ /* 0x000fea0003800000 */
.L_x_2157:
[----:B------:R-:W-:Y:S01]  /*15f70*/  ULDC.64 UR4, c[0x0][0xaa0] ;  /* 0x0002a80000047ab9 */ /* 0x000fe20000000a00 */
[----:B0-----:R-:W-:Y:S01]  /*15f80*/  MOV R4, R199 ;  /* 0x000000c700047202 */ /* 0x001fe20000000f00 */
[----:B---3--:R-:W-:Y:S01]  /*15f90*/  IMAD.MOV.U32 R5, RZ, RZ, R14 ;  /* 0x000000ffff057224 */ /* 0x008fe200078e000e */
[CC--:B------:R-:W-:Y:S01]  /*15fa0*/  ISETP.GE.AND P2, PT, R199.reuse, R20.reuse, PT ;  /* 0x00000014c700720c */ /* 0x0c0fe20003f46270 */
[----:B------:R-:W-:Y:S01]  /*15fb0*/  IMAD R0, R8, UR4, RZ ;  /* 0x0000000408007c24 */ /* 0x000fe2000f8e02ff */
[----:B------:R-:W-:Y:S01]  /*15fc0*/  IADD3 R21, R199, 0xc0, RZ ;  /* 0x000000c0c7157810 */ /* 0x000fe20007ffe0ff */
[----:B------:R-:W-:Y:S01]  /*15fd0*/  IMAD.WIDE.U32 R4, R9, UR4, R4 ;  /* 0x0000000409047c25 */ /* 0x000fe2000f8e0004 */
[----:B------:R-:W-:Y:S02]  /*15fe0*/  BSSY B1, `(.L_x_2159) ;  /* 0x000004a000017945 */ /* 0x000fe40003800000 */
[----:B------:R-:W-:Y:S01]  /*15ff0*/  ISETP.GE.AND P3, PT, R21, R20, PT ;  /* 0x000000141500720c */ /* 0x000fe20003f66270 */
[----:B------:R-:W-:-:S02]  /*16000*/  VIADD R13, R199, 0x40 ;  /* 0x00000040c70d7836 */ /* 0x000fc40000000000 */
[----:B------:R-:W-:Y:S01]  /*16010*/  IMAD R9, R9, UR5, R0 ;  /* 0x0000000509097c24 */ /* 0x000fe2000f8e0200 */
[----:B------:R-:W-:Y:S01]  /*16020*/  ULDC.64 UR4, c[0x0][0xae0] ;  /* 0x0002b80000047ab9 */ /* 0x000fe20000000a00 */
[----:B------:R-:W-:Y:S01]  /*16030*/  IMAD R3, R210, -0x40, R3 ;  /* 0xffffffc0d2037824 */ /* 0x000fe200078e0203 */
[-C--:B------:R-:W-:Y:S01]  /*16040*/  ISETP.GE.AND P0, PT, R13, R20.reuse, PT ;  /* 0x000000140d00720c */ /* 0x080fe20003f06270 */
[----:B------:R-:W-:Y:S02]  /*16050*/  IMAD R0, R10, UR4, RZ ;  /* 0x000000040a007c24 */ /* 0x000fe4000f8e02ff */
[----:B------:R-:W-:Y:S01]  /*16060*/  IMAD.IADD R5, R5, 0x1, R9 ;  /* 0x0000000105057824 */ /* 0x000fe200078e0209 */
[----:B------:R-:W-:Y:S01]  /*16070*/  SEL R6, RZ, 0xffffffff, P0 ;  /* 0xffffffffff067807 */ /* 0x000fe20000000000 */
[----:B------:R-:W-:Y:S01]  /*16080*/  IMAD R7, R201, UR5, R0 ;  /* 0x00000005c9077c24 */ /* 0x000fe2000f8e0200 */
[C---:B------:R-:W-:Y:S01]  /*16090*/  IADD3 R0, R202.reuse, 0x20, RZ ;  /* 0x00000020ca007810 */ /* 0x040fe20007ffe0ff */
[----:B------:R-:W-:Y:S01]  /*160a0*/  VIADD R15, R199, 0x80 ;  /* 0x00000080c70f7836 */ /* 0x000fe20000000000 */
[-C--:B------:R-:W-:Y:S01]  /*160b0*/  ISETP.GE.AND P1, PT, R202, R3.reuse, PT ;  /* 0x00000003ca00720c */ /* 0x080fe20003f26270 */
[----:B------:R-:W-:Y:S01]  /*160c0*/  IMAD.WIDE.U32 R4, R201, UR4, R4 ;  /* 0x00000004c9047c25 */ /* 0x000fe2000f8e0004 */
[----:B------:R-:W-:Y:S01]  /*160d0*/  ISETP.GE.AND P0, PT, R0, R3, PT ;  /* 0x000000030000720c */ /* 0x000fe20003f06270 */
[----:B------:R-:W-:Y:S01]  /*160e0*/  ULDC.64 UR4, c[0x0][0xae8] ;  /* 0x0002ba0000047ab9 */ /* 0x000fe20000000a00 */
[----:B------:R-:W-:Y:S01]  /*160f0*/  SEL R0, RZ, 0x1, P2 ;  /* 0x00000001ff007807 */ /* 0x000fe20001000000 */
[----:B------:R-:W-:Y:S01]  /*16100*/  IMAD.SHL.U32 R3, R6, 0x2, RZ ;  /* 0x0000000206037824 */ /* 0x000fe200078e00ff */
[-C--:B------:R-:W-:Y:S01]  /*16110*/  ISETP.GE.AND P2, PT, R15, R20.reuse, PT ;  /* 0x000000140f00720c */ /* 0x080fe20003f46270 */
[C---:B------:R-:W-:Y:S01]  /*16120*/  VIADD R25, R199.reuse, 0x100 ;  /* 0x00000100c7197836 */ /* 0x040fe20000000000 */
[----:B------:R-:W-:Y:S01]  /*16130*/  SEL R6, RZ, 0x8, P3 ;  /* 0x00000008ff067807 */ /* 0x000fe20001800000 */
[----:B------:R-:W-:Y:S01]  /*16140*/  VIADD R27, R199, 0x140 ;  /* 0x00000140c71b7836 */ /* 0x000fe20000000000 */
[----:B------:R-:W-:Y:S01]  /*16150*/  LOP3.LUT R0, R3, 0x2, R0, 0xe2, !PT ;  /* 0x0000000203007812 */ /* 0x000fe200078ee200 */
[----:B------:R-:W-:Y:S01]  /*16160*/  IMAD.IADD R5, R5, 0x1, R7 ;  /* 0x0000000105057824 */ /* 0x000fe200078e0207 */
[----:B------:R-:W-:Y:S01]  /*16170*/  SEL R3, RZ, 0x4, P2 ;  /* 0x00000004ff037807 */ /* 0x000fe20001000000 */
[----:B------:R-:W-:Y:S01]  /*16180*/  VIADD R7, R199, 0x180 ;  /* 0x00000180c7077836 */ /* 0x000fe20000000000 */
[----:B------:R-:W-:-:S02]  /*16190*/  ISETP.GE.AND P2, PT, R25, R20, PT ;  /* 0x000000141900720c */ /* 0x000fc40003f46270 */
[-C--:B------:R-:W-:Y:S02]  /*161a0*/  ISETP.GE.AND P3, PT, R27, R20.reuse, PT ;  /* 0x000000141b00720c */ /* 0x080fe40003f66270 */
[----:B------:R-:W-:Y:S02]  /*161b0*/  ISETP.GE.AND P4, PT, R7, R20, PT ;  /* 0x000000140700720c */ /* 0x000fe40003f86270 */
[----:B------:R-:W-:Y:S01]  /*161c0*/  LOP3.LUT R3, R6, R0, R3, 0xfe, !PT ;  /* 0x0000000006037212 */ /* 0x000fe200078efe03 */
[----:B------:R-:W-:Y:S01]  /*161d0*/  IMAD R0, R12, UR4, RZ ;  /* 0x000000040c007c24 */ /* 0x000fe2000f8e02ff */
[----:B------:R-:W-:Y:S02]  /*161e0*/  SEL R6, RZ, 0x10, P2 ;  /* 0x00000010ff067807 */ /* 0x000fe40001000000 */
[----:B------:R-:W-:Y:S02]  /*161f0*/  SEL R7, RZ, 0x20, P3 ;  /* 0x00000020ff077807 */ /* 0x000fe40001800000 */
[----:B------:R-:W-:-:S02]  /*16200*/  IADD3 R9, R199, 0x1c0, RZ ;  /* 0x000001c0c7097810 */ /* 0x000fc40007ffe0ff */
[----:B------:R-:W-:Y:S01]  /*16210*/  LOP3.LUT R29, R7, R3, R6, 0xfe, !PT ;  /* 0x00000003071d7212 */ /* 0x000fe200078efe06 */
[C---:B------:R-:W-:Y:S01]  /*16220*/  IMAD R3, R11.reuse, UR5, R0 ;  /* 0x000000050b037c24 */ /* 0x040fe2000f8e0200 */
[----:B------:R-:W-:Y:S01]  /*16230*/  SEL R8, RZ, 0x40, P4 ;  /* 0x00000040ff087807 */ /* 0x000fe20002000000 */
[----:B------:R-:W-:Y:S01]  /*16240*/  IMAD.WIDE.U32 R6, R11, UR4, R4 ;  /* 0x000000040b067c25 */ /* 0x000fe2000f8e0004 */
[----:B------:R-:W-:Y:S02]  /*16250*/  ISETP.GE.AND P2, PT, R9, R20, PT ;  /* 0x000000140900720c */ /* 0x000fe40003f46270 */
[--C-:B------:R-:W-:Y:S01]  /*16260*/  SHF.R.S32.HI R9, RZ, 0x1f, R202.reuse ;  /* 0x0000001fff097819 */ /* 0x100fe200000114ca */
[----:B------:R-:W-:Y:S01]  /*16270*/  IMAD.IADD R11, R7, 0x1, R3 ;  /* 0x00000001070b7824 */ /* 0x000fe200078e0203 */
[----:B------:R-:W-:Y:S01]  /*16280*/  LOP3.LUT R29, R29, R8, RZ, 0xfc, !PT ;  /* 0x000000081d1d7212 */ /* 0x000fe200078efcff */
[----:B------:R-:W-:Y:S01]  /*16290*/  IMAD.MOV.U32 R8, RZ, RZ, R202 ;  /* 0x000000ffff087224 */ /* 0x000fe200078e00ca */
[----:B------:R-:W-:-:S03]  /*162a0*/  SEL R0, RZ, 0x80, P2 ;  /* 0x00000080ff007807 */ /* 0x000fc60001000000 */
        /* <DEDUP_REMOVED lines=29> */
.L_x_2160:
[----:B------:R-:W-:Y:S05]  /*16480*/  BSYNC B1 ;  /* 0x0000000000017941 */ /* 0x000fea0003800000 */
.L_x_2159:
        /* <DEDUP_REMOVED lines=29> */
.L_x_2155:
[----:B------:R-:W-:Y:S05]  /*16660*/  BSYNC B0 ;  /* 0x0000000000007941 */ /* 0x000fea0003800000 */
.L_x_2149:
[----:B------:R-:W-:Y:S02]  /*16670*/  ULDC UR4, c[0x0][0xc14] ;  /* 0x0003050000047ab9 */ /* 0x000fe40000000800 */
[----:B--2---:R-:W-:-:S13]  /*16680*/  ISETP.GE.AND P0, PT, R191, UR4, PT ;  /* 0x00000004bf007c0c */ /* 0x004fda000bf06270 */
[----:B------:R-:W-:Y:S05]  /*16690*/  @!P0 BRA `(.L_x_2161) ;  /* 0xfffffea800888947 */ /* 0x000fea000383ffff */
[----:B------:R-:W-:Y:S05]  /*166a0*/  BRA `(.L_x_1944) ;  /* 0x0000006800107947 */ /* 0x000fea0003800000 */
.L_x_1942:
[----:B------:R-:W-:-:S08]  /*166b0*/  NOP ;  /* 0x0000000000007918 */ /* 0x000fd00000000000 */
[----:B------:R-:W0:-:S00]  /*166c0*/  USETMAXREG.DEALLOC.CTAPOOL 0x18 ;  /* 0x00000018000079c8 */ /* 0x000e0000080e0500 */
[----:B0-----:R-:W-:-:S06]  /*166d0*/  LOP3.LUT R0, R0, 0x3, RZ, 0xc0, !PT ;  /* 0x0000000300007812 */ /* 0x001fcc00078ec0ff */
[----:B------:R-:W0:Y:S02]  /*166e0*/  SHFL.IDX PT, R0, R0, RZ, 0x1f ;  /* 0x00001fff00007589 */ /* 0x000e2400000e0000 */
[----:B0-----:R-:W-:-:S13]  /*166f0*/  ISETP.NE.AND P0, PT, R0, RZ, PT ;  /* 0x000000ff0000720c */ /* 0x001fda0003f05270 */
[----:B------:R-:W-:Y:S05]  /*16700*/  @P0 BRA `(.L_x_1944) ;  /* 0x0000006400f80947 */ /* 0x000fea0003800000 */
[----:B------:R-:W-:Y:S01]  /*16710*/  LOP3.LUT R7, R4, 0x1f, RZ, 0xc0, !PT ;  /* 0x0000001f04077812 */ /* 0x000fe200078ec0ff */
[----:B------:R-:W-:Y:S01]  /*16720*/  ULDC UR5, c[0x0][0xc14] ;  /* 0x0003050000057ab9 */ /* 0x000fe20000000800 */
[----:B------:R-:W-:Y:S01]  /*16730*/  LOP3.LUT R0, R0, 0xffffffdf, RZ, 0xc0, !PT ;  /* 0xffffffdf00007812 */ /* 0x000fe200078ec0ff */
[----:B------:R-:W-:Y:S01]  /*16740*/  IMAD.MOV.U32 R8, RZ, RZ, RZ ;  /* 0x000000ffff087224 */ /* 0x000fe200078e00ff */
[----:B------:R-:W-:Y:S01]  /*16750*/  ISETP.NE.AND P0, PT, R7, 0x1f, PT ;  /* 0x0000001f0700780c */ /* 0x000fe20003f05270 */
[----:B------:R-:W0:Y:S01]  /*16760*/  S2UR UR6, SR_CTAID.X ;  /* 0x00000000000679c3 */ /* 0x000e220000002500 */
[----:B------:R-:W-:-:S11]  /*16770*/  ULDC UR4, c[0x0][0xc10] ;  /* 0x0003040000047ab9 */ /* 0x000fd60000000800 */
        /* <DEDUP_REMOVED lines=18> */
[----:B------:R-:W-:Y:S02]  /*168a0*/  ISETP.GE.U32.AND P0, PT, R7, 0x4, PT ;  /* 0x000000040700780c */ /* 0x000fe40003f06070 */
[----:B------:R-:W-:-:S05]  /*168b0*/  IADD3 R4, R5, R4, RZ ;  /* 0x0000000405047210 */ /* 0x000fca0007ffe0ff */
[----:B------:R-:W1:Y:S06]  /*168c0*/  SHFL.UP PT, R6, R4, 0x4, RZ ;  /* 0x0480000004067989 */ /* 0x000e6c00000e00ff */
        /* <DEDUP_REMOVED lines=22> */
[----:B------:R-:W-:Y:S01]  /*16a30*/  MOV R6, RZ ;  /* 0x000000ff00067202 */ /* 0x000fe20000000f00 */
[----:B------:R-:W-:Y:S01]  /*16a40*/  ULDC UR5, c[0x0][0xc14] ;  /* 0x0003050000057ab9 */ /* 0x000fe20000000800 */
[----:B------:R-:W-:Y:S01]  /*16a50*/  ULDC UR7, c[0x0][0xc14] ;  /* 0x0003050000077ab9 */ /* 0x000fe20000000800 */
[----:B------:R-:W-:-:S05]  /*16a60*/  ULDC UR4, c[0x0][0xc10] ;  /* 0x0003040000047ab9 */ /* 0x000fca0000000800 */
.L_x_2166:
[----:B------:R-:W-:Y:S02]  /*16a70*/  VIADD R6, R6, 0x1f ;  /* 0x0000001f06067836 */ /* 0x000fe40000000000 */
[----:B------:R-:W-:-:S03]  /*16a80*/  IMAD.U32 R19, RZ, RZ, UR7 ;  /* 0x00000007ff137e24 */ /* 0x000fc6000f8e00ff */
[----:B------:R-:W-:-:S13]  /*16a90*/  ISETP.GE.AND P0, PT, R6, UR5, PT ;  /* 0x0000000506007c0c */ /* 0x000fda000bf06270 */
[----:B------:R-:W-:Y:S05]  /*16aa0*/  @P0 BRA `(.L_x_2163) ;  /* 0x0000000400c40947 */ /* 0x000fea0003800000 */
[----:B------:R-:W0:Y:S01]  /*16ab0*/  S2R R9, SR_TID.X ;  /* 0x0000000000097919 */ /* 0x000e220000002100 */
[----:B------:R-:W-:Y:S01]  /*16ac0*/  BSSY B0, `(.L_x_2164) ;  /* 0x000000a000007945 */ /* 0x000fe20003800000 */
[----:B------:R-:W-:Y:S02]  /*16ad0*/  MOV R8, RZ ;  /* 0x000000ff00087202 */ /* 0x000fe40000000f00 */
        /* <DEDUP_REMOVED lines=8> */
.L_x_2165:
[----:B------:R-:W-:Y:S05]  /*16b60*/  BSYNC B0 ;  /* 0x0000000000007941 */ /* 0x000fea0003800000 */
.L_x_2164:
        /* <DEDUP_REMOVED lines=25> */
.L_x_2162:
[----:B------:R-:W-:-:S04]  /*16d00*/  IMAD.IADD R7, R5, 0x1, -R2 ;  /* 0x0000000105077824 */ /* 0x000fc800078e0a02 */
[----:B------:R-:W-:-:S05]  /*16d10*/  IMAD R2, R4, UR4, R7 ;  /* 0x0000000404027c24 */ /* 0x000fca000f8e0207 */
[----:B------:R-:W-:Y:S02]  /*16d20*/  ISETP.GT.AND P0, PT, R2, UR6, PT ;  /* 0x0000000602007c0c */ /* 0x000fe4000bf04270 */
[----:B------:R-:W0:Y:S11]  /*16d30*/  LDC.64 R2, c[0x0][0xc68] ;  /* 0x00031a00ff027b82 */ /* 0x000e360000000a00 */
[----:B------:R-:W-:-:S04]  /*16d40*/  VOTE.ANY R9, PT, !P0 ;  /* 0x0000000000097806 */ /* 0x000fc800040e0100 */
[----:B------:R-:W1:Y:S02]  /*16d50*/  POPC R5, R9 ;  /* 0x0000000900057309 */ /* 0x000e640000000000 */
[----:B-1----:R-:W-:-:S05]  /*16d60*/  IADD3 R19, R5, R6, RZ ;  /* 0x0000000605137210 */ /* 0x002fca0007ffe0ff */
        /* <DEDUP_REMOVED lines=11> */
[----:B------:R-:W-:-:S05]  /*16e20*/  VIADD R5, R5, 0xffffffff ;  /* 0xffffffff05057836 */ /* 0x000fca0000000000 */
[----:B------:R2:W3:Y:S02]  /*16e30*/  SHFL.IDX PT, R16, R4, R5, 0x1f ;  /* 0x00001f0504107589 */ /* 0x0004e400000e0000 */
.L_x_2167:
[----:B-1----:R-:W-:Y:S01]  /*16e40*/  IMAD.MOV R2, RZ, RZ, -R3 ;  /* 0x000000ffff027224 */ /* 0x002fe200078e0a03 */
[----:B--2---:R-:W-:Y:S01]  /*16e50*/  IABS R4, R6 ;  /* 0x0000000600047213 */ /* 0x004fe20000000000 */
[----:B---3--:R-:W-:Y:S02]  /*16e60*/  IMAD R16, R16, UR4, R7 ;  /* 0x0000000410107c24 */ /* 0x008fe4000f8e0207 */
[----:B------:R-:W-:Y:S01]  /*16e70*/  IMAD R5, R2, R11, RZ ;  /* 0x0000000b02057224 */ /* 0x000fe200078e02ff */
[----:B------:R-:W-:Y:S01]  /*16e80*/  MOV R2, RZ ;  /* 0x000000ff00027202 */ /* 0x000fe20000000f00 */
[----:B------:R-:W-:-:S04]  /*16e90*/  IMAD.MOV R4, RZ, RZ, -R4 ;  /* 0x000000ffff047224 */ /* 0x000fc800078e0a04 */
        /* <DEDUP_REMOVED lines=15> */
[----:B------:R-:W-:Y:S01]  /*16f90*/  IMAD R4, R10, R2, RZ ;  /* 0x000000020a047224 */ /* 0x000fe200078e02ff */
[----:B------:R-:W-:-:S03]  /*16fa0*/  IADD3 R2, -R2, RZ, RZ ;  /* 0x000000ff02027210 */ /* 0x000fc60007ffe1ff */
        /* <DEDUP_REMOVED lines=11> */
[----:B------:R-:W-:Y:S02]  /*17060*/  IMAD R9, R2, R7, RZ ;  /* 0x0000000702097224 */ /* 0x000fe400078e02ff */
[----:B------:R-:W-:-:S04]  /*17070*/  IMAD.MOV.U32 R2, RZ, RZ, RZ ;  /* 0x000000ffff027224 */ /* 0x000fc800078e00ff */
[----:B------:R-:W-:Y:S01]  /*17080*/  IMAD.HI.U32 R2, R3, R9, R2 ;  /* 0x0000000903027227 */ /* 0x000fe200078e0002 */
[----:B------:R-:W-:Y:S02]  /*17090*/  IABS R9, R5 ;  /* 0x0000000500097213 */ /* 0x000fe40000000000 */
[C---:B------:R-:W-:Y:S02]  /*170a0*/  LOP3.LUT R3, R5.reuse, R10, RZ, 0x3c, !PT ;  /* 0x0000000a05037212 */ /* 0x040fe400078e3cff */
[----:B------:R-:W-:Y:S01]  /*170b0*/  IADD3 R5, R5, R4, RZ ;  /* 0x0000000405057210 */ /* 0x000fe20007ffe0ff */
[----:B------:R-:W-:-:S04]  /*170c0*/  IMAD.HI.U32 R2, R2, R9, RZ ;  /* 0x0000000902027227 */ /* 0x000fc800078e00ff */
[----:B------:R-:W-:-:S05]  /*170d0*/  IMAD R6, R2, R6, R9 ;  /* 0x0000000602067224 */ /* 0x000fca00078e0209 */
        /* <DEDUP_REMOVED lines=14> */
.L_x_2163:
[----:B------:R-:W-:Y:S01]  /*171c0*/  IMAD.MOV.U32 R17, RZ, RZ, RZ ;  /* 0x000000ffff117224 */ /* 0x000fe200078e00ff */
[----:B------:R-:W-:Y:S01]  /*171d0*/  MOV R16, UR6 ;  /* 0x0000000600107c02 */ /* 0x000fe20008000f00 */
[----:B------:R-:W-:-:S07]  /*171e0*/  IMAD.MOV.U32 R18, RZ, RZ, RZ ;  /* 0x000000ffff127224 */ /* 0x000fce00078e00ff */
.L_x_2168:
        /* <DEDUP_REMOVED lines=9> */
[----:B------:R-:W-:Y:S01]  /*17280*/  ISETP.GE.AND P0, PT, R19, UR5, PT ;  /* 0x0000000513007c0c */ /* 0x000fe2000bf06270 */
[----:B-1----:R-:W-:-:S05]  /*17290*/  IMAD.MOV.U32 R0, RZ, RZ, 0x1 ;  /* 0x00000001ff007424 */ /* 0x002fca00078e00ff */
[----:B------:R1:W-:Y:S04]  /*172a0*/  STL [R1+0x8], R0 ;  /* 0x0000080001007387 */ /* 0x0003e80000100800 */
[----:B------:R1:W-:Y:S03]  /*172b0*/  STL [R1+0x20], RZ ;  /* 0x000020ff01007387 */ /* 0x0003e60000100800 */
[----:B------:R-:W-:Y:S05]  /*172c0*/  @P0 BRA `(.L_x_2169) ;  /* 0x0000005800200947 */ /* 0x000fea0003800000 */
[----:B-1----:R-:W-:Y:S01]  /*172d0*/  IMAD.MOV.U32 R0, RZ, RZ, 0x1 ;  /* 0x00000001ff007424 */ /* 0x002fe200078e00ff */
[----:B------:R1:W-:Y:S01]  /*172e0*/  STL [R1+0x20], RZ ;  /* 0x000020ff01007387 */ /* 0x0003e20000100800 */
[----:B------:R-:W-:Y:S01]  /*172f0*/  ULDC.64 UR40, c[0x0][0x198] ;  /* 0x0000660000287ab9 */ /* 0x000fe20000000a00 */
[----:B------:R-:W-:Y:S02]  /*17300*/  ULDC UR37, c[0x0][0xc] ;  /* 0x0000030000257ab9 */ /* 0x000fe40000000800 */
[----:B------:R1:W-:Y:S04]  /*17310*/  STL [R1+0xc], R0 ;  /* 0x00000c0001007387 */ /* 0x0003e80000100800 */
[----:B------:R1:W-:Y:S04]  /*17320*/  STL [R1+0x4], RZ ;  /* 0x000004ff01007387 */ /* 0x0003e80000100800 */
[----:B------:R1:W-:Y:S04]  /*17330*/  STL [R1], RZ ;  /* 0x000000ff01007387 */ /* 0x0003e80000100800 */
[----:B------:R1:W-:Y:S02]  /*17340*/  STL [R1+0x8], R0 ;  /* 0x0000080001007387 */ /* 0x0003e40000100800 */
.L_x_2269:
[----:B------:R-:W-:Y:S05]  /*17350*/  YIELD ;  /* 0x0000000000007946 */ /* 0x000fea0003800000 */
[----:B------:R-:W-:Y:S01]  /*17360*/  ULDC.64 UR4, c[0x0][0xa28] ;  /* 0x00028a0000047ab9 */ /* 0x000fe20000000a00 */
[----:B------:R-:W-:Y:S01]  /*17370*/  MOV R6, RZ ;  /* 0x000000ff00067202 */ /* 0x000fe20000000f00 */
[----:B-1----:R-:W-:Y:S01]  /*17380*/  IMAD.MOV.U32 R0, RZ, RZ, RZ ;  /* 0x000000ffff007224 */ /* 0x002fe200078e00ff */
[----:B------:R-:W-:Y:S01]  /*17390*/  ISETP.NE.U32.AND P0, PT, RZ, UR4, PT ;  /* 0x00000004ff007c0c */ /* 0x000fe2000bf05070 */
[----:B------:R-:W-:Y:S01]  /*173a0*/  ULDC.64 UR8, c[0x0][0xa08] ;  /* 0x0002820000087ab9 */ /* 0x000fe20000000a00 */
[----:B------:R-:W-:-:S02]  /*173b0*/  ULDC.64 UR10, c[0x0][0xa10] ;  /* 0x00028400000a7ab9 */ /* 0x000fc40000000a00 */
        /* <DEDUP_REMOVED lines=21> */
[----:B------:R-:W-:Y:S01]  /*17510*/  ISETP.NE.U32.AND P1, PT, RZ, UR8, PT ;  /* 0x00000008ff007c0c */ /* 0x000fe2000bf25070 */
[----:B------:R-:W-:Y:S01]  /*17520*/  ULDC UR6, c[0x0][0x338] ;  /* 0x0000ce0000067ab9 */ /* 0x000fe20000000800 */
[----:B------:R-:W-:Y:S01]  /*17530*/  ULDC UR4, c[0x0][0x404] ;  /* 0x0001010000047ab9 */ /* 0x000fe20000000800 */
[----:B------:R-:W-:Y:S01]  /*17540*/  UISETP.NE.AND.EX UP0, UPT, UR5, URZ, UPT, UP0 ;  /* 0x0000003f0500728c */ /* 0x000fe2000bf05300 */
[----:B------:R-:W-:Y:S01]  /*17550*/  ISETP.NE.AND.EX P3, PT, RZ, UR9, PT, P1 ;  /* 0x00000009ff007c0c */ /* 0x000fe2000bf65310 */
[----:B------:R-:W-:Y:S01]  /*17560*/  IMAD.U32 R9, RZ, RZ, UR6 ;  /* 0x00000006ff097e24 */ /* 0x000fe2000f8e00ff */
[----:B------:R-:W-:Y:S01]  /*17570*/  ULDC UR5, c[0x0][0x2e0] ;  /* 0x0000b80000057ab9 */ /* 0x000fe20000000800 */
[----:B------:R-:W-:Y:S01]  /*17580*/  USEL UR4, UR4, 0x1, UP0 ;  /* 0x0000000104047887 */ /* 0x000fe20008000000 */
[----:B------:R-:W-:-:S03]  /*17590*/  ISETP.NE.U32.AND P1, PT, RZ, UR10, PT ;  /* 0x0000000aff007c0c */ /* 0x000fc6000bf25070 */
[----:B------:R-:W-:Y:S01]  /*175a0*/  UIMAD UR4, UR4, UR5, URZ ;  /* 0x00000005040472a4 */ /* 0x000fe2000f8e023f */
[----:B------:R-:W-:-:S05]  /*175b0*/  ISETP.NE.AND.EX P1, PT, RZ, UR11, PT, P1 ;  /* 0x0000000bff007c0c */ /* 0x000fca000bf25310 */
[----:B------:R-:W-:Y:S01]  /*175c0*/  MOV R7, UR4 ;  /* 0x0000000400077c02 */ /* 0x000fe20008000f00 */
[----:B-1----:R-:W-:Y:S07]  /*175d0*/  @P0 BRA `(.L_x_2170) ;  /* 0x0000000000100947 */ /* 0x002fee0003800000 */
[----:B------:R-:W-:Y:S05]  /*175e0*/  @!P2 BRA `(.L_x_2170) ;  /* 0x00000000000ca947 */ /* 0x000fea0003800000 */
[----:B------:R-:W2:Y:S04]  /*175f0*/  LDG.E R5, desc[UR42][R2.64] ;  /* 0x0000002a02057981 */ /* 0x000ea8000c1e1900 */
[----:B-----5:R-:W2:Y:S02]  /*17600*/  LDG.E R0, desc[UR42][R2.64+0x4] ;  /* 0x0000042a02007981 */ /* 0x020ea4000c1e1900 */
[----:B--2---:R-:W-:-:S07]  /*17610*/  IMAD.IADD R0, R0, 0x1, -R5 ;  /* 0x0000000100007824 */ /* 0x004fce00078e0a05 */
.L_x_2170:
[----:B------:R-:W1:Y:S01]  /*17620*/  LDC.64 R4, c[0x0][0xa08] ;  /* 0x00028200ff047b82 */ /* 0x000e620000000a00 */
[----:B------:R-:W-:Y:S01]  /*17630*/  IMAD.MOV.U32 R8, RZ, RZ, RZ ;  /* 0x000000ffff087224 */ /* 0x000fe200078e00ff */
[----:B------:R-:W-:-:S06]  /*17640*/  ULDC.64 UR4, c[0x0][0xa20] ;  /* 0x0002880000047ab9 */ /* 0x000fcc0000000a00 */
[----:B------:R-:W2:Y:S01]  /*17650*/  LDC.64 R2, c[0x0][0xa10] ;  /* 0x00028400ff027b82 */ /* 0x000ea20000000a00 */
[----:B-1----:R-:W-:-:S05]  /*17660*/  IMAD.WIDE R4, R19, 0x4, R4 ;  /* 0x0000000413047825 */ /* 0x002fca00078e0204 */
[----:B------:R-:W3:Y:S01]  /*17670*/  @P3 LDG.E R8, desc[UR42][R4.64] ;  /* 0x0000002a04083981 */ /* 0x000ee2000c1e1900 */
[----:B------:R-:W-:Y:S02]  /*17680*/  IMAD.MOV.U32 R10, RZ, RZ, RZ ;  /* 0x000000ffff0a7224 */ /* 0x000fe400078e00ff */
[----:B--2---:R-:W-:-:S05]  /*17690*/  IMAD.WIDE R2, R19, 0x4, R2 ;  /* 0x0000000413027825 */ /* 0x004fca00078e0202 */
[----:B------:R1:W5:Y:S01]  /*176a0*/  @P1 LDG.E R10, desc[UR42][R2.64] ;  /* 0x0000002a020a1981 */ /* 0x000362000c1e1900 */
[----:B------:R-:W-:-:S04]  /*176b0*/  ISETP.NE.U32.AND P0, PT, RZ, UR4, PT ;  /* 0x00000004ff007c0c */ /* 0x000fc8000bf05070 */
[----:B------:R-:W-:Y:S02]  /*176c0*/  ISETP.NE.AND.EX P0, PT, RZ, UR5, PT, P0 ;  /* 0x00000005ff007c0c */ /* 0x000fe4000bf05300 */
[----:B---3-5:R-:W-:-:S05]  /*176d0*/  IADD3 R8, R8, R6, RZ ;  /* 0x0000000608087210 */ /* 0x028fca0007ffe0ff */
[----:B------:R1:W-:Y:S06]  /*176e0*/  STL [R1+0x10], R8 ;  /* 0x0000100801007387 */ /* 0x0003ec0000100800 */
[----:B------:R-:W-:Y:S05]  /*176f0*/  @!P0 BRA `(.L_x_2171) ;  /* 0x0000000000108947 */ /* 0x000fea0003800000 */
[----:B------:R-:W2:Y:S02]  /*17700*/  LDC.64 R4, c[0x0][0xa20] ;  /* 0x00028800ff047b82 */ /* 0x000ea40000000a00 */
[----:B--2---:R-:W-:-:S05]  /*17710*/  IMAD.WIDE R4, R19, 0x4, R4 ;  /* 0x0000000413047825 */ /* 0x004fca00078e0204 */
[----:B------:R2:W5:Y:S01]  /*17720*/  LDG.E R7, desc[UR42][R4.64] ;  /* 0x0000002a04077981 */ /* 0x000562000c1e1900 */
[----:B------:R-:W-:Y:S05]  /*17730*/  BRA `(.L_x_2172) ;  /* 0x0000000000107947 */ /* 0x000fea0003800000 */
.L_x_2171:
[----:B------:R-:W-:Y:S05]  /*17740*/  @!P3 BRA `(.L_x_2172) ;  /* 0x00000000000cb947 */ /* 0x000fea0003800000 */
[----:B------:R-:W2:Y:S04]  /*17750*/  LDG.E R7, desc[UR42][R4.64] ;  /* 0x0000002a04077981 */ /* 0x000ea8000c1e1900 */
[----:B------:R-:W2:Y:S02]  /*17760*/  LDG.E R4, desc[UR42][R4.64+0x4] ;  /* 0x0000042a04047981 */ /* 0x000ea4000c1e1900 */
[----:B--2---:R-:W-:-:S07]  /*17770*/  IMAD.IADD R7, R4, 0x1, -R7 ;  /* 0x0000000104077824 */ /* 0x004fce00078e0a07 */
.L_x_2172:
[----:B--2---:R-:W2:Y:S04]  /*17780*/  @P1 LDG.E R4, desc[UR42][R2.64] ;  /* 0x0000002a02041981 */ /* 0x004ea8000c1e1900 */
[----:B------:R1:W2:Y:S02]  /*17790*/  @P1 LDG.E R5, desc[UR42][R2.64+0x4] ;  /* 0x0000042a02051981 */ /* 0x0002a4000c1e1900 */
[----:B-1----:R-:W1:Y:S02]  /*177a0*/  LDC.64 R2, c[0x0][0x9e0] ;  /* 0x00027800ff027b82 */ /* 0x002e640000000a00 */
[----:B-1----:R-:W-:Y:S01]  /*177b0*/  ISETP.GE.AND P2, PT, R3, 0x1, PT ;  /* 0x000000010300780c */ /* 0x002fe20003f46270 */
[----:B--2---:R-:W-:Y:S01]  /*177c0*/  @P1 IMAD.IADD R9, R5, 0x1, -R4 ;  /* 0x0000000105091824 */ /* 0x004fe200078e0a04 */
[----:B------:R-:W-:Y:S01]  /*177d0*/  LEA R4, R17, 0x40, 0x6 ;  /* 0x0000004011047811 */ /* 0x000fe200078e30ff */
[----:B-----5:R-:W-:-:S05]  /*177e0*/  IMAD.IADD R5, R7, 0x1, -R6 ;  /* 0x0000000107057824 */ /* 0x020fca00078e0a06 */
[----:B------:R-:W-:-:S04]  /*177f0*/  IADD3 R8, R5, R9, RZ ;  /* 0x0000000905087210 */ /* 0x000fc80007ffe0ff */
[C---:B------:R-:W-:Y:S01]  /*17800*/  IADD3 R4, R8.reuse, R4, -R0 ;  /* 0x0000000408047210 */ /* 0x040fe20007ffe800 */
[----:B------:R-:W-:-:S04]  /*17810*/  VIADD R20, R8, 0x3f ;  /* 0x0000003f08147836 */ /* 0x000fc80000000000 */
[----:B------:R-:W-:Y:S01]  /*17820*/  IMAD.IADD R2, R4, 0x1, R2 ;  /* 0x0000000104027824 */ /* 0x000fe200078e0202 */
[----:B------:R-:W-:-:S04]  /*17830*/  SHF.R.S32.HI R7, RZ, 0x1f, R20 ;  /* 0x0000001fff077819 */ /* 0x000fc80000011414 */
[----:B------:R-:W-:-:S04]  /*17840*/  LEA.HI R20, R7, R20, RZ, 0x6 ;  /* 0x0000001407147211 */ /* 0x000fc800078f30ff */
[----:B------:R-:W-:Y:S01]  /*17850*/  SHF.R.S32.HI R20, RZ, 0x6, R20 ;  /* 0x00000006ff147819 */ /* 0x000fe20000011414 */
[----:B------:R-:W-:Y:S06]  /*17860*/  @!P2 BRA `(.L_x_2173) ;  /* 0x000000000048a947 */ /* 0x000fec0003800000 */
[C---:B------:R-:W-:Y:S01]  /*17870*/  ISETP.GT.AND P0, PT, R4.reuse, RZ, PT ;  /* 0x000000ff0400720c */ /* 0x040fe20003f04270 */
[----:B------:R-:W-:Y:S01]  /*17880*/  BSSY B0, `(.L_x_2174) ;  /* 0x000000e000007945 */ /* 0x000fe20003800000 */
[----:B------:R-:W-:-:S11]  /*17890*/  VIADD R11, R4, 0xffffffff ;  /* 0xffffffff040b7836 */ /* 0x000fd60000000000 */
[----:B------:R-:W-:Y:S05]  /*178a0*/  @P0 BRA `(.L_x_2175) ;  /* 0x00000000001c0947 */ /* 0x000fea0003800000 */
[----:B------:R-:W-:Y:S02]  /*178b0*/  ISETP.NE.AND P0, PT, R3, 0x1, PT ;  /* 0x000000010300780c */ /* 0x000fe40003f05270 */
[----:B------:R-:W-:-:S11]  /*178c0*/  IADD3 R11, -R4, RZ, RZ ;  /* 0x000000ff040b7210 */ /* 0x000fd60007ffe1ff */
[----:B------:R-:W1:Y:S02]  /*178d0*/  @P0 LDC.64 R6, c[0x0][0x9e8] ;  /* 0x00027a00ff060b82 */ /* 0x000e640000000a00 */
[----:B-1----:R-:W-:-:S05]  /*178e0*/  @P0 IMAD.HI.U32 R6, R11, R6, RZ ;  /* 0x000000060b060227 */ /* 0x002fca00078e00ff */
[----:B------:R-:W-:-:S04]  /*178f0*/  @P0 SHF.R.U32.HI R11, RZ, R7, R6 ;  /* 0x00000007ff0b0219 */ /* 0x000fc80000011606 */
[----:B------:R-:W-:Y:S01]  /*17900*/  LOP3.LUT R11, RZ, R11, RZ, 0x33, !PT ;  /* 0x0000000bff0b7212 */ /* 0x000fe200078e33ff */
[----:B------:R-:W-:Y:S06]  /*17910*/  BRA `(.L_x_2176) ;  /* 0x0000000000107947 */ /* 0x000fec0003800000 */
.L_x_2175:
[----:B------:R-:W-:-:S13]  /*17920*/  ISETP.NE.AND P0, PT, R3, 0x1, PT ;  /* 0x000000010300780c */ /* 0x000fda0003f05270 */
[----:B------:R-:W1:Y:S02]  /*17930*/  @P0 LDC.64 R6, c[0x0][0x9e8] ;  /* 0x00027a00ff060b82 */ /* 0x000e640000000a00 */
[----:B-1----:R-:W-:-:S05]  /*17940*/  @P0 IMAD.HI.U32 R6, R11, R6, RZ ;  /* 0x000000060b060227 */ /* 0x002fca00078e00ff */
[----:B------:R-:W-:-:S07]  /*17950*/  @P0 SHF.R.U32.HI R11, RZ, R7, R6 ;  /* 0x00000007ff0b0219 */ /* 0x000fce0000011606 */
.L_x_2176:
[----:B------:R-:W-:Y:S05]  /*17960*/  BSYNC B0 ;  /* 0x0000000000007941 */ /* 0x000fea0003800000 */
.L_x_2174:
[----:B------:R-:W-:-:S05]  /*17970*/  IMAD R11, R11, R3, R3 ;  /* 0x000000030b0b7224 */ /* 0x000fca00078e0203 */
[----:B------:R-:W-:-:S07]  /*17980*/  VIMNMX R2, R2, R11, PT ;  /* 0x0000000b02027248 */ /* 0x000fce0003fe0100 */
.L_x_2173:
[----:B------:R-:W-:Y:S01]  /*17990*/  IMAD R0, R17, 0x40, -R0 ;  /* 0x0000004011007824 */ /* 0x000fe200078e0a00 */
[----:B------:R-:W-:-:S03]  /*179a0*/  ULDC UR4, c[0x0][0x9dc] ;  /* 0x0002770000047ab9 */ /* 0x000fc60000000800 */
        /* <DEDUP_REMOVED lines=13> */
.L_x_2179:
[----:B------:R-:W-:Y:S02]  /*17a80*/  ISETP.NE.AND P0, PT, R3, 0x1, PT ;  /* 0x000000010300780c */ /* 0x000fe40003f05270 */
[----:B------:R-:W-:-:S11]  /*17a90*/  MOV R11, R0 ;  /* 0x00000000000b7202 */ /* 0x000fd60000000f00 */
[----:B------:R-:W1:Y:S02]  /*17aa0*/  @P0 LDC.64 R6, c[0x0][0x9e8] ;  /* 0x00027a00ff060b82 */ /* 0x000e640000000a00 */
[----:B-1----:R-:W-:-:S05]  /*17ab0*/  @P0 IMAD.HI.U32 R6, R0, R6, RZ ;  /* 0x0000000600060227 */ /* 0x002fca00078e00ff */
[----:B------:R-:W-:-:S07]  /*17ac0*/  @P0 SHF.R.U32.HI R11, RZ, R7, R6 ;  /* 0x00000007ff0b0219 */ /* 0x000fce0000011606 */
.L_x_2180:
[----:B------:R-:W-:Y:S05]  /*17ad0*/  BSYNC B0 ;  /* 0x0000000000007941 */ /* 0x000fea0003800000 */
.L_x_2178:
[----:B------:R-:W-:-:S05]  /*17ae0*/  IMAD R3, R11, R3, RZ ;  /* 0x000000030b037224 */ /* 0x000fca00078e02ff */
[----:B------:R-:W-:-:S07]  /*17af0*/  VIMNMX R8, R8, R3, !PT ;  /* 0x0000000308087248 */ /* 0x000fce0007fe0100 */
.L_x_2177:
[----:B------:R-:W-:Y:S01]  /*17b00*/  VIADD R2, R2, 0x3f ;  /* 0x0000003f02027836 */ /* 0x000fe20000000000 */
[----:B------:R-:W-:Y:S01]  /*17b10*/  BSSY B0, `(.L_x_2181) ;  /* 0x0000111000007945 */ /* 0x000fe20003800000 */
[----:B------:R-:W-:-:S03]  /*17b20*/  PLOP3.LUT P2, PT, PT, PT, PT, 0x80, 0x0 ;  /* 0x000000000000781c */ /* 0x000fc60003f4f070 */
[----:B------:R-:W-:-:S04]  /*17b30*/  SHF.R.S32.HI R3, RZ, 0x1f, R2 ;  /* 0x0000001fff037819 */ /* 0x000fc80000011402 */
[----:B------:R-:W-:Y:S02]  /*17b40*/  LEA.HI R3, R3, R2, RZ, 0x6 ;  /* 0x0000000203037211 */ /* 0x000fe400078f30ff */
[----:B------:R-:W-:Y:S02]  /*17b50*/  SHF.R.S32.HI R2, RZ, 0x1f, R8 ;  /* 0x0000001fff027819 */ /* 0x000fe40000011408 */
[----:B------:R-:W-:Y:S02]  /*17b60*/  SHF.R.S32.HI R3, RZ, 0x6, R3 ;  /* 0x00000006ff037819 */ /* 0x000fe40000011403 */
[----:B------:R-:W-:Y:S02]  /*17b70*/  LEA.HI R2, R2, R8, RZ, 0x6 ;  /* 0x0000000802027211 */ /* 0x000fe400078f30ff */
[----:B------:R-:W-:Y:S02]  /*17b80*/  VIMNMX R3, R20, R3, PT ;  /* 0x0000000314037248 */ /* 0x000fe40003fe0100 */
[----:B------:R-:W-:-:S03]  /*17b90*/  SHF.R.S32.HI R2, RZ, 0x6, R2 ;  /* 0x00000006ff027819 */ /* 0x000fc60000011402 */
[----:B------:R-:W-:Y:S01]  /*17ba0*/  IMAD R6, R3, 0x40, -R5 ;  /* 0x0000004003067824 */ /* 0x000fe200078e0a05 */
[----:B------:R-:W-:-:S04]  /*17bb0*/  VIMNMX R2, RZ, R2, !PT ;  /* 0x00000002ff027248 */ /* 0x000fc80007fe0100 */
[----:B------:R-:W-:Y:S01]  /*17bc0*/  VIMNMX R3, R6, R9, PT ;  /* 0x0000000906037248 */ /* 0x000fe20003fe0100 */
[----:B------:R-:W-:-:S05]  /*17bd0*/  IMAD R2, R2, 0x40, -R5 ;  /* 0x0000004002027824 */ /* 0x000fca00078e0a05 */
[----:B------:R-:W-:-:S04]  /*17be0*/  VIMNMX R2, RZ, R2, !PT ;  /* 0x00000002ff027248 */ /* 0x000fc80007fe0100 */
[----:B------:R-:W-:Y:S02]  /*17bf0*/  ISETP.GT.AND P0, PT, R3, R2, PT ;  /* 0x000000020300720c */ /* 0x000fe40003f04270 */
[----:B------:R-:W-:-:S11]  /*17c00*/  SHF.R.U32.HI R2, RZ, 0x6, R2 ;  /* 0x00000006ff027819 */ /* 0x000fd60000011602 */
[----:B------:R-:W-:-:S04]  /*17c10*/  @P0 IADD3 R3, R3, 0x3f, RZ ;  /* 0x0000003f03030810 */ /* 0x000fc80007ffe0ff */
[----:B------:R-:W-:-:S04]  /*17c20*/  @P0 SHF.R.S32.HI R6, RZ, 0x1f, R3 ;  /* 0x0000001fff060819 */ /* 0x000fc80000011403 */
[----:B------:R-:W-:Y:S01]  /*17c30*/  @P0 LEA.HI R6, R6, R3, RZ, 0x6 ;  /* 0x0000000306060211 */ /* 0x000fe200078f30ff */
[----:B------:R-:W-:-:S03]  /*17c40*/  IMAD.MOV.U32 R3, RZ, RZ, R2 ;  /* 0x000000ffff037224 */ /* 0x000fc600078e0002 */
[----:B------:R-:W-:-:S04]  /*17c50*/  @P0 SHF.R.S32.HI R3, RZ, 0x6, R6 ;  /* 0x00000006ff030819 */ /* 0x000fc80000011406 */
[----:B------:R-:W-:-:S13]  /*17c60*/  ISETP.GT.AND P0, PT, R3, R2, PT ;  /* 0x000000020300720c */ /* 0x000fda0003f04270 */
[----:B------:R-:W-:Y:S05]  /*17c70*/  @!P0 BRA `(.L_x_2182) ;  /* 0x0000000c00e88947 */ /* 0x000fea0003800000 */
[----:B------:R-:W1:Y:S01]  /*17c80*/  LDC R5, c[0x0][0x428] ;  /* 0x00010a00ff057b82 */ /* 0x000e620000000800 */
[----:B------:R-:W-:Y:S01]  /*17c90*/  UMOV UR4, 0xffffffff ;  /* 0xffffffff00047882 */ /* 0x000fe20000000000 */
[----:B-1----:R-:W-:Y:S01]  /*17ca0*/  ISETP.NE.AND P0, PT, R5, 0x1, PT ;  /* 0x000000010500780c */ /* 0x002fe20003f05270 */
[----:B------:R-:W-:-:S12]  /*17cb0*/  IMAD.MOV.U32 R5, RZ, RZ, R18 ;  /* 0x000000ffff057224 */ /* 0x000fd800078e0012 */
[----:B------:R-:W1:Y:S08]  /*17cc0*/  @P0 LDC R7, c[0x0][0x42c] ;  /* 0x00010b00ff070b82 */ /* 0x000e700000000800 */
[----:B------:R-:W2:Y:S01]  /*17cd0*/  @P0 LDC R6, c[0x0][0x430] ;  /* 0x00010c00ff060b82 */ /* 0x000ea20000000800 */
[----:B-1----:R-:W-:-:S05]  /*17ce0*/  @P0 IMAD.HI.U32 R7, R18, R7, RZ ;  /* 0x0000000712070227 */ /* 0x002fca00078e00ff */
[----:B--2---:R-:W-:Y:S02]  /*17cf0*/  @P0 SHF.R.U32.HI R5, RZ, R6, R7 ;  /* 0x00000006ff050219 */ /* 0x004fe40000011607 */
[----:B------:R-:W-:Y:S01]  /*17d00*/  SEL R6, R19, RZ, !P1 ;  /* 0x000000ff13067207 */ /* 0x000fe20004800000 */
[----:B------:R-:W-:Y:S06]  /*17d10*/  BRA.DIV UR4, `(.L_x_2183) ;  /* 0x00000062043c7947 */ /* 0x000fec000b800000 */
.L_x_2337:
[----:B------:R-:W-:-:S03]  /*17d20*/  UMOV UR4, 0xffffffff ;  /* 0xffffffff00047882 */ /* 0x000fc60000000000 */
[----:B------:R-:W-:Y:S05]  /*17d30*/  BRA.DIV UR4, `(.L_x_2184) ;  /* 0x0000006204687947 */ /* 0x000fea000b800000 */
[----:B------:R-:W-:-:S13]  /*17d40*/  ELECT P6, URZ, PT ;  /* 0x00000000003f782f */ /* 0x000fda00038c0000 */
.L_x_2340:
[----:B------:R-:W2:Y:S01]  /*17d50*/  LDL R7, [R1+0x20] ;  /* 0x0000200001077983 */ /* 0x000ea20000100800 */
[----:B------:R-:W-:Y:S01]  /*17d60*/  MOV R9, 0x400 ;  /* 0x0000040000097802 */ /* 0x000fe20000000f00 */
[----:B------:R-:W-:Y:S01]  /*17d70*/  BSSY B1, `(.L_x_2185) ;  /* 0x000000a000017945 */ /* 0x000fe20003800000 */
[----:B--2---:R-:W-:-:S05]  /*17d80*/  VIADD R8, R7, 0x1 ;  /* 0x0000000107087836 */ /* 0x004fca0000000000 */
[----:B------:R-:W-:-:S04]  /*17d90*/  LEA.HI R7, R8, R8, RZ, 0x1 ;  /* 0x0000000808077211 */ /* 0x000fc800078f08ff */
[----:B------:R-:W-:-:S04]  /*17da0*/  LOP3.LUT R7, R7, 0xfffffffe, RZ, 0xc0, !PT ;  /* 0xfffffffe07077812 */ /* 0x000fc800078ec0ff */
[----:B------:R-:W-:Y:S02]  /*17db0*/  IADD3 R8, R8, -R7, RZ ;  /* 0x8000000708087210 */ /* 0x000fe40007ffe0ff */
[----:B------:R-:W1:Y:S02]  /*17dc0*/  S2R R7, SR_CgaCtaId ;  /* 0x0000000000077919 */ /* 0x000e640000008800 */
[----:B------:R-:W-:Y:S02]  /*17dd0*/  SHF.L.U32 R8, R8, 0x1f, RZ ;  /* 0x0000001f08087819 */ /* 0x000fe400000006ff */
[----:B-1----:R-:W-:-:S04]  /*17de0*/  LEA R7, R7, R9, 0x18 ;  /* 0x0000000907077211 */ /* 0x002fc800078ec0ff */
[----:B------:R-:W1:Y:S02]  /*17df0*/  SYNCS.PHASECHK.TRANS64.TRYWAIT P0, [R7+URZ+0x28c20], R8 ;  /* 0x028c2008070075a7 */ /* 0x000e64000800017f */
[----:B-1----:R-:W-:Y:S05]  /*17e00*/  @!P0 BRA `(.L_x_2186) ;  /* 0x0000006000548947 */ /* 0x002fea0003800000 */
.L_x_2341:
[----:B------:R-:W-:Y:S05]  /*17e10*/  BSYNC B1 ;  /* 0x0000000000017941 */ /* 0x000fea0003800000 */
.L_x_2185:
[----:B------:R-:W-:Y:S04]  /*17e20*/  BSSY B1, `(.L_x_2187) ;  /* 0x0000061000017945 */ /* 0x000fe80003800000 */
[----:B------:R-:W-:Y:S05]  /*17e30*/  @!P6 BRA `(.L_x_2188) ;  /* 0x00000004007ce947 */ /* 0x000fea0003800000 */
[----:B------:R-:W1:Y:S04]  /*17e40*/  LDL R11, [R1+0x4] ;  /* 0x00000400010b7983 */ /* 0x000e680000100800 */
[----:B------:R-:W2:Y:S01]  /*17e50*/  LDL R9, [R1+0xc] ;  /* 0x00000c0001097983 */ /* 0x000ea20000100800 */
[----:B-1----:R-:W-:Y:S01]  /*17e60*/  IMAD R8, R11, 0x8, R7 ;  /* 0x000000080b087824 */ /* 0x002fe200078e0207 */
[----:B--2---:R-:W-:-:S04]  /*17e70*/  SHF.L.U32 R11, R9, 0x1f, RZ ;  /* 0x0000001f090b7819 */ /* 0x004fc800000006ff */
[----:B------:R-:W1:Y:S02]  /*17e80*/  SYNCS.PHASECHK.TRANS64.TRYWAIT P0, [R8+URZ+0x28ca0], R11 ;  /* 0x028ca00b080075a7 */ /* 0x000e64000800017f */
[----:B-1----:R-:W-:Y:S05]  /*17e90*/  @!P0 BRA `(.L_x_2189) ;  /* 0x0000006000448947 */ /* 0x002fea0003800000 */
.L_x_2342:
        /* <DEDUP_REMOVED lines=11> */
.L_x_2190:
[----:B--2---:R-:W2:Y:S01]  /*17f50*/  LDL R9, [R1+0x4] ;  /* 0x0000040001097983 */ /* 0x004ea20000100800 */
        /* <DEDUP_REMOVED lines=10> */
[----:B------:R-:W-:Y:S02]  /*18000*/  R2UR UR8, R9 ;  /* 0x00000000090872ca */ /* 0x000fe400000e0000 */
[----:B------:R-:W-:-:S05]  /*18010*/  LEA R9, R3, R10, 0x6 ;  /* 0x0000000a03097211 */ /* 0x000fca00078e30ff */
[----:B------:R-:W-:-:S05]  /*18020*/  VIADD R9, R9, 0xffffffc0 ;  /* 0xffffffc009097836 */ /* 0x000fca0000000000 */
[----:B------:R-:W-:Y:S01]  /*18030*/  R2UR UR11, R9 ;  /* 0x00000000090b72ca */ /* 0x000fe200000e0000 */
[----:B------:R-:W-:-:S12]  /*18040*/  UIADD3 UR8, UR8, 0x22400, URZ ;  /* 0x0002240008087890 */ /* 0x000fd8000fffe03f */
[----:B------:R2:W-:Y:S01]  /*18050*/  UTMALDG.4D [UR8], [UR4], desc[UR6] ;  /* 0x00000608040075b4 */ /* 0x0005e20008019000 */
[----:B------:R-:W3:Y:S02]  /*18060*/  SYNCS.PHASECHK.TRANS64.TRYWAIT P0, [R8+URZ+0x28cc0], R11 ;  /* 0x028cc00b080075a7 */ /* 0x000ee4000800017f */
[----:B--23--:R-:W-:Y:S05]  /*18070*/  @!P0 BRA `(.L_x_2191) ;  /* 0x0000005c00e08947 */ /* 0x00cfea0003800000 */
.L_x_2343:
        /* <DEDUP_REMOVED lines=8> */
.L_x_2192:
[----:B-12---:R-:W2:Y:S01]  /*18100*/  LDL R11, [R1+0x4] ;  /* 0x00000400010b7983 */ /* 0x006ea20000100800 */
        /* <DEDUP_REMOVED lines=50> */
.L_x_2188:
[----:B------:R-:W-:Y:S05]  /*18430*/  BSYNC B1 ;  /* 0x0000000000017941 */ /* 0x000fea0003800000 */
.L_x_2187:
[----:B-1----:R-:W2:Y:S04]  /*18440*/  LDL.LU R8, [R1+0x4] ;  /* 0x0000040001087983 */ /* 0x002ea80000300800 */
        /* <DEDUP_REMOVED lines=12> */
[C---:B------:R-:W-:Y:S02]  /*18510*/  IMAD R8, R3.reuse, 0x40, R10 ;  /* 0x0000004003087824 */ /* 0x040fe400078e020a */
[----:B------:R-:W-:-:S03]  /*18520*/  VIADD R3, R3, 0xffffffff ;  /* 0xffffffff03037836 */ /* 0x000fc60000000000 */
[----:B------:R-:W-:-:S07]  /*18530*/  IADD3 R8, R8, -0x80, RZ ;  /* 0xffffff8008087810 */ /* 0x000fce0007ffe0ff */
.L_x_2199:
[----:B------:R-:W-:Y:S05]  /*18540*/  YIELD ;  /* 0x0000000000007946 */ /* 0x000fea0003800000 */
[----:B------:R-:W-:Y:S04]  /*18550*/  BSSY B1, `(.L_x_2193) ;  /* 0x000005f000017945 */ /* 0x000fe80003800000 */
[----:B-1----:R-:W-:Y:S05]  /*18560*/  @!P6 BRA `(.L_x_2194) ;  /* 0x000000040074e947 */ /* 0x002fea0003800000 */
[----:B------:R-:W2:Y:S04]  /*18570*/  LDL R9, [R1+0x4] ;  /* 0x0000040001097983 */ /* 0x000ea80000100800 */
[----:B------:R-:W3:Y:S01]  /*18580*/  LDL R10, [R1+0xc] ;  /* 0x00000c00010a7983 */ /* 0x000ee20000100800 */
[----:B--2---:R-:W-:Y:S01]  /*18590*/  IMAD R9, R9, 0x8, R7 ;  /* 0x0000000809097824 */ /* 0x004fe200078e0207 */
[----:B---3--:R-:W-:-:S04]  /*185a0*/  SHF.L.U32 R10, R10, 0x1f, RZ ;  /* 0x0000001f0a0a7819 */ /* 0x008fc800000006ff */
[----:B------:R-:W1:Y:S02]  /*185b0*/  SYNCS.PHASECHK.TRANS64.TRYWAIT P0, [R9+URZ+0x28ca0], R10 ;  /* 0x028ca00a090075a7 */ /* 0x000e64000800017f */
[----:B-1----:R-:W-:Y:S05]  /*185c0*/  @!P0 BRA `(.L_x_2195) ;  /* 0x0000005800a08947 */ /* 0x002fea0003800000 */
.L_x_2344:
        /* <DEDUP_REMOVED lines=11> */
.L_x_2196:
[----:B--2---:R-:W2:Y:S01]  /*18680*/  LDL R11, [R1+0x4] ;  /* 0x00000400010b7983 */ /* 0x004ea20000100800 */
        /* <DEDUP_REMOVED lines=14> */
[----:B------:R-:W3:Y:S02]  /*18770*/  SYNCS.PHASECHK.TRANS64.TRYWAIT P1, [R9+URZ+0x28cc0], R10 ;  /* 0x028cc00a090075a7 */ /* 0x000ee4000802017f */
[----:B--23--:R-:W-:Y:S05]  /*18780*/  @!P1 BRA `(.L_x_2197) ;  /* 0x0000005800449947 */ /* 0x00cfea0003800000 */
.L_x_2345:
        /* <DEDUP_REMOVED lines=8> */
.L_x_2198:
        /* <DEDUP_REMOVED lines=51> */
.L_x_2194:
[----:B------:R-:W-:Y:S05]  /*18b40*/  BSYNC B1 ;  /* 0x0000000000017941 */ /* 0x000fea0003800000 */
.L_x_2193:
[----:B------:R-:W2:Y:S04]  /*18b50*/  LDL.LU R9, [R1+0x4] ;  /* 0x0000040001097983 */ /* 0x000ea80000300800 */
[----:B------:R-:W3:Y:S01]  /*18b60*/  LDL.LU R11, [R1+0xc] ;  /* 0x00000c00010b7983 */ /* 0x000ee20000300800 */
[----:B------:R-:W-:Y:S01]  /*18b70*/  VIADD R3, R3, 0xffffffff ;  /* 0xffffffff03037836 */ /* 0x000fe20000000000 */
[----:B------:R-:W-:Y:S01]  /*18b80*/  IADD3 R8, R8, -0x40, RZ ;  /* 0xffffffc008087810 */ /* 0x000fe20007ffe0ff */
[----:B--2---:R-:W-:-:S05]  /*18b90*/  VIADD R9, R9, 0x1 ;  /* 0x0000000109097836 */ /* 0x004fca0000000000 */
        /* <DEDUP_REMOVED lines=8> */
.L_x_2182:
[----:B------:R-:W-:Y:S05]  /*18c20*/  BSYNC B0 ;  /* 0x0000000000007941 */ /* 0x000fea0003800000 */
.L_x_2181:
[----:B------:R-:W2:Y:S01]  /*18c30*/  LDC.64 R2, c[0x0][0x9e0] ;  /* 0x00027800ff027b82 */ /* 0x000ea20000000a00 */
[----:B------:R-:W-:Y:S07]  /*18c40*/  @!P2 WARPSYNC.ALL ;  /* 0x000000000000a948 */ /* 0x000fee0003800000 */
[----:B------:R-:W-:Y:S01]  /*18c50*/  @!P2 BAR.SYNC.DEFER_BLOCKING 0xc, 0x120 ;  /* 0x030480000000ab1d */ /* 0x000fe20000010000 */
[----:B--2---:R-:W-:Y:S01]  /*18c60*/  ISETP.GE.AND P0, PT, R3, 0x1, PT ;  /* 0x000000010300780c */ /* 0x004fe20003f06270 */
[----:B------:R-:W-:-:S12]  /*18c70*/  IMAD.IADD R2, R4, 0x1, R2 ;  /* 0x0000000104027824 */ /* 0x000fd800078e0202 */
[----:B------:R-:W-:Y:S05]  /*18c80*/  @!P0 BRA `(.L_x_2200) ;  /* 0x0000000000488947 */ /* 0x000fea0003800000 */
[C---:B------:R-:W-:Y:S01]  /*18c90*/  ISETP.GT.AND P1, PT, R4.reuse, RZ, PT ;  /* 0x000000ff0400720c */ /* 0x040fe20003f24270 */
[----:B------:R-:W-:Y:S01]  /*18ca0*/  BSSY B0, `(.L_x_2201) ;  /* 0x000000e000007945 */ /* 0x000fe20003800000 */
[----:B------:R-:W-:-:S11]  /*18cb0*/  VIADD R6, R4, 0xffffffff ;  /* 0xffffffff04067836 */ /* 0x000fd60000000000 */
[----:B------:R-:W-:Y:S05]  /*18cc0*/  @P1 BRA `(.L_x_2202) ;  /* 0x00000000001c1947 */ /* 0x000fea0003800000 */
[----:B------:R-:W-:Y:S01]  /*18cd0*/  ISETP.NE.AND P1, PT, R3, 0x1, PT ;  /* 0x000000010300780c */ /* 0x000fe20003f25270 */
[----:B------:R-:W-:-:S12]  /*18ce0*/  IMAD.MOV R5, RZ, RZ, -R4 ;  /* 0x000000ffff057224 */ /* 0x000fd800078e0a04 */
[----:B------:R-:W2:Y:S02]  /*18cf0*/  @P1 LDC.64 R6, c[0x0][0x9e8] ;  /* 0x00027a00ff061b82 */ /* 0x000ea40000000a00 */
[----:B--2---:R-:W-:-:S05]  /*18d00*/  @P1 IMAD.HI.U32 R6, R5, R6, RZ ;  /* 0x0000000605061227 */ /* 0x004fca00078e00ff */
[----:B------:R-:W-:-:S04]  /*18d10*/  @P1 SHF.R.U32.HI R5, RZ, R7, R6 ;  /* 0x00000007ff051219 */ /* 0x000fc80000011606 */
[----:B------:R-:W-:Y:S01]  /*18d20*/  LOP3.LUT R6, RZ, R5, RZ, 0x33, !PT ;  /* 0x00000005ff067212 */ /* 0x000fe200078e33ff */
[----:B------:R-:W-:Y:S06]  /*18d30*/  BRA `(.L_x_2203) ;  /* 0x0000000000107947 */ /* 0x000fec0003800000 */
.L_x_2202:
[----:B------:R-:W-:-:S13]  /*18d40*/  ISETP.NE.AND P1, PT, R3, 0x1, PT ;  /* 0x000000010300780c */ /* 0x000fda0003f25270 */
[----:B------:R-:W2:Y:S02]  /*18d50*/  @P1 LDC.64 R4, c[0x0][0x9e8] ;  /* 0x00027a00ff041b82 */ /* 0x000ea40000000a00 */
[----:B--2---:R-:W-:-:S05]  /*18d60*/  @P1 IMAD.HI.U32 R4, R6, R4, RZ ;  /* 0x0000000406041227 */ /* 0x004fca00078e00ff */
[----:B------:R-:W-:-:S07]  /*18d70*/  @P1 SHF.R.U32.HI R6, RZ, R5, R4 ;  /* 0x00000005ff061219 */ /* 0x000fce0000011604 */
.L_x_2203:
[----:B------:R-:W-:Y:S05]  /*18d80*/  BSYNC B0 ;  /* 0x0000000000007941 */ /* 0x000fea0003800000 */
.L_x_2201:
[----:B------:R-:W-:-:S05]  /*18d90*/  IMAD R5, R6, R3, R3 ;  /* 0x0000000306057224 */ /* 0x000fca00078e0203 */
[----:B------:R-:W-:-:S07]  /*18da0*/  VIMNMX R2, R2, R5, PT ;  /* 0x0000000502027248 */ /* 0x000fce0003fe0100 */
.L_x_2200:
[----:B------:R-:W-:Y:S01]  /*18db0*/  IADD3 R2, R2, 0x3f, RZ ;  /* 0x0000003f02027810 */ /* 0x000fe20007ffe0ff */
[----:B------:R-:W-:-:S03]  /*18dc0*/  ULDC UR4, c[0x0][0x9dc] ;  /* 0x0002770000047ab9 */ /* 0x000fc60000000800 */
[----:B------:R-:W-:-:S04]  /*18dd0*/  SHF.R.S32.HI R5, RZ, 0x1f, R2 ;  /* 0x0000001fff057819 */ /* 0x000fc80000011402 */
[----:B------:R-:W-:Y:S01]  /*18de0*/  LEA.HI R5, R5, R2, RZ, 0x6 ;  /* 0x0000000205057211 */ /* 0x000fe200078f30ff */
[----:B------:R-:W-:-:S03]  /*18df0*/  VIADD R2, R0, -UR4 ;  /* 0x8000000400027c36 */ /* 0x000fc60008000000 */
[----:B------:R-:W-:-:S04]  /*18e00*/  SHF.R.S32.HI R5, RZ, 0x6, R5 ;  /* 0x00000006ff057819 */ /* 0x000fc80000011405 */
[----:B------:R-:W-:-:S05]  /*18e10*/  VIMNMX R6, R20, R5, PT ;  /* 0x0000000514067248 */ /* 0x000fca0003fe0100 */
[----:B------:R2:W-:Y:S01]  /*18e20*/  STL [R1+0x1c], R6 ;  /* 0x00001c0601007387 */ /* 0x0005e20000100800 */
[----:B------:R-:W-:Y:S05]  /*18e30*/  @!P0 BRA `(.L_x_2204) ;  /* 0x0000000000448947 */ /* 0x000fea0003800000 */
[----:B------:R-:W-:Y:S01]  /*18e40*/  ISETP.GT.AND P0, PT, R0, -0x1, PT ;  /* 0xffffffff0000780c */ /* 0x000fe20003f04270 */
[----:B------:R-:W-:-:S12]  /*18e50*/  BSSY B0, `(.L_x_2205) ;  /* 0x000000d000007945 */ /* 0x000fd80003800000 */
[----:B------:R-:W-:Y:S05]  /*18e60*/  @P0 BRA `(.L_x_2206) ;  /* 0x00000000001c0947 */ /* 0x000fea0003800000 */
[----:B------:R-:W-:Y:S02]  /*18e70*/  ISETP.NE.AND P0, PT, R3, 0x1, PT ;  /* 0x000000010300780c */ /* 0x000fe40003f05270 */
[----:B------:R-:W-:-:S11]  /*18e80*/  LOP3.LUT R7, RZ, R0, RZ, 0x33, !PT ;  /* 0x00000000ff077212 */ /* 0x000fd600078e33ff */
[----:B------:R-:W3:Y:S02]  /*18e90*/  @P0 LDC.64 R4, c[0x0][0x9e8] ;  /* 0x00027a00ff040b82 */ /* 0x000ee40000000a00 */
[----:B---3--:R-:W-:-:S05]  /*18ea0*/  @P0 IMAD.HI.U32 R4, R7, R4, RZ ;  /* 0x0000000407040227 */ /* 0x008fca00078e00ff */
[----:B------:R-:W-:-:S04]  /*18eb0*/  @P0 SHF.R.U32.HI R7, RZ, R5, R4 ;  /* 0x00000005ff070219 */ /* 0x000fc80000011604 */
[----:B------:R-:W-:Y:S01]  /*18ec0*/  LOP3.LUT R0, RZ, R7, RZ, 0x33, !PT ;  /* 0x00000007ff007212 */ /* 0x000fe200078e33ff */
[----:B------:R-:W-:Y:S06]  /*18ed0*/  BRA `(.L_x_2207) ;  /* 0x0000000000107947 */ /* 0x000fec0003800000 */
.L_x_2206:
[----:B------:R-:W-:-:S13]  /*18ee0*/  ISETP.NE.AND P0, PT, R3, 0x1, PT ;  /* 0x000000010300780c */ /* 0x000fda0003f05270 */
[----:B------:R-:W3:Y:S02]  /*18ef0*/  @P0 LDC.64 R4, c[0x0][0x9e8] ;  /* 0x00027a00ff040b82 */ /* 0x000ee40000000a00 */
[----:B---3--:R-:W-:-:S05]  /*18f00*/  @P0 IMAD.HI.U32 R4, R0, R4, RZ ;  /* 0x0000000400040227 */ /* 0x008fca00078e00ff */
[----:B------:R-:W-:-:S07]  /*18f10*/  @P0 SHF.R.U32.HI R0, RZ, R5, R4 ;  /* 0x00000005ff000219 */ /* 0x000fce0000011604 */
.L_x_2207:
[----:B------:R-:W-:Y:S05]  /*18f20*/  BSYNC B0 ;  /* 0x0000000000007941 */ /* 0x000fea0003800000 */
.L_x_2205:
[----:B------:R-:W-:-:S05]  /*18f30*/  IMAD R3, R0, R3, RZ ;  /* 0x0000000300037224 */ /* 0x000fca00078e02ff */
[----:B------:R-:W-:-:S07]  /*18f40*/  VIMNMX R2, R2, R3, !PT ;  /* 0x0000000302027248 */ /* 0x000fce0007fe0100 */
.L_x_2204:
[----:B------:R-:W-:Y:S01]  /*18f50*/  SHF.R.S32.HI R3, RZ, 0x1f, R2 ;  /* 0x0000001fff037819 */ /* 0x000fe20000011402 */
[----:B------:R-:W-:Y:S03]  /*18f60*/  BSSY B6, `(.L_x_2208) ;  /* 0x00002fd000067945 */ /* 0x000fe60003800000 */
[----:B------:R-:W-:-:S04]  /*18f70*/  LEA.HI R3, R3, R2, RZ, 0x6 ;  /* 0x0000000203037211 */ /* 0x000fc800078f30ff */
[----:B------:R-:W-:-:S04]  /*18f80*/  SHF.R.S32.HI R3, RZ, 0x6, R3 ;  /* 0x00000006ff037819 */ /* 0x000fc80000011403 */
[----:B------:R-:W-:-:S04]  /*18f90*/  VIMNMX R0, RZ, R3, !PT ;  /* 0x00000003ff007248 */ /* 0x000fc80007fe0100 */
[----:B------:R-:W-:Y:S01]  /*18fa0*/  ISETP.GT.AND P0, PT, R6, R0, PT ;  /* 0x000000000600720c */ /* 0x000fe20003f04270 */
[----:B------:R3:W-:-:S12]  /*18fb0*/  STL [R1+0x14], R0 ;  /* 0x0000140001007387 */ /* 0x0007d80000100800 */
[----:B---3--:R-:W-:Y:S05]  /*18fc0*/  @P0 BRA `(.L_x_2209) ;  /* 0x0000000000440947 */ /* 0x008fea0003800000 */
[----:B------:R-:W3:Y:S02]  /*18fd0*/  S2R R0, SR_TID.X ;  /* 0x0000000000007919 */ /* 0x000ee40000002100 */
[----:B---3--:R-:W-:-:S04]  /*18fe0*/  LOP3.LUT R0, R0, 0x1f, RZ, 0xc0, !PT ;  /* 0x0000001f00007812 */ /* 0x008fc800078ec0ff */
[----:B------:R-:W-:-:S13]  /*18ff0*/  ISETP.NE.AND P1, PT, R0, RZ, PT ;  /* 0x000000ff0000720c */ /* 0x000fda0003f25270 */
[----:B------:R-:W-:Y:S05]  /*19000*/  @P1 BRA `(.L_x_2210) ;  /* 0x0000002c00c81947 */ /* 0x000fea0003800000 */
[----:B------:R-:W3:Y:S01]  /*19010*/  S2R R7, SR_LANEID ;  /* 0x0000000000077919 */ /* 0x000ee20000000000 */
[----:B------:R-:W-:Y:S01]  /*19020*/  VOTEU.ANY UR4, UPT, PT ;  /* 0x0000000000047886 */ /* 0x000fe200038e0100 */
[----:B------:R-:W4:Y:S01]  /*19030*/  LDC.64 R2, c[0x0][0xc38] ;  /* 0x00030e00ff027b82 */ /* 0x000f220000000a00 */
[----:B------:R-:W3:Y:S08]  /*19040*/  FLO.U32 R0, UR4 ;  /* 0x0000000400007d00 */ /* 0x000ef000080e0000 */
[----:B------:R-:W4:Y:S01]  /*19050*/  POPC R5, UR4 ;  /* 0x0000000400057d09 */ /* 0x000f220008000000 */
[----:B---3--:R-:W-:-:S13]  /*19060*/  ISETP.EQ.U32.AND P0, PT, R0, R7, PT ;  /* 0x000000070000720c */ /* 0x008fda0003f02070 */
[----:B----4-:R-:W3:Y:S01]  /*19070*/  @P0 ATOMG.E.ADD.STRONG.GPU PT, R3, desc[UR42][R2.64], R5 ;  /* 0x00000005020309a8 */ /* 0x010ee200081ee1ea */
[----:B------:R-:W4:Y:S02]  /*19080*/  S2R R4, SR_LTMASK ;  /* 0x0000000000047919 */ /* 0x000f240000003900 */
[----:B----4-:R-:W-:-:S04]  /*19090*/  LOP3.LUT R4, R4, UR4, RZ, 0xc0, !PT ;  /* 0x0000000404047c12 */ /* 0x010fc8000f8ec0ff */
[----:B------:R-:W4:Y:S01]  /*190a0*/  POPC R7, R4 ;  /* 0x0000000400077309 */ /* 0x000f220000000000 */
[----:B---3--:R-:W4:Y:S02]  /*190b0*/  SHFL.IDX PT, R0, R3, R0, 0x1f ;  /* 0x00001f0003007589 */ /* 0x008f2400000e0000 */
[----:B----4-:R-:W-:Y:S01]  /*190c0*/  IADD3 R16, R0, UR37, R7 ;  /* 0x0000002500107c10 */ /* 0x010fe2000fffe007 */
[----:B------:R-:W-:Y:S06]  /*190d0*/  BRA `(.L_x_2210) ;  /* 0x0000002c00947947 */ /* 0x000fec0003800000 */
.L_x_2209:
[----:B------:R-:W3:Y:S01]  /*190e0*/  S2R R3, SR_CgaCtaId ;  /* 0x0000000000037919 */ /* 0x000ee20000008800 */
[----:B------:R-:W-:-:S04]  /*190f0*/  MOV R0, 0x400 ;  /* 0x0000040000007802 */ /* 0x000fc80000000f00 */
[----:B---3--:R-:W-:-:S05]  /*19100*/  LEA R2, R3, R0, 0x18 ;  /* 0x0000000003027211 */ /* 0x008fca00078ec0ff */
[----:B------:R3:W-:Y:S01]  /*19110*/  STL [R1+0x18], R2 ;  /* 0x0000180201007387 */ /* 0x0007e20000100800 */
[----:B------:R-:W-:-:S05]  /*19120*/  VIADD R0, R2, 0x22400 ;  /* 0x0002240002007836 */ /* 0x000fca0000000000 */
[----:B------:R-:W-:-:S13]  /*19130*/  LOP3.LUT P0, RZ, R0, 0x3ff, RZ, 0xc0, !PT ;  /* 0x000003ff00ff7812 */ /* 0x000fda000780c0ff */
[----:B---3--:R-:W-:Y:S05]  /*19140*/  @!P0 BRA `(.L_x_2211) ;  /* 0x0000000000408947 */ /* 0x008fea0003800000 */
[----:B------:R-:W-:Y:S01]  /*19150*/  MOV R2, 0x0 ;  /* 0x0000000000027802 */ /* 0x000fe20000000f00 */
[----:B------:R-:W-:Y:S01]  /*19160*/  ULDC.64 UR6, c[0x4][0x88] ;  /* 0x0100220000067ab9 */ /* 0x000fe20000000a00 */
[----:B------:R-:W-:Y:S01]  /*19170*/  ULDC.64 UR8, c[0x4][0x90] ;  /* 0x0100240000087ab9 */ /* 0x000fe20000000a00 */
[----:B------:R-:W-:Y:S01]  /*19180*/  ULDC.64 UR4, c[0x4][0x8] ;  /* 0x0100020000047ab9 */ /* 0x000fe20000000a00 */
[----:B------:R-:W-:Y:S01]  /*19190*/  IMAD.U32 R4, RZ, RZ, UR6 ;  /* 0x00000006ff047e24 */ /* 0x000fe2000f8e00ff */
[----:B------:R-:W-:Y:S01]  /*191a0*/  MOV R5, UR7 ;  /* 0x0000000700057c02 */ /* 0x000fe20008000f00 */
[----:B------:R-:W3:Y:S01]  /*191b0*/  LDC.64 R2, c[0x4][R2] ;  /* 0x0100000002027b82 */ /* 0x000ee20000000a00 */
[----:B--2---:R-:W-:Y:S01]  /*191c0*/  IMAD.U32 R6, RZ, RZ, UR8 ;  /* 0x00000008ff067e24 */ /* 0x004fe2000f8e00ff */
[----:B-1----:R-:W-:Y:S01]  /*191d0*/  MOV R11, UR5 ;  /* 0x00000005000b7c02 */ /* 0x002fe20008000f00 */
[----:B------:R-:W-:Y:S02]  /*191e0*/  IMAD.U32 R7, RZ, RZ, UR9 ;  /* 0x00000009ff077e24 */ /* 0x000fe4000f8e00ff */
[----:B------:R-:W-:-:S02]  /*191f0*/  IMAD.U32 R10, RZ, RZ, UR4 ;  /* 0x00000004ff0a7e24 */ /* 0x000fc4000f8e00ff */
[----:B------:R-:W-:Y:S02]  /*19200*/  IMAD.MOV.U32 R8, RZ, RZ, 0x70 ;  /* 0x00000070ff087424 */ /* 0x000fe400078e00ff */
[----:B------:R-:W-:Y:S02]  /*19210*/  IMAD.MOV.U32 R12, RZ, RZ, 0x1 ;  /* 0x00000001ff0c7424 */ /* 0x000fe400078e00ff */
[----:B0-----:R-:W-:-:S07]  /*19220*/  IMAD.MOV.U32 R13, RZ, RZ, RZ ;  /* 0x000000ffff0d7224 */ /* 0x001fce00078e00ff */
[----:B------:R-:W-:-:S07]  /*19230*/  LEPC R20, `(.L_x_2211) ;  /* 0x000000001014794e */ /* 0x000fce0000000000 */
[----:B---3--:R-:W-:Y:S05]  /*19240*/  CALL.ABS.NOINC R2 ;  /* 0x0000000002007343 */ /* 0x008fea0003c00000 */
.L_x_2211:
[----:B------:R-:W3:Y:S02]  /*19250*/  LDL R2, [R1+0x18] ;  /* 0x0000180001027983 */ /* 0x000ee40000100800 */
[----:B---3--:R-:W-:-:S04]  /*19260*/  IADD3 R0, R2, 0x400, RZ ;  /* 0x0000040002007810 */ /* 0x008fc80007ffe0ff */
[----:B------:R-:W-:-:S13]  /*19270*/  LOP3.LUT P0, RZ, R0, 0x3ff, RZ, 0xc0, !PT ;  /* 0x000003ff00ff7812 */ /* 0x000fda000780c0ff */
[----:B------:R-:W-:Y:S05]  /*19280*/  @!P0 BRA `(.L_x_2212) ;  /* 0x0000000000808947 */ /* 0x000fea0003800000 */
[----:B------:R-:W-:Y:S01]  /*19290*/  MOV R0, 0x0 ;  /* 0x0000000000007802 */ /* 0x000fe20000000f00 */
[----:B------:R-:W-:Y:S01]  /*192a0*/  ULDC.64 UR6, c[0x4][0x88] ;  /* 0x0100220000067ab9 */ /* 0x000fe20000000a00 */
[----:B------:R-:W-:Y:S01]  /*192b0*/  ULDC.64 UR8, c[0x4][0x90] ;  /* 0x0100240000087ab9 */ /* 0x000fe20000000a00 */
[----:B------:R-:W-:Y:S01]  /*192c0*/  ULDC.64 UR4, c[0x4][0x10] ;  /* 0x0100040000047ab9 */ /* 0x000fe20000000a00 */
[----:B------:R3:W4:Y:S01]  /*192d0*/  LDC.64 R2, c[0x4][R0] ;  /* 0x0100000000027b82 */ /* 0x0007220000000a00 */
[----:B------:R-:W-:Y:S01]  /*192e0*/  IMAD.U32 R4, RZ, RZ, UR6 ;  /* 0x00000006ff047e24 */ /* 0x000fe2000f8e00ff */
[----:B------:R-:W-:Y:S01]  /*192f0*/  MOV R7, UR9 ;  /* 0x0000000900077c02 */ /* 0x000fe20008000f00 */
[----:B------:R-:W-:Y:S01]  /*19300*/  IMAD.U32 R5, RZ, RZ, UR7 ;  /* 0x00000007ff057e24 */ /* 0x000fe2000f8e00ff */
[----:B------:R-:W-:Y:S01]  /*19310*/  MOV R12, 0x1 ;  /* 0x00000001000c7802 */ /* 0x000fe20000000f00 */
[----:B--2---:R-:W-:Y:S02]  /*19320*/  IMAD.U32 R6, RZ, RZ, UR8 ;  /* 0x00000008ff067e24 */ /* 0x004fe4000f8e00ff */
[----:B------:R-:W-:-:S02]  /*19330*/  IMAD.U32 R10, RZ, RZ, UR4 ;  /* 0x00000004ff0a7e24 */ /* 0x000fc4000f8e00ff */
[----:B-1----:R-:W-:Y:S02]  /*19340*/  IMAD.U32 R11, RZ, RZ, UR5 ;  /* 0x00000005ff0b7e24 */ /* 0x002fe4000f8e00ff */
[----:B------:R-:W-:Y:S02]  /*19350*/  IMAD.MOV.U32 R8, RZ, RZ, 0x70 ;  /* 0x00000070ff087424 */ /* 0x000fe400078e00ff */
[----:B0--3--:R-:W-:-:S07]  /*19360*/  IMAD.MOV.U32 R13, RZ, RZ, RZ ;  /* 0x000000ffff0d7224 */ /* 0x009fce00078e00ff */
[----:B------:R-:W-:-:S07]  /*19370*/  LEPC R20, `(.L_x_2213) ;  /* 0x000000001014794e */ /* 0x000fce0000000000 */
[----:B----4-:R-:W-:Y:S05]  /*19380*/  CALL.ABS.NOINC R2 ;  /* 0x0000000002007343 */ /* 0x010fea0003c00000 */
.L_x_2213:
        /* <DEDUP_REMOVED lines=16> */
.L_x_2212:
[----:B------:R-:W3:Y:S01]  /*19490*/  LDL.LU R4, [R1+0x24] ;  /* 0x0000240001047983 */ /* 0x000ee20000300800 */
[----:B------:R-:W4:Y:S01]  /*194a0*/  LDC R0, c[0x0][0x428] ;  /* 0x00010a00ff007b82 */ /* 0x000f220000000800 */
[----:B------:R-:W-:Y:S01]  /*194b0*/  ULDC.64 UR4, c[0x0][0x9f8] ;  /* 0x00027e0000047ab9 */ /* 0x000fe20000000a00 */
[----:B------:R-:W0:Y:S01]  /*194c0*/  S2R R5, SR_TID.X ;  /* 0x0000000000057919 */ /* 0x000e220000002100 */
[----:B----4-:R-:W-:Y:S01]  /*194d0*/  ISETP.NE.AND P0, PT, R0, 0x1, PT ;  /* 0x000000010000780c */ /* 0x010fe20003f05270 */
[----:B------:R-:W-:Y:S01]  /*194e0*/  IMAD.MOV.U32 R0, RZ, RZ, R18 ;  /* 0x000000ffff007224 */ /* 0x000fe200078e0012 */
[----:B0-----:R-:W-:-:S11]  /*194f0*/  LOP3.LUT R5, R5, 0x1f, RZ, 0xc0, !PT ;  /* 0x0000001f05057812 */ /* 0x001fd600078ec0ff */
[----:B------:R-:W0:Y:S08]  /*19500*/  @P0 LDC R3, c[0x0][0x42c] ;  /* 0x00010b00ff030b82 */ /* 0x000e300000000800 */
[----:B------:R-:W4:Y:S01]  /*19510*/  @P0 LDC R2, c[0x0][0x430] ;  /* 0x00010c00ff020b82 */ /* 0x000f220000000800 */
[----:B0-----:R-:W-:-:S05]  /*19520*/  @P0 IMAD.HI.U32 R3, R18, R3, RZ ;  /* 0x0000000312030227 */ /* 0x001fca00078e00ff */
[----:B----4-:R-:W-:Y:S02]  /*19530*/  @P0 SHF.R.U32.HI R0, RZ, R2, R3 ;  /* 0x00000002ff000219 */ /* 0x010fe40000011603 */
[----:B------:R-:W-:-:S04]  /*19540*/  ISETP.NE.U32.AND P0, PT, RZ, UR4, PT ;  /* 0x00000004ff007c0c */ /* 0x000fc8000bf05070 */
[----:B------:R-:W-:Y:S01]  /*19550*/  ISETP.NE.AND.EX P0, PT, RZ, UR5, PT, P0 ;  /* 0x00000005ff007c0c */ /* 0x000fe2000bf05300 */
[----:B------:R-:W-:-:S12]  /*19560*/  ULDC.64 UR4, c[0x0][0xa00] ;  /* 0x0002800000047ab9 */ /* 0x000fd80000000a00 */
[----:B------:R-:W0:Y:S01]  /*19570*/  @P0 LDC.64 R2, c[0x0][0x9f8] ;  /* 0x00027e00ff020b82 */ /* 0x000e220000000a00 */
[----:B------:R-:W-:-:S04]  /*19580*/  ISETP.NE.AND P6, PT, R5, RZ, PT ;  /* 0x000000ff0500720c */ /* 0x000fc80003fc5270 */
[----:B------:R-:W-:-:S09]  /*19590*/  PLOP3.LUT P1, PT, P6, PT, PT, 0x8, 0x0 ;  /* 0x000000000000781c */ /* 0x000fd2000372e170 */
[----:B------:R-:W-:Y:S01]  /*195a0*/  VOTEU.ALL UP1, P6 ;  /* 0x00000000003f7886 */ /* 0x000fe20003020000 */
[----:B0-----:R-:W-:-:S04]  /*195b0*/  @P0 IMAD.WIDE R2, R19, 0x4, R2 ;  /* 0x0000000413020825 */ /* 0x001fc800078e0202 */
[----:B------:R-:W-:-:S04]  /*195c0*/  @!UP1 UIADD3 UR8, UP0, UR40, 0x270, URZ ;  /* 0x0000027028089890 */ /* 0x000fc8000ff1e03f */
[----:B------:R-:W-:-:S03]  /*195d0*/  @!UP1 UIADD3.X UR9, URZ, UR41, URZ, UP0, !UPT ;  /* 0x000000293f099290 */ /* 0x000fc600087fe43f */
[----:B------:R-:W-:Y:S01]  /*195e0*/  VOTEU.ALL UP0, P6 ;  /* 0x00000000003f7886 */ /* 0x000fe20003000000 */
[----:B---3--:R-:W-:Y:S01]  /*195f0*/  LEA R17, R17, R4, 0x6 ;  /* 0x0000000411117211 */ /* 0x008fe200078e30ff */
[----:B------:R-:W-:-:S06]  /*19600*/  IMAD.MOV.U32 R4, RZ, RZ, R19 ;  /* 0x000000ffff047224 */ /* 0x000fcc00078e0013 */
[----:B------:R0:W5:Y:S01]  /*19610*/  @P0 LDG.E R4, desc[UR42][R2.64] ;  /* 0x0000002a02040981 */ /* 0x000162000c1e1900 */
[----:B------:R-:W-:-:S04]  /*19620*/  ISETP.NE.U32.AND P0, PT, RZ, UR4, PT ;  /* 0x00000004ff007c0c */ /* 0x000fc8000bf05070 */
[----:B------:R-:W-:-:S04]  /*19630*/  ISETP.NE.AND.EX P0, PT, RZ, UR5, PT, P0 ;  /* 0x00000005ff007c0c */ /* 0x000fc8000bf05300 */
[----:B0-----:R-:W-:-:S09]  /*19640*/  SEL R2, R19, RZ, !P0 ;  /* 0x000000ff13027207 */ /* 0x001fd20004000000 */
.L_x_2214:
        /* <DEDUP_REMOVED lines=10> */
[----:B------:R-:W3:Y:S01]  /*196f0*/  LDL R3, [R1+0x1c] ;  /* 0x00001c0001037983 */ /* 0x000ee20000100800 */
[----:B------:R-:W0:Y:S01]  /*19700*/  LDC.64 R20, c[0x0][0x3f8] ;  /* 0x0000fe00ff147b82 */ /* 0x000e220000000a00 */
[----:B------:R-:W-:Y:S02]  /*19710*/  ULDC.64 UR4, c[0x0][0xa08] ;  /* 0x0002820000047ab9 */ /* 0x000fe40000000a00 */
[----:B0-----:R-:W-:Y:S01]  /*19720*/  LOP3.LUT P0, RZ, R20, UR4, RZ, 0xfc, !PT ;  /* 0x0000000414ff7c12 */ /* 0x001fe2000f80fcff */
[----:B------:R-:W-:-:S03]  /*19730*/  UMOV UR4, 0xffffffff ;  /* 0xffffffff00047882 */ /* 0x000fc60000000000 */
[----:B------:R-:W-:-:S04]  /*19740*/  LOP3.LUT P0, RZ, R21, UR5, RZ, 0xfc, P0 ;  /* 0x0000000515ff7c12 */ /* 0x000fc8000800fcff */
[----:B--2--5:R-:W-:Y:S01]  /*19750*/  SEL R6, R4, RZ, !P0 ;  /* 0x000000ff04067207 */ /* 0x024fe20004000000 */
[----:B---3--:R-:W-:Y:S01]  /*19760*/  VIADD R3, R3, 0xffffffff ;  /* 0xffffffff03037836 */ /* 0x008fe20000000000 */
[----:B------:R-:W-:Y:S07]  /*19770*/  BRA.DIV UR4, `(.L_x_2215) ;  /* 0x0000004a045c7947 */ /* 0x000fee000b800000 */
.L_x_2348:
[----:B------:R-:W-:Y:S01]  /*19780*/  UMOV UR4, 0xffffffff ;  /* 0xffffffff00047882 */ /* 0x000fe20000000000 */
[----:B------:R-:W-:Y:S02]  /*19790*/  SHF.R.S32.HI R8, RZ, 0x1f, R4 ;  /* 0x0000001fff087819 */ /* 0x000fe40000011404 */
[----:B------:R-:W-:Y:S05]  /*197a0*/  BRA.DIV UR4, `(.L_x_2216) ;  /* 0x0000004a04847947 */ /* 0x000fea000b800000 */
[----:B------:R-:W-:-:S13]  /*197b0*/  ELECT P6, URZ, PT ;  /* 0x00000000003f782f */ /* 0x000fda00038c0000 */
.L_x_2351:
[----:B------:R-:W-:Y:S05]  /*197c0*/  @!P6 BRA `(.L_x_2217) ;  /* 0x0000000000fce947 */ /* 0x000fea0003800000 */
[----:B------:R-:W-:-:S04]  /*197d0*/  ISETP.NE.U32.AND P0, PT, R20, RZ, PT ;  /* 0x000000ff1400720c */ /* 0x000fc80003f05070 */
[----:B------:R-:W-:-:S13]  /*197e0*/  ISETP.NE.AND.EX P0, PT, R21, RZ, PT, P0 ;  /* 0x000000ff1500720c */ /* 0x000fda0003f05300 */
[----:B------:R-:W-:Y:S05]  /*197f0*/  @!P0 BRA `(.L_x_2218) ;  /* 0x0000000000488947 */ /* 0x000fea0003800000 */
[----:B-1----:R-:W0:Y:S01]  /*19800*/  LDC R9, c[0x0][0x41c] ;  /* 0x00010700ff097b82 */ /* 0x002e220000000800 */
[----:B------:R-:W-:Y:S01]  /*19810*/  IMAD.MOV.U32 R5, RZ, RZ, R3 ;  /* 0x000000ffff057224 */ /* 0x000fe200078e0003 */
[----:B------:R-:W-:Y:S01]  /*19820*/  ULDC.64 UR4, c[0x0][0x408] ;  /* 0x0001020000047ab9 */ /* 0x000fe20000000a00 */
[----:B0-----:R-:W-:-:S13]  /*19830*/  ISETP.NE.AND P0, PT, R9, 0x1, PT ;  /* 0x000000010900780c */ /* 0x001fda0003f05270 */
[----:B------:R-:W0:Y:S02]  /*19840*/  @P0 LDC.64 R6, c[0x0][0x420] ;  /* 0x00010800ff060b82 */ /* 0x000e240000000a00 */
[----:B0-----:R-:W-:-:S05]  /*19850*/  @P0 IMAD.HI.U32 R6, R3, R6, RZ ;  /* 0x0000000603060227 */ /* 0x001fca00078e00ff */
[----:B------:R-:W-:-:S04]  /*19860*/  @P0 SHF.R.U32.HI R5, RZ, R7, R6 ;  /* 0x00000007ff050219 */ /* 0x000fc80000011606 */
[----:B------:R-:W-:Y:S02]  /*19870*/  IADD3 R6, -R5, RZ, RZ ;  /* 0x000000ff05067210 */ /* 0x000fe40007ffe1ff */
[----:B------:R-:W-:-:S03]  /*19880*/  SHF.R.S32.HI R7, RZ, 0x1f, R5 ;  /* 0x0000001fff077819 */ /* 0x000fc60000011405 */
[----:B------:R-:W-:Y:S02]  /*19890*/  IMAD R3, R9, R6, R3 ;  /* 0x0000000609037224 */ /* 0x000fe400078e0203 */
[----:B------:R-:W-:-:S04]  /*198a0*/  IMAD R6, R8, UR4, RZ ;  /* 0x0000000408067c24 */ /* 0x000fc8000f8e02ff */
[----:B------:R-:W-:Y:S02]  /*198b0*/  IMAD R9, R4, UR5, R6 ;  /* 0x0000000504097c24 */ /* 0x000fe4000f8e0206 */
[----:B------:R-:W-:-:S04]  /*198c0*/  IMAD.MOV.U32 R6, RZ, RZ, R5 ;  /* 0x000000ffff067224 */ /* 0x000fc800078e0005 */
[----:B------:R-:W-:-:S04]  /*198d0*/  IMAD.WIDE.U32 R6, R4, UR4, R6 ;  /* 0x0000000404067c25 */ /* 0x000fc8000f8e0006 */
[----:B------:R-:W-:Y:S01]  /*198e0*/  IMAD.IADD R5, R7, 0x1, R9 ;  /* 0x0000000107057824 */ /* 0x000fe200078e0209 */
[----:B------:R-:W-:-:S04]  /*198f0*/  LEA R10, P0, R6, R20, 0x2 ;  /* 0x00000014060a7211 */ /* 0x000fc800078010ff */
[----:B------:R-:W-:-:S05]  /*19900*/  LEA.HI.X R11, R6, R21, R5, 0x2, P0 ;  /* 0x00000015060b7211 */ /* 0x000fca00000f1405 */
[----:B------:R0:W5:Y:S04]  /*19910*/  LDG.E R6, desc[UR42][R10.64] ;  /* 0x0000002a0a067981 */ /* 0x000168000c1e1900 */
.L_x_2218:
[----:B------:R-:W2:Y:S01]  /*19920*/  LDL R5, [R1] ;  /* 0x0000000001057983 */ /* 0x000ea20000100800 */
[----:B-1----:R-:W-:-:S03]  /*19930*/  MOV R9, 0x400 ;  /* 0x0000040000097802 */ /* 0x002fc60000000f00 */
[----:B------:R-:W3:Y:S01]  /*19940*/  LDL R7, [R1+0x8] ;  /* 0x0000080001077983 */ /* 0x000ee20000100800 */
[----:B0-----:R-:W0:Y:S02]  /*19950*/  S2R R10, SR_CgaCtaId ;  /* 0x00000000000a7919 */ /* 0x001e240000008800 */
[----:B0-----:R-:W-:-:S05]  /*19960*/  LEA R9, R10, R9, 0x18 ;  /* 0x000000090a097211 */ /* 0x001fca00078ec0ff */
[----:B--2---:R-:W-:Y:S01]  /*19970*/  IMAD R5, R5, 0x8, R9 ;  /* 0x0000000805057824 */ /* 0x004fe200078e0209 */
[----:B---3--:R-:W-:-:S04]  /*19980*/  SHF.L.U32 R7, R7, 0x1f, RZ ;  /* 0x0000001f07077819 */ /* 0x008fc800000006ff */
[----:B------:R-:W0:Y:S02]  /*19990*/  SYNCS.PHASECHK.TRANS64.TRYWAIT P0, [R5+URZ+0x28c40], R7 ;  /* 0x028c4007050075a7 */ /* 0x000e24000800017f */
[----:B0-----:R-:W-:Y:S05]  /*199a0*/  @!P0 BRA `(.L_x_2219) ;  /* 0x0000004800248947 */ /* 0x001fea0003800000 */
.L_x_2352:
        /* <DEDUP_REMOVED lines=11> */
.L_x_2220:
[----:B------:R-:W2:Y:S01]  /*19a60*/  LDL R9, [R1] ;  /* 0x0000000001097983 */ /* 0x000ea20000100800 */
[----:B------:R-:W-:-:S03]  /*19a70*/  MOV R10, 0x400 ;  /* 0x00000400000a7802 */ /* 0x000fc60000000f00 */
[----:B0-----:R-:W3:Y:S01]  /*19a80*/  LDL R7, [R1+0x10] ;  /* 0x0000100001077983 */ /* 0x001ee20000100800 */
[----:B------:R-:W0:Y:S01]  /*19a90*/  S2R R11, SR_CgaCtaId ;  /* 0x00000000000b7919 */ /* 0x000e220000008800 */
        /* <DEDUP_REMOVED lines=17> */
[----:B0-----:R-:W-:Y:S01]  /*19bb0*/  NOP ;  /* 0x0000000000007918 */ /* 0x001fe20000000000 */
.L_x_2217:
[----:B------:R-:W2:Y:S01]  /*19bc0*/  LDL.LU R10, [R1+0x20] ;  /* 0x00002000010a7983 */ /* 0x000ea20000300800 */
[----:B------:R-:W-:Y:S01]  /*19bd0*/  MOV R7, 0x400 ;  /* 0x0000040000077802 */ /* 0x000fe20000000f00 */
[----:B------:R-:W-:Y:S05]  /*19be0*/  WARPSYNC.ALL ;  /* 0x0000000000007948 */ /* 0x000fea0003800000 */
[----:B-1----:R-:W0:Y:S01]  /*19bf0*/  S2R R9, SR_CgaCtaId ;  /* 0x0000000000097919 */ /* 0x002e220000008800 */
        /* <DEDUP_REMOVED lines=26> */
.L_x_2353:
[----:B------:R-:W-:Y:S05]  /*19da0*/  BSYNC B0 ;  /* 0x0000000000007941 */ /* 0x000fea0003800000 */
.L_x_2221:
        /* <DEDUP_REMOVED lines=11> */
.L_x_2354:
        /* <DEDUP_REMOVED lines=11> */
.L_x_2226:
        /* <DEDUP_REMOVED lines=8> */
[----:B------:R-:W-:Y:S02]  /*19f90*/  R2UR UR13, R6 ;  /* 0x00000000060d72ca */ /* 0x000fe400000e0000 */
        /* <DEDUP_REMOVED lines=48> */
.L_x_2224:
[----:B------:R-:W-:Y:S05]  /*1a2a0*/  BSYNC B0 ;  /* 0x0000000000007941 */ /* 0x000fea0003800000 */
.L_x_2223:
[----:B------:R-:W2:Y:S04]  /*1a2b0*/  LDL R3, [R1+0x1c] ;  /* 0x00001c0001037983 */ /* 0x000ea80000100800 */
[----:B0-----:R-:W3:Y:S01]  /*1a2c0*/  LDL R2, [R1+0x14] ;  /* 0x0000140001027983 */ /* 0x001ee20000100800 */
[----:B------:R-:W-:Y:S01]  /*1a2d0*/  BSSY B0, `(.L_x_2227) ;  /* 0x00001aa000007945 */ /* 0x000fe20003800000 */
[----:B--2---:R-:W-:-:S04]  /*1a2e0*/  IADD3 R5, R3, -0x2, RZ ;  /* 0xfffffffe03057810 */ /* 0x004fc80007ffe0ff */
[----:B---3--:R-:W-:-:S13]  /*1a2f0*/  ISETP.GE.AND P0, PT, R5, R2, PT ;  /* 0x000000020500720c */ /* 0x008fda0003f06270 */
[----:B------:R-:W-:Y:S05]  /*1a300*/  @!P0 BRA `(.L_x_2228) ;  /* 0x0000001800988947 */ /* 0x000fea0003800000 */
[----:B------:R-:W-:Y:S01]  /*1a310*/  LOP3.LUT R9, RZ, R2, RZ, 0x33, !PT ;  /* 0x00000002ff097212 */ /* 0x000fe200078e33ff */
[----:B------:R-:W-:Y:S01]  /*1a320*/  IMAD.MOV R2, RZ, RZ, -R3 ;  /* 0x000000ffff027224 */ /* 0x000fe200078e0a03 */
[----:B------:R-:W-:Y:S04]  /*1a330*/  BSSY B1, `(.L_x_2229) ;  /* 0x000008e000017945 */ /* 0x000fe80003800000 */
[----:B------:R-:W-:-:S05]  /*1a340*/  VIADDMNMX R9, R2, 0x1, R9, !PT ;  /* 0x0000000102097846 */ /* 0x000fca0007800109 */
[----:B------:R-:W-:-:S05]  /*1a350*/  IMAD.IADD R2, R3, 0x1, R9 ;  /* 0x0000000103027824 */ /* 0x000fca00078e0209 */
        /* <DEDUP_REMOVED lines=18> */
[----:B------:R-:W-:Y:S01]  /*1a480*/  ULDC.64 UR4, c[0x0][0x408] ;  /* 0x0001020000047ab9 */ /* 0x000fe20000000a00 */
[----:B-1----:R-:W-:-:S13]  /*1a490*/  ISETP.NE.AND P0, PT, R11, 0x1, PT ;  /* 0x000000010b00780c */ /* 0x002fda0003f05270 */
[----:B------:R-:W1:Y:S02]  /*1a4a0*/  @P0 LDC.64 R2, c[0x0][0x420] ;  /* 0x00010800ff020b82 */ /* 0x000e640000000a00 */
[----:B-1----:R-:W-:Y:S01]  /*1a4b0*/  @P0 IMAD.HI.U32 R6, R5, R2, RZ ;  /* 0x0000000205060227 */ /* 0x002fe200078e00ff */
[----:B------:R-:W-:-:S04]  /*1a4c0*/  MOV R2, R5 ;  /* 0x0000000500027202 */ /* 0x000fc80000000f00 */
[----:B------:R-:W-:Y:S01]  /*1a4d0*/  @P0 SHF.R.U32.HI R2, RZ, R3, R6 ;  /* 0x00000003ff020219 */ /* 0x000fe20000011606 */
[----:B------:R-:W-:-:S03]  /*1a4e0*/  IMAD R6, R8, UR4, RZ ;  /* 0x0000000408067c24 */ /* 0x000fc6000f8e02ff */
[----:B------:R-:W-:Y:S01]  /*1a4f0*/  SHF.R.S32.HI R3, RZ, 0x1f, R2 ;  /* 0x0000001fff037819 */ /* 0x000fe20000011402 */
[C---:B------:R-:W-:Y:S02]  /*1a500*/  IMAD R10, R4.reuse, UR5, R6 ;  /* 0x00000005040a7c24 */ /* 0x040fe4000f8e0206 */
[----:B------:R-:W-:-:S04]  /*1a510*/  IMAD.WIDE.U32 R6, R4, UR4, R2 ;  /* 0x0000000404067c25 */ /* 0x000fc8000f8e0002 */
[----:B------:R-:W-:Y:S01]  /*1a520*/  IMAD.IADD R10, R10, 0x1, R7 ;  /* 0x000000010a0a7824 */ /* 0x000fe200078e0207 */
[----:B------:R-:W-:Y:S01]  /*1a530*/  LEA R20, P0, R6, R20, 0x2 ;  /* 0x0000001406147211 */ /* 0x000fe200078010ff */
[----:B------:R-:W-:-:S03]  /*1a540*/  IMAD.MOV R2, RZ, RZ, -R2 ;  /* 0x000000ffff027224 */ /* 0x000fc600078e0a02 */
[----:B------:R-:W-:Y:S01]  /*1a550*/  LEA.HI.X R21, R6, R21, R10, 0x2, P0 ;  /* 0x0000001506157211 */ /* 0x000fe200000f140a */
[----:B------:R-:W-:-:S04]  /*1a560*/  IMAD R5, R11, R2, R5 ;  /* 0x000000020b057224 */ /* 0x000fc800078e0205 */
[----:B------:R1:W5:Y:S04]  /*1a570*/  LDG.E R6, desc[UR42][R20.64] ;  /* 0x0000002a14067981 */ /* 0x000368000c1e1900 */
.L_x_2233:
[----:B------:R-:W2:Y:S01]  /*1a580*/  S2R R3, SR_CgaCtaId ;  /* 0x0000000000037919 */ /* 0x000ea20000008800 */
[----:B------:R-:W-:-:S04]  /*1a590*/  MOV R2, 0x400 ;  /* 0x0000040000027802 */ /* 0x000fc80000000f00 */
[----:B--2---:R-:W-:Y:S02]  /*1a5a0*/  LEA R2, R3, R2, 0x18 ;  /* 0x0000000203027211 */ /* 0x004fe400078ec0ff */
[----:B------:R-:W-:-:S03]  /*1a5b0*/  SHF.L.U32 R3, R12, 0x1f, RZ ;  /* 0x0000001f0c037819 */ /* 0x000fc600000006ff */
[----:B------:R-:W-:-:S04]  /*1a5c0*/  IMAD R2, R13, 0x8, R2 ;  /* 0x000000080d027824 */ /* 0x000fc800078e0202 */
[----:B------:R-:W2:Y:S02]  /*1a5d0*/  SYNCS.PHASECHK.TRANS64.TRYWAIT P0, [R2+URZ+0x28c40], R3 ;  /* 0x028c4003020075a7 */ /* 0x000ea4000800017f */
[----:B--2---:R-:W-:Y:S05]  /*1a5e0*/  @!P0 BRA `(.L_x_2234) ;  /* 0x0000003c005c8947 */ /* 0x004fea0003800000 */
.L_x_2355:
        /* <DEDUP_REMOVED lines=11> */
.L_x_2235:
[----:B---3--:R-:W3:Y:S01]  /*1a6a0*/  LDL R7, [R1] ;  /* 0x0000000001077983 */ /* 0x008ee20000100800 */
[----:B------:R-:W-:-:S03]  /*1a6b0*/  MOV R11, 0x400 ;  /* 0x00000400000b7802 */ /* 0x000fc60000000f00 */
        /* <DEDUP_REMOVED lines=20> */
.L_x_2356:
[----:B------:R-:W-:Y:S05]  /*1a800*/  @P1 BRA `(.L_x_2237) ;  /* 0x00000000001c1947 */ /* 0x000fea0003800000 */
[----:B------:R-:W3:Y:S01]  /*1a810*/  S2R R7, SR_TID.X ;  /* 0x0000000000077919 */ /* 0x000ee20000002100 */
[----:B0-2---:R-:W-:-:S04]  /*1a820*/  IMAD.MOV.U32 R3, RZ, RZ, 0x10000 ;  /* 0x00010000ff037424 */ /* 0x005fc800078e00ff */
[----:B------:R4:W-:Y:S01]  /*1a830*/  SYNCS.ARRIVE.TRANS64 RZ, [R2+URZ+0x28c50], R3 ;  /* 0x028c500302ff79a7 */ /* 0x0009e2000800003f */
[----:B---3--:R-:W-:-:S04]  /*1a840*/  LOP3.LUT R7, R7, 0x1f, RZ, 0xc0, !PT ;  /* 0x0000001f07077812 */ /* 0x008fc800078ec0ff */
[----:B------:R-:W-:-:S13]  /*1a850*/  ISETP.NE.AND P0, PT, R7, RZ, PT ;  /* 0x000000ff0700720c */ /* 0x000fda0003f05270 */
[----:B----4-:R-:W-:Y:S05]  /*1a860*/  @!P0 BRA `(.L_x_2237) ;  /* 0x0000000000048947 */ /* 0x010fea0003800000 */
[----:B------:R-:W-:Y:S01]  /*1a870*/  BPT.TRAP 0x1 ;  /* 0x000000040000795c */ /* 0x000fe20000300000 */
.L_x_2237:
        /* <DEDUP_REMOVED lines=54> */
.L_x_2232:
[----:B------:R-:W-:Y:S05]  /*1abe0*/  BSYNC B2 ;  /* 0x0000000000027941 */ /* 0x000fea0003800000 */
.L_x_2231:
[----:B------:R-:W2:Y:S02]  /*1abf0*/  LDL R2, [R1+0x1c] ;  /* 0x00001c0001027983 */ /* 0x000ea40000100800 */
[----:B--2---:R-:W-:-:S07]  /*1ac00*/  VIADD R5, R2, 0xfffffffd ;  /* 0xfffffffd02057836 */ /* 0x004fce0000000000 */
.L_x_2230:
[----:B------:R-:W-:Y:S05]  /*1ac10*/  BSYNC B1 ;  /* 0x0000000000017941 */ /* 0x000fea0003800000 */
.L_x_2229:
[----:B------:R-:W2:Y:S01]  /*1ac20*/  LDL.LU R2, [R1+0x1c] ;  /* 0x00001c0001027983 */ /* 0x000ea20000300800 */
[----:B------:R-:W-:Y:S01]  /*1ac30*/  VIADD R9, R9, 0xfffffffe ;  /* 0xfffffffe09097836 */ /* 0x000fe20000000000 */
[----:B--2---:R-:W-:-:S04]  /*1ac40*/  LOP3.LUT R2, RZ, R2, RZ, 0x33, !PT ;  /* 0x00000002ff027212 */ /* 0x004fc800078e33ff */
[----:B------:R-:W-:-:S13]  /*1ac50*/  ISETP.NE.AND P0, PT, R9, R2, PT ;  /* 0x000000020900720c */ /* 0x000fda0003f05270 */
[----:B------:R-:W-:Y:S05]  /*1ac60*/  @!P0 BRA `(.L_x_2228) ;  /* 0x0000001000408947 */ /* 0x000fea0003800000 */
.L_x_2252:
        /* <DEDUP_REMOVED lines=9> */
[----:B0-----:R-:W-:Y:S06]  /*1ad00*/  @!P6 BRA `(.L_x_2239) ;  /* 0x0000000400e8e947 */ /* 0x001fec0003800000 */
[----:B------:R-:W-:Y:S01]  /*1ad10*/  ULDC.64 UR4, c[0x0][0x3f8] ;  /* 0x0000fe0000047ab9 */ /* 0x000fe20000000a00 */
[----:B------:R-:W-:Y:S02]  /*1ad20*/  MOV R11, R5 ;  /* 0x00000005000b7202 */ /* 0x000fe40000000f00 */
[----:B------:R-:W-:-:S04]  /*1ad30*/  ISETP.NE.U32.AND P0, PT, RZ, UR4, PT ;  /* 0x00000004ff007c0c */ /* 0x000fc8000bf05070 */
[----:B------:R-:W-:-:S13]  /*1ad40*/  ISETP.NE.AND.EX P0, PT, RZ, UR5, PT, P0 ;  /* 0x00000005ff007c0c */ /* 0x000fda000bf05300 */
[----:B------:R-:W-:Y:S05]  /*1ad50*/  @!P0 BRA `(.L_x_2240) ;  /* 0x0000000000448947 */ /* 0x000fea0003800000 */
[----:B------:R-:W2:Y:S01]  /*1ad60*/  LDC R6, c[0x0][0x41c] ;  /* 0x00010700ff067b82 */ /* 0x000ea20000000800 */
[----:B------:R-:W-:Y:S01]  /*1ad70*/  ULDC.64 UR6, c[0x0][0x408] ;  /* 0x0001020000067ab9 */ /* 0x000fe20000000a00 */
[----:B--2---:R-:W-:-:S13]  /*1ad80*/  ISETP.NE.AND P0, PT, R6, 0x1, PT ;  /* 0x000000010600780c */ /* 0x004fda0003f05270 */
[----:B------:R-:W0:Y:S02]  /*1ad90*/  @P0 LDC.64 R2, c[0x0][0x420] ;  /* 0x00010800ff020b82 */ /* 0x000e240000000a00 */
[----:B0-----:R-:W-:-:S04]  /*1ada0*/  @P0 IMAD.HI.U32 R12, R5, R2, RZ ;  /* 0x00000002050c0227 */ /* 0x001fc800078e00ff */
[----:B------:R-:W-:Y:S01]  /*1adb0*/  IMAD.MOV.U32 R2, RZ, RZ, R5 ;  /* 0x000000ffff027224 */ /* 0x000fe200078e0005 */
        /* <DEDUP_REMOVED lines=11> */
.L_x_2240:
[----:B------:R-:W3:Y:S01]  /*1ae70*/  S2R R3, SR_CgaCtaId ;  /* 0x0000000000037919 */ /* 0x000ee20000008800 */
[----:B------:R-:W-:-:S04]  /*1ae80*/  MOV R2, 0x400 ;  /* 0x0000040000027802 */ /* 0x000fc80000000f00 */
[----:B---3--:R-:W-:Y:S02]  /*1ae90*/  LEA R2, R3, R2, 0x18 ;  /* 0x0000000203027211 */ /* 0x008fe400078ec0ff */
[----:B------:R-:W-:Y:S02]  /*1aea0*/  SHF.L.U32 R3, R9, 0x1f, RZ ;  /* 0x0000001f09037819 */ /* 0x000fe400000006ff */
[----:B------:R-:W-:-:S04]  /*1aeb0*/  LEA R2, R10, R2, 0x3 ;  /* 0x000000020a027211 */ /* 0x000fc800078e18ff */
[----:B------:R-:W3:Y:S02]  /*1aec0*/  SYNCS.PHASECHK.TRANS64.TRYWAIT P0, [R2+URZ+0x28c40], R3 ;  /* 0x028c4003020075a7 */ /* 0x000ee4000800017f */
[----:B---3--:R-:W-:Y:S05]  /*1aed0*/  @!P0 BRA `(.L_x_2241) ;  /* 0x0000003400488947 */ /* 0x008fea0003800000 */
.L_x_2357:
        /* <DEDUP_REMOVED lines=11> */
.L_x_2242:
        /* <DEDUP_REMOVED lines=16> */
[----:B----4-:R-:W-:-:S05]  /*1b090*/  IMAD R7, R11, 0x40, R12 ;  /* 0x000000400b077824 */ /* 0x010fca00078e020c */
[----:B------:R-:W-:-:S13]  /*1b0a0*/  R2UR UR11, R7 ;  /* 0x00000000070b72ca */ /* 0x000fda00000e0000 */
[----:B------:R0:W-:Y:S01]  /*1b0b0*/  UTMALDG.4D [UR8], [UR4], desc[UR6] ;  /* 0x00000608040075b4 */ /* 0x0001e20008019000 */
[----:B------:R-:W2:Y:S02]  /*1b0c0*/  SYNCS.PHASECHK.TRANS64.TRYWAIT P1, [R2+URZ+0x28c60], R3 ;  /* 0x028c6003020075a7 */ /* 0x000ea4000802017f */
[----:B0-2---:R-:W-:Y:S05]  /*1b0d0*/  @!P1 BRA `(.L_x_2243) ;  /* 0x0000003000dc9947 */ /* 0x005fea0003800000 */
.L_x_2358:
[----:B------:R-:W-:Y:S05]  /*1b0e0*/  @P0 BRA `(.L_x_2244) ;  /* 0x00000000001c0947 */ /* 0x000fea0003800000 */
[----:B------:R-:W2:Y:S01]  /*1b0f0*/  S2R R11, SR_TID.X ;  /* 0x00000000000b7919 */ /* 0x000ea20000002100 */
[----:B0--3--:R-:W-:-:S04]  /*1b100*/  MOV R3, 0x10000 ;  /* 0x0001000000037802 */ /* 0x009fc80000000f00 */
[----:B------:R4:W-:Y:S01]  /*1b110*/  SYNCS.ARRIVE.TRANS64 RZ, [R2+URZ+0x28c50], R3 ;  /* 0x028c500302ff79a7 */ /* 0x0009e2000800003f */
[----:B--2---:R-:W-:-:S04]  /*1b120*/  LOP3.LUT R11, R11, 0x1f, RZ, 0xc0, !PT ;  /* 0x0000001f0b0b7812 */ /* 0x004fc800078ec0ff */
[----:B------:R-:W-:-:S13]  /*1b130*/  ISETP.NE.AND P1, PT, R11, RZ, PT ;  /* 0x000000ff0b00720c */ /* 0x000fda0003f25270 */
[----:B----4-:R-:W-:Y:S05]  /*1b140*/  @!P1 BRA `(.L_x_2244) ;  /* 0x0000000000049947 */ /* 0x010fea0003800000 */
[----:B------:R-:W-:Y:S01]  /*1b150*/  BPT.TRAP 0x1 ;  /* 0x000000040000795c */ /* 0x000fe20000300000 */
.L_x_2244:
        /* <DEDUP_REMOVED lines=53> */
.L_x_2239:
[----:B------:R-:W-:Y:S05]  /*1b4b0*/  BSYNC B1 ;  /* 0x0000000000017941 */ /* 0x000fea0003800000 */
.L_x_2238:
[----:B------:R-:W-:Y:S01]  /*1b4c0*/  VIADD R10, R10, 0x1 ;  /* 0x000000010a0a7836 */ /* 0x000fe20000000000 */
[----:B------:R-:W-:Y:S04]  /*1b4d0*/  BSSY B1, `(.L_x_2245) ;  /* 0x0000085000017945 */ /* 0x000fe80003800000 */
[----:B------:R-:W-:-:S04]  /*1b4e0*/  ISETP.NE.AND P0, PT, R10, 0x2, PT ;  /* 0x000000020a00780c */ /* 0x000fc80003f05270 */
[----:B------:R-:W-:Y:S02]  /*1b4f0*/  SEL R2, RZ, 0x1, P0 ;  /* 0x00000001ff027807 */ /* 0x000fe40000000000 */
[----:B0-----:R-:W-:Y:S02]  /*1b500*/  SEL R12, R10, RZ, P0 ;  /* 0x000000ff0a0c7207 */ /* 0x001fe40000000000 */
[----:B------:R-:W-:Y:S01]  /*1b510*/  LOP3.LUT R11, R9, R2, RZ, 0x3c, !PT ;  /* 0x00000002090b7212 */ /* 0x000fe200078e3cff */
[----:B------:R-:W-:-:S04]  /*1b520*/  VIADD R9, R5, 0xffffffff ;  /* 0xffffffff05097836 */ /* 0x000fc80000000000 */
[----:B------:R0:W-:Y:S04]  /*1b530*/  STL [R1+0x8], R11 ;  /* 0x0000080b01007387 */ /* 0x0001e80000100800 */
[----:B------:R0:W-:Y:S01]  /*1b540*/  STL [R1], R12 ;  /* 0x0000000c01007387 */ /* 0x0001e20000100800 */
[----:B------:R-:W-:Y:S05]  /*1b550*/  @!P6 BRA `(.L_x_2246) ;  /* 0x0000000400f0e947 */ /* 0x000fea0003800000 */
        /* <DEDUP_REMOVED lines=12> */
[----:B------:R-:W-:-:S04]  /*1b620*/  IMAD R6, R8, UR6, RZ ;  /* 0x0000000608067c24 */ /* 0x000fc8000f8e02ff */
[----:B------:R-:W-:Y:S02]  /*1b630*/  IMAD.MOV R3, RZ, RZ, -R2 ;  /* 0x000000ffff037224 */ /* 0x000fe400078e0a02 */
[----:B------:R-:W-:Y:S02]  /*1b640*/  IMAD R6, R4, UR7, R6 ;  /* 0x0000000704067c24 */ /* 0x000fe4000f8e0206 */
[----:B------:R-:W-:Y:S01]  /*1b650*/  IMAD R10, R10, R3, R9 ;  /* 0x000000030a0a7224 */ /* 0x000fe200078e0209 */
[----:B------:R-:W-:-:S03]  /*1b660*/  SHF.R.S32.HI R3, RZ, 0x1f, R2 ;  /* 0x0000001fff037819 */ /* 0x000fc60000011402 */
[----:B------:R-:W-:-:S04]  /*1b670*/  IMAD.WIDE.U32 R2, R4, UR6, R2 ;  /* 0x0000000604027c25 */ /* 0x000fc8000f8e0002 */
[----:B------:R-:W-:Y:S01]  /*1b680*/  IMAD.IADD R3, R6, 0x1, R3 ;  /* 0x0000000106037824 */ /* 0x000fe200078e0203 */
[----:B------:R-:W-:-:S04]  /*1b690*/  LEA R6, P0, R2, UR4, 0x2 ;  /* 0x0000000402067c11 */ /* 0x000fc8000f8010ff */
[----:B------:R-:W-:-:S05]  /*1b6a0*/  LEA.HI.X R7, R2, UR5, R3, 0x2, P0 ;  /* 0x0000000502077c11 */ /* 0x000fca00080f1403 */
[----:B------:R2:W5:Y:S04]  /*1b6b0*/  LDG.E R6, desc[UR42][R6.64] ;  /* 0x0000002a06067981 */ /* 0x000568000c1e1900 */
.L_x_2247:
[----:B------:R-:W3:Y:S01]  /*1b6c0*/  S2R R3, SR_CgaCtaId ;  /* 0x0000000000037919 */ /* 0x000ee20000008800 */
[----:B------:R-:W-:-:S04]  /*1b6d0*/  MOV R2, 0x400 ;  /* 0x0000040000027802 */ /* 0x000fc80000000f00 */
[----:B---3--:R-:W-:Y:S02]  /*1b6e0*/  LEA R2, R3, R2, 0x18 ;  /* 0x0000000203027211 */ /* 0x008fe400078ec0ff */
[----:B------:R-:W-:Y:S02]  /*1b6f0*/  SHF.L.U32 R3, R11, 0x1f, RZ ;  /* 0x0000001f0b037819 */ /* 0x000fe400000006ff */
[----:B------:R-:W-:-:S04]  /*1b700*/  LEA R2, R12, R2, 0x3 ;  /* 0x000000020c027211 */ /* 0x000fc800078e18ff */
[----:B------:R-:W3:Y:S02]  /*1b710*/  SYNCS.PHASECHK.TRANS64.TRYWAIT P0, [R2+URZ+0x28c40], R3 ;  /* 0x028c4003020075a7 */ /* 0x000ee4000800017f */
[----:B---3--:R-:W-:Y:S05]  /*1b720*/  @!P0 BRA `(.L_x_2248) ;  /* 0x0000002c005c8947 */ /* 0x008fea0003800000 */
.L_x_2359:
        /* <DEDUP_REMOVED lines=11> */
.L_x_2249:
[----:B--2---:R-:W2:Y:S01]  /*1b7e0*/  LDL R7, [R1] ;  /* 0x0000000001077983 */ /* 0x004ea20000100800 */
        /* <DEDUP_REMOVED lines=20> */
[----:B0-2---:R-:W-:Y:S05]  /*1b930*/  @!P1 BRA `(.L_x_2250) ;  /* 0x0000002800ec9947 */ /* 0x005fea0003800000 */
.L_x_2360:
        /* <DEDUP_REMOVED lines=8> */
.L_x_2251:
        /* <DEDUP_REMOVED lines=54> */
.L_x_2246:
[----:B------:R-:W-:Y:S05]  /*1bd20*/  BSYNC B1 ;  /* 0x0000000000017941 */ /* 0x000fea0003800000 */
.L_x_2245:
[----:B------:R-:W2:Y:S01]  /*1bd30*/  LDL R2, [R1+0x14] ;  /* 0x0000140001027983 */ /* 0x000ea20000100800 */
[----:B------:R-:W-:Y:S01]  /*1bd40*/  VIADD R5, R5, 0xfffffffe ;  /* 0xfffffffe05057836 */ /* 0x000fe20000000000 */
[----:B--2---:R-:W-:-:S13]  /*1bd50*/  ISETP.GT.AND P0, PT, R9, R2, PT ;  /* 0x000000020900720c */ /* 0x004fda0003f04270 */
[----:B------:R-:W-:Y:S05]  /*1bd60*/  @P0 BRA `(.L_x_2252) ;  /* 0xffffffec00c00947 */ /* 0x000fea000383ffff */
.L_x_2228:
[----:B------:R-:W-:Y:S05]  /*1bd70*/  BSYNC B0 ;  /* 0x0000000000007941 */ /* 0x000fea0003800000 */
.L_x_2227:
        /* <DEDUP_REMOVED lines=23> */
.L_x_2254:
[----:B------:R-:W-:Y:S05]  /*1bef0*/  BSYNC B0 ;  /* 0x0000000000007941 */ /* 0x000fea0003800000 */
.L_x_2253:
[----:B--2---:R-:W2:Y:S02]  /*1bf00*/  LDL.LU R2, [R1+0x8] ;  /* 0x0000080001027983 */ /* 0x004ea40000300800 */
[----:B--2---:R-:W-:-:S05]  /*1bf10*/  LOP3.LUT R2, R2, R0, RZ, 0x3c, !PT ;  /* 0x0000000002027212 */ /* 0x004fca00078e3cff */
[----:B------:R2:W-:Y:S02]  /*1bf20*/  STL [R1+0x8], R2 ;  /* 0x0000080201007387 */ /* 0x0005e40000100800 */
.L_x_2210:
[----:B------:R-:W-:Y:S05]  /*1bf30*/  BSYNC B6 ;  /* 0x0000000000067941 */ /* 0x000fea0003800000 */
.L_x_2208:
[----:B------:R-:W-:-:S03]  /*1bf40*/  UMOV UR4, 0xffffffff ;  /* 0xffffffff00047882 */ /* 0x000fc60000000000 */
[----:B------:R-:W-:Y:S05]  /*1bf50*/  BRA.DIV UR4, `(.L_x_2255) ;  /* 0x0000002604787947 */ /* 0x000fea000b800000 */
[----:B------:R3:W4:Y:S04]  /*1bf60*/  SHFL.IDX PT, R4, R16, RZ, 0x1f ;  /* 0x00001fff10047589 */ /* 0x00072800000e0000 */
[----:B------:R-:W0:Y:S02]  /*1bf70*/  SHFL.IDX PT, R16, R16, 0x1, 0x1f ;  /* 0x00201f0010107f89 */ /* 0x000e2400000e0000 */
.L_x_2364:
[----:B------:R-:W5:Y:S01]  /*1bf80*/  S2R R7, SR_TID.X ;  /* 0x0000000000077919 */ /* 0x000f620000002100 */
[----:B------:R-:W-:Y:S01]  /*1bf90*/  ULDC UR4, c[0x0][0xc14] ;  /* 0x0003050000047ab9 */ /* 0x000fe20000000800 */
[----:B------:R-:W-:Y:S01]  /*1bfa0*/  BSSY B0, `(.L_x_2256) ;  /* 0x000000b000007945 */ /* 0x000fe20003800000 */
[----:B------:R-:W-:Y:S02]  /*1bfb0*/  IMAD.U32 R0, RZ, RZ, UR4 ;  /* 0x00000004ff007e24 */ /* 0x000fe4000f8e00ff */
[----:B------:R-:W-:Y:S01]  /*1bfc0*/  IMAD.MOV.U32 R17, RZ, RZ, RZ ;  /* 0x000000ffff117224 */ /* 0x000fe200078e00ff */
[----:B-----5:R-:W-:-:S04]  /*1bfd0*/  LOP3.LUT R7, R7, 0x1f, RZ, 0xc0, !PT ;  /* 0x0000001f07077812 */ /* 0x020fc800078ec0ff */
[C---:B------:R-:W-:Y:S02]  /*1bfe0*/  ISETP.NE.AND P0, PT, R7.reuse, 0x1f, PT ;  /* 0x0000001f0700780c */ /* 0x040fe40003f05270 */
[----:B------:R-:W-:-:S04]  /*1bff0*/  IADD3 R5, R7, R19, RZ ;  /* 0x0000001307057210 */ /* 0x000fc80007ffe0ff */
[----:B------:R-:W-:-:S13]  /*1c000*/  ISETP.GE.OR P0, PT, R5, R0, !P0 ;  /* 0x000000000500720c */ /* 0x000fda0004706670 */
[----:B------:R-:W-:Y:S05]  /*1c010*/  @P0 BRA `(.L_x_2257) ;  /* 0x00000000000c0947 */ /* 0x000fea0003800000 */
[----:B--2---:R-:W2:Y:S02]  /*1c020*/  LDC.64 R2, c[0x0][0xc58] ;  /* 0x00031600ff027b82 */ /* 0x004ea40000000a00 */
[----:B--2---:R-:W-:-:S05]  /*1c030*/  IMAD.WIDE R2, R5, 0x4, R2 ;  /* 0x0000000405027825 */ /* 0x004fca00078e0202 */
[----:B------:R2:W5:Y:S02]  /*1c040*/  LDG.E R17, desc[UR42][R2.64] ;  /* 0x0000002a02117981 */ /* 0x000564000c1e1900 */
.L_x_2257:
[----:B------:R-:W-:Y:S05]  /*1c050*/  BSYNC B0 ;  /* 0x0000000000007941 */ /* 0x000fea0003800000 */
.L_x_2256:
        /* <DEDUP_REMOVED lines=11> */
[----:B--2---:R-:W-:-:S05]  /*1c110*/  IADD3 R3, R13, R14, RZ ;  /* 0x0000000e0d037210 */ /* 0x004fca0007ffe0ff */
        /* <DEDUP_REMOVED lines=11> */
.L_x_2372:
[----:B------:R-:W-:Y:S02]  /*1c1d0*/  ULDC UR4, c[0x0][0xc10] ;  /* 0x0003040000047ab9 */ /* 0x000fe40000000800 */
[----:B------:R-:W-:-:S05]  /*1c1e0*/  MOV R5, UR4 ;  /* 0x0000000400057c02 */ /* 0x000fca0008000f00 */
[----:B--2---:R-:W-:-:S04]  /*1c1f0*/  IMAD R3, R14, R5, RZ ;  /* 0x000000050e037224 */ /* 0x004fc800078e02ff */
[----:B---3--:R-:W-:-:S05]  /*1c200*/  IMAD.IADD R16, R16, 0x1, R3 ;  /* 0x0000000110107824 */ /* 0x008fca00078e0203 */
[----:B----4-:R-:W-:-:S13]  /*1c210*/  ISETP.GT.AND P0, PT, R16, R4, PT ;  /* 0x000000041000720c */ /* 0x010fda0003f04270 */
[----:B------:R-:W-:Y:S05]  /*1c220*/  @P0 BRA `(.L_x_2259) ;  /* 0x0000000000b40947 */ /* 0x000fea0003800000 */
[----:B------:R-:W2:Y:S02]  /*1c230*/  LDC R0, c[0x0][0xc14] ;  /* 0x00030500ff007b82 */ /* 0x000ea40000000800 */
.L_x_2264:
        /* <DEDUP_REMOVED lines=11> */
[----:B0-----:R-:W0:Y:S02]  /*1c2f0*/  LDC.64 R2, c[0x0][0xc58] ;  /* 0x00031600ff027b82 */ /* 0x001e240000000a00 */
[----:B0-----:R-:W-:-:S05]  /*1c300*/  IMAD.WIDE R2, R5, 0x4, R2 ;  /* 0x0000000405027825 */ /* 0x001fca00078e0202 */
[----:B------:R2:W5:Y:S02]  /*1c310*/  LDG.E R17, desc[UR42][R2.64] ;  /* 0x0000002a02117981 */ /* 0x000564000c1e1900 */
.L_x_2262:
[----:B------:R-:W-:Y:S05]  /*1c320*/  BSYNC B0 ;  /* 0x0000000000007941 */ /* 0x000fea0003800000 */
.L_x_2261:
        /* <DEDUP_REMOVED lines=8> */
[----:B------:R-:W0:Y:S02]  /*1c3b0*/  SHFL.UP PT, R14, R13, 0x2, RZ ;  /* 0x044000000d0e7989 */ /* 0x000e2400000e00ff */
[----:B0-2---:R-:W-:Y:S02]  /*1c3c0*/  SEL R2, R14, RZ, P1 ;  /* 0x000000ff0e027207 */ /* 0x005fe40000800000 */
        /* <DEDUP_REMOVED lines=13> */
.L_x_2380:
[----:B------:R-:W-:Y:S02]  /*1c4a0*/  ULDC UR4, c[0x0][0xc10] ;  /* 0x0003040000047ab9 */ /* 0x000fe40000000800 */
[----:B------:R-:W-:-:S04]  /*1c4b0*/  IMAD.U32 R5, RZ, RZ, UR4 ;  /* 0x00000004ff057e24 */ /* 0x000fc8000f8e00ff */
[----:B--2---:R-:W-:-:S04]  /*1c4c0*/  IMAD R3, R14, R5, RZ ;  /* 0x000000050e037224 */ /* 0x004fc800078e02ff */
[----:B------:R-:W-:-:S05]  /*1c4d0*/  IMAD.IADD R16, R3, 0x1, R16 ;  /* 0x0000000103107824 */ /* 0x000fca00078e0210 */
[----:B------:R-:W-:-:S13]  /*1c4e0*/  ISETP.GT.AND P0, PT, R16, R4, PT ;  /* 0x000000041000720c */ /* 0x000fda0003f04270 */
[----:B------:R-:W-:Y:S05]  /*1c4f0*/  @!P0 BRA `(.L_x_2264) ;  /* 0xfffffffc00508947 */ /* 0x000fea000383ffff */
.L_x_2259:
        /* <DEDUP_REMOVED lines=8> */
.L_x_2384:
[----:B------:R-:W-:Y:S01]  /*1c580*/  ISETP.NE.AND P0, PT, R3, RZ, PT ;  /* 0x000000ff0300720c */ /* 0x000fe20003f05270 */
[----:B------:R-:W-:-:S12]  /*1c590*/  IMAD.MOV.U32 R7, RZ, RZ, RZ ;  /* 0x000000ffff077224 */ /* 0x000fd800078e00ff */
[----:B------:R-:W-:Y:S05]  /*1c5a0*/  @!P0 BRA `(.L_x_2266) ;  /* 0x0000000000108947 */ /* 0x000fea0003800000 */
[----:B------:R-:W-:Y:S01]  /*1c5b0*/  UMOV UR4, 0xffffffff ;  /* 0xffffffff00047882 */ /* 0x000fe20000000000 */
[----:B------:R-:W-:Y:S02]  /*1c5c0*/  VIADD R12, R6, 0xffffffff ;  /* 0xffffffff060c7836 */ /* 0x000fe40000000000 */
[----:B------:R-:W-:Y:S05]  /*1c5d0*/  BRA.DIV UR4, `(.L_x_2267) ;  /* 0x0000002a040c7947 */ /* 0x000fea000b800000 */
[----:B------:R4:W0:Y:S02]  /*1c5e0*/  SHFL.IDX PT, R7, R2, R12, 0x1f ;  /* 0x00001f0c02077589 */ /* 0x00082400000e0000 */
.L_x_2266:
[----:B0---4-:R-:W0:Y:S01]  /*1c5f0*/  LDC.64 R2, c[0x0][0xc68] ;  /* 0x00031a00ff027b82 */ /* 0x011e220000000a00 */
[----:B------:R-:W-:-:S04]  /*1c600*/  IMAD.IADD R19, R6, 0x1, R19 ;  /* 0x0000000106137824 */ /* 0x000fc800078e0213 */
[----:B0-----:R-:W-:-:S05]  /*1c610*/  IMAD.WIDE R2, R19, 0x4, R2 ;  /* 0x0000000413027825 */ /* 0x001fca00078e0202 */
[----:B------:R0:W2:Y:S01]  /*1c620*/  LDG.E R8, desc[UR42][R2.64] ;  /* 0x0000002a02087981 */ /* 0x0000a2000c1e1900 */
[----:B------:R-:W-:-:S04]  /*1c630*/  IMAD R16, R7, R5, R16 ;  /* 0x0000000507107224 */ /* 0x000fc800078e0210 */
[----:B------:R-:W-:Y:S02]  /*1c640*/  IMAD.IADD R7, R4, 0x1, -R16 ;  /* 0x0000000104077824 */ /* 0x000fe400078e0a10 */
[----:B0-----:R-:W-:Y:S02]  /*1c650*/  IMAD.MOV.U32 R2, RZ, RZ, RZ ;  /* 0x000000ffff027224 */ /* 0x001fe400078e00ff */
[----:B--23--:R-:W-:-:S05]  /*1c660*/  IMAD R6, R17, R8, RZ ;  /* 0x0000000811067224 */ /* 0x00cfca00078e02ff */
[-C--:B-1----:R-:W-:Y:S02]  /*1c670*/  IABS R9, R6.reuse ;  /* 0x0000000600097213 */ /* 0x082fe40000000000 */
[----:B------:R-:W-:Y:S02]  /*1c680*/  IABS R4, R6 ;  /* 0x0000000600047213 */ /* 0x000fe40000000000 */
[----:B------:R-:W0:Y:S02]  /*1c690*/  I2F.RP R10, R9 ;  /* 0x00000009000a7306 */ /* 0x000e240000209400 */
[----:B------:R-:W-:-:S06]  /*1c6a0*/  IADD3 R4, RZ, -R4, RZ ;  /* 0x80000004ff047210 */ /* 0x000fcc0007ffe0ff */
[----:B0-----:R-:W0:Y:S02]  /*1c6b0*/  MUFU.RCP R10, R10 ;  /* 0x0000000a000a7308 */ /* 0x001e240000001000 */
[----:B0-----:R-:W-:-:S06]  /*1c6c0*/  IADD3 R11, R10, 0xffffffe, RZ ;  /* 0x0ffffffe0a0b7810 */ /* 0x001fcc0007ffe0ff */
        /* <DEDUP_REMOVED lines=12> */
[----:B------:R-:W-:Y:S01]  /*1c790*/  @P0 VIADD R2, R2, 0x1 ;  /* 0x0000000102020836 */ /* 0x000fe20000000000 */
[----:B------:R-:W-:-:S04]  /*1c7a0*/  ISETP.GE.AND P0, PT, R3, RZ, PT ;  /* 0x000000ff0300720c */ /* 0x000fc80003f06270 */
[----:B------:R-:W-:-:S09]  /*1c7b0*/  MOV R9, R2 ;  /* 0x0000000200097202 */ /* 0x000fd20000000f00 */
        /* <DEDUP_REMOVED lines=8> */
[----:B------:R-:W-:Y:S01]  /*1c840*/  IMAD.MOV.U32 R2, RZ, RZ, RZ ;  /* 0x000000ffff027224 */ /* 0x000fe200078e00ff */
[----:B------:R-:W-:Y:S02]  /*1c850*/  IADD3 R4, R6, R4, RZ ;  /* 0x0000000406047210 */ /* 0x000fe40007ffe0ff */
[----:B------:R-:W-:-:S04]  /*1c860*/  IABS R8, R5 ;  /* 0x0000000500087213 */ /* 0x000fc80000000000 */
[----:B------:R-:W0:Y:S08]  /*1c870*/  I2F.RP R10, R8 ;  /* 0x00000008000a7306 */ /* 0x000e300000209400 */
[----:B0-----:R-:W0:Y:S02]  /*1c880*/  MUFU.RCP R10, R10 ;  /* 0x0000000a000a7308 */ /* 0x001e240000001000 */
[----:B0-----:R-:W-:-:S06]  /*1c890*/  VIADD R11, R10, 0xffffffe ;  /* 0x0ffffffe0a0b7836 */ /* 0x001fcc0000000000 */
[----:B------:R-:W0:Y:S02]  /*1c8a0*/  F2I.FTZ.U32.TRUNC.NTZ R3, R11 ;  /* 0x0000000b00037305 */ /* 0x000e24000021f000 */
[----:B0-----:R-:W-:-:S04]  /*1c8b0*/  IMAD.MOV R7, RZ, RZ, -R3 ;  /* 0x000000ffff077224 */ /* 0x001fc800078e0a03 */
[----:B------:R-:W-:-:S04]  /*1c8c0*/  IMAD R7, R7, R8, RZ ;  /* 0x0000000807077224 */ /* 0x000fc800078e02ff */
[----:B------:R-:W-:Y:S01]  /*1c8d0*/  IMAD.HI.U32 R3, R3, R7, R2 ;  /* 0x0000000703037227 */ /* 0x000fe200078e0002 */
[----:B------:R-:W-:Y:S02]  /*1c8e0*/  IABS R2, R6 ;  /* 0x0000000600027213 */ /* 0x000fe40000000000 */
[----:B------:R-:W-:-:S03]  /*1c8f0*/  IABS R7, R5 ;  /* 0x0000000500077213 */ /* 0x000fc60000000000 */
[----:B------:R-:W-:-:S04]  /*1c900*/  IMAD.HI.U32 R3, R3, R2, RZ ;  /* 0x0000000203037227 */ /* 0x000fc800078e00ff */
[----:B------:R-:W-:-:S04]  /*1c910*/  IMAD.MOV R7, RZ, RZ, -R7 ;  /* 0x000000ffff077224 */ /* 0x000fc800078e0a07 */
        /* <DEDUP_REMOVED lines=10> */
[----:B------:R-:W-:Y:S01]  /*1c9c0*/  @!P0 LOP3.LUT R3, RZ, R5, RZ, 0x33, !PT ;  /* 0x00000005ff038212 */ /* 0x000fe200078e33ff */
[----:B------:R-:W-:-:S03]  /*1c9d0*/  IMAD.MOV R5, RZ, RZ, -R5 ;  /* 0x000000ffff057224 */ /* 0x000fc600078e0a05 */
[----:B------:R-:W-:Y:S01]  /*1c9e0*/  LOP3.LUT R2, RZ, R3, RZ, 0x33, !PT ;  /* 0x00000003ff027212 */ /* 0x000fe200078e33ff */
[----:B------:R-:W-:-:S04]  /*1c9f0*/  IMAD R18, R3, R5, R4 ;  /* 0x0000000503127224 */ /* 0x000fc800078e0204 */
[----:B------:R-:W-:Y:S01]  /*1ca00*/  IMAD.IADD R17, R17, 0x1, R2 ;  /* 0x0000000111117824 */ /* 0x000fe200078e0202 */
[----:B------:R-:W-:Y:S06]  /*1ca10*/  BRA `(.L_x_2268) ;  /* 0x00000000001c7947 */ /* 0x000fec0003800000 */
.L_x_2260:
[----:B------:R-:W-:Y:S01]  /*1ca20*/  UMOV UR4, URZ ;  /* 0x0000003f00047c82 */ /* 0x000fe20008000000 */
[----:B------:R-:W-:Y:S01]  /*1ca30*/  UMOV UR5, URZ ;  /* 0x0000003f00057c82 */ /* 0x000fe20008000000 */
[----:B------:R-:W-:Y:S01]  /*1ca40*/  ULDC UR6, c[0x0][0xc14] ;  /* 0x0003050000067ab9 */ /* 0x000fe20000000800 */
[----:B------:R-:W-:Y:S01]  /*1ca50*/  IMAD.MOV.U32 R16, RZ, RZ, R4 ;  /* 0x000000ffff107224 */ /* 0x000fe200078e0004 */
[----:B------:R-:W-:Y:S01]  /*1ca60*/  MOV R17, UR4 ;  /* 0x0000000400117c02 */ /* 0x000fe20008000f00 */
[----:B------:R-:W-:Y:S02]  /*1ca70*/  IMAD.U32 R18, RZ, RZ, UR5 ;  /* 0x00000005ff127e24 */ /* 0x000fe4000f8e00ff */
[----:B------:R-:W-:-:S07]  /*1ca80*/  IMAD.U32 R19, RZ, RZ, UR6 ;  /* 0x00000006ff137e24 */ /* 0x000fce000f8e00ff */
.L_x_2268:
        /* <DEDUP_REMOVED lines=12> */
.L_x_2169:
[----:B-1----:R-:W3:Y:S01]  /*1cb50*/  LDL.LU R0, [R1+0x20] ;  /* 0x0000200001007983 */ /* 0x002ee20000300800 */
[----:B------:R-:W-:Y:S01]  /*1cb60*/  BSSY B0, `(.L_x_2270) ;  /* 0x000000b000007945 */ /* 0x000fe20003800000 */
[----:B------:R-:W1:Y:S01]  /*1cb70*/  S2R R5, SR_CgaCtaId ;  /* 0x0000000000057919 */ /* 0x000e620000008800 */
[----:B---3--:R-:W-:-:S05]  /*1cb80*/  VIADD R0, R0, 0x1 ;  /* 0x0000000100007836 */ /* 0x008fca0000000000 */
[----:B--2---:R-:W-:-:S04]  /*1cb90*/  LEA.HI R2, R0, R0, RZ, 0x1 ;  /* 0x0000000000027211 */ /* 0x004fc800078f08ff */
[----:B------:R-:W-:-:S04]  /*1cba0*/  LOP3.LUT R3, R2, 0xfffffffe, RZ, 0xc0, !PT ;  /* 0xfffffffe02037812 */ /* 0x000fc800078ec0ff */
[----:B------:R-:W-:Y:S02]  /*1cbb0*/  IADD3 R3, R0, -R3, RZ ;  /* 0x8000000300037210 */ /* 0x000fe40007ffe0ff */
[----:B------:R-:W-:Y:S02]  /*1cbc0*/  MOV R0, 0x400 ;  /* 0x0000040000007802 */ /* 0x000fe40000000f00 */
[----:B------:R-:W-:Y:S02]  /*1cbd0*/  SHF.L.U32 R3, R3, 0x1f, RZ ;  /* 0x0000001f03037819 */ /* 0x000fe400000006ff */
[----:B-1----:R-:W-:-:S04]  /*1cbe0*/  LEA R0, R5, R0, 0x18 ;  /* 0x0000000005007211 */ /* 0x002fc800078ec0ff */
[----:B------:R-:W1:Y:S02]  /*1cbf0*/  SYNCS.PHASECHK.TRANS64.TRYWAIT P0, [R0+URZ+0x28c20], R3 ;  /* 0x028c2003000075a7 */ /* 0x000e64000800017f */
[----:B-1----:R-:W-:Y:S05]  /*1cc00*/  @!P0 BRA `(.L_x_2271) ;  /* 0x0000002000a88947 */ /* 0x002fea0003800000 */
.L_x_2387:
[----:B------:R-:W-:Y:S05]  /*1cc10*/  BSYNC B0 ;  /* 0x0000000000007941 */ /* 0x000fea0003800000 */
.L_x_2270:
[----:B------:R-:W-:-:S03]  /*1cc20*/  UMOV UR4, 0xffffffff ;  /* 0xffffffff00047882 */ /* 0x000fc60000000000 */
[----:B------:R-:W-:Y:S05]  /*1cc30*/  BRA.DIV UR4, `(.L_x_2272) ;  /* 0x0000002204b07947 */ /* 0x000fea000b800000 */
[----:B------:R-:W2:Y:S02]  /*1cc40*/  S2R R2, SR_TID.X ;  /* 0x0000000000027919 */ /* 0x000ea40000002100 */
[----:B--2---:R-:W-:-:S04]  /*1cc50*/  SHF.R.U32.HI R2, RZ, 0x5, R2 ;  /* 0x00000005ff027819 */ /* 0x004fc80000011602 */
[----:B------:R-:W-:-:S05]  /*1cc60*/  LOP3.LUT R2, R2, 0x3, RZ, 0xc0, !PT ;  /* 0x0000000302027812 */ /* 0x000fca00078ec0ff */
[----:B------:R2:W3:Y:S02]  /*1cc70*/  SHFL.IDX PT, R14, R2, RZ, 0x1f ;  /* 0x00001fff020e7589 */ /* 0x0004e400000e0000 */
.L_x_2390:
[----:B---3--:R-:W-:-:S13]  /*1cc80*/  ISETP.NE.AND P0, PT, R14, RZ, PT ;  /* 0x000000ff0e00720c */ /* 0x008fda0003f05270 */
[----:B------:R-:W-:Y:S05]  /*1cc90*/  @P0 BRA `(.L_x_1944) ;  /* 0x0000000000940947 */ /* 0x000fea0003800000 */
[----:B------:R-:W-:-:S03]  /*1cca0*/  UMOV UR4, 0xffffffff ;  /* 0xffffffff00047882 */ /* 0x000fc60000000000 */
[----:B------:R-:W-:Y:S05]  /*1ccb0*/  BRA.DIV UR4, `(.L_x_2273) ;  /* 0x0000002204c47947 */ /* 0x000fea000b800000 */
[----:B------:R-:W-:-:S13]  /*1ccc0*/  ELECT P6, URZ, PT ;  /* 0x00000000003f782f */ /* 0x000fda00038c0000 */
.L_x_2393:
[----:B------:R-:W-:Y:S05]  /*1ccd0*/  @!P6 BRA `(.L_x_1944) ;  /* 0x000000000084e947 */ /* 0x000fea0003800000 */
[----:B------:R-:W-:-:S06]  /*1cce0*/  ULOP3.LUT UR4, UR36, 0x2, URZ, 0xfc, !UPT ;  /* 0x0000000224047892 */ /* 0x000fcc000f8efc3f */
[----:B--2---:R-:W-:-:S05]  /*1ccf0*/  IMAD.U32 R2, RZ, RZ, UR4 ;  /* 0x00000004ff027e24 */ /* 0x004fca000f8e00ff */
[----:B------:R-:W-:-:S13]  /*1cd00*/  ISETP.NE.AND P2, PT, R2, 0x3, PT ;  /* 0x000000030200780c */ /* 0x000fda0003f45270 */
[----:B------:R-:W-:Y:S05]  /*1cd10*/  @!P2 BRA `(.L_x_2274) ;  /* 0x000000000004a947 */ /* 0x000fea0003800000 */
[----:B------:R-:W-:Y:S01]  /*1cd20*/  BPT.TRAP 0x1 ;  /* 0x000000040000795c */ /* 0x000fe20000300000 */
.L_x_2274:
        /* <DEDUP_REMOVED lines=14> */
.L_x_2394:
[----:B------:R-:W2:Y:S02]  /*1ce10*/  SYNCS.PHASECHK.TRANS64.TRYWAIT P0, [R7+URZ], R2 ;  /* 0x00000002070075a7 */ /* 0x000ea4000800017f */
[----:B--2---:R-:W-:Y:S05]  /*1ce20*/  @!P0 BRA `(.L_x_2276) ;  /* 0x00000020009c8947 */ /* 0x004fea0003800000 */
.L_x_2395:
[----:B------:R-:W-:Y:S05]  /*1ce30*/  @!P2 BRA `(.L_x_2277) ;  /* 0x000000000004a947 */ /* 0x000fea0003800000 */
[----:B------:R-:W-:Y:S01]  /*1ce40*/  BPT.TRAP 0x1 ;  /* 0x000000040000795c */ /* 0x000fe20000300000 */
.L_x_2277:
[----:B------:R-:W3:Y:S01]  /*1ce50*/  LDL.LU R4, [R1] ;  /* 0x0000000001047983 */ /* 0x000ee20000300800 */
[----:B------:R-:W-:-:S04]  /*1ce60*/  VIADD R0, R0, 0x28c60 ;  /* 0x00028c6000007836 */ /* 0x000fc80000000000 */
[----:B---3--:R-:W-:-:S04]  /*1ce70*/  IMAD R4, R4, 0x8, R0 ;  /* 0x0000000804047824 */ /* 0x008fc800078e0200 */
[----:B------:R-:W3:Y:S02]  /*1ce80*/  SYNCS.PHASECHK.TRANS64.TRYWAIT P0, [R4+URZ], R5 ;  /* 0x00000005040075a7 */ /* 0x000ee4000800017f */
[----:B---3--:R-:W-:Y:S05]  /*1ce90*/  @!P0 BRA `(.L_x_2278) ;  /* 0x0000002000948947 */ /* 0x008fea0003800000 */
.L_x_2396:
[----:B------:R-:W-:-:S07]  /*1cea0*/  LEA R3, R3, R0, 0x3 ;  /* 0x0000000003037211 */ /* 0x000fce00078e18ff */
.L_x_2279:
[----:B----4-:R4:W0:Y:S02]  /*1ceb0*/  SYNCS.PHASECHK.TRANS64.TRYWAIT P0, [R3+URZ], R2 ;  /* 0x00000002030075a7 */ /* 0x010824000800017f */
[----:B0-----:R-:W-:Y:S05]  /*1cec0*/  @!P0 NANOSLEEP.SYNCS 0x989680 ;  /* 0x009896800000895d */ /* 0x001fea0003900000 */
[----:B------:R-:W0:Y:S02]  /*1ced0*/  @!P0 SYNCS.PHASECHK.TRANS64 P0, [R3+URZ], R2 ;  /* 0x00000002030085a7 */ /* 0x000e24000800007f */
[----:B0-----:R-:W-:Y:S05]  /*1cee0*/  @!P0 BRA `(.L_x_2279) ;  /* 0xfffffffc00f08947 */ /* 0x001fea000383ffff */
.L_x_1944:
[----:B------:R-:W-:Y:S05]  /*1cef0*/  BSYNC B8 ;  /* 0x0000000000087941 */ /* 0x000fea0003800000 */
.L_x_1941:
[----:B------:R-:W-:Y:S05]  /*1cf00*/  EXIT ;  /* 0x000000000000794d */ /* 0x000fea0003800000 */
.L_x_1968:
[----:B0-----:R0:W1:Y:S02]  /*1cf10*/  SYNCS.PHASECHK.TRANS64.TRYWAIT P5, [R70+URZ+0x28c90], R77 ;  /* 0x028c904d460075a7 */ /* 0x00106400080a017f */
[----:B-1----:R-:W-:Y:S05]  /*1cf20*/  @!P5 NANOSLEEP.SYNCS 0x989680 ;  /* 0x009896800000d95d */ /* 0x002fea0003900000 */
[----:B------:R-:W1:Y:S02]  /*1cf30*/  @!P5 SYNCS.PHASECHK.TRANS64 P5, [R70+URZ+0x28c90], R77 ;  /* 0x028c904d4600d5a7 */ /* 0x000e6400080a007f */
[----:B-1----:R-:W-:Y:S05]  /*1cf40*/  @!P5 BRA `(.L_x_1968) ;  /* 0xfffffffc00f0d947 */ /* 0x002fea000383ffff */
[----:B------:R-:W-:Y:S05]  /*1cf50*/  BRA `(.L_x_2280) ;  /* 0xfffffe5800607947 */ /* 0x000fea000383ffff */
.L_x_1978:
[----:B0-----:R0:W1:Y:S02]  /*1cf60*/  SYNCS.PHASECHK.TRANS64.TRYWAIT P5, [R70+URZ+0x28c90], R77 ;  /* 0x028c904d460075a7 */ /* 0x00106400080a017f */
[----:B-1----:R-:W-:Y:S05]  /*1cf70*/  @!P5 NANOSLEEP.SYNCS 0x989680 ;  /* 0x009896800000d95d */ /* 0x002fea0003900000 */
[----:B------:R-:W1:Y:S02]  /*1cf80*/  @!P5 SYNCS.PHASECHK.TRANS64 P5, [R70+URZ+0x28c90], R77 ;  /* 0x028c904d4600d5a7 */ /* 0x000e6400080a007f */
[----:B-1----:R-:W-:Y:S05]  /*1cf90*/  @!P5 BRA `(.L_x_1978) ;  /* 0xfffffffc00f0d947 */ /* 0x002fea000383ffff */
[----:B------:R-:W-:Y:S05]  /*1cfa0*/  BRA `(.L_x_2281) ;  /* 0xfffffe6000b47947 */ /* 0x000fea000383ffff */
.L_x_1983:
[----:B0-----:R0:W1:Y:S02]  /*1cfb0*/  SYNCS.PHASECHK.TRANS64.TRYWAIT P5, [R70+URZ+0x28c90], R77 ;  /* 0x028c904d460075a7 */ /* 0x00106400080a017f */
[----:B-1----:R-:W-:Y:S05]  /*1cfc0*/  @!P5 NANOSLEEP.SYNCS 0x989680 ;  /* 0x009896800000d95d */ /* 0x002fea0003900000 */
[----:B------:R-:W1:Y:S02]  /*1cfd0*/  @!P5 SYNCS.PHASECHK.TRANS64 P5, [R70+URZ+0x28c90], R77 ;  /* 0x028c904d4600d5a7 */ /* 0x000e6400080a007f */
[----:B-1----:R-:W-:Y:S05]  /*1cfe0*/  @!P5 BRA `(.L_x_1983) ;  /* 0xfffffffc00f0d947 */ /* 0x002fea000383ffff */
[----:B------:R-:W-:Y:S05]  /*1cff0*/  BRA `(.L_x_2282) ;  /* 0xfffffe6800c47947 */ /* 0x000fea000383ffff */
.L_x_1987:
[----:B--2---:R2:W4:Y:S02]  /*1d000*/  SYNCS.PHASECHK.TRANS64.TRYWAIT P5, [R70+URZ+0x28cb0], R77 ;  /* 0x028cb04d460075a7 */ /* 0x00452400080a017f */
[----:B----4-:R-:W-:Y:S05]  /*1d010*/  @!P5 NANOSLEEP.SYNCS 0x989680 ;  /* 0x009896800000d95d */ /* 0x010fea0003900000 */
[----:B------:R-:W4:Y:S02]  /*1d020*/  @!P5 SYNCS.PHASECHK.TRANS64 P5, [R70+URZ+0x28cb0], R77 ;  /* 0x028cb04d4600d5a7 */ /* 0x000f2400080a007f */
[----:B----4-:R-:W-:Y:S05]  /*1d030*/  @!P5 BRA `(.L_x_1987) ;  /* 0xfffffffc00f0d947 */ /* 0x010fea000383ffff */
[----:B------:R-:W-:Y:S05]  /*1d040*/  BRA `(.L_x_2283) ;  /* 0xfffffe6c00407947 */ /* 0x000fea000383ffff */
.L_x_2006:
[----:B0-----:R0:W1:Y:S02]  /*1d050*/  SYNCS.PHASECHK.TRANS64.TRYWAIT P1, [R152+URZ+0x28c50], R3 ;  /* 0x028c5003980075a7 */ /* 0x001064000802017f */
[----:B-1----:R-:W-:Y:S05]  /*1d060*/  @!P1 NANOSLEEP.SYNCS 0x989680 ;  /* 0x009896800000995d */ /* 0x002fea0003900000 */
[----:B------:R-:W1:Y:S02]  /*1d070*/  @!P1 SYNCS.PHASECHK.TRANS64 P1, [R152+URZ+0x28c50], R3 ;  /* 0x028c5003980095a7 */ /* 0x000e64000802007f */
[----:B-1----:R-:W-:Y:S05]  /*1d080*/  @!P1 BRA `(.L_x_2006) ;  /* 0xfffffffc00f09947 */ /* 0x002fea000383ffff */
[----:B------:R-:W-:Y:S05]  /*1d090*/  BRA `(.L_x_2284) ;  /* 0xfffffe7c00307947 */ /* 0x000fea000383ffff */
.L_x_2013:
[----:B-1----:R1:W2:Y:S02]  /*1d0a0*/  SYNCS.PHASECHK.TRANS64.TRYWAIT P2, [R0+URZ+0x28c50], R5 ;  /* 0x028c5005000075a7 */ /* 0x0022a4000804017f */
[----:B--2---:R-:W-:Y:S05]  /*1d0b0*/  @!P2 NANOSLEEP.SYNCS 0x989680 ;  /* 0x009896800000a95d */ /* 0x004fea0003900000 */
[----:B------:R-:W2:Y:S02]  /*1d0c0*/  @!P2 SYNCS.PHASECHK.TRANS64 P2, [R0+URZ+0x28c50], R5 ;  /* 0x028c50050000a5a7 */ /* 0x000ea4000804007f */
[----:B--2---:R-:W-:Y:S05]  /*1d0d0*/  @!P2 BRA `(.L_x_2013) ;  /* 0xfffffffc00f0a947 */ /* 0x004fea000383ffff */
[----:B------:R-:W-:Y:S05]  /*1d0e0*/  BRA `(.L_x_2012) ;  /* 0xfffffe8800587947 */ /* 0x000fea000383ffff */
.L_x_2038:
[----:B------:R-:W-:Y:S01]  /*1d0f0*/  BSSY B1, `(.L_x_2285) ;  /* 0x0000008000017945 */ /* 0x000fe20003800000 */
[----:B------:R-:W-:Y:S01]  /*1d100*/  IMAD.MOV.U32 R13, RZ, RZ, R5 ;  /* 0x000000ffff0d7224 */ /* 0x000fe200078e0005 */
[----:B------:R-:W-:Y:S01]  /*1d110*/  MOV R15, 0xffffffff ;  /* 0xffffffff000f7802 */ /* 0x000fe20000000f00 */
[----:B------:R-:W-:Y:S02]  /*1d120*/  IMAD.MOV.U32 R12, RZ, RZ, RZ ;  /* 0x000000ffff0c7224 */ /* 0x000fe400078e00ff */
[----:B------:R-:W-:-:S07]  /*1d130*/  IMAD.MOV.U32 R11, RZ, RZ, 0x1c1f ;  /* 0x00001c1fff0b7424 */ /* 0x000fce00078e00ff */
[----:B-----5:R-:W-:Y:S05]  /*1d140*/  WARPSYNC.COLLECTIVE R15, `(.L_x_2286) ;  /* 0x000000000f087348 */ /* 0x020fea0003c00000 */
[----:B------:R0:W1:Y:S02]  /*1d150*/  SHFL.IDX P6, R14, R13, R12, R11 ;  /* 0x0000000c0d0e7389 */ /* 0x00006400000c000b */
[----:B01---5:R-:W-:Y:S01]  /*1d160*/  ENDCOLLECTIVE ;  /* 0x000000000000791b */ /* 0x023fe20003800000 */
.L_x_2286:
[----:B------:R-:W-:Y:S05]  /*1d170*/  BSYNC B1 ;  /* 0x0000000000017941 */ /* 0x000fea0003800000 */
.L_x_2285:
[----:B------:R-:W-:Y:S05]  /*1d180*/  BRA `(.L_x_2287) ;  /* 0xfffffea800807947 */ /* 0x000fea000383ffff */
.L_x_2039:
        /* <DEDUP_REMOVED lines=8> */
.L_x_2289:
[----:B------:R-:W-:Y:S05]  /*1d210*/  BSYNC B1 ;  /* 0x0000000000017941 */ /* 0x000fea0003800000 */
.L_x_2288:
[----:B------:R-:W-:Y:S05]  /*1d220*/  BRA `(.L_x_2290) ;  /* 0xfffffea800607947 */ /* 0x000fea000383ffff */
.L_x_2040:
        /* <DEDUP_REMOVED lines=8> */
.L_x_2292:
[----:B------:R-:W-:Y:S05]  /*1d2b0*/  BSYNC B1 ;  /* 0x0000000000017941 */ /* 0x000fea0003800000 */
.L_x_2291:
[----:B------:R-:W-:Y:S05]  /*1d2c0*/  BRA `(.L_x_2293) ;  /* 0xfffffea800407947 */ /* 0x000fea000383ffff */
.L_x_2041:
        /* <DEDUP_REMOVED lines=8> */
.L_x_2295:
[----:B------:R-:W-:Y:S05]  /*1d350*/  BSYNC B1 ;  /* 0x0000000000017941 */ /* 0x000fea0003800000 */
.L_x_2294:
[----:B------:R-:W-:Y:S05]  /*1d360*/  BRA `(.L_x_2296) ;  /* 0xfffffea800207947 */ /* 0x000fea000383ffff */
.L_x_2042:
[----:B------:R-:W-:Y:S01]  /*1d370*/  BSSY B1, `(.L_x_2297) ;  /* 0x0000008000017945 */ /* 0x000fe20003800000 */
[----:B------:R-:W-:Y:S01]  /*1d380*/  IMAD.MOV.U32 R13, RZ, RZ, R5 ;  /* 0x000000ffff0d7224 */ /* 0x000fe200078e0005 */
[----:B------:R-:W-:Y:S01]  /*1d390*/  MOV R15, 0xffffffff ;  /* 0xffffffff000f7802 */ /* 0x000fe20000000f00 */
[----:B------:R-:W-:Y:S02]  /*1d3a0*/  IMAD.MOV.U32 R12, RZ, RZ, 0x1 ;  /* 0x00000001ff0c7424 */ /* 0x000fe400078e00ff */
[----:B------:R-:W-:-:S07]  /*1d3b0*/  IMAD.MOV.U32 R11, RZ, RZ, 0x1c1f ;  /* 0x00001c1fff0b7424 */ /* 0x000fce00078e00ff */
[----:B-----5:R-:W-:Y:S05]  /*1d3c0*/  WARPSYNC.COLLECTIVE R15, `(.L_x_2298) ;  /* 0x000000000f087348 */ /* 0x020fea0003c00000 */
[----:B------:R0:W1:Y:S02]  /*1d3d0*/  SHFL.IDX P6, R14, R13, R12, R11 ;  /* 0x0000000c0d0e7389 */ /* 0x00006400000c000b */
[----:B01---5:R-:W-:Y:S01]  /*1d3e0*/  ENDCOLLECTIVE ;  /* 0x000000000000791b */ /* 0x023fe20003800000 */
.L_x_2298:
[----:B------:R-:W-:Y:S05]  /*1d3f0*/  BSYNC B1 ;  /* 0x0000000000017941 */ /* 0x000fea0003800000 */
.L_x_2297:
[----:B------:R-:W-:Y:S05]  /*1d400*/  BRA `(.L_x_2299) ;  /* 0xfffffea800007947 */ /* 0x000fea000383ffff */
.L_x_2043:
        /* <DEDUP_REMOVED lines=8> */
.L_x_2301:
[----:B------:R-:W-:Y:S05]  /*1d490*/  BSYNC B1 ;  /* 0x0000000000017941 */ /* 0x000fea0003800000 */
.L_x_2300:
[----:B------:R-:W-:Y:S05]  /*1d4a0*/  BRA `(.L_x_2302) ;  /* 0xfffffea400e07947 */ /* 0x000fea000383ffff */
.L_x_2044:
        /* <DEDUP_REMOVED lines=8> */
.L_x_2304:
[----:B------:R-:W-:Y:S05]  /*1d530*/  BSYNC B1 ;  /* 0x0000000000017941 */ /* 0x000fea0003800000 */
.L_x_2303:
[----:B------:R-:W-:Y:S05]  /*1d540*/  BRA `(.L_x_2305) ;  /* 0xfffffea400c07947 */ /* 0x000fea000383ffff */
.L_x_2045:
        /* <DEDUP_REMOVED lines=8> */
.L_x_2307:
[----:B------:R-:W-:Y:S05]  /*1d5d0*/  BSYNC B1 ;  /* 0x0000000000017941 */ /* 0x000fea0003800000 */
.L_x_2306:
[----:B------:R-:W-:Y:S05]  /*1d5e0*/  BRA `(.L_x_2308) ;  /* 0xfffffea400a07947 */ /* 0x000fea000383ffff */
.L_x_2047:
[----:B0-----:R0:W1:Y:S02]  /*1d5f0*/  SYNCS.PHASECHK.TRANS64.TRYWAIT P2, [R2+URZ+0x28c00], R7 ;  /* 0x028c0007020075a7 */ /* 0x001064000804017f */
[----:B-1----:R-:W-:Y:S05]  /*1d600*/  @!P2 NANOSLEEP.SYNCS 0x989680 ;  /* 0x009896800000a95d */ /* 0x002fea0003900000 */
[----:B------:R-:W1:Y:S02]  /*1d610*/  @!P2 SYNCS.PHASECHK.TRANS64 P2, [R2+URZ+0x28c00], R7 ;  /* 0x028c00070200a5a7 */ /* 0x000e64000804007f */
[----:B-1----:R-:W-:Y:S05]  /*1d620*/  @!P2 BRA `(.L_x_2047) ;  /* 0xfffffffc00f0a947 */ /* 0x002fea000383ffff */
[----:B------:R-:W-:Y:S05]  /*1d630*/  BRA `(.L_x_2309) ;  /* 0xfffffea800187947 */ /* 0x000fea000383ffff */
.L_x_2055:
        /* <DEDUP_REMOVED lines=8> */
.L_x_2311:
[----:B------:R-:W-:Y:S05]  /*1d6c0*/  BSYNC B1 ;  /* 0x0000000000017941 */ /* 0x000fea0003800000 */
.L_x_2310:
[----:B------:R-:W-:Y:S05]  /*1d6d0*/  BRA `(.L_x_2312) ;  /* 0xfffffeb400ec7947 */ /* 0x000fea000383ffff */
.L_x_2056:
        /* <DEDUP_REMOVED lines=8> */
.L_x_2314:
[----:B------:R-:W-:Y:S05]  /*1d760*/  BSYNC B1 ;  /* 0x0000000000017941 */ /* 0x000fea0003800000 */
.L_x_2313:
[----:B------:R-:W-:Y:S05]  /*1d770*/  BRA `(.L_x_2315) ;  /* 0xfffffeb400cc7947 */ /* 0x000fea000383ffff */
.L_x_2057:
        /* <DEDUP_REMOVED lines=8> */
.L_x_2317:
[----:B------:R-:W-:Y:S05]  /*1d800*/  BSYNC B1 ;  /* 0x0000000000017941 */ /* 0x000fea0003800000 */
.L_x_2316:
[----:B------:R-:W-:Y:S05]  /*1d810*/  BRA `(.L_x_2318) ;  /* 0xfffffeb400ac7947 */ /* 0x000fea000383ffff */
.L_x_2058:
        /* <DEDUP_REMOVED lines=8> */
.L_x_2320:
[----:B------:R-:W-:Y:S05]  /*1d8a0*/  BSYNC B1 ;  /* 0x0000000000017941 */ /* 0x000fea0003800000 */
.L_x_2319:
[----:B------:R-:W-:Y:S05]  /*1d8b0*/  BRA `(.L_x_2321) ;  /* 0xfffffeb4008c7947 */ /* 0x000fea000383ffff */
.L_x_2059:
        /* <DEDUP_REMOVED lines=8> */
.L_x_2323:
[----:B------:R-:W-:Y:S05]  /*1d940*/  BSYNC B1 ;  /* 0x0000000000017941 */ /* 0x000fea0003800000 */
.L_x_2322:
[----:B------:R-:W-:Y:S05]  /*1d950*/  BRA `(.L_x_2324) ;  /* 0xfffffeb4006c7947 */ /* 0x000fea000383ffff */
.L_x_2060:
        /* <DEDUP_REMOVED lines=8> */
.L_x_2326:
[----:B------:R-:W-:Y:S05]  /*1d9e0*/  BSYNC B1 ;  /* 0x0000000000017941 */ /* 0x000fea0003800000 */
.L_x_2325:
[----:B------:R-:W-:Y:S05]  /*1d9f0*/  BRA `(.L_x_2327) ;  /* 0xfffffeb400507947 */ /* 0x000fea000383ffff */
.L_x_2061:
        /* <DEDUP_REMOVED lines=8> */
.L_x_2329:
[----:B------:R-:W-:Y:S05]  /*1da80*/  BSYNC B1 ;  /* 0x0000000000017941 */ /* 0x000fea0003800000 */
.L_x_2328:
[----:B------:R-:W-:Y:S05]  /*1da90*/  BRA `(.L_x_2330) ;  /* 0xfffffeb400347947 */ /* 0x000fea000383ffff */
.L_x_2062:
        /* <DEDUP_REMOVED lines=8> */
.L_x_2332:
[----:B------:R-:W-:Y:S05]  /*1db20*/  BSYNC B1 ;  /* 0x0000000000017941 */ /* 0x000fea0003800000 */
.L_x_2331:
[----:B------:R-:W-:Y:S05]  /*1db30*/  BRA `(.L_x_2333) ;  /* 0xfffffeb400187947 */ /* 0x000fea000383ffff */
.L_x_2064:
[----:B0-----:R0:W1:Y:S02]  /*1db40*/  SYNCS.PHASECHK.TRANS64.TRYWAIT P2, [R2+URZ+0x28c00], R3 ;  /* 0x028c0003020075a7 */ /* 0x001064000804017f */
[----:B-1----:R-:W-:Y:S05]  /*1db50*/  @!P2 NANOSLEEP.SYNCS 0x989680 ;  /* 0x009896800000a95d */ /* 0x002fea0003900000 */
[----:B------:R-:W1:Y:S02]  /*1db60*/  @!P2 SYNCS.PHASECHK.TRANS64 P2, [R2+URZ+0x28c00], R3 ;  /* 0x028c00030200a5a7 */ /* 0x000e64000804007f */
[----:B-1----:R-:W-:Y:S05]  /*1db70*/  @!P2 BRA `(.L_x_2064) ;  /* 0xfffffffc00f0a947 */ /* 0x002fea000383ffff */
[----:B------:R-:W-:Y:S05]  /*1db80*/  BRA `(.L_x_2334) ;  /* 0xfffffeb400747947 */ /* 0x000fea000383ffff */
.L_x_2070:
[----:B--2---:R2:W3:Y:S02]  /*1db90*/  SYNCS.PHASECHK.TRANS64.TRYWAIT P2, [R9+URZ+0x28c30], R56 ;  /* 0x028c3038090075a7 */ /* 0x0044e4000804017f */
[----:B---3--:R-:W-:Y:S05]  /*1dba0*/  @!P2 NANOSLEEP.SYNCS 0x989680 ;  /* 0x009896800000a95d */ /* 0x008fea0003900000 */
[----:B------:R-:W3:Y:S02]  /*1dbb0*/  @!P2 SYNCS.PHASECHK.TRANS64 P2, [R9+URZ+0x28c30], R56 ;  /* 0x028c30380900a5a7 */ /* 0x000ee4000804007f */
[----:B---3--:R-:W-:Y:S05]  /*1dbc0*/  @!P2 BRA `(.L_x_2070) ;  /* 0xfffffffc00f0a947 */ /* 0x008fea000383ffff */
[----:B------:R-:W-:Y:S05]  /*1dbd0*/  BRA `(.L_x_2069) ;  /* 0xfffffec000c07947 */ /* 0x000fea000383ffff */
.L_x_2083:
[----:B--2---:R2:W3:Y:S02]  /*1dbe0*/  SYNCS.PHASECHK.TRANS64.TRYWAIT P2, [R9+URZ+0x28c50], R56 ;  /* 0x028c5038090075a7 */ /* 0x0044e4000804017f */
[----:B---3--:R-:W-:Y:S05]  /*1dbf0*/  @!P2 NANOSLEEP.SYNCS 0x989680 ;  /* 0x009896800000a95d */ /* 0x008fea0003900000 */
[----:B------:R-:W3:Y:S02]  /*1dc00*/  @!P2 SYNCS.PHASECHK.TRANS64 P2, [R9+URZ+0x28c50], R56 ;  /* 0x028c50380900a5a7 */ /* 0x000ee4000804007f */
[----:B---3--:R-:W-:Y:S05]  /*1dc10*/  @!P2 BRA `(.L_x_2083) ;  /* 0xfffffffc00f0a947 */ /* 0x008fea000383ffff */
[----:B------:R-:W-:Y:S05]  /*1dc20*/  BRA `(.L_x_2082) ;  /* 0xfffffee000807947 */ /* 0x000fea000383ffff */
.L_x_2095:
[----:B-1----:R1:W2:Y:S02]  /*1dc30*/  SYNCS.PHASECHK.TRANS64.TRYWAIT P2, [R216+URZ+0x28c30], R217 ;  /* 0x028c30d9d80075a7 */ /* 0x0022a4000804017f */
[----:B--2---:R-:W-:Y:S05]  /*1dc40*/  @!P2 NANOSLEEP.SYNCS 0x989680 ;  /* 0x009896800000a95d */ /* 0x004fea0003900000 */
[----:B------:R-:W2:Y:S02]  /*1dc50*/  @!P2 SYNCS.PHASECHK.TRANS64 P2, [R216+URZ+0x28c30], R217 ;  /* 0x028c30d9d800a5a7 */ /* 0x000ea4000804007f */
[----:B--2---:R-:W-:Y:S05]  /*1dc60*/  @!P2 BRA `(.L_x_2095) ;  /* 0xfffffffc00f0a947 */ /* 0x004fea000383ffff */
[----:B------:R-:W-:Y:S05]  /*1dc70*/  BRA `(.L_x_2094) ;  /* 0xfffffee400f07947 */ /* 0x000fea000383ffff */
.L_x_2108:
[----:B---3--:R3:W4:Y:S02]  /*1dc80*/  SYNCS.PHASECHK.TRANS64.TRYWAIT P2, [R216+URZ+0x28c50], R217 ;  /* 0x028c50d9d80075a7 */ /* 0x008724000804017f */
[----:B----4-:R-:W-:Y:S05]  /*1dc90*/  @!P2 NANOSLEEP.SYNCS 0x989680 ;  /* 0x009896800000a95d */ /* 0x010fea0003900000 */
[----:B------:R-:W4:Y:S02]  /*1dca0*/  @!P2 SYNCS.PHASECHK.TRANS64 P2, [R216+URZ+0x28c50], R217 ;  /* 0x028c50d9d800a5a7 */ /* 0x000f24000804007f */
[----:B----4-:R-:W-:Y:S05]  /*1dcb0*/  @!P2 BRA `(.L_x_2108) ;  /* 0xfffffffc00f0a947 */ /* 0x010fea000383ffff */
[----:B------:R-:W-:Y:S05]  /*1dcc0*/  BRA `(.L_x_2107) ;  /* 0xffffff0800d47947 */ /* 0x000fea000383ffff */
.L_x_2121:
[----:B--2---:R2:W3:Y:S02]  /*1dcd0*/  SYNCS.PHASECHK.TRANS64.TRYWAIT P3, [R9+URZ+0x28c30], R208 ;  /* 0x028c30d0090075a7 */ /* 0x0044e4000806017f */
[----:B---3--:R-:W-:Y:S05]  /*1dce0*/  @!P3 NANOSLEEP.SYNCS 0x989680 ;  /* 0x009896800000b95d */ /* 0x008fea0003900000 */
[----:B------:R-:W3:Y:S02]  /*1dcf0*/  @!P3 SYNCS.PHASECHK.TRANS64 P3, [R9+URZ+0x28c30], R208 ;  /* 0x028c30d00900b5a7 */ /* 0x000ee4000806007f */
[----:B---3--:R-:W-:Y:S05]  /*1dd00*/  @!P3 BRA `(.L_x_2121) ;  /* 0xfffffffc00f0b947 */ /* 0x008fea000383ffff */
[----:B------:R-:W-:Y:S05]  /*1dd10*/  BRA `(.L_x_2120) ;  /* 0xffffff1000807947 */ /* 0x000fea000383ffff */
.L_x_2126:
[----:B--2---:R2:W3:Y:S02]  /*1dd20*/  SYNCS.PHASECHK.TRANS64.TRYWAIT P3, [R9+URZ+0x28c50], R208 ;  /* 0x028c50d0090075a7 */ /* 0x0044e4000806017f */
[----:B---3--:R-:W-:Y:S05]  /*1dd30*/  @!P3 NANOSLEEP.SYNCS 0x989680 ;  /* 0x009896800000b95d */ /* 0x008fea0003900000 */
[----:B------:R-:W3:Y:S02]  /*1dd40*/  @!P3 SYNCS.PHASECHK.TRANS64 P3, [R9+URZ+0x28c50], R208 ;  /* 0x028c50d00900b5a7 */ /* 0x000ee4000806007f */
[----:B---3--:R-:W-:Y:S05]  /*1dd50*/  @!P3 BRA `(.L_x_2126) ;  /* 0xfffffffc00f0b947 */ /* 0x008fea000383ffff */
[----:B------:R-:W-:Y:S05]  /*1dd60*/  BRA `(.L_x_2125) ;  /* 0xffffff2800e07947 */ /* 0x000fea000383ffff */
.L_x_2134:
[----:B--2---:R2:W3:Y:S02]  /*1dd70*/  SYNCS.PHASECHK.TRANS64.TRYWAIT P2, [R191+URZ+0x28c30], R208 ;  /* 0x028c30d0bf0075a7 */ /* 0x0044e4000804017f */
[----:B---3--:R-:W-:Y:S05]  /*1dd80*/  @!P2 NANOSLEEP.SYNCS 0x989680 ;  /* 0x009896800000a95d */ /* 0x008fea0003900000 */
[----:B------:R-:W3:Y:S02]  /*1dd90*/  @!P2 SYNCS.PHASECHK.TRANS64 P2, [R191+URZ+0x28c30], R208 ;  /* 0x028c30d0bf00a5a7 */ /* 0x000ee4000804007f */
[----:B---3--:R-:W-:Y:S05]  /*1dda0*/  @!P2 BRA `(.L_x_2134) ;  /* 0xfffffffc00f0a947 */ /* 0x008fea000383ffff */
[----:B------:R-:W-:Y:S05]  /*1ddb0*/  BRA `(.L_x_2133) ;  /* 0xffffff2c00f87947 */ /* 0x000fea000383ffff */
.L_x_2147:
[----:B---3--:R3:W4:Y:S02]  /*1ddc0*/  SYNCS.PHASECHK.TRANS64.TRYWAIT P2, [R191+URZ+0x28c50], R208 ;  /* 0x028c50d0bf0075a7 */ /* 0x008724000804017f */
[----:B----4-:R-:W-:Y:S05]  /*1ddd0*/  @!P2 NANOSLEEP.SYNCS 0x989680 ;  /* 0x009896800000a95d */ /* 0x010fea0003900000 */
[----:B------:R-:W4:Y:S02]  /*1dde0*/  @!P2 SYNCS.PHASECHK.TRANS64 P2, [R191+URZ+0x28c50], R208 ;  /* 0x028c50d0bf00a5a7 */ /* 0x000f24000804007f */
[----:B----4-:R-:W-:Y:S05]  /*1ddf0*/  @!P2 BRA `(.L_x_2147) ;  /* 0xfffffffc00f0a947 */ /* 0x010fea000383ffff */
[----:B------:R-:W-:Y:S05]  /*1de00*/  BRA `(.L_x_2146) ;  /* 0xffffff5000ec7947 */ /* 0x000fea000383ffff */
.L_x_2183:
[----:B------:R-:W1:Y:S01]  /*1de10*/  S2R R11, SR_TID.X ;  /* 0x00000000000b7919 */ /* 0x000e620000002100 */
[----:B------:R-:W-:Y:S01]  /*1de20*/  BSSY B1, `(.L_x_2335) ;  /* 0x000000a000017945 */ /* 0x000fe20003800000 */
[----:B------:R-:W-:Y:S01]  /*1de30*/  IMAD.MOV.U32 R12, RZ, RZ, RZ ;  /* 0x000000ffff0c7224 */ /* 0x000fe200078e00ff */
[----:B------:R-:W-:Y:S02]  /*1de40*/  MOV R15, 0xffffffff ;  /* 0xffffffff000f7802 */ /* 0x000fe40000000f00 */
[----:B-1----:R-:W-:-:S04]  /*1de50*/  SHF.R.U32.HI R11, RZ, 0x5, R11 ;  /* 0x00000005ff0b7819 */ /* 0x002fc8000001160b */
[----:B------:R-:W-:-:S05]  /*1de60*/  LOP3.LUT R11, R11, 0x3, RZ, 0xc0, !PT ;  /* 0x000000030b0b7812 */ /* 0x000fca00078ec0ff */
[----:B0-----:R-:W-:Y:S02]  /*1de70*/  IMAD.MOV.U32 R13, RZ, RZ, R11 ;  /* 0x000000ffff0d7224 */ /* 0x001fe400078e000b */
[----:B------:R-:W-:-:S07]  /*1de80*/  IMAD.MOV.U32 R11, RZ, RZ, 0x1f ;  /* 0x0000001fff0b7424 */ /* 0x000fce00078e00ff */
[----:B------:R-:W-:Y:S05]  /*1de90*/  WARPSYNC.COLLECTIVE R15, `(.L_x_2336) ;  /* 0x000000000f087348 */ /* 0x000fea0003c00000 */
[----:B------:R0:W1:Y:S02]  /*1dea0*/  SHFL.IDX P6, R14, R13, R12, R11 ;  /* 0x0000000c0d0e7389 */ /* 0x00006400000c000b */
[----:B01----:R-:W-:Y:S01]  /*1deb0*/  ENDCOLLECTIVE ;  /* 0x000000000000791b */ /* 0x003fe20003800000 */
.L_x_2336:
[----:B------:R-:W-:Y:S05]  /*1dec0*/  BSYNC B1 ;  /* 0x0000000000017941 */ /* 0x000fea0003800000 */
.L_x_2335:
[----:B------:R-:W-:Y:S05]  /*1ded0*/  BRA `(.L_x_2337) ;  /* 0xffffff9c00907947 */ /* 0x000fea000383ffff */
.L_x_2184:
[----:B------:R-:W-:Y:S01]  /*1dee0*/  BSSY B1, `(.L_x_2338) ;  /* 0x0000006000017945 */ /* 0x000fe20003800000 */
[----:B------:R-:W-:-:S07]  /*1def0*/  IMAD.MOV.U32 R15, RZ, RZ, -0x1 ;  /* 0xffffffffff0f7424 */ /* 0x000fce00078e00ff */
[----:B0-----:R-:W-:Y:S05]  /*1df00*/  WARPSYNC.COLLECTIVE R15, `(.L_x_2339) ;  /* 0x000000000f0c7348 */ /* 0x001fea0003c00000 */
[----:B------:R-:W-:Y:S02]  /*1df10*/  ELECT P6, UR62, PT ;  /* 0x00000000003e782f */ /* 0x000fe400038c0000 */
[----:B------:R-:W-:Y:S01]  /*1df20*/  MOV R14, UR62 ;  /* 0x0000003e000e7c02 */ /* 0x000fe20008000f00 */
[----:B0-----:R-:W-:Y:S10]  /*1df30*/  ENDCOLLECTIVE ;  /* 0x000000000000791b */ /* 0x001ff40003800000 */
.L_x_2339:
[----:B------:R-:W-:Y:S05]  /*1df40*/  BSYNC B1 ;  /* 0x0000000000017941 */ /* 0x000fea0003800000 */
.L_x_2338:
[----:B------:R-:W-:Y:S05]  /*1df50*/  BRA `(.L_x_2340) ;  /* 0xffffff9c007c7947 */ /* 0x000fea000383ffff */
.L_x_2186:
[----:B-1----:R1:W2:Y:S02]  /*1df60*/  SYNCS.PHASECHK.TRANS64.TRYWAIT P0, [R7+URZ+0x28c20], R8 ;  /* 0x028c2008070075a7 */ /* 0x0022a4000800017f */
[----:B--2---:R-:W-:Y:S05]  /*1df70*/  @!P0 NANOSLEEP.SYNCS 0x989680 ;  /* 0x009896800000895d */ /* 0x004fea0003900000 */
[----:B------:R-:W2:Y:S02]  /*1df80*/  @!P0 SYNCS.PHASECHK.TRANS64 P0, [R7+URZ+0x28c20], R8 ;  /* 0x028c2008070085a7 */ /* 0x000ea4000800007f */
[----:B--2---:R-:W-:Y:S05]  /*1df90*/  @!P0 BRA `(.L_x_2186) ;  /* 0xfffffffc00f08947 */ /* 0x004fea000383ffff */
[----:B------:R-:W-:Y:S05]  /*1dfa0*/  BRA `(.L_x_2341) ;  /* 0xffffff9c00987947 */ /* 0x000fea000383ffff */
.L_x_2189:
[----:B-1----:R1:W2:Y:S02]  /*1dfb0*/  SYNCS.PHASECHK.TRANS64.TRYWAIT P0, [R8+URZ+0x28ca0], R11 ;  /* 0x028ca00b080075a7 */ /* 0x0022a4000800017f */
[----:B--2---:R-:W-:Y:S05]  /*1dfc0*/  @!P0 NANOSLEEP.SYNCS 0x989680 ;  /* 0x009896800000895d */ /* 0x004fea0003900000 */
[----:B------:R-:W2:Y:S02]  /*1dfd0*/  @!P0 SYNCS.PHASECHK.TRANS64 P0, [R8+URZ+0x28ca0], R11 ;  /* 0x028ca00b080085a7 */ /* 0x000ea4000800007f */
[----:B--2---:R-:W-:Y:S05]  /*1dfe0*/  @!P0 BRA `(.L_x_2189) ;  /* 0xfffffffc00f08947 */ /* 0x004fea000383ffff */
[----:B------:R-:W-:Y:S05]  /*1dff0*/  BRA `(.L_x_2342) ;  /* 0xffffff9c00a87947 */ /* 0x000fea000383ffff */
.L_x_2191:
[----:B--2---:R2:W3:Y:S02]  /*1e000*/  SYNCS.PHASECHK.TRANS64.TRYWAIT P0, [R8+URZ+0x28cc0], R11 ;  /* 0x028cc00b080075a7 */ /* 0x0044e4000800017f */
[----:B---3--:R-:W-:Y:S05]  /*1e010*/  @!P0 NANOSLEEP.SYNCS 0x989680 ;  /* 0x009896800000895d */ /* 0x008fea0003900000 */
[----:B------:R-:W3:Y:S02]  /*1e020*/  @!P0 SYNCS.PHASECHK.TRANS64 P0, [R8+URZ+0x28cc0], R11 ;  /* 0x028cc00b080085a7 */ /* 0x000ee4000800007f */
[----:B---3--:R-:W-:Y:S05]  /*1e030*/  @!P0 BRA `(.L_x_2191) ;  /* 0xfffffffc00f08947 */ /* 0x008fea000383ffff */
[----:B------:R-:W-:Y:S05]  /*1e040*/  BRA `(.L_x_2343) ;  /* 0xffffffa0000c7947 */ /* 0x000fea000383ffff */
.L_x_2195:
[----:B-1----:R1:W2:Y:S02]  /*1e050*/  SYNCS.PHASECHK.TRANS64.TRYWAIT P0, [R9+URZ+0x28ca0], R10 ;  /* 0x028ca00a090075a7 */ /* 0x0022a4000800017f */
[----:B--2---:R-:W-:Y:S05]  /*1e060*/  @!P0 NANOSLEEP.SYNCS 0x989680 ;  /* 0x009896800000895d */ /* 0x004fea0003900000 */
[----:B------:R-:W2:Y:S02]  /*1e070*/  @!P0 SYNCS.PHASECHK.TRANS64 P0, [R9+URZ+0x28ca0], R10 ;  /* 0x028ca00a090085a7 */ /* 0x000ea4000800007f */
[----:B--2---:R-:W-:Y:S05]  /*1e080*/  @!P0 BRA `(.L_x_2195) ;  /* 0xfffffffc00f08947 */ /* 0x004fea000383ffff */
[----:B------:R-:W-:Y:S05]  /*1e090*/  BRA `(.L_x_2344) ;  /* 0xffffffa4004c7947 */ /* 0x000fea000383ffff */
.L_x_2197:
[----:B--2---:R2:W3:Y:S02]  /*1e0a0*/  SYNCS.PHASECHK.TRANS64.TRYWAIT P1, [R9+URZ+0x28cc0], R10 ;  /* 0x028cc00a090075a7 */ /* 0x0044e4000802017f */
[----:B---3--:R-:W-:Y:S05]  /*1e0b0*/  @!P1 NANOSLEEP.SYNCS 0x989680 ;  /* 0x009896800000995d */ /* 0x008fea0003900000 */
[----:B------:R-:W3:Y:S02]  /*1e0c0*/  @!P1 SYNCS.PHASECHK.TRANS64 P1, [R9+URZ+0x28cc0], R10 ;  /* 0x028cc00a090095a7 */ /* 0x000ee4000802007f */
[----:B---3--:R-:W-:Y:S05]  /*1e0d0*/  @!P1 BRA `(.L_x_2197) ;  /* 0xfffffffc00f09947 */ /* 0x008fea000383ffff */
[----:B------:R-:W-:Y:S05]  /*1e0e0*/  BRA `(.L_x_2345) ;  /* 0xffffffa400a87947 */ /* 0x000fea000383ffff */
.L_x_2215:
[----:B------:R-:W0:Y:S01]  /*1e0f0*/  S2R R5, SR_TID.X ;  /* 0x0000000000057919 */ /* 0x000e220000002100 */
[----:B------:R-:W-:Y:S01]  /*1e100*/  BSSY B0, `(.L_x_2346) ;  /* 0x000000a000007945 */ /* 0x000fe20003800000 */
[----:B------:R-:W-:Y:S01]  /*1e110*/  IMAD.MOV.U32 R12, RZ, RZ, RZ ;  /* 0x000000ffff0c7224 */ /* 0x000fe200078e00ff */
[----:B-1----:R-:W-:Y:S01]  /*1e120*/  MOV R11, 0x1f ;  /* 0x0000001f000b7802 */ /* 0x002fe20000000f00 */
[----:B------:R-:W-:Y:S01]  /*1e130*/  IMAD.MOV.U32 R15, RZ, RZ, -0x1 ;  /* 0xffffffffff0f7424 */ /* 0x000fe200078e00ff */
[----:B0-----:R-:W-:-:S04]  /*1e140*/  SHF.R.U32.HI R5, RZ, 0x5, R5 ;  /* 0x00000005ff057819 */ /* 0x001fc80000011605 */
[----:B------:R-:W-:-:S05]  /*1e150*/  LOP3.LUT R5, R5, 0x3, RZ, 0xc0, !PT ;  /* 0x0000000305057812 */ /* 0x000fca00078ec0ff */
[----:B------:R-:W-:-:S07]  /*1e160*/  IMAD.MOV.U32 R13, RZ, RZ, R5 ;  /* 0x000000ffff0d7224 */ /* 0x000fce00078e0005 */
[----:B------:R-:W-:Y:S05]  /*1e170*/  WARPSYNC.COLLECTIVE R15, `(.L_x_2347) ;  /* 0x000000000f087348 */ /* 0x000fea0003c00000 */
[----:B------:R0:W1:Y:S02]  /*1e180*/  SHFL.IDX P6, R14, R13, R12, R11 ;  /* 0x0000000c0d0e7389 */ /* 0x00006400000c000b */
[----:B01----:R-:W-:Y:S01]  /*1e190*/  ENDCOLLECTIVE ;  /* 0x000000000000791b */ /* 0x003fe20003800000 */
.L_x_2347:
[----:B------:R-:W-:Y:S05]  /*1e1a0*/  BSYNC B0 ;  /* 0x0000000000007941 */ /* 0x000fea0003800000 */
.L_x_2346:
[----:B------:R-:W-:Y:S05]  /*1e1b0*/  BRA `(.L_x_2348) ;  /* 0xffffffb400707947 */ /* 0x000fea000383ffff */
.L_x_2216:
[----:B------:R-:W-:Y:S01]  /*1e1c0*/  BSSY B0, `(.L_x_2349) ;  /* 0x0000006000007945 */ /* 0x000fe20003800000 */
[----:B------:R-:W-:-:S07]  /*1e1d0*/  IMAD.MOV.U32 R15, RZ, RZ, -0x1 ;  /* 0xffffffffff0f7424 */ /* 0x000fce00078e00ff */
[----:B-1----:R-:W-:Y:S05]  /*1e1e0*/  WARPSYNC.COLLECTIVE R15, `(.L_x_2350) ;  /* 0x000000000f0c7348 */ /* 0x002fea0003c00000 */
[----:B------:R-:W-:Y:S02]  /*1e1f0*/  ELECT P6, UR62, PT ;  /* 0x00000000003e782f */ /* 0x000fe400038c0000 */
[----:B------:R-:W-:Y:S01]  /*1e200*/  MOV R14, UR62 ;  /* 0x0000003e000e7c02 */ /* 0x000fe20008000f00 */
[----:B-1----:R-:W-:Y:S10]  /*1e210*/  ENDCOLLECTIVE ;  /* 0x000000000000791b */ /* 0x002ff40003800000 */
.L_x_2350:
[----:B------:R-:W-:Y:S05]  /*1e220*/  BSYNC B0 ;  /* 0x0000000000007941 */ /* 0x000fea0003800000 */
.L_x_2349:
[----:B------:R-:W-:Y:S05]  /*1e230*/  BRA `(.L_x_2351) ;  /* 0xffffffb400607947 */ /* 0x000fea000383ffff */
.L_x_2219:
[----:B0-----:R0:W1:Y:S02]  /*1e240*/  SYNCS.PHASECHK.TRANS64.TRYWAIT P0, [R5+URZ+0x28c40], R7 ;  /* 0x028c4007050075a7 */ /* 0x001064000800017f */
[----:B-1----:R-:W-:Y:S05]  /*1e250*/  @!P0 NANOSLEEP.SYNCS 0x989680 ;  /* 0x009896800000895d */ /* 0x002fea0003900000 */
[----:B------:R-:W1:Y:S02]  /*1e260*/  @!P0 SYNCS.PHASECHK.TRANS64 P0, [R5+URZ+0x28c40], R7 ;  /* 0x028c4007050085a7 */ /* 0x000e64000800007f */
[----:B-1----:R-:W-:Y:S05]  /*1e270*/  @!P0 BRA `(.L_x_2219) ;  /* 0xfffffffc00f08947 */ /* 0x002fea000383ffff */
[----:B------:R-:W-:Y:S05]  /*1e280*/  BRA `(.L_x_2352) ;  /* 0xffffffb400c87947 */ /* 0x000fea000383ffff */
.L_x_2222:
        /* <DEDUP_REMOVED lines=8> */
.L_x_2225:
[----:B0-----:R0:W1:Y:S02]  /*1e310*/  SYNCS.PHASECHK.TRANS64.TRYWAIT P0, [R2+URZ+0x28c60], R5 ;  /* 0x028c6005020075a7 */ /* 0x001064000800017f */
[----:B-1----:R-:W-:Y:S05]  /*1e320*/  @!P0 NANOSLEEP.SYNCS 0x989680 ;  /* 0x009896800000895d */ /* 0x002fea0003900000 */
[----:B------:R-:W1:Y:S02]  /*1e330*/  @!P0 SYNCS.PHASECHK.TRANS64 P0, [R2+URZ+0x28c60], R5 ;  /* 0x028c6005020085a7 */ /* 0x000e64000800007f */
[----:B-1----:R-:W-:Y:S05]  /*1e340*/  @!P0 BRA `(.L_x_2225) ;  /* 0xfffffffc00f08947 */ /* 0x002fea000383ffff */
[----:B------:R-:W-:Y:S05]  /*1e350*/  BRA `(.L_x_2354) ;  /* 0xffffffb800c07947 */ /* 0x000fea000383ffff */
.L_x_2234:
[----:B--2---:R2:W3:Y:S02]  /*1e360*/  SYNCS.PHASECHK.TRANS64.TRYWAIT P0, [R2+URZ+0x28c40], R3 ;  /* 0x028c4003020075a7 */ /* 0x0044e4000800017f */
[----:B---3--:R-:W-:Y:S05]  /*1e370*/  @!P0 NANOSLEEP.SYNCS 0x989680 ;  /* 0x009896800000895d */ /* 0x008fea0003900000 */
[----:B------:R-:W3:Y:S02]  /*1e380*/  @!P0 SYNCS.PHASECHK.TRANS64 P0, [R2+URZ+0x28c40], R3 ;  /* 0x028c4003020085a7 */ /* 0x000ee4000800007f */
[----:B---3--:R-:W-:Y:S05]  /*1e390*/  @!P0 BRA `(.L_x_2234) ;  /* 0xfffffffc00f08947 */ /* 0x008fea000383ffff */
[----:B------:R-:W-:Y:S05]  /*1e3a0*/  BRA `(.L_x_2355) ;  /* 0xffffffc000907947 */ /* 0x000fea000383ffff */
.L_x_2236:
[----:B0-----:R0:W3:Y:S02]  /*1e3b0*/  SYNCS.PHASECHK.TRANS64.TRYWAIT P0, [R2+URZ+0x28c60], R3 ;  /* 0x028c6003020075a7 */ /* 0x0010e4000800017f */
[----:B---3--:R-:W-:Y:S05]  /*1e3c0*/  @!P0 NANOSLEEP.SYNCS 0x989680 ;  /* 0x009896800000895d */ /* 0x008fea0003900000 */
[----:B------:R-:W3:Y:S02]  /*1e3d0*/  @!P0 SYNCS.PHASECHK.TRANS64 P0, [R2+URZ+0x28c60], R3 ;  /* 0x028c6003020085a7 */ /* 0x000ee4000800007f */
[----:B---3--:R-:W-:Y:S05]  /*1e3e0*/  @!P0 BRA `(.L_x_2236) ;  /* 0xfffffffc00f08947 */ /* 0x008fea000383ffff */
[----:B------:R-:W-:Y:S05]  /*1e3f0*/  BRA `(.L_x_2356) ;  /* 0xffffffc400007947 */ /* 0x000fea000383ffff */
.L_x_2241:
[----:B---3--:R3:W4:Y:S02]  /*1e400*/  SYNCS.PHASECHK.TRANS64.TRYWAIT P0, [R2+URZ+0x28c40], R3 ;  /* 0x028c4003020075a7 */ /* 0x008724000800017f */
[----:B----4-:R-:W-:Y:S05]  /*1e410*/  @!P0 NANOSLEEP.SYNCS 0x989680 ;  /* 0x009896800000895d */ /* 0x010fea0003900000 */
[----:B------:R-:W4:Y:S02]  /*1e420*/  @!P0 SYNCS.PHASECHK.TRANS64 P0, [R2+URZ+0x28c40], R3 ;  /* 0x028c4003020085a7 */ /* 0x000f24000800007f */
[----:B----4-:R-:W-:Y:S05]  /*1e430*/  @!P0 BRA `(.L_x_2241) ;  /* 0xfffffffc00f08947 */ /* 0x010fea000383ffff */
[----:B------:R-:W-:Y:S05]  /*1e440*/  BRA `(.L_x_2357) ;  /* 0xffffffc800a47947 */ /* 0x000fea000383ffff */
.L_x_2243:
[----:B0-----:R0:W2:Y:S02]  /*1e450*/  SYNCS.PHASECHK.TRANS64.TRYWAIT P1, [R2+URZ+0x28c60], R3 ;  /* 0x028c6003020075a7 */ /* 0x0010a4000802017f */
[----:B--2---:R-:W-:Y:S05]  /*1e460*/  @!P1 NANOSLEEP.SYNCS 0x989680 ;  /* 0x009896800000995d */ /* 0x004fea0003900000 */
[----:B------:R-:W2:Y:S02]  /*1e470*/  @!P1 SYNCS.PHASECHK.TRANS64 P1, [R2+URZ+0x28c60], R3 ;  /* 0x028c6003020095a7 */ /* 0x000ea4000802007f */
[----:B--2---:R-:W-:Y:S05]  /*1e480*/  @!P1 BRA `(.L_x_2243) ;  /* 0xfffffffc00f09947 */ /* 0x004fea000383ffff */
[----:B------:R-:W-:Y:S05]  /*1e490*/  BRA `(.L_x_2358) ;  /* 0xffffffcc00107947 */ /* 0x000fea000383ffff */
.L_x_2248:
[----:B---3--:R3:W4:Y:S02]  /*1e4a0*/  SYNCS.PHASECHK.TRANS64.TRYWAIT P0, [R2+URZ+0x28c40], R3 ;  /* 0x028c4003020075a7 */ /* 0x008724000800017f */
[----:B----4-:R-:W-:Y:S05]  /*1e4b0*/  @!P0 NANOSLEEP.SYNCS 0x989680 ;  /* 0x009896800000895d */ /* 0x010fea0003900000 */
[----:B------:R-:W4:Y:S02]  /*1e4c0*/  @!P0 SYNCS.PHASECHK.TRANS64 P0, [R2+URZ+0x28c40], R3 ;  /* 0x028c4003020085a7 */ /* 0x000f24000800007f */
[----:B----4-:R-:W-:Y:S05]  /*1e4d0*/  @!P0 BRA `(.L_x_2248) ;  /* 0xfffffffc00f08947 */ /* 0x010fea000383ffff */
[----:B------:R-:W-:Y:S05]  /*1e4e0*/  BRA `(.L_x_2359) ;  /* 0xffffffd000907947 */ /* 0x000fea000383ffff */
.L_x_2250:
[----:B0-----:R0:W2:Y:S02]  /*1e4f0*/  SYNCS.PHASECHK.TRANS64.TRYWAIT P1, [R2+URZ+0x28c60], R3 ;  /* 0x028c6003020075a7 */ /* 0x0010a4000802017f */
[----:B--2---:R-:W-:Y:S05]  /*1e500*/  @!P1 NANOSLEEP.SYNCS 0x989680 ;  /* 0x009896800000995d */ /* 0x004fea0003900000 */
[----:B------:R-:W2:Y:S02]  /*1e510*/  @!P1 SYNCS.PHASECHK.TRANS64 P1, [R2+URZ+0x28c60], R3 ;  /* 0x028c6003020095a7 */ /* 0x000ea4000802007f */
[----:B--2---:R-:W-:Y:S05]  /*1e520*/  @!P1 BRA `(.L_x_2250) ;  /* 0xfffffffc00f09947 */ /* 0x004fea000383ffff */
[----:B------:R-:W-:Y:S05]  /*1e530*/  BRA `(.L_x_2360) ;  /* 0xffffffd400007947 */ /* 0x000fea000383ffff */
.L_x_2255:
[----:B------:R-:W-:Y:S01]  /*1e540*/  BSSY B0, `(.L_x_2361) ;  /* 0x0000008000007945 */ /* 0x000fe20003800000 */
[----:B0-----:R-:W-:Y:S01]  /*1e550*/  IMAD.MOV.U32 R13, RZ, RZ, R16 ;  /* 0x000000ffff0d7224 */ /* 0x001fe200078e0010 */
[----:B------:R-:W-:Y:S01]  /*1e560*/  MOV R12, RZ ;  /* 0x000000ff000c7202 */ /* 0x000fe20000000f00 */
[----:B-1----:R-:W-:Y:S02]  /*1e570*/  IMAD.MOV.U32 R11, RZ, RZ, 0x1f ;  /* 0x0000001fff0b7424 */ /* 0x002fe400078e00ff */
[----:B------:R-:W-:-:S07]  /*1e580*/  IMAD.MOV.U32 R15, RZ, RZ, -0x1 ;  /* 0xffffffffff0f7424 */ /* 0x000fce00078e00ff */
[----:B--2---:R-:W-:Y:S05]  /*1e590*/  WARPSYNC.COLLECTIVE R15, `(.L_x_2362) ;  /* 0x000000000f087348 */ /* 0x004fea0003c00000 */
[----:B------:R0:W1:Y:S02]  /*1e5a0*/  SHFL.IDX P6, R14, R13, R12, R11 ;  /* 0x0000000c0d0e7389 */ /* 0x00006400000c000b */
[----:B012---:R-:W-:Y:S01]  /*1e5b0*/  ENDCOLLECTIVE ;  /* 0x000000000000791b */ /* 0x007fe20003800000 */
.L_x_2362:
[----:B------:R-:W-:Y:S05]  /*1e5c0*/  BSYNC B0 ;  /* 0x0000000000007941 */ /* 0x000fea0003800000 */
.L_x_2361:
[----:B------:R-:W-:Y:S01]  /*1e5d0*/  MOV R13, R16 ;  /* 0x00000010000d7202 */ /* 0x000fe20000000f00 */
[----:B------:R-:W-:Y:S02]  /*1e5e0*/  IMAD.MOV.U32 R12, RZ, RZ, 0x1 ;  /* 0x00000001ff0c7424 */ /* 0x000fe400078e00ff */
[----:B------:R-:W-:Y:S02]  /*1e5f0*/  IMAD.MOV.U32 R11, RZ, RZ, 0x1f ;  /* 0x0000001fff0b7424 */ /* 0x000fe400078e00ff */
[----:B------:R-:W-:Y:S02]  /*1e600*/  IMAD.MOV.U32 R15, RZ, RZ, -0x1 ;  /* 0xffffffffff0f7424 */ /* 0x000fe400078e00ff */
[----:B------:R-:W-:-:S07]  /*1e610*/  IMAD.MOV.U32 R4, RZ, RZ, R14 ;  /* 0x000000ffff047224 */ /* 0x000fce00078e000e */
[----:B------:R-:W-:Y:S05]  /*1e620*/  WARPSYNC.COLLECTIVE R15, `(.L_x_2363) ;  /* 0x000000000f087348 */ /* 0x000fea0003c00000 */
[----:B------:R0:W1:Y:S02]  /*1e630*/  SHFL.IDX P6, R14, R13, R12, R11 ;  /* 0x0000000c0d0e7389 */ /* 0x00006400000c000b */
[----:B01----:R-:W-:Y:S01]  /*1e640*/  ENDCOLLECTIVE ;  /* 0x000000000000791b */ /* 0x003fe20003800000 */
.L_x_2363:
[----:B------:R-:W-:Y:S01]  /*1e650*/  MOV R16, R14 ;  /* 0x0000000e00107202 */ /* 0x000fe20000000f00 */
[----:B------:R-:W-:Y:S06]  /*1e660*/  BRA `(.L_x_2364) ;  /* 0xffffffd800447947 */ /* 0x000fec000383ffff */
.L_x_2258:
[----:B------:R-:W-:Y:S01]  /*1e670*/  BSSY B0, `(.L_x_2365) ;  /* 0x0000008000007945 */ /* 0x000fe20003800000 */
[----:B0----5:R-:W-:Y:S01]  /*1e680*/  IMAD.MOV.U32 R13, RZ, RZ, R17 ;  /* 0x000000ffff0d7224 */ /* 0x021fe200078e0011 */
[----:B------:R-:W-:Y:S01]  /*1e690*/  MOV R15, 0xffffffff ;  /* 0xffffffff000f7802 */ /* 0x000fe20000000f00 */
[----:B------:R-:W-:Y:S02]  /*1e6a0*/  IMAD.MOV.U32 R12, RZ, RZ, 0x1 ;  /* 0x00000001ff0c7424 */ /* 0x000fe400078e00ff */
[----:B-1----:R-:W-:-:S07]  /*1e6b0*/  IMAD.MOV.U32 R11, RZ, RZ, RZ ;  /* 0x000000ffff0b7224 */ /* 0x002fce00078e00ff */
[----:B--234-:R-:W-:Y:S05]  /*1e6c0*/  WARPSYNC.COLLECTIVE R15, `(.L_x_2366) ;  /* 0x000000000f087348 */ /* 0x01cfea0003c00000 */
[----:B------:R0:W1:Y:S02]  /*1e6d0*/  SHFL.UP P6, R14, R13, R12, R11 ;  /* 0x0400000c0d0e7389 */ /* 0x00006400000c000b */
[----:B01234-:R-:W-:Y:S01]  /*1e6e0*/  ENDCOLLECTIVE ;  /* 0x000000000000791b */ /* 0x01ffe20003800000 */
.L_x_2366:
[----:B------:R-:W-:Y:S05]  /*1e6f0*/  BSYNC B0 ;  /* 0x0000000000007941 */ /* 0x000fea0003800000 */
.L_x_2365:
[C---:B------:R-:W-:Y:S01]  /*1e700*/  ISETP.NE.AND P0, PT, R7.reuse, RZ, PT ;  /* 0x000000ff0700720c */ /* 0x040fe20003f05270 */
[----:B------:R-:W-:Y:S01]  /*1e710*/  IMAD.MOV.U32 R12, RZ, RZ, 0x2 ;  /* 0x00000002ff0c7424 */ /* 0x000fe200078e00ff */
[----:B------:R-:W-:Y:S01]  /*1e720*/  MOV R15, 0xffffffff ;  /* 0xffffffff000f7802 */ /* 0x000fe20000000f00 */
[----:B------:R-:W-:Y:S01]  /*1e730*/  IMAD.MOV.U32 R11, RZ, RZ, RZ ;  /* 0x000000ffff0b7224 */ /* 0x000fe200078e00ff */
[----:B------:R-:W-:Y:S02]  /*1e740*/  SEL R14, R14, RZ, P0 ;  /* 0x000000ff0e0e7207 */ /* 0x000fe40000000000 */
[----:B------:R-:W-:-:S03]  /*1e750*/  ISETP.GE.U32.AND P0, PT, R7, 0x2, PT ;  /* 0x000000020700780c */ /* 0x000fc60003f06070 */
[----:B------:R-:W-:-:S10]  /*1e760*/  IMAD.IADD R13, R17, 0x1, R14 ;  /* 0x00000001110d7824 */ /* 0x000fd400078e020e */
[----:B------:R-:W-:Y:S05]  /*1e770*/  WARPSYNC.COLLECTIVE R15, `(.L_x_2367) ;  /* 0x000000000f087348 */ /* 0x000fea0003c00000 */
[----:B------:R0:W1:Y:S02]  /*1e780*/  SHFL.UP P6, R14, R13, R12, R11 ;  /* 0x0400000c0d0e7389 */ /* 0x00006400000c000b */
[----:B01----:R-:W-:Y:S01]  /*1e790*/  ENDCOLLECTIVE ;  /* 0x000000000000791b */ /* 0x003fe20003800000 */
.L_x_2367:
        /* <DEDUP_REMOVED lines=8> */
.L_x_2368:
        /* <DEDUP_REMOVED lines=8> */
.L_x_2369:
        /* <DEDUP_REMOVED lines=8> */
.L_x_2370:
        /* <DEDUP_REMOVED lines=8> */
.L_x_2371:
[----:B------:R-:W-:Y:S05]  /*1e9a0*/  BRA `(.L_x_2372) ;  /* 0xffffffd800087947 */ /* 0x000fea000383ffff */
.L_x_2263:
[----:B------:R-:W-:Y:S01]  /*1e9b0*/  BSSY B0, `(.L_x_2373) ;  /* 0x0000008000007945 */ /* 0x000fe20003800000 */
[----:B-----5:R-:W-:Y:S01]  /*1e9c0*/  IMAD.MOV.U32 R13, RZ, RZ, R17 ;  /* 0x000000ffff0d7224 */ /* 0x020fe200078e0011 */
[----:B-1----:R-:W-:Y:S01]  /*1e9d0*/  MOV R11, RZ ;  /* 0x000000ff000b7202 */ /* 0x002fe20000000f00 */
[----:B------:R-:W-:Y:S02]  /*1e9e0*/  IMAD.MOV.U32 R12, RZ, RZ, 0x1 ;  /* 0x00000001ff0c7424 */ /* 0x000fe400078e00ff */
[----:B------:R-:W-:-:S07]  /*1e9f0*/  IMAD.MOV.U32 R15, RZ, RZ, -0x1 ;  /* 0xffffffffff0f7424 */ /* 0x000fce00078e00ff */
[----:B0-2---:R-:W-:Y:S05]  /*1ea00*/  WARPSYNC.COLLECTIVE R15, `(.L_x_2374) ;  /* 0x000000000f087348 */ /* 0x005fea0003c00000 */
[----:B------:R1:W3:Y:S02]  /*1ea10*/  SHFL.UP P6, R14, R13, R12, R11 ;  /* 0x0400000c0d0e7389 */ /* 0x0002e400000c000b */
[----:B0123--:R-:W-:Y:S01]  /*1ea20*/  ENDCOLLECTIVE ;  /* 0x000000000000791b */ /* 0x00ffe20003800000 */
.L_x_2374:
[----:B------:R-:W-:Y:S05]  /*1ea30*/  BSYNC B0 ;  /* 0x0000000000007941 */ /* 0x000fea0003800000 */
.L_x_2373:
        /* <DEDUP_REMOVED lines=10> */
.L_x_2375:
        /* <DEDUP_REMOVED lines=8> */
.L_x_2376:
        /* <DEDUP_REMOVED lines=8> */
.L_x_2377:
        /* <DEDUP_REMOVED lines=8> */
.L_x_2378:
        /* <DEDUP_REMOVED lines=8> */
.L_x_2379:
[----:B------:R-:W-:Y:S05]  /*1ece0*/  BRA `(.L_x_2380) ;  /* 0xffffffd400ec7947 */ /* 0x000fea000383ffff */
.L_x_2265:
[----:B------:R-:W-:Y:S01]  /*1ecf0*/  BSSY B0, `(.L_x_2381) ;  /* 0x0000006000007945 */ /* 0x000fe20003800000 */
[----:B------:R-:W-:Y:S01]  /*1ed00*/  PLOP3.LUT P6, PT, P6, PT, PT, 0x8, 0x0 ;  /* 0x000000000000781c */ /* 0x000fe200037ce170 */
[----:B------:R-:W-:-:S12]  /*1ed10*/  IMAD.MOV.U32 R15, RZ, RZ, -0x1 ;  /* 0xffffffffff0f7424 */ /* 0x000fd800078e00ff */
[----:B01----:R-:W-:Y:S05]  /*1ed20*/  WARPSYNC.COLLECTIVE R15, `(.L_x_2382) ;  /* 0x000000000f087348 */ /* 0x003fea0003c00000 */
[----:B------:R-:W-:Y:S01]  /*1ed30*/  VOTE.ANY R14, PT, P6 ;  /* 0x00000000000e7806 */ /* 0x000fe200030e0100 */
[----:B01----:R-:W-:Y:S06]  /*1ed40*/  ENDCOLLECTIVE ;  /* 0x000000000000791b */ /* 0x003fec0003800000 */
.L_x_2382:
[----:B------:R-:W-:Y:S05]  /*1ed50*/  BSYNC B0 ;  /* 0x0000000000007941 */ /* 0x000fea0003800000 */
.L_x_2381:
[----:B------:R-:W-:Y:S01]  /*1ed60*/  MOV R3, R14 ;  /* 0x0000000e00037202 */ /* 0x000fe20000000f00 */
[----:B------:R-:W-:Y:S01]  /*1ed70*/  IMAD.MOV.U32 R13, RZ, RZ, R17 ;  /* 0x000000ffff0d7224 */ /* 0x000fe200078e0011 */
[----:B------:R-:W-:Y:S01]  /*1ed80*/  MOV R15, 0xffffffff ;  /* 0xffffffff000f7802 */ /* 0x000fe20000000f00 */
[----:B------:R-:W-:Y:S01]  /*1ed90*/  IMAD.MOV.U32 R11, RZ, RZ, 0x1f ;  /* 0x0000001fff0b7424 */ /* 0x000fe200078e00ff */
[----:B------:R-:W0:Y:S02]  /*1eda0*/  POPC R6, R3 ;  /* 0x0000000300067309 */ /* 0x000e240000000000 */
[----:B0-----:R-:W-:-:S07]  /*1edb0*/  IMAD.MOV.U32 R12, RZ, RZ, R6 ;  /* 0x000000ffff0c7224 */ /* 0x001fce00078e0006 */
[----:B------:R-:W-:Y:S05]  /*1edc0*/  WARPSYNC.COLLECTIVE R15, `(.L_x_2383) ;  /* 0x000000000f087348 */ /* 0x000fea0003c00000 */
[----:B------:R0:W1:Y:S02]  /*1edd0*/  SHFL.IDX P6, R14, R13, R12, R11 ;  /* 0x0000000c0d0e7389 */ /* 0x00006400000c000b */
[----:B01----:R-:W-:Y:S01]  /*1ede0*/  ENDCOLLECTIVE ;  /* 0x000000000000791b */ /* 0x003fe20003800000 */
.L_x_2383:
[----:B------:R-:W-:Y:S01]  /*1edf0*/  IMAD.MOV.U32 R17, RZ, RZ, R14 ;  /* 0x000000ffff117224 */ /* 0x000fe200078e000e */
[----:B------:R-:W-:Y:S06]  /*1ee00*/  BRA `(.L_x_2384) ;  /* 0xffffffd400dc7947 */ /* 0x000fec000383ffff */
.L_x_2267:
[----:B------:R-:W-:Y:S01]  /*1ee10*/  BSSY B0, `(.L_x_2385) ;  /* 0x0000007000007945 */ /* 0x000fe20003800000 */
[----:B------:R-:W-:Y:S01]  /*1ee20*/  IMAD.MOV.U32 R13, RZ, RZ, R2 ;  /* 0x000000ffff0d7224 */ /* 0x000fe200078e0002 */
[----:B------:R-:W-:Y:S01]  /*1ee30*/  MOV R15, 0xffffffff ;  /* 0xffffffff000f7802 */ /* 0x000fe20000000f00 */
[----:B-1----:R-:W-:-:S07]  /*1ee40*/  IMAD.MOV.U32 R11, RZ, RZ, 0x1f ;  /* 0x0000001fff0b7424 */ /* 0x002fce00078e00ff */
[----:B0-23--:R-:W-:Y:S05]  /*1ee50*/  WARPSYNC.COLLECTIVE R15, `(.L_x_2386) ;  /* 0x000000000f087348 */ /* 0x00dfea0003c00000 */
[----:B------:R1:W4:Y:S02]  /*1ee60*/  SHFL.IDX P6, R14, R13, R12, R11 ;  /* 0x0000000c0d0e7389 */ /* 0x00032400000c000b */
[----:B01234-:R-:W-:Y:S01]  /*1ee70*/  ENDCOLLECTIVE ;  /* 0x000000000000791b */ /* 0x01ffe20003800000 */
.L_x_2386:
[----:B------:R-:W-:Y:S05]  /*1ee80*/  BSYNC B0 ;  /* 0x0000000000007941 */ /* 0x000fea0003800000 */
.L_x_2385:
[----:B------:R-:W-:Y:S01]  /*1ee90*/  IMAD.MOV.U32 R7, RZ, RZ, R14 ;  /* 0x000000ffff077224 */ /* 0x000fe200078e000e */
[----:B------:R-:W-:Y:S06]  /*1eea0*/  BRA `(.L_x_2266) ;  /* 0xffffffd400d07947 */ /* 0x000fec000383ffff */
.L_x_2271:
[----:B-1----:R1:W2:Y:S02]  /*1eeb0*/  SYNCS.PHASECHK.TRANS64.TRYWAIT P0, [R0+URZ+0x28c20], R3 ;  /* 0x028c2003000075a7 */ /* 0x0022a4000800017f */
[----:B--2---:R-:W-:Y:S05]  /*1eec0*/  @!P0 NANOSLEEP.SYNCS 0x989680 ;  /* 0x009896800000895d */ /* 0x004fea0003900000 */
[----:B------:R-:W2:Y:S02]  /*1eed0*/  @!P0 SYNCS.PHASECHK.TRANS64 P0, [R0+URZ+0x28c20], R3 ;  /* 0x028c2003000085a7 */ /* 0x000ea4000800007f */
[----:B--2---:R-:W-:Y:S05]  /*1eee0*/  @!P0 BRA `(.L_x_2271) ;  /* 0xfffffffc00f08947 */ /* 0x004fea000383ffff */
[----:B------:R-:W-:Y:S05]  /*1eef0*/  BRA `(.L_x_2387) ;  /* 0xffffffdc00447947 */ /* 0x000fea000383ffff */
.L_x_2272:
[----:B------:R-:W2:Y:S01]  /*1ef00*/  S2R R2, SR_TID.X ;  /* 0x0000000000027919 */ /* 0x000ea20000002100 */
[----:B------:R-:W-:Y:S01]  /*1ef10*/  BSSY B0, `(.L_x_2388) ;  /* 0x000000a000007945 */ /* 0x000fe20003800000 */
[----:B------:R-:W-:Y:S01]  /*1ef20*/  IMAD.MOV.U32 R12, RZ, RZ, RZ ;  /* 0x000000ffff0c7224 */ /* 0x000fe200078e00ff */
[----:B------:R-:W-:Y:S01]  /*1ef30*/  MOV R11, 0x1f ;  /* 0x0000001f000b7802 */ /* 0x000fe20000000f00 */
[----:B------:R-:W-:Y:S01]  /*1ef40*/  IMAD.MOV.U32 R15, RZ, RZ, -0x1 ;  /* 0xffffffffff0f7424 */ /* 0x000fe200078e00ff */
[----:B--2---:R-:W-:-:S04]  /*1ef50*/  SHF.R.U32.HI R2, RZ, 0x5, R2 ;  /* 0x00000005ff027819 */ /* 0x004fc80000011602 */
[----:B------:R-:W-:-:S05]  /*1ef60*/  LOP3.LUT R2, R2, 0x3, RZ, 0xc0, !PT ;  /* 0x0000000302027812 */ /* 0x000fca00078ec0ff */
[----:B0-----:R-:W-:-:S07]  /*1ef70*/  IMAD.MOV.U32 R13, RZ, RZ, R2 ;  /* 0x000000ffff0d7224 */ /* 0x001fce00078e0002 */
[----:B-1----:R-:W-:Y:S05]  /*1ef80*/  WARPSYNC.COLLECTIVE R15, `(.L_x_2389) ;  /* 0x000000000f087348 */ /* 0x002fea0003c00000 */
[----:B------:R0:W2:Y:S02]  /*1ef90*/  SHFL.IDX P6, R14, R13, R12, R11 ;  /* 0x0000000c0d0e7389 */ /* 0x0000a400000c000b */
[----:B012---:R-:W-:Y:S01]  /*1efa0*/  ENDCOLLECTIVE ;  /* 0x000000000000791b */ /* 0x007fe20003800000 */
.L_x_2389:
[----:B------:R-:W-:Y:S05]  /*1efb0*/  BSYNC B0 ;  /* 0x0000000000007941 */ /* 0x000fea0003800000 */
.L_x_2388:
[----:B------:R-:W-:Y:S05]  /*1efc0*/  BRA `(.L_x_2390) ;  /* 0xffffffdc002c7947 */ /* 0x000fea000383ffff */
.L_x_2273:
[----:B------:R-:W-:Y:S01]  /*1efd0*/  BSSY B0, `(.L_x_2391) ;  /* 0x0000006000007945 */ /* 0x000fe20003800000 */
[----:B------:R-:W-:-:S07]  /*1efe0*/  IMAD.MOV.U32 R15, RZ, RZ, -0x1 ;  /* 0xffffffffff0f7424 */ /* 0x000fce00078e00ff */
[----:B012---:R-:W-:Y:S05]  /*1eff0*/  WARPSYNC.COLLECTIVE R15, `(.L_x_2392) ;  /* 0x000000000f0c7348 */ /* 0x007fea0003c00000 */
[----:B------:R-:W-:Y:S02]  /*1f000*/  ELECT P6, UR62, PT ;  /* 0x00000000003e782f */ /* 0x000fe400038c0000 */
[----:B------:R-:W-:Y:S01]  /*1f010*/  MOV R14, UR62 ;  /* 0x0000003e000e7c02 */ /* 0x000fe20008000f00 */
[----:B012---:R-:W-:Y:S10]  /*1f020*/  ENDCOLLECTIVE ;  /* 0x000000000000791b */ /* 0x007ff40003800000 */
.L_x_2392:
[----:B------:R-:W-:Y:S05]  /*1f030*/  BSYNC B0 ;  /* 0x0000000000007941 */ /* 0x000fea0003800000 */
.L_x_2391:
[----:B------:R-:W-:Y:S05]  /*1f040*/  BRA `(.L_x_2393) ;  /* 0xffffffdc00207947 */ /* 0x000fea000383ffff */
.L_x_2275:
[----:B-1----:R1:W2:Y:S02]  /*1f050*/  SYNCS.PHASECHK.TRANS64.TRYWAIT P0, [R6+URZ], R5 ;  /* 0x00000005060075a7 */ /* 0x0022a4000800017f */
[----:B--2---:R-:W-:Y:S05]  /*1f060*/  @!P0 NANOSLEEP.SYNCS 0x989680 ;  /* 0x009896800000895d */ /* 0x004fea0003900000 */
[----:B------:R-:W2:Y:S02]  /*1f070*/  @!P0 SYNCS.PHASECHK.TRANS64 P0, [R6+URZ], R5 ;  /* 0x00000005060085a7 */ /* 0x000ea4000800007f */
[----:B--2---:R-:W-:Y:S05]  /*1f080*/  @!P0 BRA `(.L_x_2275) ;  /* 0xfffffffc00f08947 */ /* 0x004fea000383ffff */
[----:B------:R-:W-:Y:S05]  /*1f090*/  BRA `(.L_x_2394) ;  /* 0xffffffdc005c7947 */ /* 0x000fea000383ffff */
.L_x_2276:
[----:B--2---:R2:W3:Y:S02]  /*1f0a0*/  SYNCS.PHASECHK.TRANS64.TRYWAIT P0, [R7+URZ], R2 ;  /* 0x00000002070075a7 */ /* 0x0044e4000800017f */
[----:B---3--:R-:W-:Y:S05]  /*1f0b0*/  @!P0 NANOSLEEP.SYNCS 0x989680 ;  /* 0x009896800000895d */ /* 0x008fea0003900000 */
[----:B------:R-:W3:Y:S02]  /*1f0c0*/  @!P0 SYNCS.PHASECHK.TRANS64 P0, [R7+URZ], R2 ;  /* 0x00000002070085a7 */ /* 0x000ee4000800007f */
[----:B---3--:R-:W-:Y:S05]  /*1f0d0*/  @!P0 BRA `(.L_x_2276) ;  /* 0xfffffffc00f08947 */ /* 0x008fea000383ffff */
[----:B------:R-:W-:Y:S05]  /*1f0e0*/  BRA `(.L_x_2395) ;  /* 0xffffffdc00507947 */ /* 0x000fea000383ffff */
.L_x_2278:
[----:B---3--:R3:W4:Y:S02]  /*1f0f0*/  SYNCS.PHASECHK.TRANS64.TRYWAIT P0, [R4+URZ], R5 ;  /* 0x00000005040075a7 */ /* 0x008724000800017f */
[----:B----4-:R-:W-:Y:S05]  /*1f100*/  @!P0 NANOSLEEP.SYNCS 0x989680 ;  /* 0x009896800000895d */ /* 0x010fea0003900000 */
[----:B------:R-:W4:Y:S02]  /*1f110*/  @!P0 SYNCS.PHASECHK.TRANS64 P0, [R4+URZ], R5 ;  /* 0x00000005040085a7 */ /* 0x000f24000800007f */
[----:B----4-:R-:W-:Y:S05]  /*1f120*/  @!P0 BRA `(.L_x_2278) ;  /* 0xfffffffc00f08947 */ /* 0x010fea000383ffff */
[----:B------:R-:W-:Y:S05]  /*1f130*/  BRA `(.L_x_2396) ;  /* 0xffffffdc00587947 */ /* 0x000fea000383ffff */
.L_x_2397:
        /* <DEDUP_REMOVED lines=12> */
.L_x_4558:


//--------------------- .text._ZN7cutlass13device_kernelIN5flash11enable_sm90INS1_16FlashAttnFwdSm90INS1_25CollectiveMainloopFwdSm90ILi2EN4cute5tupleIJNS5_1CILi1EEES8_S8_EEENS6_IJNS7_ILi64EEESA_SA_EEELi512ENS_6half_tEfNS_4arch4Sm90ELb0ELb1ELb1ELb1ELb0ELb0ELb1ELb0ELb0ELb0ELb0ELb0EEENS1_21CollectiveEpilogueFwdINS6_IJSA_NS7_ILi512EEESA_EEES9_SC_SE_Li256ELb1ELb0ELb0ELb0EEENS1_36VarlenDynamicPersistentTileSchedulerILi64ELi64ELi256ELi32ELb0ELb0ELb1ELb1ELb0ELb1EEEEEEEEEvNT_6ParamsE --------------------------
	.section	.text._ZN7cutlass13device_kernelIN5flash11enable_sm90INS1_16FlashAttnFwdSm90INS1_25CollectiveMainloopFwdSm90ILi2EN4cute5tupleIJNS5_1CILi1EEES8_S8_EEENS6_IJNS7_ILi64EEESA_SA_EEELi512ENS_6half_tEfNS_4arch4Sm90ELb0ELb1ELb1ELb1ELb0ELb0ELb1ELb0ELb0ELb0ELb0ELb0EEENS1_21CollectiveEpilogueFwdINS6_IJSA_NS7_ILi512EEESA_EEES9_SC_SE_Li256ELb1ELb0ELb0ELb0EEENS1_36VarlenDynamicPersistentTileSchedulerILi64ELi64ELi256ELi32ELb0ELb0ELb1ELb1ELb0ELb1EEEEEEEEEvNT_6ParamsE,"ax",@progbits
	.align	128
.text._ZN7cutlass13device_kernelIN5flash11enable_sm90INS1_16FlashAttnFwdSm90INS1_25CollectiveMainloopFwdSm90ILi2EN4cute5tupleIJNS5_1CILi1EEES8_S8_EEENS6_IJNS7_ILi64EEESA_SA_EEELi512ENS_6half_tEfNS_4arch4Sm90ELb0ELb1ELb1ELb1ELb0ELb0ELb1ELb0ELb0ELb0ELb0ELb0EEENS1_21CollectiveEpilogueFwdINS6_IJSA_NS7_ILi512EEESA_EEES9_SC_SE_Li256ELb1ELb0ELb0ELb0EEENS1_36VarlenDynamicPersistentTileSchedulerILi64ELi64ELi256ELi32ELb0ELb0ELb1ELb1ELb0ELb1EEEEEEEEEvNT_6ParamsE:
        .type           _ZN7cutlass13device_kernelIN5flash11enable_sm90INS1_16FlashAttnFwdSm90INS1_25CollectiveMainloopFwdSm90ILi2EN4cute5tupleIJNS5_1CILi1EEES8_S8_EEENS6_IJNS7_ILi64EEESA_SA_EEELi512ENS_6half_tEfNS_4arch4Sm90ELb0ELb1ELb1ELb1ELb0ELb0ELb1ELb0ELb0ELb0ELb0ELb0EEENS1_21CollectiveEpilogueFwdINS6_IJSA_NS7_ILi512EEESA_EEES9_SC_SE_Li256ELb1ELb0ELb0ELb0EEENS1_36VarlenDynamicPersistentTileSchedulerILi64ELi64ELi256ELi32ELb0ELb0ELb1ELb1ELb0ELb1EEEEEEEEEvNT_6ParamsE,@function
        .size           _ZN7cutlass13device_kernelIN5flash11enable_sm90INS1_16FlashAttnFwdSm90INS1_25CollectiveMainloopFwdSm90ILi2EN4cute5tupleIJNS5_1CILi1EEES8_S8_EEENS6_IJNS7_ILi64EEESA_SA_EEELi512ENS_6half_tEfNS_4arch4Sm90ELb0ELb1ELb1ELb1ELb0ELb0ELb1ELb0ELb0ELb0ELb0ELb0EEENS1_21CollectiveEpilogueFwdINS6_IJSA_NS7_ILi512EEESA_EEES9_SC_SE_Li256ELb1ELb0ELb0ELb0EEENS1_36VarlenDynamicPersistentTileSchedulerILi64ELi64ELi256ELi32ELb0ELb0ELb1ELb1ELb0ELb1EEEEEEEEEvNT_6ParamsE,(.L_x_4559 - _ZN7cutlass13device_kernelIN5flash11enable_sm90INS1_16FlashAttnFwdSm90INS1_25CollectiveMainloopFwdSm90ILi2EN4cute5tupleIJNS5_1CILi1EEES8_S8_EEENS6_IJNS7_ILi64EEESA_SA_EEELi512ENS_6half_tEfNS_4arch4Sm90ELb0ELb1ELb1ELb1ELb0ELb0ELb1ELb0ELb0ELb0ELb0ELb0EEENS1_21CollectiveEpilogueFwdINS6_IJSA_NS7_ILi512EEESA_EEES9_SC_SE_Li256ELb1ELb0ELb0ELb0EEENS1_36VarlenDynamicPersistentTileSchedulerILi64ELi64ELi256ELi32ELb0ELb0ELb1ELb1ELb0ELb1EEEEEEEEEvNT_6ParamsE)
        .other          _ZN7cutlass13device_kernelIN5flash11enable_sm90INS1_16FlashAttnFwdSm90INS1_25CollectiveMainloopFwdSm90ILi2EN4cute5tupleIJNS5_1CILi1EEES8_S8_EEENS6_IJNS7_ILi64EEESA_SA_EEELi512ENS_6half_tEfNS_4arch4Sm90ELb0ELb1ELb1ELb1ELb0ELb0ELb1ELb0ELb0ELb0ELb0ELb0EEENS1_21CollectiveEpilogueFwdINS6_IJSA_NS7_ILi512EEESA_EEES9_SC_SE_Li256ELb1ELb0ELb0ELb0EEENS1_36VarlenDynamicPersistentTileSchedulerILi64ELi64ELi256ELi32ELb0ELb0ELb1ELb1ELb0ELb1EEEEEEEEEvNT_6ParamsE,@"STO_CUDA_ENTRY STV_DEFAULT"
_ZN7cutlass13device_kernelIN5flash11enable_sm90INS1_16FlashAttnFwdSm90INS1_25CollectiveMainloopFwdSm90ILi2EN4cute5tupleIJNS5_1CILi1EEES8_S8_EEENS6_IJNS7_ILi64EEESA_SA_EEELi512ENS_6half_tEfNS_4arch4Sm90ELb0ELb1ELb1ELb1ELb0ELb0ELb1ELb0ELb0ELb0ELb0ELb0EEENS1_21CollectiveEpilogueFwdINS6_IJSA_NS7_ILi512EEESA_EEES9_SC_SE_Li256ELb1ELb0ELb0ELb0EEENS1_36VarlenDynamicPersistentTileSchedulerILi64ELi64ELi256ELi32ELb0ELb0ELb1ELb1ELb0ELb1EEEEEEEEEvNT_6ParamsE:
        /* <DEDUP_REMOVED lines=23> */
.L_x_2399:
[----:B------:R-:W-:Y:S05]  /*0170*/  BSYNC B0 ;  /* 0x0000000000007941 */ /* 0x000fea0003800000 */
.L_x_2398:
        /* <DEDUP_REMOVED lines=39> */
.L_x_2400:
        /* <DEDUP_REMOVED lines=22> */
.L_x_2401:
        /* <DEDUP_REMOVED lines=18> */
.L_x_2402:
        /* <DEDUP_REMOVED lines=22> */
.L_x_2403:
        /* <DEDUP_REMOVED lines=22> */
.L_x_2404:
[----:B------:R-:W-:Y:S01]  /*0930*/  IMAD.MOV.U32 R2, RZ, RZ, 0x1 ;  /* 0x00000001ff027424 */ /* 0x000fe200078e00ff */
[----:B------:R-:W-:Y:S01]  /*0940*/  ISETP.NE.AND P0, PT, R3, RZ, PT ;  /* 0x000000ff0300720c */ /* 0x000fe20003f05270 */
[----:B------:R-:W-:-:S03]  /*0950*/  NOP ;  /* 0x0000000000007918 */ /* 0x000fc60000000000 */
[----:B------:R-:W-:-:S05]  /*0960*/  SEL R2, R2, 0x2, !P0 ;  /* 0x0000000202027807 */ /* 0x000fca0004000000 */
[----:B------:R0:W-:Y:S02]  /*0970*/  STL [R1+0x24], R2 ;  /* 0x0000240201007387 */ /* 0x0001e40000100800 */
[----:B01234-:R-:W-:Y:S06]  /*0980*/  BAR.SYNC.DEFER_BLOCKING 0x0 ;  /* 0x0000000000007b1d */ /* 0x01ffec0000010000 */
[----:B------:R-:W-:Y:S05]  /*0990*/  @!P0 BRA `(.L_x_2405) ;  /* 0x0000013800788947 */ /* 0x000fea0003800000 */
.L_x_2406:
        /* <DEDUP_REMOVED lines=19> */
[----:B------:R-:W2:Y:S01]  /*0ad0*/  LDL.LU R14, [R1+0x24] ;  /* 0x00002400010e7983 */ /* 0x000ea20000300800 */
[----:B------:R-:W-:-:S05]  /*0ae0*/  VIADD R201, R2, 0xffffff80 ;  /* 0xffffff8002c97836 */ /* 0x000fca0000000000 */
[----:B------:R-:W-:-:S04]  /*0af0*/  SHF.R.S32.HI R0, RZ, 0x1f, R201 ;  /* 0x0000001fff007819 */ /* 0x000fc800000114c9 */
[----:B------:R-:W-:-:S04]  /*0b00*/  LEA.HI R2, R0, R201, RZ, 0x4 ;  /* 0x000000c900027211 */ /* 0x000fc800078f20ff */
[----:B------:R-:W-:Y:S02]  /*0b10*/  SHF.R.S32.HI R7, RZ, 0x4, R2 ;  /* 0x00000004ff077819 */ /* 0x000fe40000011402 */
[----:B------:R-:W-:Y:S02]  /*0b20*/  LEA.HI R3, R0, R201, RZ, 0x5 ;  /* 0x000000c900037211 */ /* 0x000fe400078f28ff */
[C---:B------:R-:W-:Y:S02]  /*0b30*/  LEA.HI R5, R2.reuse, R7, RZ, 0x1 ;  /* 0x0000000702057211 */ /* 0x040fe400078f08ff */
[----:B------:R-:W-:Y:S02]  /*0b40*/  LOP3.LUT R2, R2, 0xfffffff0, RZ, 0xc0, !PT ;  /* 0xfffffff002027812 */ /* 0x000fe400078ec0ff */
[----:B------:R-:W-:Y:S02]  /*0b50*/  LOP3.LUT R6, R5, 0x1ffffffe, RZ, 0xc0, !PT ;  /* 0x1ffffffe05067812 */ /* 0x000fe400078ec0ff */
[--C-:B------:R-:W-:Y:S01]  /*0b60*/  SHF.R.S32.HI R5, RZ, 0x5, R3.reuse ;  /* 0x00000005ff057819 */ /* 0x100fe20000011403 */
[----:B------:R-:W-:Y:S01]  /*0b70*/  IMAD.IADD R2, R201, 0x1, -R2 ;  /* 0x00000001c9027824 */ /* 0x000fe200078e0a02 */
[----:B------:R-:W-:-:S02]  /*0b80*/  SHF.R.S32.HI R8, RZ, 0x1f, R3 ;  /* 0x0000001fff087819 */ /* 0x000fc40000011403 */
[----:B------:R-:W-:Y:S02]  /*0b90*/  LEA.HI R4, R0, R201, RZ, 0x7 ;  /* 0x000000c900047211 */ /* 0x000fe400078f38ff */
[----:B------:R-:W-:Y:S02]  /*0ba0*/  LEA.HI R8, R8, R5, RZ, 0x2 ;  /* 0x0000000508087211 */ /* 0x000fe400078f10ff */
[----:B------:R-:W-:Y:S01]  /*0bb0*/  SHF.R.S32.HI R3, RZ, 0x1f, R2 ;  /* 0x0000001fff037819 */ /* 0x000fe20000011402 */
[----:B------:R-:W-:Y:S01]  /*0bc0*/  IMAD.IADD R6, R7, 0x1, -R6 ;  /* 0x0000000107067824 */ /* 0x000fe200078e0a06 */
[----:B------:R-:W-:Y:S02]  /*0bd0*/  SHF.R.S32.HI R199, RZ, 0x7, R4 ;  /* 0x00000007ffc77819 */ /* 0x000fe40000011404 */
[----:B------:R-:W-:Y:S02]  /*0be0*/  LOP3.LUT R8, R8, 0x3ffffc, RZ, 0xc0, !PT ;  /* 0x003ffffc08087812 */ /* 0x000fe400078ec0ff */
[----:B------:R-:W-:-:S02]  /*0bf0*/  LEA.HI R7, R3, R2, RZ, 0x3 ;  /* 0x0000000203077211 */ /* 0x000fc400078f18ff */
[----:B------:R-:W-:Y:S01]  /*0c00*/  LEA R13, R199, R2, 0x8 ;  /* 0x00000002c70d7211 */ /* 0x000fe200078e40ff */
[----:B------:R-:W-:Y:S01]  /*0c10*/  IMAD.IADD R8, R5, 0x1, -R8 ;  /* 0x0000000105087824 */ /* 0x000fe200078e0a08 */
[C---:B------:R-:W-:Y:S01]  /*0c20*/  LOP3.LUT R9, R7.reuse, 0xfffffff8, RZ, 0xc0, !PT ;  /* 0xfffffff807097812 */ /* 0x040fe200078ec0ff */
[----:B------:R-:W-:Y:S02]  /*0c30*/  IMAD.SHL.U32 R11, R7, 0x40, RZ ;  /* 0x00000040070b7824 */ /* 0x000fe400078e00ff */
[----:B------:R-:W-:Y:S02]  /*0c40*/  IMAD R13, R8, 0x10, R13 ;  /* 0x00000010080d7824 */ /* 0x000fe400078e020d */
[----:B------:R-:W-:Y:S01]  /*0c50*/  IMAD.IADD R8, R2, 0x1, -R9 ;  /* 0x0000000102087824 */ /* 0x000fe200078e0a09 */
[----:B------:R-:W-:-:S03]  /*0c60*/  LOP3.LUT R12, R11, 0x7ffffe00, RZ, 0xc0, !PT ;  /* 0x7ffffe000b0c7812 */ /* 0x000fc600078ec0ff */
[----:B------:R-:W-:Y:S01]  /*0c70*/  IMAD.SHL.U32 R11, R8, 0x40, RZ ;  /* 0x00000040080b7824 */ /* 0x000fe200078e00ff */
[----:B------:R-:W-:Y:S02]  /*0c80*/  LOP3.LUT R10, R4, 0xffffff80, RZ, 0xc0, !PT ;  /* 0xffffff80040a7812 */ /* 0x000fe400078ec0ff */
[----:B------:R-:W-:Y:S02]  /*0c90*/  SHF.L.U32 R6, R6, 0x3, RZ ;  /* 0x0000000306067819 */ /* 0x000fe400000006ff */
[----:B------:R-:W-:Y:S01]  /*0ca0*/  LOP3.LUT R11, R11, 0x1c0, RZ, 0xc0, !PT ;  /* 0x000001c00b0b7812 */ /* 0x000fe200078ec0ff */
[----:B------:R-:W-:Y:S02]  /*0cb0*/  IMAD.IADD R10, R201, 0x1, -R10 ;  /* 0x00000001c90a7824 */ /* 0x000fe400078e0a0a */
[--C-:B------:R-:W-:Y:S01]  /*0cc0*/  IMAD.U32 R200, R13, 0x40, R6.reuse ;  /* 0x000000400dc87824 */ /* 0x100fe200078e0006 */
[----:B------:R-:W-:Y:S02]  /*0cd0*/  LOP3.LUT R6, R11, 0x8, R6, 0xf8, !PT ;  /* 0x000000080b067812 */ /* 0x000fe400078ef806 */
[----:B------:R-:W-:-:S02]  /*0ce0*/  SHF.R.U32.HI R11, RZ, 0x3, R11 ;  /* 0x00000003ff0b7819 */ /* 0x000fc4000001160b */
[----:B------:R-:W-:Y:S01]  /*0cf0*/  SHF.R.S32.HI R3, RZ, 0x1f, R10 ;  /* 0x0000001fff037819 */ /* 0x000fe2000001140a */
[----:B------:R-:W-:Y:S01]  /*0d00*/  IMAD R12, R5, 0x400, R12 ;  /* 0x00000400050c7824 */ /* 0x000fe200078e020c */
[----:B------:R-:W-:Y:S02]  /*0d10*/  LOP3.LUT R11, R6, R11, RZ, 0x3c, !PT ;  /* 0x0000000b060b7212 */ /* 0x000fe400078e3cff */
[----:B------:R-:W-:-:S03]  /*0d20*/  LEA.HI R7, R3, R10, RZ, 0x2 ;  /* 0x0000000a03077211 */ /* 0x000fc600078f10ff */
[----:B------:R-:W-:Y:S01]  /*0d30*/  IMAD.IADD R11, R12, 0x1, R11 ;  /* 0x000000010c0b7824 */ /* 0x000fe200078e020b */
[--C-:B------:R-:W-:Y:S02]  /*0d40*/  SHF.R.S32.HI R2, RZ, 0x2, R7.reuse ;  /* 0x00000002ff027819 */ /* 0x100fe40000011407 */
[----:B------:R-:W-:Y:S02]  /*0d50*/  SHF.R.S32.HI R9, RZ, 0x1f, R7 ;  /* 0x0000001fff097819 */ /* 0x000fe40000011407 */
[----:B------:R-:W-:Y:S02]  /*0d60*/  R2P PR, R8, 0x6 ;  /* 0x0000000608007804 */ /* 0x000fe40000000000 */
[----:B------:R-:W-:Y:S02]  /*0d70*/  LEA R23, R11, UR37, 0x1 ;  /* 0x000000250b177c11 */ /* 0x000fe4000f8e08ff */
[----:B------:R-:W-:Y:S02]  /*0d80*/  LEA.HI R9, R9, R2, RZ, 0x3 ;  /* 0x0000000209097211 */ /* 0x000fe400078f18ff */
[----:B------:R-:W-:-:S02]  /*0d90*/  LEA.HI R0, R0, R201, RZ, 0x3 ;  /* 0x000000c900007211 */ /* 0x000fc400078f18ff */
[----:B------:R-:W-:Y:S01]  /*0da0*/  LEA.HI R4, R4, R199, RZ, 0x1 ;  /* 0x000000c704047211 */ /* 0x000fe200078f08ff */
[----:B------:R-:W-:Y:S01]  /*0db0*/  IMAD.MOV.U32 R189, RZ, RZ, 0x40 ;  /* 0x00000040ffbd7424 */ /* 0x000fe200078e00ff */
[----:B------:R-:W-:Y:S01]  /*0dc0*/  LEA.HI R3, R3, R10, RZ, 0x5 ;  /* 0x0000000a03037211 */ /* 0x000fe200078f28ff */
[----:B------:R-:W-:Y:S01]  /*0dd0*/  VIADD R190, R23, 0x36400 ;  /* 0x0003640017be7836 */ /* 0x000fe20000000000 */
[----:B------:R-:W-:Y:S02]  /*0de0*/  LOP3.LUT R9, R9, 0xfffffff8, RZ, 0xc0, !PT ;  /* 0xfffffff809097812 */ /* 0x000fe400078ec0ff */
[----:B------:R-:W-:Y:S02]  /*0df0*/  LOP3.LUT R7, R7, 0x7ffffffc, RZ, 0xc0, !PT ;  /* 0x7ffffffc07077812 */ /* 0x000fe400078ec0ff */
[----:B------:R-:W-:Y:S02]  /*0e00*/  LOP3.LUT R6, R0, 0x1ffffff8, RZ, 0xc0, !PT ;  /* 0x1ffffff800067812 */ /* 0x000fe400078ec0ff */
[----:B------:R-:W-:Y:S01]  /*0e10*/  LOP3.LUT R4, R4, 0xfffffe, RZ, 0xc0, !PT ;  /* 0x00fffffe04047812 */ /* 0x000fe200078ec0ff */
[----:B------:R-:W-:Y:S01]  /*0e20*/  VIADD R188, R23, 0x36420 ;  /* 0x0003642017bc7836 */ /* 0x000fe20000000000 */
[----:B------:R-:W-:Y:S01]  /*0e30*/  SHF.R.S32.HI R3, RZ, 0x5, R3 ;  /* 0x00000005ff037819 */ /* 0x000fe20000011403 */
[----:B------:R-:W-:Y:S01]  /*0e40*/  IMAD.IADD R2, R2, 0x1, -R9 ;  /* 0x0000000102027824 */ /* 0x000fe200078e0a09 */
[----:B------:R-:W-:Y:S01]  /*0e50*/  SEL R189, R189, 0xffffffc0, !P2 ;  /* 0xffffffc0bdbd7807 */ /* 0x000fe20005000000 */
[----:B------:R-:W-:Y:S01]  /*0e60*/  IMAD.IADD R7, R10, 0x1, -R7 ;  /* 0x000000010a077824 */ /* 0x000fe200078e0a07 */
[----:B------:R-:W-:Y:S01]  /*0e70*/  @P1 IADD3 R188, R190, -0x20, RZ ;  /* 0xffffffe0bebc1810 */ /* 0x000fe20007ffe0ff */
[----:B------:R-:W-:-:S02]  /*0e80*/  IMAD.IADD R6, R201, 0x1, -R6 ;  /* 0x00000001c9067824 */ /* 0x000fc400078e0a06 */
[----:B------:R-:W-:Y:S01]  /*0e90*/  IMAD.IADD R4, R199, 0x1, -R4 ;  /* 0x00000001c7047824 */ /* 0x000fe200078e0a04 */
[----:B------:R-:W-:Y:S01]  /*0ea0*/  SHF.R.S32.HI R194, RZ, 0x3, R0 ;  /* 0x00000003ffc27819 */ /* 0x000fe20000011400 */
[----:B------:R-:W-:Y:S01]  /*0eb0*/  IMAD R19, R3, 0x10, R2 ;  /* 0x0000001003137824 */ /* 0x000fe200078e0202 */
[----:B------:R-:W-:Y:S01]  /*0ec0*/  MOV R2, RZ ;  /* 0x000000ff00027202 */ /* 0x000fe20000000f00 */
[----:B------:R-:W-:Y:S02]  /*0ed0*/  IMAD.IADD R190, R190, 0x1, R189 ;  /* 0x00000001bebe7824 */ /* 0x000fe400078e02bd */
[----:B------:R-:W-:Y:S02]  /*0ee0*/  IMAD.MOV.U32 R198, RZ, RZ, RZ ;  /* 0x000000ffffc67224 */ /* 0x000fe400078e00ff */
[----:B------:R-:W-:Y:S02]  /*0ef0*/  IMAD.SHL.U32 R191, R6, 0x8, RZ ;  /* 0x0000000806bf7824 */ /* 0x000fe400078e00ff */
[----:B------:R-:W-:-:S02]  /*0f00*/  IMAD.SHL.U32 R22, R4, 0x100, RZ ;  /* 0x0000010004167824 */ /* 0x000fc400078e00ff */
[----:B------:R-:W-:Y:S02]  /*0f10*/  IMAD.SHL.U32 R16, R7, 0x2, RZ ;  /* 0x0000000207107824 */ /* 0x000fe400078e00ff */
[----:B------:R-:W-:Y:S01]  /*0f20*/  IMAD.IADD R189, R189, 0x1, R188 ;  /* 0x00000001bdbd7824 */ /* 0x000fe200078e02bc */
[----:B------:R-:W-:Y:S01]  /*0f30*/  UMOV UR36, URZ ;  /* 0x0000003f00247c82 */ /* 0x000fe20008000000 */
[----:B--2---:R-:W-:-:S07]  /*0f40*/  LOP3.LUT R192, R14, 0x1, RZ, 0xfc, !PT ;  /* 0x000000010ec07812 */ /* 0x004fce00078efcff */
.L_x_2509:
[----:B-1---5:R-:W0:Y:S01]  /*0f50*/  LDC.64 R4, c[0x0][0xb20] ;  /* 0x0002c800ff047b82 */ /* 0x022e220000000a00 */
[----:B--2---:R-:W-:Y:S01]  /*0f60*/  IMAD.MOV.U32 R8, RZ, RZ, RZ ;  /* 0x000000ffff087224 */ /* 0x004fe200078e00ff */
[----:B------:R-:W-:-:S06]  /*0f70*/  ULDC.64 UR4, c[0x0][0x208] ;  /* 0x0000820000047ab9 */ /* 0x000fcc0000000a00 */
[----:B---34-:R-:W1:Y:S08]  /*0f80*/  LDC.64 R6, c[0x0][0xb10] ;  /* 0x0002c400ff067b82 */ /* 0x018e700000000a00 */
[----:B------:R-:W2:Y:S01]  /*0f90*/  LDC.64 R10, c[0x0][0x3f8] ;  /* 0x0000fe00ff0a7b82 */ /* 0x000ea20000000a00 */
[----:B0-----:R-:W-:-:S07]  /*0fa0*/  ISETP.NE.U32.AND P0, PT, R4, RZ, PT ;  /* 0x000000ff0400720c */ /* 0x001fce0003f05070 */
[----:B------:R-:W0:Y:S01]  /*0fb0*/  LDC R18, c[0x0][0x288] ;  /* 0x0000a200ff127b82 */ /* 0x000e220000000800 */
[----:B------:R-:W-:Y:S02]  /*0fc0*/  ISETP.NE.AND.EX P0, PT, R5, RZ, PT, P0 ;  /* 0x000000ff0500720c */ /* 0x000fe40003f05300 */
[----:B-1----:R-:W-:-:S05]  /*0fd0*/  ISETP.NE.U32.AND P1, PT, R6, RZ, PT ;  /* 0x000000ff0600720c */ /* 0x002fca0003f25070 */
[----:B------:R-:W1:Y:S01]  /*0fe0*/  LDC R0, c[0x0][0x404] ;  /* 0x00010100ff007b82 */ /* 0x000e620000000800 */
[----:B------:R-:W-:-:S07]  /*0ff0*/  ISETP.NE.AND.EX P1, PT, R7, RZ, PT, P1 ;  /* 0x000000ff0700720c */ /* 0x000fce0003f25310 */
[----:B------:R-:W3:Y:S08]  /*1000*/  @P0 LDC.64 R4, c[0x0][0xb20] ;  /* 0x0002c800ff040b82 */ /* 0x000ef00000000a00 */
[----:B------:R-:W4:Y:S08]  /*1010*/  @P1 LDC.64 R6, c[0x0][0xb10] ;  /* 0x0002c400ff061b82 */ /* 0x000f300000000a00 */
[----:B------:R-:W1:Y:S01]  /*1020*/  LDC R17, c[0x0][0x2e0] ;  /* 0x0000b800ff117b82 */ /* 0x000e620000000800 */
[----:B---3--:R-:W-:-:S05]  /*1030*/  @P0 IMAD.WIDE R4, R187, 0x4, R4 ;  /* 0x00000004bb040825 */ /* 0x008fca00078e0204 */
[----:B------:R3:W5:Y:S01]  /*1040*/  @P0 LDG.E R8, desc[UR4][R4.64] ;  /* 0x0000000404080981 */ /* 0x000762000c1e1900 */
[----:B--2---:R-:W-:Y:S01]  /*1050*/  ISETP.NE.U32.AND P0, PT, R10, RZ, PT ;  /* 0x000000ff0a00720c */ /* 0x004fe20003f05070 */
[----:B----4-:R-:W-:-:S03]  /*1060*/  @P1 IMAD.WIDE R6, R187, 0x4, R6 ;  /* 0x00000004bb061825 */ /* 0x010fc600078e0206 */
[----:B------:R-:W-:Y:S02]  /*1070*/  ISETP.NE.AND.EX P0, PT, R11, RZ, PT, P0 ;  /* 0x000000ff0b00720c */ /* 0x000fe40003f05300 */
[----:B0-----:R3:W5:Y:S01]  /*1080*/  @P1 LDG.E R18, desc[UR4][R6.64] ;  /* 0x0000000406121981 */ /* 0x001762000c1e1900 */
[----:B------:R-:W-:Y:S01]  /*1090*/  ULDC.64 UR4, c[0x0][0xb18] ;  /* 0x0002c60000047ab9 */ /* 0x000fe20000000a00 */
[----:B-1----:R-:W-:Y:S01]  /*10a0*/  SEL R0, R0, 0x1, P0 ;  /* 0x0000000100007807 */ /* 0x002fe20000000000 */
[----:B------:R-:W-:Y:S01]  /*10b0*/  IMAD.MOV.U32 R193, RZ, RZ, R186 ;  /* 0x000000ffffc17224 */ /* 0x000fe200078e00ba */
[----:B------:R-:W-:-:S03]  /*10c0*/  ISETP.NE.U32.AND P2, PT, RZ, UR4, PT ;  /* 0x00000004ff007c0c */ /* 0x000fc6000bf45070 */
[----:B------:R-:W-:Y:S01]  /*10d0*/  IMAD R17, R0, R17, RZ ;  /* 0x0000001100117224 */ /* 0x000fe200078e02ff */
[----:B------:R-:W-:Y:S01]  /*10e0*/  ISETP.NE.AND.EX P2, PT, RZ, UR5, PT, P2 ;  /* 0x00000005ff007c0c */ /* 0x000fe2000bf45320 */
[----:B------:R-:W-:-:S12]  /*10f0*/  @P1 BRA `(.L_x_2407) ;  /* 0x0000000000281947 */ /* 0x000fd80003800000 */
[----:B------:R-:W-:Y:S02]  /*1100*/  ULDC.64 UR4, c[0x0][0xaf8] ;  /* 0x0002be0000047ab9 */ /* 0x000fe40000000a00 */
[----:B------:R-:W-:-:S04]  /*1110*/  ISETP.NE.U32.AND P0, PT, RZ, UR4, PT ;  /* 0x00000004ff007c0c */ /* 0x000fc8000bf05070 */
[----:B------:R-:W-:-:S13]  /*1120*/  ISETP.NE.AND.EX P0, PT, RZ, UR5, PT, P0 ;  /* 0x00000005ff007c0c */ /* 0x000fda000bf05300 */
[----:B------:R-:W-:Y:S05]  /*1130*/  @!P0 BRA `(.L_x_2407) ;  /* 0x0000000000188947 */ /* 0x000fea0003800000 */
[----:B---3--:R-:W0:Y:S01]  /*1140*/  LDC.64 R4, c[0x0][0xaf8] ;  /* 0x0002be00ff047b82 */ /* 0x008e220000000a00 */
[----:B------:R-:W-:Y:S01]  /*1150*/  ULDC.64 UR4, c[0x0][0x208] ;  /* 0x0000820000047ab9 */ /* 0x000fe20000000a00 */
[----:B0-----:R-:W-:-:S05]  /*1160*/  IMAD.WIDE R4, R187, 0x4, R4 ;  /* 0x00000004bb047825 */ /* 0x001fca00078e0204 */
[----:B-----5:R-:W2:Y:S04]  /*1170*/  LDG.E R18, desc[UR4][R4.64] ;  /* 0x0000000404127981 */ /* 0x020ea8000c1e1900 */
[----:B------:R-:W2:Y:S02]  /*1180*/  LDG.E R3, desc[UR4][R4.64+0x4] ;  /* 0x0000040404037981 */ /* 0x000ea4000c1e1900 */
[----:B--2---:R-:W-:-:S07]  /*1190*/  IADD3 R18, -R18, R3, RZ ;  /* 0x0000000312127210 */ /* 0x004fce0007ffe1ff */
.L_x_2407:
[----:B------:R-:W-:Y:S02]  /*11a0*/  IMAD.MOV.U32 R197, RZ, RZ, R185 ;  /* 0x000000ffffc57224 */ /* 0x000fe400078e00b9 */
[----:B------:R-:W-:Y:S01]  /*11b0*/  IMAD.MOV.U32 R196, RZ, RZ, R187 ;  /* 0x000000ffffc47224 */ /* 0x000fe200078e00bb */
[----:B------:R-:W-:Y:S06]  /*11c0*/  @!P2 BRA `(.L_x_2408) ;  /* 0x000000000014a947 */ /* 0x000fec0003800000 */
[----:B---3--:R-:W0:Y:S01]  /*11d0*/  LDC.64 R4, c[0x0][0xb18] ;  /* 0x0002c600ff047b82 */ /* 0x008e220000000a00 */
[----:B------:R-:W-:Y:S01]  /*11e0*/  ULDC.64 UR4, c[0x0][0x208] ;  /* 0x0000820000047ab9 */ /* 0x000fe20000000a00 */
[----:B0-----:R-:W-:-:S05]  /*11f0*/  IMAD.WIDE R4, R187, 0x4, R4 ;  /* 0x00000004bb047825 */ /* 0x001fca00078e0204 */
[----:B------:R0:W5:Y:S01]  /*1200*/  LDG.E R17, desc[UR4][R4.64] ;  /* 0x0000000404117981 */ /* 0x000162000c1e1900 */
[----:B------:R-:W-:Y:S05]  /*1210*/  BRA `(.L_x_2409) ;  /* 0x0000000000287947 */ /* 0x000fea0003800000 */
.L_x_2408:
[----:B------:R-:W-:Y:S02]  /*1220*/  ULDC.64 UR4, c[0x0][0xb00] ;  /* 0x0002c00000047ab9 */ /* 0x000fe40000000a00 */
[----:B------:R-:W-:-:S04]  /*1230*/  ISETP.NE.U32.AND P0, PT, RZ, UR4, PT ;  /* 0x00000004ff007c0c */ /* 0x000fc8000bf05070 */
[----:B------:R-:W-:-:S13]  /*1240*/  ISETP.NE.AND.EX P0, PT, RZ, UR5, PT, P0 ;  /* 0x00000005ff007c0c */ /* 0x000fda000bf05300 */
[----:B------:R-:W-:Y:S05]  /*1250*/  @!P0 BRA `(.L_x_2409) ;  /* 0x0000000000188947 */ /* 0x000fea0003800000 */
[----:B---3--:R-:W0:Y:S01]  /*1260*/  LDC.64 R4, c[0x0][0xb00] ;  /* 0x0002c000ff047b82 */ /* 0x008e220000000a00 */
[----:B------:R-:W-:Y:S01]  /*1270*/  ULDC.64 UR4, c[0x0][0x208] ;  /* 0x0000820000047ab9 */ /* 0x000fe20000000a00 */
[----:B0-----:R-:W-:-:S05]  /*1280*/  IMAD.WIDE R4, R187, 0x4, R4 ;  /* 0x00000004bb047825 */ /* 0x001fca00078e0204 */
[----:B------:R-:W2:Y:S04]  /*1290*/  LDG.E R17, desc[UR4][R4.64] ;  /* 0x0000000404117981 */ /* 0x000ea8000c1e1900 */
[----:B------:R-:W2:Y:S02]  /*12a0*/  LDG.E R0, desc[UR4][R4.64+0x4] ;  /* 0x0000040404007981 */ /* 0x000ea4000c1e1900 */
[----:B--2---:R-:W-:-:S07]  /*12b0*/  IMAD.IADD R17, R0, 0x1, -R17 ;  /* 0x0000000100117824 */ /* 0x004fce00078e0a11 */
.L_x_2409:
[----:B---3--:R-:W2:Y:S01]  /*12c0*/  LDL R6, [R1+0x4] ;  /* 0x0000040001067983 */ /* 0x008ea20000100800 */
[----:B0-----:R-:W0:Y:S01]  /*12d0*/  LDC R5, c[0x0][0xad8] ;  /* 0x0002b600ff057b82 */ /* 0x001e220000000800 */
[----:B-----5:R-:W-:Y:S01]  /*12e0*/  IMAD.IADD R17, R17, 0x1, -R8 ;  /* 0x0000000111117824 */ /* 0x020fe200078e0a08 */
[----:B------:R-:W-:-:S03]  /*12f0*/  LEA R4, R185, 0x40, 0x6 ;  /* 0x00000040b9047811 */ /* 0x000fc600078e30ff */
[C---:B------:R-:W-:Y:S01]  /*1300*/  VIADD R0, R17.reuse, 0x3f ;  /* 0x0000003f11007836 */ /* 0x040fe20000000000 */
[----:B------:R-:W-:-:S04]  /*1310*/  IADD3 R4, R17, R4, -R18 ;  /* 0x0000000411047210 */ /* 0x000fc80007ffe812 */
[----:B------:R-:W-:-:S04]  /*1320*/  SHF.R.S32.HI R3, RZ, 0x1f, R0 ;  /* 0x0000001fff037819 */ /* 0x000fc80000011400 */
[----:B------:R-:W-:-:S04]  /*1330*/  LEA.HI R3, R3, R0, RZ, 0x6 ;  /* 0x0000000003037211 */ /* 0x000fc800078f30ff */
[----:B------:R-:W-:Y:S01]  /*1340*/  SHF.R.S32.HI R168, RZ, 0x6, R3 ;  /* 0x00000006ffa87819 */ /* 0x000fe20000011403 */
[----:B0-----:R-:W-:Y:S01]  /*1350*/  IMAD.IADD R0, R4, 0x1, R5 ;  /* 0x0000000104007824 */ /* 0x001fe200078e0205 */
[----:B--2---:R-:W-:-:S13]  /*1360*/  ISETP.NE.AND P0, PT, R6, 0x1, PT ;  /* 0x000000010600780c */ /* 0x004fda0003f05270 */
[----:B------:R-:W-:Y:S05]  /*1370*/  @!P0 BRA `(.L_x_2410) ;  /* 0x0000001c00ac8947 */ /* 0x000fea0003800000 */
[----:B------:R-:W0:Y:S02]  /*1380*/  LDC R5, c[0x0][0xadc] ;  /* 0x0002b700ff057b82 */ /* 0x000e240000000800 */
[----:B0-----:R-:W-:-:S13]  /*1390*/  ISETP.GE.AND P1, PT, R5, 0x1, PT ;  /* 0x000000010500780c */ /* 0x001fda0003f26270 */
[----:B------:R-:W-:Y:S05]  /*13a0*/  @!P1 BRA `(.L_x_2411) ;  /* 0x0000000000409947 */ /* 0x000fea0003800000 */
[C---:B------:R-:W-:Y:S02]  /*13b0*/  ISETP.GT.AND P0, PT, R4.reuse, RZ, PT ;  /* 0x000000ff0400720c */ /* 0x040fe40003f04270 */
        /* <DEDUP_REMOVED lines=9> */
.L_x_2412:
[----:B------:R-:W-:-:S13]  /*1450*/  ISETP.NE.AND P0, PT, R5, 0x1, PT ;  /* 0x000000010500780c */ /* 0x000fda0003f05270 */
[----:B------:R-:W0:Y:S02]  /*1460*/  @P0 LDC.64 R6, c[0x0][0xae0] ;  /* 0x0002b800ff060b82 */ /* 0x000e240000000a00 */
[----:B0-----:R-:W-:-:S05]  /*1470*/  @P0 IMAD.HI.U32 R4, R3, R6, RZ ;  /* 0x0000000603040227 */ /* 0x001fca00078e00ff */
[----:B------:R-:W-:-:S07]  /*1480*/  @P0 SHF.R.U32.HI R3, RZ, R7, R4 ;  /* 0x00000007ff030219 */ /* 0x000fce0000011604 */
.L_x_2413:
[----:B------:R-:W-:-:S05]  /*1490*/  IMAD R3, R3, R5, R5 ;  /* 0x0000000503037224 */ /* 0x000fca00078e0205 */
[----:B------:R-:W-:-:S07]  /*14a0*/  VIMNMX R0, R0, R3, PT ;  /* 0x0000000300007248 */ /* 0x000fce0003fe0100 */
.L_x_2411:
[----:B------:R-:W-:Y:S01]  /*14b0*/  VIADD R0, R0, 0x3f ;  /* 0x0000003f00007836 */ /* 0x000fe20000000000 */
[----:B------:R-:W-:Y:S01]  /*14c0*/  ULDC UR4, c[0x0][0xad4] ;  /* 0x0002b50000047ab9 */ /* 0x000fe20000000800 */
[----:B------:R-:W-:-:S03]  /*14d0*/  IMAD R18, R185, 0x40, -R18 ;  /* 0x00000040b9127824 */ /* 0x000fc600078e0a12 */
[----:B------:R-:W-:Y:S01]  /*14e0*/  SHF.R.S32.HI R3, RZ, 0x1f, R0 ;  /* 0x0000001fff037819 */ /* 0x000fe20000011400 */
[----:B------:R-:W-:-:S03]  /*14f0*/  IMAD.IADD R18, R17, 0x1, R18 ;  /* 0x0000000111127824 */ /* 0x000fc600078e0212 */
[----:B------:R-:W-:Y:S01]  /*1500*/  LEA.HI R3, R3, R0, RZ, 0x6 ;  /* 0x0000000003037211 */ /* 0x000fe200078f30ff */
[----:B------:R-:W-:-:S03]  /*1510*/  VIADD R4, R18, -UR4 ;  /* 0x8000000412047c36 */ /* 0x000fc60008000000 */
[----:B------:R-:W-:-:S04]  /*1520*/  SHF.R.S32.HI R3, RZ, 0x6, R3 ;  /* 0x00000006ff037819 */ /* 0x000fc80000011403 */
[----:B------:R-:W-:Y:S01]  /*1530*/  VIMNMX R6, R168, R3, PT ;  /* 0x00000003a8067248 */ /* 0x000fe20003fe0100 */
[----:B------:R-:W-:Y:S06]  /*1540*/  @!P1 BRA `(.L_x_2414) ;  /* 0x00000000003c9947 */ /* 0x000fec0003800000 */
        /* <DEDUP_REMOVED lines=9> */
.L_x_2415:
[----:B------:R-:W-:-:S13]  /*15e0*/  ISETP.NE.AND P0, PT, R5, 0x1, PT ;  /* 0x000000010500780c */ /* 0x000fda0003f05270 */
[----:B------:R-:W0:Y:S02]  /*15f0*/  @P0 LDC.64 R8, c[0x0][0xae0] ;  /* 0x0002b800ff080b82 */ /* 0x000e240000000a00 */
[----:B0-----:R-:W-:-:S05]  /*1600*/  @P0 IMAD.HI.U32 R0, R18, R8, RZ ;  /* 0x0000000812000227 */ /* 0x001fca00078e00ff */
[----:B------:R-:W-:-:S07]  /*1610*/  @P0 SHF.R.U32.HI R18, RZ, R9, R0 ;  /* 0x00000009ff120219 */ /* 0x000fce0000011600 */
.L_x_2416:
[----:B------:R-:W-:-:S05]  /*1620*/  IMAD R3, R18, R5, RZ ;  /* 0x0000000512037224 */ /* 0x000fca00078e02ff */
[----:B------:R-:W-:-:S07]  /*1630*/  VIMNMX R4, R4, R3, !PT ;  /* 0x0000000304047248 */ /* 0x000fce0007fe0100 */
.L_x_2414:
        /* <DEDUP_REMOVED lines=69> */
[----:B------:R-:W-:Y:S01]  /*1a90*/  CS2R R30, SRZ ;  /* 0x00000000001e7805 */ /* 0x000fe2000001ff00 */
[----:B------:R-:W-:Y:S01]  /*1aa0*/  IMAD.MOV.U32 R20, RZ, RZ, RZ ;  /* 0x000000ffff147224 */ /* 0x000fe200078e00ff */
[----:B------:R-:W-:Y:S01]  /*1ab0*/  CS2R R170, SRZ ;  /* 0x0000000000aa7805 */ /* 0x000fe2000001ff00 */
[----:B------:R-:W-:Y:S02]  /*1ac0*/  IMAD.MOV.U32 R5, RZ, RZ, RZ ;  /* 0x000000ffff057224 */ /* 0x000fe400078e00ff */
[----:B------:R-:W-:Y:S01]  /*1ad0*/  IMAD.MOV.U32 R169, RZ, RZ, RZ ;  /* 0x000000ffffa97224 */ /* 0x000fe200078e00ff */
[----:B------:R-:W-:Y:S06]  /*1ae0*/  @!P1 BRA `(.L_x_2417) ;  /* 0x00000100001c9947 */ /* 0x000fec0003800000 */
[----:B------:R-:W0:Y:S01]  /*1af0*/  SHFL.IDX PT, R0, R199, RZ, 0x1f ;  /* 0x00001fffc7007589 */ /* 0x000e2200000e0000 */
[----:B------:R-:W-:Y:S01]  /*1b00*/  UMOV UR7, 0x40000040 ;  /* 0x4000004000077882 */ /* 0x000fe20000000000 */
[----:B------:R-:W-:Y:S01]  /*1b10*/  UMOV UR9, 0x40000040 ;  /* 0x4000004000097882 */ /* 0x000fe20000000000 */
[----:B------:R-:W-:Y:S01]  /*1b20*/  UMOV UR11, 0x40000040 ;  /* 0x40000040000b7882 */ /* 0x000fe20000000000 */
[----:B------:R-:W-:Y:S01]  /*1b30*/  BAR.SYNC.DEFER_BLOCKING 0xe, 0x100 ;  /* 0x0384000000007b1d */ /* 0x000fe20000010000 */
[----:B------:R-:W-:-:S04]  /*1b40*/  IADD3 R3, R6, -0x2, RZ ;  /* 0xfffffffe06037810 */ /* 0x000fc80007ffe0ff */
[----:B------:R-:W-:Y:S01]  /*1b50*/  ISETP.GE.AND P0, PT, R3, R4, PT ;  /* 0x000000040300720c */ /* 0x000fe20003f06270 */
        /* <DEDUP_REMOVED lines=50> */
.L_x_2419:
[----:B------:R-:W-:Y:S01]  /*1e80*/  BAR.SYNC.DEFER_BLOCKING 0xe, 0x100 ;  /* 0x0384000000007b1d */ /* 0x000fe20000010000 */
[----:B01----:R-:W-:Y:S01]  /*1e90*/  IMAD.U32 R0, RZ, RZ, UR36 ;  /* 0x00000024ff007e24 */ /* 0x003fe2000f8e00ff */
[----:B------:R-:W-:Y:S01]  /*1ea0*/  UIADD3 UR36, UR36, 0x1, URZ ;  /* 0x0000000124247890 */ /* 0x000fe2000fffe03f */
[C---:B------:R-:W-:Y:S02]  /*1eb0*/  ISETP.GT.AND P0, PT, R3.reuse, R4, PT ;  /* 0x000000040300720c */ /* 0x040fe40003f04270 */
[----:B------:R-:W-:Y:S01]  /*1ec0*/  IMAD R0, R0, 0x40, R19 ;  /* 0x0000004000007824 */ /* 0x000fe200078e0213 */
[----:B------:R-:W-:Y:S01]  /*1ed0*/  UISETP.NE.AND UP0, UPT, UR36, 0x2, UPT ;  /* 0x000000022400788c */ /* 0x000fe2000bf05270 */
[----:B------:R-:W-:Y:S01]  /*1ee0*/  IADD3 R3, R3, -0x1, RZ ;  /* 0xffffffff03037810 */ /* 0x000fe20007ffe0ff */
[----:B------:R-:W-:Y:S01]  /*1ef0*/  UMOV UR7, 0x40000040 ;  /* 0x4000004000077882 */ /* 0x000fe20000000000 */
[----:B------:R-:W-:Y:S01]  /*1f00*/  UMOV UR11, 0x40000040 ;  /* 0x40000040000b7882 */ /* 0x000fe20000000000 */
[----:B------:R-:W-:Y:S01]  /*1f10*/  LEA R0, R0, UR37, 0x2 ;  /* 0x0000002500007c11 */ /* 0x000fe2000f8e10ff */
[----:B------:R-:W-:Y:S01]  /*1f20*/  USEL UR36, UR36, URZ, UP0 ;  /* 0x0000003f24247287 */ /* 0x000fe20008000000 */
[----:B------:R-:W-:Y:S01]  /*1f30*/  UMOV UR15, 0x40000040 ;  /* 0x40000040000f7882 */ /* 0x000fe20000000000 */
[----:B------:R-:W-:-:S02]  /*1f40*/  UMOV UR19, 0x40000040 ;  /* 0x4000004000137882 */ /* 0x000fc40000000000 */
[----:B------:R-:W-:-:S04]  /*1f50*/  ULEA UR6, UR36, UR20, 0xc ;  /* 0x0000001424067291 */ /* 0x000fc8000f8e603f */
        /* <DEDUP_REMOVED lines=157> */
.L_x_2418:
[----:B------:R-:W-:Y:S01]  /*2930*/  BAR.SYNC.DEFER_BLOCKING 0xe, 0x100 ;  /* 0x0384000000007b1d */ /* 0x000fe20000010000 */
[----:B01----:R-:W-:Y:S01]  /*2940*/  IMAD.U32 R0, RZ, RZ, UR36 ;  /* 0x00000024ff007e24 */ /* 0x003fe2000f8e00ff */
        /* <DEDUP_REMOVED lines=142> */
.L_x_2410:
[----:B------:R-:W0:Y:S02]  /*3230*/  LDC R6, c[0x0][0xadc] ;  /* 0x0002b700ff067b82 */ /* 0x000e240000000800 */
[----:B0-----:R-:W-:-:S13]  /*3240*/  ISETP.GE.AND P0, PT, R6, 0x1, PT ;  /* 0x000000010600780c */ /* 0x001fda0003f06270 */
[----:B------:R-:W-:Y:S05]  /*3250*/  @!P0 BRA `(.L_x_2420) ;  /* 0x0000000000408947 */ /* 0x000fea0003800000 */
[C---:B------:R-:W-:Y:S01]  /*3260*/  ISETP.GT.AND P1, PT, R4.reuse, RZ, PT ;  /* 0x000000ff0400720c */ /* 0x040fe20003f24270 */
[----:B------:R-:W-:-:S12]  /*3270*/  VIADD R3, R4, 0xffffffff ;  /* 0xffffffff04037836 */ /* 0x000fd80000000000 */
[----:B------:R-:W-:Y:S05]  /*3280*/  @P1 BRA `(.L_x_2421) ;  /* 0x00000000001c1947 */ /* 0x000fea0003800000 */
[----:B------:R-:W-:Y:S02]  /*3290*/  ISETP.NE.AND P1, PT, R6, 0x1, PT ;  /* 0x000000010600780c */ /* 0x000fe40003f25270 */
[----:B------:R-:W-:-:S11]  /*32a0*/  IADD3 R3, -R4, RZ, RZ ;  /* 0x000000ff04037210 */ /* 0x000fd60007ffe1ff */
[----:B------:R-:W0:Y:S02]  /*32b0*/  @P1 LDC.64 R8, c[0x0][0xae0] ;  /* 0x0002b800ff081b82 */ /* 0x000e240000000a00 */
[----:B0-----:R-:W-:-:S05]  /*32c0*/  @P1 IMAD.HI.U32 R4, R3, R8, RZ ;  /* 0x0000000803041227 */ /* 0x001fca00078e00ff */
[----:B------:R-:W-:-:S04]  /*32d0*/  @P1 SHF.R.U32.HI R3, RZ, R9, R4 ;  /* 0x00000009ff031219 */ /* 0x000fc80000011604 */
[----:B------:R-:W-:Y:S01]  /*32e0*/  LOP3.LUT R3, RZ, R3, RZ, 0x33, !PT ;  /* 0x00000003ff037212 */ /* 0x000fe200078e33ff */
[----:B------:R-:W-:Y:S06]  /*32f0*/  BRA `(.L_x_2422) ;  /* 0x0000000000107947 */ /* 0x000fec0003800000 */
.L_x_2421:
[----:B------:R-:W-:-:S13]  /*3300*/  ISETP.NE.AND P1, PT, R6, 0x1, PT ;  /* 0x000000010600780c */ /* 0x000fda0003f25270 */
[----:B------:R-:W0:Y:S02]  /*3310*/  @P1 LDC.64 R4, c[0x0][0xae0] ;  /* 0x0002b800ff041b82 */ /* 0x000e240000000a00 */
[----:B0-----:R-:W-:-:S05]  /*3320*/  @P1 IMAD.HI.U32 R4, R3, R4, RZ ;  /* 0x0000000403041227 */ /* 0x001fca00078e00ff */
[----:B------:R-:W-:-:S07]  /*3330*/  @P1 SHF.R.U32.HI R3, RZ, R5, R4 ;  /* 0x00000005ff031219 */ /* 0x000fce0000011604 */
.L_x_2422:
[----:B------:R-:W-:-:S05]  /*3340*/  IMAD R3, R3, R6, R6 ;  /* 0x0000000603037224 */ /* 0x000fca00078e0206 */
[----:B------:R-:W-:-:S07]  /*3350*/  VIMNMX R0, R0, R3, PT ;  /* 0x0000000300007248 */ /* 0x000fce0003fe0100 */
.L_x_2420:
[----:B------:R-:W-:Y:S01]  /*3360*/  VIADD R0, R0, 0x3f ;  /* 0x0000003f00007836 */ /* 0x000fe20000000000 */
[----:B------:R-:W-:Y:S01]  /*3370*/  ULDC UR4, c[0x0][0xad4] ;  /* 0x0002b50000047ab9 */ /* 0x000fe20000000800 */
[----:B------:R-:W-:-:S03]  /*3380*/  IMAD R4, R185, 0x40, -R18 ;  /* 0x00000040b9047824 */ /* 0x000fc600078e0a12 */
[----:B------:R-:W-:-:S04]  /*3390*/  SHF.R.S32.HI R3, RZ, 0x1f, R0 ;  /* 0x0000001fff037819 */ /* 0x000fc80000011400 */
[----:B------:R-:W-:Y:S01]  /*33a0*/  LEA.HI R3, R3, R0, RZ, 0x6 ;  /* 0x0000000003037211 */ /* 0x000fe200078f30ff */
[----:B------:R-:W-:-:S03]  /*33b0*/  IMAD.IADD R0, R17, 0x1, R4 ;  /* 0x0000000111007824 */ /* 0x000fc600078e0204 */
[----:B------:R-:W-:Y:S01]  /*33c0*/  SHF.R.S32.HI R3, RZ, 0x6, R3 ;  /* 0x00000006ff037819 */ /* 0x000fe20000011403 */
[----:B------:R-:W-:-:S03]  /*33d0*/  VIADD R4, R0, -UR4 ;  /* 0x8000000400047c36 */ /* 0x000fc60008000000 */
[----:B------:R-:W-:Y:S01]  /*33e0*/  VIMNMX R168, R168, R3, PT ;  /* 0x00000003a8a87248 */ /* 0x000fe20003fe0100 */
[----:B------:R-:W-:Y:S06]  /*33f0*/  @!P0 BRA `(.L_x_2423) ;  /* 0x0000000000408947 */ /* 0x000fec0003800000 */
[----:B------:R-:W-:-:S05]  /*3400*/  IMAD.MOV.U32 R3, RZ, RZ, R0 ;  /* 0x000000ffff037224 */ /* 0x000fca00078e0000 */
        /* <DEDUP_REMOVED lines=9> */
.L_x_2424:
[----:B------:R-:W-:-:S13]  /*34a0*/  ISETP.NE.AND P0, PT, R6, 0x1, PT ;  /* 0x000000010600780c */ /* 0x000fda0003f05270 */
[----:B------:R-:W0:Y:S02]  /*34b0*/  @P0 LDC.64 R8, c[0x0][0xae0] ;  /* 0x0002b800ff080b82 */ /* 0x000e240000000a00 */
[----:B0-----:R-:W-:-:S05]  /*34c0*/  @P0 IMAD.HI.U32 R0, R3, R8, RZ ;  /* 0x0000000803000227 */ /* 0x001fca00078e00ff */
[----:B------:R-:W-:-:S07]  /*34d0*/  @P0 SHF.R.U32.HI R3, RZ, R9, R0 ;  /* 0x00000009ff030219 */ /* 0x000fce0000011600 */
.L_x_2425:
[----:B------:R-:W-:-:S05]  /*34e0*/  IMAD R3, R3, R6, RZ ;  /* 0x0000000603037224 */ /* 0x000fca00078e02ff */
[----:B------:R-:W-:-:S07]  /*34f0*/  VIMNMX R4, R4, R3, !PT ;  /* 0x0000000304047248 */ /* 0x000fce0007fe0100 */
.L_x_2423:
        /* <DEDUP_REMOVED lines=105> */
.L_x_2426:
[----:B------:R-:W-:Y:S02]  /*3b90*/  LEA.HI R0, R198, R198, RZ, 0x1 ;  /* 0x000000c6c6007211 */ /* 0x000fe400078f08ff */
[----:B------:R-:W-:Y:S02]  /*3ba0*/  ISETP.NE.AND P0, PT, R192, 0x3, PT ;  /* 0x00000003c000780c */ /* 0x000fe40003f05270 */
[----:B------:R-:W-:-:S05]  /*3bb0*/  LOP3.LUT R3, R0, 0xfffffffe, RZ, 0xc0, !PT ;  /* 0xfffffffe00037812 */ /* 0x000fca00078ec0ff */
[----:B------:R-:W-:-:S05]  /*3bc0*/  IMAD.IADD R3, R198, 0x1, -R3 ;  /* 0x00000001c6037824 */ /* 0x000fca00078e0a03 */
[----:B------:R-:W-:-:S04]  /*3bd0*/  SHF.L.U32 R3, R3, 0x1f, RZ ;  /* 0x0000001f03037819 */ /* 0x000fc800000006ff */
[----:B------:R-:W0:Y:S02]  /*3be0*/  SYNCS.PHASECHK.TRANS64.TRYWAIT P1, [UR37+0x38800], R3 ;  /* 0x03880003ff0075a7 */ /* 0x000e240008020165 */
[----:B0-----:R-:W-:Y:S05]  /*3bf0*/  @!P1 BRA `(.L_x_2427) ;  /* 0x0000016000309947 */ /* 0x001fea0003800000 */
.L_x_2603:
[----:B------:R-:W-:Y:S05]  /*3c00*/  @!P0 BRA `(.L_x_2428) ;  /* 0x0000000000048947 */ /* 0x000fea0003800000 */
[----:B------:R-:W-:Y:S01]  /*3c10*/  BPT.TRAP 0x1 ;  /* 0x000000040000795c */ /* 0x000fe20000300000 */
.L_x_2428:
[----:B------:R-:W-:Y:S01]  /*3c20*/  IMAD.U32 R4, RZ, RZ, UR36 ;  /* 0x00000024ff047e24 */ /* 0x000fe2000f8e00ff */
[----:B------:R-:W-:-:S04]  /*3c30*/  SHF.L.U32 R5, R2, 0x1f, RZ ;  /* 0x0000001f02057819 */ /* 0x000fc800000006ff */
[----:B------:R-:W-:-:S04]  /*3c40*/  LEA R4, R4, UR37, 0x3 ;  /* 0x0000002504047c11 */ /* 0x000fc8000f8e18ff */
[----:B------:R1:W2:Y:S01]  /*3c50*/  SYNCS.PHASECHK.TRANS64.TRYWAIT P1, [R4+URZ+0x38830], R5 ;  /* 0x03883005040075a7 */ /* 0x0002a2000802017f */
[----:B------:R-:W-:Y:S05]  /*3c60*/  @!P0 BRA `(.L_x_2429) ;  /* 0x0000000000048947 */ /* 0x000fea0003800000 */
[----:B------:R-:W-:Y:S01]  /*3c70*/  BPT.TRAP 0x1 ;  /* 0x000000040000795c */ /* 0x000fe20000300000 */
.L_x_2429:
[----:B--2---:R-:W-:Y:S05]  /*3c80*/  @P1 BRA `(.L_x_2430) ;  /* 0x0000000000081947 */ /* 0x004fea0003800000 */
[----:B------:R-:W2:Y:S02]  /*3c90*/  SYNCS.PHASECHK.TRANS64.TRYWAIT P1, [R4+URZ+0x38830], R5 ;  /* 0x03883005040075a7 */ /* 0x000ea4000802017f */
[----:B--2---:R-:W-:Y:S05]  /*3ca0*/  @!P1 BRA `(.L_x_2431) ;  /* 0x00000160001c9947 */ /* 0x004fea0003800000 */
.L_x_2430:
[----:B------:R-:W-:-:S04]  /*3cb0*/  UIADD3 UR4, UR37, 0x22400, URZ ;  /* 0x0002240025047890 */ /* 0x000fc8000fffe03f */
[----:B------:R-:W-:-:S04]  /*3cc0*/  USHF.R.U32.HI UR4, URZ, 0x4, UR4 ;  /* 0x000000043f047899 */ /* 0x000fc80008011604 */
[----:B------:R-:W-:-:S06]  /*3cd0*/  ULOP3.LUT UR4, UR4, 0x3fff, URZ, 0xc0, !UPT ;  /* 0x00003fff04047892 */ /* 0x000fcc000f8ec03f */
[----:B0-----:R-:W-:Y:S01]  /*3ce0*/  IMAD.U32 R0, RZ, RZ, UR4 ;  /* 0x00000004ff007e24 */ /* 0x001fe2000f8e00ff */
        /* <DEDUP_REMOVED lines=34> */
[----:B------:R-:W0:Y:S02]  /*3f10*/  SYNCS.PHASECHK.TRANS64.TRYWAIT P1, [UR37+0x38810], R3 ;  /* 0x03881003ff0075a7 */ /* 0x000e240008020165 */
[----:B0-----:R-:W-:Y:S05]  /*3f20*/  @!P1 BRA `(.L_x_2432) ;  /* 0x0000015c00909947 */ /* 0x001fea0003800000 */
.L_x_2604:
[----:B------:R-:W-:Y:S05]  /*3f30*/  @!P0 BRA `(.L_x_2433) ;  /* 0x0000000000048947 */ /* 0x000fea0003800000 */
[----:B------:R-:W-:Y:S01]  /*3f40*/  BPT.TRAP 0x1 ;  /* 0x000000040000795c */ /* 0x000fe20000300000 */
.L_x_2433:
[----:B------:R3:W4:Y:S01]  /*3f50*/  SYNCS.PHASECHK.TRANS64.TRYWAIT P1, [R4+URZ+0x38850], R5 ;  /* 0x03885005040075a7 */ /* 0x000722000802017f */
[----:B------:R-:W-:Y:S05]  /*3f60*/  @!P0 BRA `(.L_x_2434) ;  /* 0x0000000000048947 */ /* 0x000fea0003800000 */
[----:B------:R-:W-:Y:S01]  /*3f70*/  BPT.TRAP 0x1 ;  /* 0x000000040000795c */ /* 0x000fe20000300000 */
.L_x_2434:
[----:B----4-:R-:W-:Y:S05]  /*3f80*/  @P1 BRA `(.L_x_2435) ;  /* 0x0000000000081947 */ /* 0x010fea0003800000 */
[----:B------:R-:W4:Y:S02]  /*3f90*/  SYNCS.PHASECHK.TRANS64.TRYWAIT P1, [R4+URZ+0x38850], R5 ;  /* 0x03885005040075a7 */ /* 0x000f24000802017f */
[----:B----4-:R-:W-:Y:S05]  /*3fa0*/  @!P1 BRA `(.L_x_2436) ;  /* 0x0000015c00889947 */ /* 0x010fea0003800000 */
.L_x_2435:
[----:B------:R-:W-:Y:S01]  /*3fb0*/  UIADD3 UR4, UR37, 0x400, URZ ;  /* 0x0000040025047890 */ /* 0x000fe2000fffe03f */
[----:B------:R-:W-:Y:S01]  /*3fc0*/  WARPGROUP.ARRIVE ;  /* 0x00000000000079c5 */ /* 0x000fe20000000000 */
[----:B------:R-:W-:-:S05]  /*3fd0*/  UIADD3 UR5, UR37, 0x26400, URZ ;  /* 0x0002640025057890 */ /* 0x000fca000fffe03f */
[----:B0-----:R-:W0:Y:S01]  /*3fe0*/  S2R R3, SR_TID.X ;  /* 0x0000000000037919 */ /* 0x001e220000002100 */
[----:B------:R-:W-:Y:S01]  /*3ff0*/  USHF.R.U32.HI UR4, URZ, 0x4, UR4 ;  /* 0x000000043f047899 */ /* 0x000fe20008011604 */
[----:B------:R-:W-:Y:S01]  /*4000*/  LEA R10, R168, 0xffffffc0, 0x6 ;  /* 0xffffffc0a80a7811 */ /* 0x000fe200078e30ff */
[----:B------:R-:W-:Y:S01]  /*4010*/  USHF.R.U32.HI UR5, URZ, 0x4, UR5 ;  /* 0x000000043f057899 */ /* 0x000fe20008011605 */
[----:B------:R-:W1:Y:S01]  /*4020*/  S2R R6, SR_TID.X ;  /* 0x0000000000067919 */ /* 0x000e620000002100 */
[----:B------:R-:W-:Y:S01]  /*4030*/  ULOP3.LUT UR4, UR4, 0x3fff, URZ, 0xc0, !UPT ;  /* 0x00003fff04047892 */ /* 0x000fe2000f8ec03f */
[----:B------:R-:W-:Y:S01]  /*4040*/  IADD3 R12, -R16, R17, -R10 ;  /* 0x00000011100c7210 */ /* 0x000fe20007ffe90a */
[----:B------:R-:W-:Y:S02]  /*4050*/  ULOP3.LUT UR5, UR5, 0x3fff, URZ, 0xc0, !UPT ;  /* 0x00003fff05057892 */ /* 0x000fe4000f8ec03f */
[----:B------:R-:W-:Y:S02]  /*4060*/  ULOP3.LUT UR4, UR4, 0x10000, URZ, 0xfc, !UPT ;  /* 0x0001000004047892 */ /* 0x000fe4000f8efc3f */
[----:B------:R-:W-:-:S02]  /*4070*/  ULOP3.LUT UR5, UR5, 0x10000, URZ, 0xfc, !UPT ;  /* 0x0001000005057892 */ /* 0x000fc4000f8efc3f */
[----:B------:R-:W-:Y:S01]  /*4080*/  ULEA UR6, UR36, UR4, 0xc ;  /* 0x0000000424067291 */ /* 0x000fe2000f8e603f */
[----:B------:R-:W-:Y:S01]  /*4090*/  UMOV UR25, 0x40000040 ;  /* 0x4000004000197882 */ /* 0x000fe20000000000 */
[----:B------:R-:W-:Y:S01]  /*40a0*/  UMOV UR27, 0x40000040 ;  /* 0x40000040001b7882 */ /* 0x000fe20000000000 */
[----:B------:R-:W-:Y:S02]  /*40b0*/  UIADD3 UR8, UR5, 0x2, URZ ;  /* 0x0000000205087890 */ /* 0x000fe4000fffe03f */
[----:B------:R-:W-:Y:S02]  /*40c0*/  UMOV UR24, UR5 ;  /* 0x0000000500187c82 */ /* 0x000fe40008000000 */
[----:B------:R-:W-:Y:S01]  /*40d0*/  UMOV UR26, UR6 ;  /* 0x00000006001a7c82 */ /* 0x000fe20008000000 */
[----:B------:R-:W-:Y:S01]  /*40e0*/  UIADD3 UR10, UR6, 0x2, URZ ;  /* 0x00000002060a7890 */ /* 0x000fe2000fffe03f */
[----:B------:R-:W-:Y:S01]  /*40f0*/  HGMMA.64x64x16.F32 R24, gdesc[UR24], R24, gsb0 ;  /* 0x00e00000181879f0 */ /* 0x000fe20008000818 */
[----:B------:R-:W-:Y:S01]  /*4100*/  UMOV UR9, 0x40000040 ;  /* 0x4000004000097882 */ /* 0x000fe20000000000 */
[----:B------:R-:W-:Y:S01]  /*4110*/  UMOV UR11, 0x40000040 ;  /* 0x40000040000b7882 */ /* 0x000fe20000000000 */
[----:B------:R-:W-:-:S02]  /*4120*/  UIADD3 UR14, UR5, 0x800, URZ ;  /* 0x00000800050e7890 */ /* 0x000fc4000fffe03f */
[----:B------:R-:W-:Y:S01]  /*4130*/  UIADD3 UR15, UR6, 0x800, URZ ;  /* 0x00000800060f7890 */ /* 0x000fe2000fffe03f */
[----:B------:R-:W-:Y:S01]  /*4140*/  UMOV UR29, 0x40000040 ;  /* 0x40000040001d7882 */ /* 0x000fe20000000000 */
[----:B------:R-:W-:Y:S01]  /*4150*/  UMOV UR31, 0x40000040 ;  /* 0x40000040001f7882 */ /* 0x000fe20000000000 */
[----:B0-----:R-:W-:Y:S02]  /*4160*/  SHF.R.U32.HI R3, RZ, 0x7, R3 ;  /* 0x00000007ff037819 */ /* 0x001fe40000011603 */
[----:B-1234-:R-:W-:-:S04]  /*4170*/  LOP3.LUT R5, R6, 0x7f, RZ, 0xc0, !PT ;  /* 0x0000007f06057812 */ /* 0x01efc800078ec0ff */
[----:B------:R-:W0:Y:S01]  /*4180*/  SHFL.IDX PT, R3, R3, RZ, 0x1f ;  /* 0x00001fff03037589 */ /* 0x000e2200000e0000 */
[----:B------:R-:W-:Y:S01]  /*4190*/  ISETP.NE.AND P1, PT, R5, RZ, PT ;  /* 0x000000ff0500720c */ /* 0x000fe20003f25270 */
[----:B------:R-:W-:-:S04]  /*41a0*/  IMAD.MOV.U32 R5, RZ, RZ, -0x40 ;  /* 0xffffffc0ff057424 */ /* 0x000fc800078e00ff */
[----:B------:R-:W-:-:S05]  /*41b0*/  IMAD R5, R168, R5, 0x41 ;  /* 0x00000041a8057424 */ /* 0x000fca00078e0205 */
[----:B------:R-:W-:Y:S02]  /*41c0*/  IADD3 R11, R5, -0x1, RZ ;  /* 0xffffffff050b7810 */ /* 0x000fe40007ffe0ff */
[----:B0-----:R-:W-:Y:S02]  /*41d0*/  R2UR UR7, R3 ;  /* 0x00000000030772ca */ /* 0x001fe400000e0000 */
[----:B------:R-:W-:-:S04]  /*41e0*/  @!P1 IADD3 R3, R4, 0x38840, RZ ;  /* 0x0003884004039810 */ /* 0x000fc80007ffe0ff */
[----:B------:R-:W-:-:S07]  /*41f0*/  @!P1 PRMT R3, RZ, 0x654, R3 ;  /* 0x00000654ff039816 */ /* 0x000fce0000000003 */
        /* <DEDUP_REMOVED lines=128> */
[----:B------:R-:W-:Y:S02]  /*4a00*/  ULDC.64 UR14, c[0x0][0xad0] ;  /* 0x0002b400000e7ab9 */ /* 0x000fe40000000a00 */
[----:B------:R-:W-:Y:S01]  /*4a10*/  ULOP3.LUT UR15, URZ, UR15, URZ, 0x33, !UPT ;  /* 0x0000000f3f0f7292 */ /* 0x000fe2000f8e333f */
        /* <DEDUP_REMOVED lines=114> */
[----:B------:R-:W-:-:S05]  /*5140*/  UIADD3 UR6, UR7, UR8, UR6 ;  /* 0x0000000807067290 */ /* 0x000fca000fffe006 */
[----:B------:R-:W-:Y:S02]  /*5150*/  UMOV UR8, UR10 ;  /* 0x0000000a00087c82 */ /* 0x000fe40008000000 */
[----:B------:R-:W-:Y:S01]  /*5160*/  UMOV UR10, UR6 ;  /* 0x00000006000a7c82 */ /* 0x000fe20008000000 */
[----:B------:R-:W-:Y:S02]  /*5170*/  ULDC.64 UR6, c[0x0][0xad8] ;  /* 0x0002b60000067ab9 */ /* 0x000fe40000000a00 */
[----:B------:R-:W-:-:S06]  /*5180*/  UISETP.GE.AND UP0, UPT, UR7, 0x1, UPT ;  /* 0x000000010700788c */ /* 0x000fcc000bf06270 */
[----:B------:R-:W-:Y:S01]  /*5190*/  PLOP3.LUT P2, PT, PT, PT, UP0, 0x40, 0x0 ;  /* 0x000000000000781c */ /* 0x000fe20003f4e808 */
        /* <DEDUP_REMOVED lines=37> */
[----:B------:R-:W1:Y:S01]  /*53f0*/  MUFU.TANH R24, R24 ;  /* 0x0000001800187308 */ /* 0x000e620000002400 */
[----:B0-----:R-:W-:-:S07]  /*5400*/  IADD3 R3, -R18, R5, R17 ;  /* 0x0000000512037210 */ /* 0x001fce0007ffe111 */
[----:B------:R-:W0:Y:S01]  /*5410*/  MUFU.TANH R25, R25 ;  /* 0x0000001900197308 */ /* 0x000e220000002400 */
[----:B------:R-:W-:Y:S02]  /*5420*/  IMAD.IADD R6, R3, 0x1, -R16 ;  /* 0x0000000103067824 */ /* 0x000fe400078e0a10 */
[----:B------:R-:W-:-:S05]  /*5430*/  IMAD R3, R185, 0x40, R19 ;  /* 0x00000040b9037824 */ /* 0x000fca00078e0213 */
[----:B------:R2:W3:Y:S01]  /*5440*/  MUFU.TANH R8, R26 ;  /* 0x0000001a00087308 */ /* 0x0004e20000002400 */
[C---:B------:R-:W-:Y:S02]  /*5450*/  VIADD R9, R6.reuse, UR6 ;  /* 0x0000000606097c36 */ /* 0x040fe40008000000 */
[----:B------:R-:W-:-:S03]  /*5460*/  VIADD R14, R6, UR15 ;  /* 0x0000000f060e7c36 */ /* 0x000fc60008000000 */
[----:B------:R-:W-:Y:S01]  /*5470*/  VIADDMNMX R5, R3, R9, R12, PT ;  /* 0x0000000903057246 */ /* 0x000fe2000380010c */
[----:B------:R-:W-:Y:S01]  /*5480*/  IMAD.IADD R6, R14, 0x1, R3 ;  /* 0x000000010e067824 */ /* 0x000fe200078e0203 */
        /* <DEDUP_REMOVED lines=29> */
[----:B-1234-:R-:W-:Y:S05]  /*5660*/  @P2 BRA `(.L_x_2437) ;  /* 0x0000000000582947 */ /* 0x01efea0003800000 */
        /* <DEDUP_REMOVED lines=12> */
.L_x_2439:
[----:B------:R-:W-:-:S06]  /*5730*/  UISETP.NE.AND UP1, UPT, UR7, 0x1, UPT ;  /* 0x000000010700788c */ /* 0x000fcc000bf25270 */
[----:B------:R-:W-:-:S05]  /*5740*/  PLOP3.LUT P2, PT, PT, PT, UP1, 0x80, 0x0 ;  /* 0x000000000000781c */ /* 0x000fca0003f4f018 */
[----:B------:R-:W-:-:S08]  /*5750*/  @UP1 ULDC.64 UR8, c[0x0][0xae0] ;  /* 0x0002b80000081ab9 */ /* 0x000fd00000000a00 */
[----:B------:R-:W-:-:S05]  /*5760*/  @P2 IMAD.HI.U32 R13, R7, UR8, RZ ;  /* 0x00000008070d2c27 */ /* 0x000fca000f8e00ff */
[----:B------:R-:W-:-:S07]  /*5770*/  @P2 SHF.R.U32.HI R7, RZ, UR9, R13 ;  /* 0x00000009ff072c19 */ /* 0x000fce000801160d */
.L_x_2440:
[----:B------:R-:W-:Y:S05]  /*5780*/  BSYNC B0 ;  /* 0x0000000000007941 */ /* 0x000fea0003800000 */
.L_x_2438:
[----:B------:R-:W-:-:S04]  /*5790*/  IMAD R7, R7, UR7, -R10 ;  /* 0x0000000707077c24 */ /* 0x000fc8000f8e0a0a */
[----:B------:R-:W-:-:S05]  /*57a0*/  IMAD.IADD R7, R7, 0x1, -R16 ;  /* 0x0000000107077824 */ /* 0x000fca00078e0a10 */
[----:B------:R-:W-:Y:S02]  /*57b0*/  VIMNMX R6, R6, R7, !PT ;  /* 0x0000000706067248 */ /* 0x000fe40007fe0100 */
[----:B------:R-:W-:-:S07]  /*57c0*/  VIADDMNMX R5, R7, UR7, R5, PT ;  /* 0x0000000707057c46 */ /* 0x000fce000b800105 */
.L_x_2437:
[C---:B------:R-:W-:Y:S02]  /*57d0*/  ISETP.GE.AND P2, PT, R11.reuse, 0x2, PT ;  /* 0x000000020b00780c */ /* 0x040fe40003f46270 */
[C---:B------:R-:W-:Y:S02]  /*57e0*/  ISETP.GE.AND P6, PT, R11.reuse, 0xa, PT ;  /* 0x0000000a0b00780c */ /* 0x040fe40003fc6270 */
[----:B------:R-:W-:Y:S02]  /*57f0*/  ISETP.GT.AND P4, PT, R6, 0x1, !P2 ;  /* 0x000000010600780c */ /* 0x000fe40005784270 */
[----:B------:R-:W-:Y:S02]  /*5800*/  ISETP.GE.AND P3, PT, R11, 0x9, PT ;  /* 0x000000090b00780c */ /* 0x000fe40003f66270 */
[----:B------:R-:W-:Y:S02]  /*5810*/  ISETP.LT.OR P4, PT, R5, 0x2, P4 ;  /* 0x000000020500780c */ /* 0x000fe40002781670 */
[----:B------:R-:W-:-:S02]  /*5820*/  P2R R26, PR, RZ, 0x40 ;  /* 0x00000040ff1a7803 */ /* 0x000fc40000000000 */
[----:B0-----:R-:W-:Y:S02]  /*5830*/  FSEL R15, R25, -INF , !P4 ;  /* 0xff800000190f7808 */ /* 0x001fe40006000000 */
        /* <DEDUP_REMOVED lines=66> */
[----:B------:R-:W-:-:S04]  /*5c60*/  ISETP.GT.AND P6, PT, R6, 0x39, !P6 ;  /* 0x000000390600780c */ /* 0x000fc800077c4270 */
[----:B------:R-:W-:Y:S01]  /*5c70*/  ISETP.LT.OR P6, PT, R5, 0x3a, P6 ;  /* 0x0000003a0500780c */ /* 0x000fe200037c1670 */
[----:B------:R-:W-:-:S03]  /*5c80*/  VIADD R5, R3, 0x8 ;  /* 0x0000000803057836 */ /* 0x000fc60000000000 */
[----:B------:R-:W-:Y:S02]  /*5c90*/  FSEL R53, R53, -INF , !P6 ;  /* 0xff80000035357808 */ /* 0x000fe40007000000 */
[----:B------:R-:W-:Y:S02]  /*5ca0*/  PLOP3.LUT P6, PT, PT, PT, UP0, 0x40, 0x0 ;  /* 0x000000000000781c */ /* 0x000fe40003fce808 */
[----:B------:R-:W-:Y:S02]  /*5cb0*/  VIADDMNMX R6, R5, R9, R12, PT ;  /* 0x0000000905067246 */ /* 0x000fe4000380010c */
[----:B------:R-:W-:-:S09]  /*5cc0*/  IADD3 R5, R14, 0x8, R3 ;  /* 0x000000080e057810 */ /* 0x000fd20007ffe003 */
        /* <DEDUP_REMOVED lines=15> */
.L_x_2443:
[----:B------:R-:W-:-:S06]  /*5dc0*/  UISETP.NE.AND UP1, UPT, UR7, 0x1, UPT ;  /* 0x000000010700788c */ /* 0x000fcc000bf25270 */
[----:B------:R-:W-:-:S05]  /*5dd0*/  PLOP3.LUT P6, PT, PT, PT, UP1, 0x80, 0x0 ;  /* 0x000000000000781c */ /* 0x000fca0003fcf018 */
[----:B------:R-:W-:-:S08]  /*5de0*/  @UP1 ULDC.64 UR8, c[0x0][0xae0] ;  /* 0x0002b80000081ab9 */ /* 0x000fd00000000a00 */
[----:B------:R-:W-:Y:S01]  /*5df0*/  @P6 IMAD.HI.U32 R9, R7, UR8, RZ ;  /* 0x0000000807096c27 */ /* 0x000fe2000f8e00ff */
[----:B------:R-:W-:-:S13]  /*5e00*/  PLOP3.LUT P6, PT, PT, PT, UP1, 0x80, 0x0 ;  /* 0x000000000000781c */ /* 0x000fda0003fcf018 */
[----:B------:R-:W-:-:S07]  /*5e10*/  @P6 SHF.R.U32.HI R7, RZ, UR9, R9 ;  /* 0x00000009ff076c19 */ /* 0x000fce0008011609 */
.L_x_2444:
[----:B------:R-:W-:Y:S05]  /*5e20*/  BSYNC B0 ;  /* 0x0000000000007941 */ /* 0x000fea0003800000 */
.L_x_2442:
[----:B------:R-:W-:-:S04]  /*5e30*/  IMAD R7, R7, UR7, -R10 ;  /* 0x0000000707077c24 */ /* 0x000fc8000f8e0a0a */
[----:B------:R-:W-:-:S05]  /*5e40*/  IMAD.IADD R7, R7, 0x1, -R16 ;  /* 0x0000000107077824 */ /* 0x000fca00078e0a10 */
[----:B------:R-:W-:Y:S02]  /*5e50*/  VIMNMX R5, R5, R7, !PT ;  /* 0x0000000705057248 */ /* 0x000fe40007fe0100 */
[----:B------:R-:W-:-:S07]  /*5e60*/  VIADDMNMX R6, R7, UR7, R6, PT ;  /* 0x0000000707067c46 */ /* 0x000fce000b800106 */
.L_x_2441:
[----:B------:R-:W-:Y:S01]  /*5e70*/  ISETP.GT.AND P2, PT, R5, 0x1, !P2 ;  /* 0x000000010500780c */ /* 0x000fe20005744270 */
[----:B------:R-:W-:Y:S01]  /*5e80*/  ULDC UR11, c[0x0][0xa80] ;  /* 0x0002a000000b7ab9 */ /* 0x000fe20000000800 */
[----:B------:R-:W-:Y:S01]  /*5e90*/  FMNMX.FTZ R7, R13, R15, !PT ;  /* 0x0000000f0d077209 */ /* 0x000fe20007810000 */
[----:B------:R-:W-:Y:S01]  /*5ea0*/  ULEA UR8, UR36, UR38, 0xc ;  /* 0x0000002624087291 */ /* 0x000fe2000f8e603f */
[----:B------:R-:W-:Y:S01]  /*5eb0*/  ISETP.LT.OR P2, PT, R6, 0x2, P2 ;  /* 0x000000020600780c */ /* 0x000fe20001741670 */
[----:B------:R-:W-:Y:S01]  /*5ec0*/  UMOV UR19, 0x40000040 ;  /* 0x4000004000137882 */ /* 0x000fe20000000000 */
[----:B------:R-:W-:Y:S01]  /*5ed0*/  FMNMX.FTZ R7, R21, R7, !PT ;  /* 0x0000000715077209 */ /* 0x000fe20007810000 */
[----:B------:R-:W-:Y:S01]  /*5ee0*/  UIADD3 UR10, UR8, 0x80, URZ ;  /* 0x00000080080a7890 */ /* 0x000fe2000fffe03f */
[----:B------:R-:W-:Y:S01]  /*5ef0*/  FSEL R25, R27, -INF , !P2 ;  /* 0xff8000001b197808 */ /* 0x000fe20005000000 */
[----:B------:R-:W-:Y:S01]  /*5f00*/  @!P1 VIADD R4, R4, 0x38860 ;  /* 0x0003886004049836 */ /* 0x000fe20000000000 */
[----:B------:R-:W-:Y:S01]  /*5f10*/  ISETP.NE.AND P2, PT, R26, RZ, PT ;  /* 0x000000ff1a00720c */ /* 0x000fe20003f45270 */
[----:B------:R-:W-:Y:S01]  /*5f20*/  UMOV UR18, UR8 ;  /* 0x0000000800127c82 */ /* 0x000fe20008000000 */
[----:B------:R-:W-:Y:S01]  /*5f30*/  FMNMX.FTZ R7, R57, R7, !PT ;  /* 0x0000000739077209 */ /* 0x000fe20007810000 */
[----:B------:R-:W-:Y:S01]  /*5f40*/  BAR.SYNC.DEFER_BLOCKING 0xf, 0x100 ;  /* 0x03c4000000007b1d */ /* 0x000fe20000010000 */
[----:B------:R-:W-:-:S02]  /*5f50*/  ISETP.GT.AND P2, PT, R5, 0x9, !P2 ;  /* 0x000000090500780c */ /* 0x000fc40005744270 */
[----:B------:R-:W-:Y:S02]  /*5f60*/  FMNMX.FTZ R7, R59, R7, !PT ;  /* 0x000000073b077209 */ /* 0x000fe40007810000 */
[----:B------:R-:W-:Y:S02]  /*5f70*/  ISETP.LT.OR P2, PT, R6, 0xa, P2 ;  /* 0x0000000a0600780c */ /* 0x000fe40001741670 */
[----:B------:R-:W-:Y:S02]  /*5f80*/  ISETP.GT.AND P3, PT, R5, 0x8, !P3 ;  /* 0x000000080500780c */ /* 0x000fe40005f64270 */
[----:B------:R-:W-:Y:S02]  /*5f90*/  FSEL R27, R31, -INF , !P2 ;  /* 0xff8000001f1b7808 */ /* 0x000fe40005000000 */
[----:B------:R-:W-:Y:S02]  /*5fa0*/  ISETP.NE.AND P2, PT, R28, RZ, PT ;  /* 0x000000ff1c00720c */ /* 0x000fe40003f45270 */
[----:B------:R-:W-:-:S02]  /*5fb0*/  FMNMX.FTZ R7, R61, R7, !PT ;  /* 0x000000073d077209 */ /* 0x000fc40007810000 */
[----:B------:R-:W-:Y:S02]  /*5fc0*/  ISETP.GT.AND P2, PT, R5, 0x10, !P2 ;  /* 0x000000100500780c */ /* 0x000fe40005744270 */
[C---:B------:R-:W-:Y:S02]  /*5fd0*/  ISETP.LT.OR P3, PT, R6.reuse, 0x9, P3 ;  /* 0x000000090600780c */ /* 0x040fe40001f61670 */
[----:B------:R-:W-:Y:S02]  /*5fe0*/  ISETP.LT.OR P2, PT, R6, 0x11, P2 ;  /* 0x000000110600780c */ /* 0x000fe40001741670 */
[----:B------:R-:W-:Y:S02]  /*5ff0*/  FMNMX.FTZ R7, R63, R7, !PT ;  /* 0x000000073f077209 */ /* 0x000fe40007810000 */
[----:B------:R-:W-:Y:S02]  /*6000*/  FSEL R28, R34, -INF , !P2 ;  /* 0xff800000221c7808 */ /* 0x000fe40005000000 */
[----:B------:R-:W-:-:S02]  /*6010*/  ISETP.NE.AND P2, PT, R29, RZ, PT ;  /* 0x000000ff1d00720c */ /* 0x000fc40003f45270 */
[----:B------:R-:W-:Y:S02]  /*6020*/  FSEL R26, R30, -INF , !P3 ;  /* 0xff8000001e1a7808 */ /* 0x000fe40005800000 */
        /* <DEDUP_REMOVED lines=22> */
[----:B------:R-:W-:Y:S01]  /*6190*/  ISETP.NE.AND P3, PT, R40, RZ, PT ;  /* 0x000000ff2800720c */ /* 0x000fe20003f65270 */
[----:B------:R-:W0:Y:S01]  /*61a0*/  SHFL.BFLY PT, R7, R10, 0x2, 0x1f ;  /* 0x0c401f000a077f89 */ /* 0x000e2200000e0000 */
[----:B------:R-:W-:-:S02]  /*61b0*/  ISETP.LT.OR P2, PT, R6, 0x21, P2 ;  /* 0x000000210600780c */ /* 0x000fc40001741670 */
[----:B------:R-:W-:Y:S02]  /*61c0*/  ISETP.NE.AND P6, PT, R20, RZ, PT ;  /* 0x000000ff1400720c */ /* 0x000fe40003fc5270 */
[----:B------:R-:W-:Y:S02]  /*61d0*/  FSEL R32, R42, -INF , !P2 ;  /* 0xff8000002a207808 */ /* 0x000fe40005000000 */
[----:B------:R-:W-:Y:S02]  /*61e0*/  ISETP.NE.AND P2, PT, R37, RZ, PT ;  /* 0x000000ff2500720c */ /* 0x000fe40003f45270 */
[C---:B------:R-:W-:Y:S02]  /*61f0*/  ISETP.GT.AND P4, PT, R5.reuse, 0x31, !P4 ;  /* 0x000000310500780c */ /* 0x040fe40006784270 */
[C---:B------:R-:W-:Y:S02]  /*6200*/  ISETP.GT.AND P2, PT, R5.reuse, 0x21, !P2 ;  /* 0x000000210500780c */ /* 0x040fe40005744270 */
[----:B------:R-:W-:-:S02]  /*6210*/  ISETP.GT.AND P5, PT, R5, 0x38, !P5 ;  /* 0x000000380500780c */ /* 0x000fc40006fa4270 */
[C---:B------:R-:W-:Y:S02]  /*6220*/  ISETP.LT.OR P2, PT, R6.reuse, 0x22, P2 ;  /* 0x000000220600780c */ /* 0x040fe40001741670 */
[----:B------:R-:W-:Y:S02]  /*6230*/  ISETP.LT.OR P4, PT, R6, 0x32, P4 ;  /* 0x000000320600780c */ /* 0x000fe40002781670 */
[----:B------:R-:W-:Y:S02]  /*6240*/  FSEL R33, R43, -INF , !P2 ;  /* 0xff8000002b217808 */ /* 0x000fe40005000000 */
[----:B------:R-:W-:Y:S02]  /*6250*/  ISETP.GT.AND P2, PT, R5, 0x28, !P3 ;  /* 0x000000280500780c */ /* 0x000fe40005f44270 */
[----:B------:R-:W-:Y:S02]  /*6260*/  ISETP.NE.AND P3, PT, R56, RZ, PT ;  /* 0x000000ff3800720c */ /* 0x000fe40003f65270 */
[----:B------:R-:W-:-:S02]  /*6270*/  ISETP.LT.OR P2, PT, R6, 0x29, P2 ;  /* 0x000000290600780c */ /* 0x000fc40001741670 */
[C---:B------:R-:W-:Y:S02]  /*6280*/  ISETP.GT.AND P3, PT, R5.reuse, 0x30, !P3 ;  /* 0x000000300500780c */ /* 0x040fe40005f64270 */
[----:B------:R-:W-:Y:S02]  /*6290*/  FSEL R34, R46, -INF , !P2 ;  /* 0xff8000002e227808 */ /* 0x000fe40005000000 */
[----:B------:R-:W-:Y:S02]  /*62a0*/  ISETP.GT.AND P2, PT, R5, RZ, !P6 ;  /* 0x000000ff0500720c */ /* 0x000fe40007744270 */
[----:B------:R-:W-:Y:S02]  /*62b0*/  ISETP.NE.AND P6, PT, R11, RZ, PT ;  /* 0x000000ff0b00720c */ /* 0x000fe40003fc5270 */
[----:B------:R-:W-:Y:S02]  /*62c0*/  ISETP.LT.OR P2, PT, R6, 0x1, P2 ;  /* 0x000000010600780c */ /* 0x000fe40001741670 */
[----:B0-----:R-:W-:-:S02]  /*62d0*/  FMNMX.FTZ R11, R10, R7, !PT ;  /* 0x000000070a0b7209 */ /* 0x001fc40007810000 */
[----:B------:R-:W-:Y:S02]  /*62e0*/  FSEL R24, R8, -INF , !P2 ;  /* 0xff80000008187808 */ /* 0x000fe40005000000 */
[----:B------:R-:W-:Y:S01]  /*62f0*/  ISETP.NE.AND P2, PT, R44, RZ, PT ;  /* 0x000000ff2c00720c */ /* 0x000fe20003f45270 */
[----:B------:R-:W0:Y:S01]  /*6300*/  SHFL.BFLY PT, R12, R11, 0x1, 0x1f ;  /* 0x0c201f000b0c7f89 */ /* 0x000e2200000e0000 */
[----:B------:R-:W-:Y:S02]  /*6310*/  FMNMX.FTZ R7, R24, R25, !PT ;  /* 0x0000001918077209 */ /* 0x000fe40007810000 */
[----:B------:R-:W-:Y:S02]  /*6320*/  ISETP.GT.AND P2, PT, R5, 0x29, !P2 ;  /* 0x000000290500780c */ /* 0x000fe40005744270 */
[----:B------:R-:W-:Y:S02]  /*6330*/  FMNMX.FTZ R8, R26, R7, !PT ;  /* 0x000000071a087209 */ /* 0x000fe40007810000 */
[----:B------:R-:W-:-:S02]  /*6340*/  ISETP.LT.OR P2, PT, R6, 0x2a, P2 ;  /* 0x0000002a0600780c */ /* 0x000fc40001741670 */
[----:B------:R-:W-:Y:S02]  /*6350*/  FMNMX.FTZ R7, R27, R8, !PT ;  /* 0x000000081b077209 */ /* 0x000fe40007810000 */
[----:B------:R-:W-:Y:S02]  /*6360*/  FSEL R35, R47, -INF , !P2 ;  /* 0xff8000002f237808 */ /* 0x000fe40005000000 */
[----:B------:R-:W-:Y:S02]  /*6370*/  FMNMX.FTZ R8, R28, R7, !PT ;  /* 0x000000071c087209 */ /* 0x000fe40007810000 */
[----:B------:R-:W-:Y:S02]  /*6380*/  ISETP.LT.OR P3, PT, R6, 0x31, P3 ;  /* 0x000000310600780c */ /* 0x000fe40001f61670 */
[----:B------:R-:W-:Y:S02]  /*6390*/  FMNMX.FTZ R9, R29, R8, !PT ;  /* 0x000000081d097209 */ /* 0x000fe40007810000 */
[----:B------:R-:W-:-:S02]  /*63a0*/  FSEL R36, R50, -INF , !P3 ;  /* 0xff80000032247808 */ /* 0x000fc40005800000 */
[----:B------:R-:W-:Y:S02]  /*63b0*/  FMNMX.FTZ R8, R30, R9, !PT ;  /* 0x000000091e087209 */ /* 0x000fe40007810000 */
[----:B------:R-:W-:Y:S02]  /*63c0*/  ISETP.LT.OR P5, PT, R6, 0x39, P5 ;  /* 0x000000390600780c */ /* 0x000fe40002fa1670 */
[----:B------:R-:W-:Y:S02]  /*63d0*/  FMNMX.FTZ R9, R31, R8, !PT ;  /* 0x000000081f097209 */ /* 0x000fe40007810000 */
[----:B0-----:R-:W-:Y:S02]  /*63e0*/  FMNMX.FTZ R7, R11, R12, !PT ;  /* 0x0000000c0b077209 */ /* 0x001fe40007810000 */
[----:B------:R-:W-:Y:S02]  /*63f0*/  FMNMX.FTZ R8, R32, R9, !PT ;  /* 0x0000000920087209 */ /* 0x000fe40007810000 */
[C---:B------:R-:W-:Y:S01]  /*6400*/  FSETP.NEU.FTZ.AND P2, PT, R7.reuse, -INF , PT ;  /* 0xff8000000700780b */ /* 0x040fe20003f5d000 */
[----:B------:R-:W-:Y:S01]  /*6410*/  FMUL.FTZ R10, R7, UR11 ;  /* 0x0000000b070a7c20 */ /* 0x000fe20008410000 */
[----:B------:R-:W-:-:S02]  /*6420*/  FMNMX.FTZ R9, R33, R8, !PT ;  /* 0x0000000821097209 */ /* 0x000fc40007810000 */
[----:B------:R-:W-:Y:S02]  /*6430*/  FSEL R37, R51, -INF , !P4 ;  /* 0xff80000033257808 */ /* 0x000fe40006000000 */
[----:B------:R-:W-:Y:S02]  /*6440*/  FMNMX.FTZ R8, R34, R9, !PT ;  /* 0x0000000922087209 */ /* 0x000fe40007810000 */
[----:B------:R-:W-:Y:S02]  /*6450*/  FSEL R42, R10, RZ, P2 ;  /* 0x000000ff0a2a7208 */ /* 0x000fe40001000000 */
[----:B------:R-:W-:Y:S02]  /*6460*/  FMNMX.FTZ R9, R35, R8, !PT ;  /* 0x0000000823097209 */ /* 0x000fe40007810000 */
[----:B------:R-:W-:Y:S01]  /*6470*/  ISETP.GT.AND P2, PT, R5, 0x39, !P6 ;  /* 0x000000390500780c */ /* 0x000fe20007744270 */
[--C-:B------:R-:W-:Y:S01]  /*6480*/  FFMA.FTZ R11, R15, UR11, -R42.reuse ;  /* 0x0000000b0f0b7c23 */ /* 0x100fe2000801082a */
[----:B------:R-:W-:Y:S01]  /*6490*/  FMNMX.FTZ R8, R36, R9, !PT ;  /* 0x0000000924087209 */ /* 0x000fe20007810000 */
[--C-:B------:R-:W-:Y:S01]  /*64a0*/  FFMA.FTZ R44, R41, UR11, -R42.reuse ;  /* 0x0000000b292c7c23 */ /* 0x100fe2000801082a */
[----:B------:R-:W-:Y:S01]  /*64b0*/  ISETP.LT.OR P2, PT, R6, 0x3a, P2 ;  /* 0x0000003a0600780c */ /* 0x000fe20001741670 */
[--C-:B------:R-:W-:Y:S01]  /*64c0*/  FFMA.FTZ R14, R21, UR11, -R42.reuse ;  /* 0x0000000b150e7c23 */ /* 0x100fe2000801082a */
[----:B------:R-:W-:Y:S01]  /*64d0*/  FSEL R38, R54, -INF , !P5 ;  /* 0xff80000036267808 */ /* 0x000fe20006800000 */
[--C-:B------:R-:W-:Y:S01]  /*64e0*/  FFMA.FTZ R5, R13, UR11, -R42.reuse ;  /* 0x0000000b0d057c23 */ /* 0x100fe2000801082a */
[----:B------:R-:W-:Y:S01]  /*64f0*/  FMNMX.FTZ R9, R37, R8, !PT ;  /* 0x0000000825097209 */ /* 0x000fe20007810000 */
[--C-:B------:R-:W-:Y:S01]  /*6500*/  FFMA.FTZ R10, R57, UR11, -R42.reuse ;  /* 0x0000000b390a7c23 */ /* 0x100fe2000801082a */
[----:B------:R-:W-:Y:S01]  /*6510*/  FSEL R39, R55, -INF , !P2 ;  /* 0xff80000037277808 */ /* 0x000fe20005000000 */
[--C-:B------:R-:W-:Y:S01]  /*6520*/  FFMA.FTZ R12, R61, UR11, -R42.reuse ;  /* 0x0000000b3d0c7c23 */ /* 0x100fe2000801082a */
[----:B------:R-:W-:Y:S01]  /*6530*/  FMNMX.FTZ R8, R38, R9, !PT ;  /* 0x0000000926087209 */ /* 0x000fe20007810000 */
[--C-:B------:R-:W-:Y:S01]  /*6540*/  FFMA.FTZ R13, R63, UR11, -R42.reuse ;  /* 0x0000000b3f0d7c23 */ /* 0x100fe2000801082a */
[----:B------:R0:W-:Y:S01]  /*6550*/  MUFU.EX2 R9, R14 ;  /* 0x0000000e00097308 */ /* 0x0001e20000000800 */
[--C-:B------:R-:W-:Y:S01]  /*6560*/  FFMA.FTZ R20, R59, UR11, -R42.reuse ;  /* 0x0000000b3b147c23 */ /* 0x100fe2000801082a */
[----:B------:R-:W-:Y:S01]  /*6570*/  FMNMX.FTZ R8, R39, R8, !PT ;  /* 0x0000000827087209 */ /* 0x000fe20007810000 */
[--C-:B------:R-:W-:Y:S01]  /*6580*/  FFMA.FTZ R21, R69, UR11, -R42.reuse ;  /* 0x0000000b45157c23 */ /* 0x100fe2000801082a */
[--C-:B------:R-:W-:Y:S01]  /*6590*/  FFMA.FTZ R170, R45, UR11, -R42.reuse ;  /* 0x0000000b2daa7c23 */ /* 0x100fe2000801082a */
[--C-:B------:R-:W-:Y:S01]  /*65a0*/  FFMA.FTZ R169, R169, UR11, -R42.reuse ;  /* 0x0000000ba9a97c23 */ /* 0x100fe2000801082a */
[--C-:B------:R-:W-:Y:S01]  /*65b0*/  FFMA.FTZ R172, R49, UR11, -R42.reuse ;  /* 0x0000000b31ac7c23 */ /* 0x100fe2000801082a */
[----:B------:R-:W1:Y:S01]  /*65c0*/  SHFL.BFLY PT, R15, R8, 0x2, 0x1f ;  /* 0x0c401f00080f7f89 */ /* 0x000e6200000e0000 */
[--C-:B------:R-:W-:Y:S01]  /*65d0*/  FFMA.FTZ R171, R171, UR11, -R42.reuse ;  /* 0x0000000babab7c23 */ /* 0x100fe2000801082a */
[--C-:B0-----:R-:W-:Y:S01]  /*65e0*/  FFMA.FTZ R14, R65, UR11, -R42.reuse ;  /* 0x0000000b410e7c23 */ /* 0x101fe2000801082a */
[--C-:B------:R-:W-:Y:S01]  /*65f0*/  FFMA.FTZ R174, R53, UR11, -R42.reuse ;  /* 0x0000000b35ae7c23 */ /* 0x100fe2000801082a */
[----:B------:R-:W-:Y:S01]  /*6600*/  FFMA.FTZ R43, R67, UR11, -R42 ;  /* 0x0000000b432b7c23 */ /* 0x000fe2000801082a */
[----:B------:R-:W-:Y:S01]  /*6610*/  MUFU.EX2 R5, R5 ;  /* 0x0000000500057308 */ /* 0x000fe20000000800 */
[----:B------:R-:W-:-:S07]  /*6620*/  @!P1 PRMT R4, RZ, 0x654, R4 ;  /* 0x00000654ff049816 */ /* 0x000fce0000000004 */
[----:B------:R-:W0:Y:S08]  /*6630*/  MUFU.EX2 R6, R11 ;  /* 0x0000000b00067308 */ /* 0x000e300000000800 */
[----:B------:R-:W2:Y:S01]  /*6640*/  MUFU.EX2 R10, R10 ;  /* 0x0000000a000a7308 */ /* 0x000ea20000000800 */
[----:B-1----:R-:W-:-:S05]  /*6650*/  FMNMX.FTZ R40, R8, R15, !PT ;  /* 0x0000000f08287209 */ /* 0x002fca0007810000 */
[----:B------:R-:W1:Y:S02]  /*6660*/  SHFL.BFLY PT, R41, R40, 0x1, 0x1f ;  /* 0x0c201f0028297f89 */ /* 0x000e6400000e0000 */
[----:B------:R-:W-:Y:S01]  /*6670*/  MUFU.EX2 R11, R20 ;  /* 0x00000014000b7308 */ /* 0x000fe20000000800 */
[----:B0-----:R-:W-:Y:S01]  /*6680*/  F2FP.F16.F32.PACK_AB R152, R6, R5 ;  /* 0x000000050698723e */ /* 0x001fe200000000ff */
[----:B------:R-:W-:-:S06]  /*6690*/  FADD.FTZ R6, R5, R6 ;  /* 0x0000000605067221 */ /* 0x000fcc0000010000 */
[----:B------:R-:W0:Y:S01]  /*66a0*/  MUFU.EX2 R12, R12 ;  /* 0x0000000c000c7308 */ /* 0x000e220000000800 */
[----:B--2---:R-:W-:Y:S01]  /*66b0*/  F2FP.F16.F32.PACK_AB R154, R10, R9 ;  /* 0x000000090a9a723e */ /* 0x004fe200000000ff */
[----:B------:R-:W-:Y:S01]  /*66c0*/  FADD.FTZ R9, R9, R6 ;  /* 0x0000000609097221 */ /* 0x000fe20000010000 */
[----:B------:R-:W-:-:S03]  /*66d0*/  VIADD R6, R168, 0xfffffffe ;  /* 0xfffffffea8067836 */ /* 0x000fc60000000000 */
[----:B------:R-:W-:Y:S02]  /*66e0*/  FADD.FTZ R10, R10, R9 ;  /* 0x000000090a0a7221 */ /* 0x000fe40000010000 */
[----:B------:R-:W-:Y:S01]  /*66f0*/  MUFU.EX2 R13, R13 ;  /* 0x0000000d000d7308 */ /* 0x000fe20000000800 */
[----:B-1----:R-:W-:-:S07]  /*6700*/  FMNMX.FTZ R8, R40, R41, !PT ;  /* 0x0000002928087209 */ /* 0x002fce0007810000 */
[----:B------:R-:W1:Y:S01]  /*6710*/  MUFU.EX2 R14, R14 ;  /* 0x0000000e000e7308 */ /* 0x000e620000000800 */
[----:B0-----:R-:W-:Y:S01]  /*6720*/  F2FP.F16.F32.PACK_AB R156, R12, R11 ;  /* 0x0000000b0c9c723e */ /* 0x001fe200000000ff */
[----:B------:R-:W-:Y:S01]  /*6730*/  FADD.FTZ R11, R11, R10 ;  /* 0x0000000a0b0b7221 */ /* 0x000fe20000010000 */
[C---:B------:R-:W-:Y:S01]  /*6740*/  FSETP.NEU.FTZ.AND P2, PT, R8.reuse, -INF , PT ;  /* 0xff8000000800780b */ /* 0x040fe20003f5d000 */
[----:B------:R-:W-:Y:S01]  /*6750*/  FMUL.FTZ R40, R8, UR11 ;  /* 0x0000000b08287c20 */ /* 0x000fe20008410000 */
[----:B------:R-:W-:Y:S01]  /*6760*/  IADD3 R10, R17, -R18, RZ ;  /* 0x80000012110a7210 */ /* 0x000fe20007ffe0ff */
[----:B------:R-:W-:Y:S02]  /*6770*/  FADD.FTZ R12, R12, R11 ;  /* 0x0000000b0c0c7221 */ /* 0x000fe40000010000 */
[----:B------:R-:W-:Y:S01]  /*6780*/  MUFU.EX2 R15, R43 ;  /* 0x0000002b000f7308 */ /* 0x000fe20000000800 */
[----:B------:R-:W-:Y:S01]  /*6790*/  FSEL R40, R40, RZ, P2 ;  /* 0x000000ff28287208 */ /* 0x000fe20001000000 */
[----:B------:R-:W-:Y:S01]  /*67a0*/  IMAD R11, R185, 0x40, R10 ;  /* 0x00000040b90b7824 */ /* 0x000fe200078e020a */
[----:B------:R-:W-:-:S03]  /*67b0*/  PLOP3.LUT P2, PT, PT, PT, UP0, 0x40, 0x0 ;  /* 0x000000000000781c */ /* 0x000fc60003f4e808 */
        /* <DEDUP_REMOVED lines=20> */
[----:B------:R-:W0:Y:S08]  /*6900*/  MUFU.EX2 R176, R176 ;  /* 0x000000b000b07308 */ /* 0x000e300000000800 */
[----:B------:R-:W-:Y:S08]  /*6910*/  MUFU.EX2 R175, R175 ;  /* 0x000000af00af7308 */ /* 0x000ff00000000800 */
[----:B------:R-:W1:Y:S01]  /*6920*/  MUFU.EX2 R178, R178 ;  /* 0x000000b200b27308 */ /* 0x000e620000000800 */
[----:B0-----:R-:W-:Y:S01]  /*6930*/  F2FP.F16.F32.PACK_AB R153, R176, R173 ;  /* 0x000000adb099723e */ /* 0x001fe200000000ff */
[----:B------:R-:W-:-:S06]  /*6940*/  FADD.FTZ R176, R173, R176 ;  /* 0x000000b0adb07221 */ /* 0x000fcc0000010000 */
[----:B------:R-:W-:Y:S08]  /*6950*/  MUFU.EX2 R177, R177 ;  /* 0x000000b100b17308 */ /* 0x000ff00000000800 */
[----:B------:R-:W0:Y:S01]  /*6960*/  MUFU.EX2 R180, R180 ;  /* 0x000000b400b47308 */ /* 0x000e220000000800 */
[----:B-1----:R-:W-:Y:S01]  /*6970*/  F2FP.F16.F32.PACK_AB R155, R178, R175 ;  /* 0x000000afb29b723e */ /* 0x002fe200000000ff */
[----:B------:R-:W-:-:S04]  /*6980*/  FADD.FTZ R175, R175, R176 ;  /* 0x000000b0afaf7221 */ /* 0x000fc80000010000 */
[----:B------:R1:W-:Y:S01]  /*6990*/  STSM.16.M88.4 [R23+0x36400], R152 ;  /* 0x0364009817007844 */ /* 0x0003e20000000200 */
[----:B------:R-:W-:Y:S01]  /*69a0*/  FADD.FTZ R178, R178, R175 ;  /* 0x000000afb2b27221 */ /* 0x000fe20000010000 */
[----:B------:R-:W-:Y:S08]  /*69b0*/  MUFU.EX2 R179, R179 ;  /* 0x000000b300b37308 */ /* 0x000ff00000000800 */
[----:B------:R-:W2:Y:S01]  /*69c0*/  MUFU.EX2 R182, R182 ;  /* 0x000000b600b67308 */ /* 0x000ea20000000800 */
[----:B0-----:R-:W-:Y:S01]  /*69d0*/  F2FP.F16.F32.PACK_AB R157, R180, R177 ;  /* 0x000000b1b49d723e */ /* 0x001fe200000000ff */
[----:B------:R-:W-:-:S04]  /*69e0*/  FADD.FTZ R177, R177, R178 ;  /* 0x000000b2b1b17221 */ /* 0x000fc80000010000 */
[----:B------:R-:W-:Y:S02]  /*69f0*/  FADD.FTZ R180, R180, R177 ;  /* 0x000000b1b4b47221 */ /* 0x000fe40000010000 */
[----:B------:R-:W0:Y:S08]  /*6a00*/  MUFU.EX2 R20, R44 ;  /* 0x0000002c00147308 */ /* 0x000e300000000800 */
[----:B------:R-:W-:Y:S01]  /*6a10*/  MUFU.EX2 R21, R21 ;  /* 0x0000001500157308 */ /* 0x000fe20000000800 */
[----:B--2---:R-:W-:Y:S01]  /*6a20*/  F2FP.F16.F32.PACK_AB R159, R182, R179 ;  /* 0x000000b3b69f723e */ /* 0x004fe200000000ff */
[----:B------:R-:W-:-:S04]  /*6a30*/  FADD.FTZ R179, R179, R180 ;  /* 0x000000b4b3b37221 */ /* 0x000fc80000010000 */
[----:B------:R1:W-:Y:S01]  /*6a40*/  STSM.16.M88.4 [R188], R156 ;  /* 0x0000009cbc007844 */ /* 0x0003e20000000200 */
[----:B------:R-:W-:Y:S01]  /*6a50*/  FADD.FTZ R182, R182, R179 ;  /* 0x000000b3b6b67221 */ /* 0x000fe20000010000 */
        /* <DEDUP_REMOVED lines=18> */
[----:B------:R1:W-:Y:S01]  /*6b80*/  STSM.16.M88.4 [R190], R160 ;  /* 0x000000a0be007844 */ /* 0x0003e20000000200 */
[----:B------:R-:W-:Y:S01]  /*6b90*/  FADD.FTZ R202, R202, R183 ;  /* 0x000000b7caca7221 */ /* 0x000fe20000010000 */
        /* <DEDUP_REMOVED lines=8> */
[----:B------:R-:W-:-:S06]  /*6c20*/  FADD.FTZ R171, R171, R172 ;  /* 0x000000acabab7221 */ /* 0x000fcc0000010000 */
[----:B------:R-:W2:Y:S08]  /*6c30*/  MUFU.EX2 R203, R203 ;  /* 0x000000cb00cb7308 */ /* 0x000eb00000000800 */
[----:B------:R-:W3:Y:S01]  /*6c40*/  MUFU.EX2 R206, R206 ;  /* 0x000000ce00ce7308 */ /* 0x000ee20000000800 */
[----:B0-----:R-:W-:Y:S01]  /*6c50*/  F2FP.F16.F32.PACK_AB R165, R204, R187 ;  /* 0x000000bbcca5723e */ /* 0x001fe200000000ff */
[----:B------:R-:W-:-:S04]  /*6c60*/  FADD.FTZ R187, R187, R202 ;  /* 0x000000cabbbb7221 */ /* 0x000fc80000010000 */
[----:B------:R-:W-:-:S04]  /*6c70*/  FADD.FTZ R204, R204, R187 ;  /* 0x000000bbcccc7221 */ /* 0x000fc80000010000 */
[----:B--2---:R-:W-:Y:S01]  /*6c80*/  FADD.FTZ R5, R203, R204 ;  /* 0x000000cccb057221 */ /* 0x004fe20000010000 */
[----:B---3--:R-:W-:-:S03]  /*6c90*/  F2FP.F16.F32.PACK_AB R167, R206, R203 ;  /* 0x000000cbcea7723e */ /* 0x008fc600000000ff */
[----:B------:R-:W-:Y:S02]  /*6ca0*/  FADD.FTZ R5, R206, R5 ;  /* 0x00000005ce057221 */ /* 0x000fe40000010000 */
[----:B------:R1:W-:Y:S01]  /*6cb0*/  STSM.16.M88.4 [R189], R164 ;  /* 0x000000a4bd007844 */ /* 0x0003e20000000200 */
[----:B------:R-:W-:-:S06]  /*6cc0*/  WARPGROUP.ARRIVE ;  /* 0x00000000000079c5 */ /* 0x000fcc0000000000 */
[----:B------:R-:W-:Y:S01]  /*6cd0*/  HGMMA.64x256x16.F32 R24, R152, gdesc[UR16].tnspB, RZ, !UPT, gsb0 ;  /* 0x43e0001098187df0 */ /* 0x000fe2000c0008ff */
[----:B------:R-:W-:Y:S01]  /*6ce0*/  UMOV UR18, UR10 ;  /* 0x0000000a00127c82 */ /* 0x000fe20008000000 */
[----:B------:R-:W-:Y:S01]  /*6cf0*/  UMOV UR19, 0x40000040 ;  /* 0x4000004000137882 */ /* 0x000fe20000000000 */
[----:B------:R-:W-:Y:S02]  /*6d00*/  UIADD3 UR10, UR8, 0x100, URZ ;  /* 0x00000100080a7890 */ /* 0x000fe4000fffe03f */
[----:B------:R-:W-:Y:S01]  /*6d10*/  UIADD3 UR8, UR8, 0x180, URZ ;  /* 0x0000018008087890 */ /* 0x000fe2000fffe03f */
[----:B------:R-:W-:Y:S02]  /*6d20*/  WARPGROUP.DEPBAR.LE gsb0, 0x0 ;  /* 0x00008000000079c5 */ /* 0x000fe40000010000 */
[----:B------:R-:W-:-:S15]  /*6d30*/  WARPGROUP.ARRIVE ;  /* 0x00000000000079c5 */ /* 0x000fde0000000000 */
[----:B------:R-:W-:-:S05]  /*6d40*/  NOP ;  /* 0x0000000000007918 */ /* 0x000fca0000000000 */
[----:B------:R-:W-:Y:S01]  /*6d50*/  HGMMA.64x256x16.F32 R24, R156, gdesc[UR16].tnspB, R24, gsb0 ;  /* 0x43e000109c187df0 */ /* 0x000fe20008000818 */
[----:B------:R-:W-:Y:S01]  /*6d60*/  UMOV UR18, UR10 ;  /* 0x0000000a00127c82 */ /* 0x000fe20008000000 */
[----:B------:R-:W-:Y:S01]  /*6d70*/  UMOV UR19, 0x40000040 ;  /* 0x4000004000137882 */ /* 0x000fe20000000000 */
[----:B------:R-:W-:Y:S02]  /*6d80*/  WARPGROUP.DEPBAR.LE gsb0, 0x0 ;  /* 0x00008000000079c5 */ /* 0x000fe40000010000 */
[----:B------:R-:W-:-:S15]  /*6d90*/  WARPGROUP.ARRIVE ;  /* 0x00000000000079c5 */ /* 0x000fde0000000000 */
[----:B------:R-:W-:-:S08]  /*6da0*/  NOP ;  /* 0x0000000000007918 */ /* 0x000fd00000000000 */
[----:B------:R-:W-:Y:S01]  /*6db0*/  HGMMA.64x256x16.F32 R24, R160, gdesc[UR16].tnspB, R24, gsb0 ;  /* 0x43e00010a0187df0 */ /* 0x000fe20008000818 */
[----:B------:R-:W-:Y:S01]  /*6dc0*/  UMOV UR18, UR8 ;  /* 0x0000000800127c82 */ /* 0x000fe20008000000 */
[----:B------:R-:W-:Y:S01]  /*6dd0*/  UMOV UR19, 0x40000040 ;  /* 0x4000004000137882 */ /* 0x000fe20000000000 */
[----:B------:R-:W-:-:S13]  /*6de0*/  R2UR UR8, R11 ;  /* 0x000000000b0872ca */ /* 0x000fda00000e0000 */
[----:B------:R-:W-:Y:S01]  /*6df0*/  UIADD3 UR6, UR8, UR6, URZ ;  /* 0x0000000608067290 */ /* 0x000fe2000fffe03f */
[----:B------:R-:W-:Y:S02]  /*6e00*/  WARPGROUP.DEPBAR.LE gsb0, 0x0 ;  /* 0x00008000000079c5 */ /* 0x000fe40000010000 */
[----:B------:R-:W-:-:S09]  /*6e10*/  WARPGROUP.ARRIVE ;  /* 0x00000000000079c5 */ /* 0x000fd20000000000 */
[----:B------:R-:W-:Y:S03]  /*6e20*/  HGMMA.64x256x16.F32 R24, R164, gdesc[UR16].tnspB, R24, gsb0 ;  /* 0x43e00010a4187df0 */ /* 0x000fe60008000818 */
[----:B------:R-:W-:Y:S02]  /*6e30*/  WARPGROUP.DEPBAR.LE gsb0, 0x0 ;  /* 0x00008000000079c5 */ /* 0x000fe40000010000 */
[----:B------:R0:W-:Y:S06]  /*6e40*/  MEMBAR.ALL.CTA ;  /* 0x0000000000007992 */ /* 0x0001ec0000008000 */
[----:B0-----:R-:W0:Y:S02]  /*6e50*/  FENCE.VIEW.ASYNC.S ;  /* 0x00000000000073c6 */ /* 0x001e240000000000 */
[----:B0-----:R-:W-:Y:S01]  /*6e60*/  NOP ;  /* 0x0000000000007918 */ /* 0x001fe20000000000 */
[----:B------:R-:W-:Y:S06]  /*6e70*/  BAR.ARV 0xe, 0x100 ;  /* 0x0384000000007b1d */ /* 0x000fec0000002000 */
[----:B------:R0:W-:Y:S02]  /*6e80*/  @!P1 SYNCS.ARRIVE.TRANS64.RED.A1T0 RZ, [R4+URZ], RZ ;  /* 0x000000ff04ff99a7 */ /* 0x0001e4000810043f */
[----:B0-----:R-:W-:Y:S01]  /*6e90*/  FADD.FTZ R4, R174, R171 ;  /* 0x000000abae047221 */ /* 0x001fe20000010000 */
[----:B-1----:R-:W-:Y:S06]  /*6ea0*/  @P2 BRA `(.L_x_2445) ;  /* 0x0000000000482947 */ /* 0x002fec0003800000 */
[C---:B------:R-:W-:Y:S01]  /*6eb0*/  ISETP.GT.AND P2, PT, R11.reuse, RZ, PT ;  /* 0x000000ff0b00720c */ /* 0x040fe20003f44270 */
[----:B------:R-:W-:-:S05]  /*6ec0*/  VIADD R9, R11, 0xffffffff ;  /* 0xffffffff0b097836 */ /* 0x000fca0000000000 */
[----:B------:R-:W-:-:S07]  /*6ed0*/  R2UR UR10, R9 ;  /* 0x00000000090a72ca */ /* 0x000fce00000e0000 */
[----:B------:R-:W-:Y:S08]  /*6ee0*/  @P2 BRA `(.L_x_2446) ;  /* 0x00000000001c2947 */ /* 0x000ff00003800000 */
[----:B------:R-:W-:Y:S02]  /*6ef0*/  UISETP.NE.AND UP1, UPT, UR7, 0x1, UPT ;  /* 0x000000010700788c */ /* 0x000fe4000bf25270 */
[----:B------:R-:W-:-:S09]  /*6f00*/  UIADD3 UR10, -UR8, URZ, URZ ;  /* 0x0000003f080a7290 */ /* 0x000fd2000fffe13f */
[----:B------:R-:W-:Y:S02]  /*6f10*/  @UP1 ULDC.64 UR18, c[0x0][0xae0] ;  /* 0x0002b80000121ab9 */ /* 0x000fe40000000a00 */
[----:B------:R-:W-:-:S04]  /*6f20*/  UIMAD.WIDE.U32 UR8, UR10, UR18, URZ ;  /* 0x000000120a0872a5 */ /* 0x000fc8000f8e003f */
[----:B------:R-:W-:-:S04]  /*6f30*/  @UP1 USHF.R.U32.HI UR10, URZ, UR19, UR9 ;  /* 0x000000133f0a1299 */ /* 0x000fc80008011609 */
[----:B------:R-:W-:Y:S01]  /*6f40*/  ULOP3.LUT UR10, URZ, UR10, URZ, 0x33, !UPT ;  /* 0x0000000a3f0a7292 */ /* 0x000fe2000f8e333f */
[----:B------:R-:W-:Y:S11]  /*6f50*/  BRA `(.L_x_2447) ;  /* 0x0000000000107947 */ /* 0x000ff60003800000 */
.L_x_2446:
[----:B------:R-:W-:-:S11]  /*6f60*/  UISETP.NE.AND UP1, UPT, UR7, 0x1, UPT ;  /* 0x000000010700788c */ /* 0x000fd6000bf25270 */
[----:B------:R-:W-:Y:S02]  /*6f70*/  @UP1 ULDC.64 UR18, c[0x0][0xae0] ;  /* 0x0002b80000121ab9 */ /* 0x000fe40000000a00 */
[----:B------:R-:W-:-:S04]  /*6f80*/  UIMAD.WIDE.U32 UR8, UR10, UR18, URZ ;  /* 0x000000120a0872a5 */ /* 0x000fc8000f8e003f */
[----:B------:R-:W-:-:S12]  /*6f90*/  @UP1 USHF.R.U32.HI UR10, URZ, UR19, UR9 ;  /* 0x000000133f0a1299 */ /* 0x000fd80008011609 */
.L_x_2447:
[----:B------:R-:W-:-:S04]  /*6fa0*/  UIMAD UR7, UR10, UR7, UR7 ;  /* 0x000000070a0772a4 */ /* 0x000fc8000f8e0207 */
[----:B------:R-:W-:-:S04]  /*6fb0*/  UISETP.LT.AND UP1, UPT, UR6, UR7, UPT ;  /* 0x000000070600728c */ /* 0x000fc8000bf21270 */
[----:B------:R-:W-:-:S12]  /*6fc0*/  USEL UR6, UR6, UR7, UP1 ;  /* 0x0000000706067287 */ /* 0x000fd80008800000 */
.L_x_2445:
[----:B------:R-:W-:Y:S01]  /*6fd0*/  R2UR UR14, R184 ;  /* 0x00000000b80e72ca */ /* 0x000fe200000e0000 */
[----:B------:R-:W-:-:S04]  /*6fe0*/  USHF.R.S32.HI UR7, URZ, 0x1f, UR6 ;  /* 0x0000001f3f077899 */ /* 0x000fc80008011406 */
[----:B------:R-:W-:-:S04]  /*6ff0*/  ULEA.HI UR7, UR7, UR6, URZ, 0x6 ;  /* 0x0000000607077291 */ /* 0x000fc8000f8f303f */
[----:B------:R-:W-:-:S04]  /*7000*/  USHF.R.S32.HI UR7, URZ, 0x6, UR7 ;  /* 0x000000063f077899 */ /* 0x000fc80008011407 */
[----:B------:R-:W-:-:S04]  /*7010*/  UISETP.LT.AND UP1, UPT, UR14, UR7, UPT ;  /* 0x000000070e00728c */ /* 0x000fc8000bf21270 */
[----:B------:R-:W-:-:S06]  /*7020*/  USEL UR14, UR14, UR7, !UP1 ;  /* 0x000000070e0e7287 */ /* 0x000fcc000c800000 */
[----:B------:R-:W-:-:S13]  /*7030*/  ISETP.GE.AND P2, PT, R6, UR14, PT ;  /* 0x0000000e06007c0c */ /* 0x000fda000bf46270 */
[----:B------:R-:W-:Y:S05]  /*7040*/  @!P2 BRA `(.L_x_2448) ;  /* 0x000000380014a947 */ /* 0x000fea0003800000 */
[----:B------:R-:W-:-:S05]  /*7050*/  IMAD.IADD R13, R3, 0x1, R10 ;  /* 0x00000001030d7824 */ /* 0x000fca00078e020a */
[----:B------:R-:W-:-:S04]  /*7060*/  IADD3 R11, R13, 0x8, RZ ;  /* 0x000000080d0b7810 */ /* 0x000fc80007ffe0ff */
[----:B------:R-:W-:-:S07]  /*7070*/  LOP3.LUT R9, RZ, R11, RZ, 0x33, !PT ;  /* 0x0000000bff097212 */ /* 0x000fce00078e33ff */
.L_x_2465:
[----:B------:R-:W-:-:S04]  /*7080*/  UIADD3 UR6, UR36, 0x1, URZ ;  /* 0x0000000124067890 */ /* 0x000fc8000fffe03f */
[----:B------:R-:W-:-:S04]  /*7090*/  UISETP.NE.AND UP1, UPT, UR6, 0x2, UPT ;  /* 0x000000020600788c */ /* 0x000fc8000bf25270 */
[----:B------:R-:W-:Y:S02]  /*70a0*/  USEL UR7, URZ, 0x1, UP1 ;  /* 0x000000013f077887 */ /* 0x000fe40008800000 */
[----:B------:R-:W-:-:S04]  /*70b0*/  USEL UR6, UR6, URZ, UP1 ;  /* 0x0000003f06067287 */ /* 0x000fc80008800000 */
[----:B------:R-:W-:Y:S01]  /*70c0*/  LOP3.LUT R2, R2, UR7, RZ, 0x3c, !PT ;  /* 0x0000000702027c12 */ /* 0x000fe2000f8e3cff */
[----:B0-----:R-:W-:Y:S07]  /*70d0*/  @!P0 BRA `(.L_x_2449) ;  /* 0x0000000000048947 */ /* 0x001fee0003800000 */
[----:B------:R-:W-:Y:S01]  /*70e0*/  BPT.TRAP 0x1 ;  /* 0x000000040000795c */ /* 0x000fe20000300000 */
.L_x_2449:
[----:B------:R-:W-:Y:S01]  /*70f0*/  ULEA UR7, UR6, UR37, 0x3 ;  /* 0x0000002506077291 */ /* 0x000fe2000f8e183f */
[----:B------:R-:W-:-:S08]  /*7100*/  SHF.L.U32 R10, R2, 0x1f, RZ ;  /* 0x0000001f020a7819 */ /* 0x000fd000000006ff */
[----:B------:R0:W1:Y:S01]  /*7110*/  SYNCS.PHASECHK.TRANS64.TRYWAIT P2, [UR7+0x38830], R10 ;  /* 0x0388300aff0075a7 */ /* 0x0000620008040147 */
[----:B------:R-:W-:Y:S05]  /*7120*/  @!P0 BRA `(.L_x_2450) ;  /* 0x0000000000048947 */ /* 0x000fea0003800000 */
[----:B------:R-:W-:Y:S01]  /*7130*/  BPT.TRAP 0x1 ;  /* 0x000000040000795c */ /* 0x000fe20000300000 */
.L_x_2450:
[----:B-1----:R-:W-:Y:S05]  /*7140*/  @P2 BRA `(.L_x_2451) ;  /* 0x0000000000082947 */ /* 0x002fea0003800000 */
[----:B------:R-:W1:Y:S02]  /*7150*/  SYNCS.PHASECHK.TRANS64.TRYWAIT P2, [UR7+0x38830], R10 ;  /* 0x0388300aff0075a7 */ /* 0x000e640008040147 */
[----:B-1----:R-:W-:Y:S05]  /*7160*/  @!P2 BRA `(.L_x_2452) ;  /* 0x0000012c002ca947 */ /* 0x002fea0003800000 */
.L_x_2451:
[----:B------:R-:W-:Y:S01]  /*7170*/  R2UR UR18, R0 ;  /* 0x00000000001272ca */ /* 0x000fe200000e0000 */
[----:B------:R-:W-:Y:S01]  /*7180*/  WARPGROUP.ARRIVE ;  /* 0x00000000000079c5 */ /* 0x000fe20000000000 */
[----:B------:R-:W-:Y:S01]  /*7190*/  UMOV UR8, UR32 ;  /* 0x0000002000087c82 */ /* 0x000fe20008000000 */
[----:B------:R-:W-:Y:S01]  /*71a0*/  UMOV UR9, UR33 ;  /* 0x0000002100097c82 */ /* 0x000fe20008000000 */
[----:B------:R-:W-:-:S09]  /*71b0*/  UMOV UR11, 0x40000040 ;  /* 0x40000040000b7882 */ /* 0x000fd20000000000 */
[----:B------:R-:W-:-:S07]  /*71c0*/  ULEA UR18, UR6, UR18, 0x9 ;  /* 0x0000001206127291 */ /* 0x000fce000f8e483f */
[----:B------:R-:W-:Y:S02]  /*71d0*/  UMOV UR10, UR18 ;  /* 0x00000012000a7c82 */ /* 0x000fe40008000000 */
        /* <DEDUP_REMOVED lines=23> */
[----:B------:R-:W-:Y:S05]  /*7350*/  @!P0 BRA `(.L_x_2453) ;  /* 0x0000000000048947 */ /* 0x000fea0003800000 */
[----:B------:R-:W-:Y:S01]  /*7360*/  BPT.TRAP 0x1 ;  /* 0x000000040000795c */ /* 0x000fe20000300000 */
.L_x_2453:
[----:B------:R2:W3:Y:S01]  /*7370*/  SYNCS.PHASECHK.TRANS64.TRYWAIT P2, [UR7+0x38850], R10 ;  /* 0x0388500aff0075a7 */ /* 0x0004e20008040147 */
[----:B------:R-:W-:Y:S05]  /*7380*/  @!P0 BRA `(.L_x_2454) ;  /* 0x0000000000048947 */ /* 0x000fea0003800000 */
[----:B------:R-:W-:Y:S01]  /*7390*/  BPT.TRAP 0x1 ;  /* 0x000000040000795c */ /* 0x000fe20000300000 */
.L_x_2454:
[----:B---3--:R-:W-:Y:S05]  /*73a0*/  @P2 BRA `(.L_x_2455) ;  /* 0x0000000000082947 */ /* 0x008fea0003800000 */
[----:B------:R-:W3:Y:S02]  /*73b0*/  SYNCS.PHASECHK.TRANS64.TRYWAIT P2, [UR7+0x38850], R10 ;  /* 0x0388500aff0075a7 */ /* 0x000ee40008040147 */
[----:B---3--:R-:W-:Y:S05]  /*73c0*/  @!P2 BRA `(.L_x_2456) ;  /* 0x0000012800aca947 */ /* 0x008fea0003800000 */
.L_x_2455:
[----:B------:R-:W-:Y:S01]  /*73d0*/  ULEA UR8, UR6, UR4, 0xc ;  /* 0x0000000406087291 */ /* 0x000fe2000f8e603f */
[----:B------:R-:W-:Y:S01]  /*73e0*/  WARPGROUP.ARRIVE ;  /* 0x00000000000079c5 */ /* 0x000fe20000000000 */
[----:B------:R-:W-:Y:S01]  /*73f0*/  UMOV UR27, 0x40000040 ;  /* 0x40000040001b7882 */ /* 0x000fe20000000000 */
[----:B------:R-:W-:-:S04]  /*7400*/  UIADD3 UR28, UR5, 0x2, URZ ;  /* 0x00000002051c7890 */ /* 0x000fc8000fffe03f */
[----:B------:R-:W3:Y:S01]  /*7410*/  S2R R12, SR_TID.X ;  /* 0x00000000000c7919 */ /* 0x000ee20000002100 */
[----:B------:R-:W-:Y:S01]  /*7420*/  UIADD3 UR30, UR8, 0x2, URZ ;  /* 0x00000002081e7890 */ /* 0x000fe2000fffe03f */
[----:B------:R-:W-:Y:S01]  /*7430*/  PLOP3.LUT P2, PT, PT, PT, UP0, 0x40, 0x0 ;  /* 0x000000000000781c */ /* 0x000fe20003f4e808 */
[----:B------:R-:W-:Y:S01]  /*7440*/  UMOV UR26, UR8 ;  /* 0x00000008001a7c82 */ /* 0x000fe20008000000 */
[----:B------:R-:W-:Y:S01]  /*7450*/  UMOV UR29, 0x40000040 ;  /* 0x40000040001d7882 */ /* 0x000fe20000000000 */
[----:B------:R-:W-:Y:S01]  /*7460*/  HGMMA.64x64x16.F32 R152, gdesc[UR24], R152, gsb0 ;  /* 0x00e00000189879f0 */ /* 0x000fe20008000898 */
[----:B------:R-:W-:Y:S01]  /*7470*/  UMOV UR31, 0x40000040 ;  /* 0x40000040001f7882 */ /* 0x000fe20000000000 */
[----:B------:R-:W-:Y:S02]  /*7480*/  UIADD3 UR19, UR5, 0x800, URZ ;  /* 0x0000080005137890 */ /* 0x000fe4000fffe03f */
[----:B------:R-:W-:Y:S01]  /*7490*/  UIADD3 UR18, UR8, 0x800, URZ ;  /* 0x0000080008127890 */ /* 0x000fe2000fffe03f */
[----:B------:R-:W-:Y:S01]  /*74a0*/  UMOV UR11, 0x4 ;  /* 0x00000004000b7882 */ /* 0x000fe20000000000 */
[----:B---3--:R-:W-:-:S05]  /*74b0*/  SHF.R.U32.HI R12, RZ, 0x7, R12 ;  /* 0x00000007ff0c7819 */ /* 0x008fca000001160c */
[----:B012---:R-:W0:Y:S02]  /*74c0*/  SHFL.IDX PT, R10, R12, RZ, 0x1f ;  /* 0x00001fff0c0a7589 */ /* 0x007e2400000e0000 */
[----:B0-----:R-:W-:Y:S01]  /*74d0*/  R2UR UR9, R10 ;  /* 0x000000000a0972ca */ /* 0x001fe200000e0000 */
[----:B------:R-:W-:Y:S01]  /*74e0*/  IMAD.U32 R10, RZ, RZ, UR7 ;  /* 0x00000007ff0a7e24 */ /* 0x000fe2000f8e00ff */
[----:B------:R-:W-:-:S03]  /*74f0*/  ULDC UR7, c[0x0][0xad8] ;  /* 0x0002b60000077ab9 */ /* 0x000fc60000000800 */
[----:B------:R-:W-:-:S05]  /*7500*/  @!P1 VIADD R14, R10, 0x38840 ;  /* 0x000388400a0e9836 */ /* 0x000fca0000000000 */
[----:B------:R-:W-:-:S03]  /*7510*/  @!P1 PRMT R14, RZ, 0x654, R14 ;  /* 0x00000654ff0e9816 */ /* 0x000fc6000000000e */
[----:B------:R-:W-:-:S04]  /*7520*/  UISETP.GT.AND UP1, UPT, UR9, 0x7f, UPT ;  /* 0x0000007f0900788c */ /* 0x000fc8000bf24270 */
[----:B------:R-:W-:Y:S02]  /*7530*/  USEL UR9, URZ, 0x2, !UP1 ;  /* 0x000000023f097887 */ /* 0x000fe4000c800000 */
[----:B------:R-:W-:Y:S01]  /*7540*/  USEL UR10, UR11, 0x2, UP1 ;  /* 0x000000020b0a7887 */ /* 0x000fe20008800000 */
[----:B------:R-:W-:Y:S02]  /*7550*/  WARPGROUP.DEPBAR.LE gsb0, 0x0 ;  /* 0x00008000000079c5 */ /* 0x000fe40000010000 */
[----:B------:R-:W-:Y:S01]  /*7560*/  WARPGROUP.ARRIVE ;  /* 0x00000000000079c5 */ /* 0x000fe20000000000 */
[----:B------:R-:W-:-:S05]  /*7570*/  USEL UR11, UR11, 0x6, !UP1 ;  /* 0x000000060b0b7887 */ /* 0x000fca000c800000 */
        /* <DEDUP_REMOVED lines=278> */
[----:B------:R-:W0:Y:S01]  /*86e0*/  MUFU.TANH R186, R186 ;  /* 0x000000ba00ba7308 */ /* 0x000e220000002400 */
[----:B------:R1:W-:Y:S02]  /*86f0*/  @!P1 SYNCS.ARRIVE.TRANS64.RED.A1T0 RZ, [R14+URZ], RZ ;  /* 0x000000ff0eff99a7 */ /* 0x0003e4000810043f */
[----:B------:R-:W-:-:S05]  /*8700*/  IADD3 R15, -R16, R15, -R18 ;  /* 0x0000000f100f7210 */ /* 0x000fca0007ffe912 */
[----:B------:R-:W2:Y:S01]  /*8710*/  MUFU.TANH R187, R187 ;  /* 0x000000bb00bb7308 */ /* 0x000ea20000002400 */
[C---:B------:R-:W-:Y:S02]  /*8720*/  VIADD R212, R15.reuse, UR15 ;  /* 0x0000000f0fd47c36 */ /* 0x040fe40008000000 */
[----:B------:R-:W-:Y:S01]  /*8730*/  VIADD R210, R15, UR7 ;  /* 0x000000070fd27c36 */ /* 0x000fe20008000000 */
[----:B------:R-:W-:Y:S02]  /*8740*/  ULDC UR7, c[0x0][0xadc] ;  /* 0x0002b70000077ab9 */ /* 0x000fe40000000800 */
[C---:B------:R-:W-:Y:S01]  /*8750*/  IADD3 R182, R3.reuse, R212, RZ ;  /* 0x000000d403b67210 */ /* 0x040fe20007ffe0ff */
[----:B------:R-:W-:Y:S01]  /*8760*/  IMAD.IADD R181, R3, 0x1, R210 ;  /* 0x0000000103b57824 */ /* 0x000fe200078e02d2 */
[----:B------:R-:W3:Y:S08]  /*8770*/  MUFU.TANH R12, R12 ;  /* 0x0000000c000c7308 */ /* 0x000ef00000002400 */
        /* <DEDUP_REMOVED lines=30> */
[----:B------:R-:W-:Y:S01]  /*8960*/  ISETP.GT.AND P2, PT, R13, -0x1, PT ;  /* 0xffffffff0d00780c */ /* 0x000fe20003f44270 */
[----:B------:R-:W-:-:S12]  /*8970*/  BSSY B0, `(.L_x_2458) ;  /* 0x0000011000007945 */ /* 0x000fd80003800000 */
[----:B------:R-:W-:Y:S05]  /*8980*/  @P2 BRA `(.L_x_2459) ;  /* 0x0000000000242947 */ /* 0x000fea0003800000 */
[----:B------:R-:W-:Y:S01]  /*8990*/  IMAD.U32 R166, RZ, RZ, UR7 ;  /* 0x00000007ffa67e24 */ /* 0x000fe2000f8e00ff */
[----:B------:R-:W-:-:S04]  /*89a0*/  IADD3 R167, R3, R17, -R18 ;  /* 0x0000001103a77210 */ /* 0x000fc80007ffe812 */
[----:B------:R-:W-:Y:S02]  /*89b0*/  ISETP.NE.AND P2, PT, R166, 0x1, PT ;  /* 0x00000001a600780c */ /* 0x000fe40003f45270 */
[----:B------:R-:W-:-:S11]  /*89c0*/  LOP3.LUT R167, RZ, R167, RZ, 0x33, !PT ;  /* 0x000000a7ffa77212 */ /* 0x000fd600078e33ff */
[----:B------:R-:W1:Y:S02]  /*89d0*/  @P2 LDC.64 R14, c[0x0][0xae0] ;  /* 0x0002b800ff0e2b82 */ /* 0x000e640000000a00 */
[----:B-1----:R-:W-:-:S05]  /*89e0*/  @P2 IMAD.HI.U32 R14, R167, R14, RZ ;  /* 0x0000000ea70e2227 */ /* 0x002fca00078e00ff */
[----:B------:R-:W-:-:S04]  /*89f0*/  @P2 SHF.R.U32.HI R167, RZ, R15, R14 ;  /* 0x0000000fffa72219 */ /* 0x000fc8000001160e */
[----:B------:R-:W-:Y:S01]  /*8a00*/  LOP3.LUT R167, RZ, R167, RZ, 0x33, !PT ;  /* 0x000000a7ffa77212 */ /* 0x000fe200078e33ff */
[----:B------:R-:W-:Y:S06]  /*8a10*/  BRA `(.L_x_2460) ;  /* 0x0000000000187947 */ /* 0x000fec0003800000 */
.L_x_2459:
[----:B------:R-:W-:Y:S02]  /*8a20*/  IMAD.U32 R166, RZ, RZ, UR7 ;  /* 0x00000007ffa67e24 */ /* 0x000fe4000f8e00ff */
[----:B------:R-:W-:-:S03]  /*8a30*/  IMAD.MOV.U32 R167, RZ, RZ, R13 ;  /* 0x000000ffffa77224 */ /* 0x000fc600078e000d */
[----:B------:R-:W-:-:S13]  /*8a40*/  ISETP.NE.AND P2, PT, R166, 0x1, PT ;  /* 0x00000001a600780c */ /* 0x000fda0003f45270 */
[----:B------:R-:W1:Y:S02]  /*8a50*/  @P2 LDC.64 R14, c[0x0][0xae0] ;  /* 0x0002b800ff0e2b82 */ /* 0x000e640000000a00 */
[----:B-1----:R-:W-:-:S05]  /*8a60*/  @P2 IMAD.HI.U32 R14, R13, R14, RZ ;  /* 0x0000000e0d0e2227 */ /* 0x002fca00078e00ff */
[----:B------:R-:W-:-:S07]  /*8a70*/  @P2 SHF.R.U32.HI R167, RZ, R15, R14 ;  /* 0x0000000fffa72219 */ /* 0x000fce000001160e */
.L_x_2460:
[----:B------:R-:W-:Y:S05]  /*8a80*/  BSYNC B0 ;  /* 0x0000000000007941 */ /* 0x000fea0003800000 */
.L_x_2458:
[----:B------:R-:W-:-:S04]  /*8a90*/  IMAD R15, R167, R166, -R180 ;  /* 0x000000a6a70f7224 */ /* 0x000fc800078e0ab4 */
[----:B------:R-:W-:-:S05]  /*8aa0*/  IMAD.IADD R15, R15, 0x1, -R16 ;  /* 0x000000010f0f7824 */ /* 0x000fca00078e0a10 */
[----:B------:R-:W-:Y:S02]  /*8ab0*/  VIADDMNMX R181, R15, R166, R181, PT ;  /* 0x000000a60fb57246 */ /* 0x000fe400038001b5 */
[----:B------:R-:W-:-:S07]  /*8ac0*/  VIMNMX R182, R182, R15, !PT ;  /* 0x0000000fb6b67248 */ /* 0x000fce0007fe0100 */
.L_x_2457:
[----:B------:R-:W-:-:S04]  /*8ad0*/  ISETP.GT.AND P2, PT, R6, -0x1, PT ;  /* 0xffffffff0600780c */ /* 0x000fc80003f44270 */
[C---:B------:R-:W-:Y:S02]  /*8ae0*/  ISETP.GT.AND P5, PT, R182.reuse, RZ, P2 ;  /* 0x000000ffb600720c */ /* 0x040fe400017a4270 */
[C---:B------:R-:W-:Y:S02]  /*8af0*/  ISETP.GT.AND P4, PT, R182.reuse, 0x1, P2 ;  /* 0x00000001b600780c */ /* 0x040fe40001784270 */
[----:B------:R-:W-:Y:S02]  /*8b00*/  ISETP.LT.OR P5, PT, R181, 0x1, P5 ;  /* 0x00000001b500780c */ /* 0x000fe40002fa1670 */
[----:B------:R-:W-:Y:S02]  /*8b10*/  ISETP.GT.AND P6, PT, R182, 0x8, P2 ;  /* 0x00000008b600780c */ /* 0x000fe400017c4270 */
[----:B0-----:R-:W-:Y:S02]  /*8b20*/  FSEL R186, R186, -INF , !P5 ;  /* 0xff800000baba7808 */ /* 0x001fe40006800000 */
[----:B------:R-:W-:-:S02]  /*8b30*/  ISETP.GT.AND P5, PT, R182, 0x10, P2 ;  /* 0x00000010b600780c */ /* 0x000fc400017a4270 */
[----:B------:R-:W-:Y:S02]  /*8b40*/  ISETP.GT.AND P3, PT, R182, 0x9, P2 ;  /* 0x00000009b600780c */ /* 0x000fe40001764270 */
[C---:B------:R-:W-:Y:S02]  /*8b50*/  ISETP.LT.OR P5, PT, R181.reuse, 0x11, P5 ;  /* 0x00000011b500780c */ /* 0x040fe40002fa1670 */
[C---:B------:R-:W-:Y:S02]  /*8b60*/  ISETP.LT.OR P4, PT, R181.reuse, 0x2, P4 ;  /* 0x00000002b500780c */ /* 0x040fe40002781670 */
[----:B------:R-:W-:Y:S02]  /*8b70*/  FSEL R166, R204, -INF , !P5 ;  /* 0xff800000cca67808 */ /* 0x000fe40006800000 */
        /* <DEDUP_REMOVED lines=10> */
[----:B------:R-:W-:Y:S02]  /*8c20*/  FSEL R172, R168, -INF , !P5 ;  /* 0xff800000a8ac7808 */ /* 0x000fe40006800000 */
[----:B------:R-:W-:Y:S02]  /*8c30*/  ISETP.GT.AND P5, PT, R182, 0x30, P2 ;  /* 0x00000030b600780c */ /* 0x000fe400017a4270 */
[C---:B------:R-:W-:Y:S02]  /*8c40*/  ISETP.LT.OR P4, PT, R181.reuse, 0x12, P4 ;  /* 0x00000012b500780c */ /* 0x040fe40002781670 */
        /* <DEDUP_REMOVED lines=10> */
[----:B------:R-:W-:Y:S02]  /*8cf0*/  PLOP3.LUT P5, PT, PT, PT, UP0, 0x40, 0x0 ;  /* 0x000000000000781c */ /* 0x000fe40003fae808 */
        /* <DEDUP_REMOVED lines=17> */
[----:B------:R-:W-:Y:S06]  /*8e10*/  @P5 BRA `(.L_x_2461) ;  /* 0x0000000000585947 */ /* 0x000fec0003800000 */
        /* <DEDUP_REMOVED lines=11> */
.L_x_2463:
[----:B------:R-:W-:Y:S02]  /*8ed0*/  IMAD.U32 R181, RZ, RZ, UR7 ;  /* 0x00000007ffb57e24 */ /* 0x000fe4000f8e00ff */
[----:B------:R-:W-:-:S03]  /*8ee0*/  IMAD.MOV.U32 R179, RZ, RZ, R11 ;  /* 0x000000ffffb37224 */ /* 0x000fc600078e000b */
[----:B------:R-:W-:-:S13]  /*8ef0*/  ISETP.NE.AND P3, PT, R181, 0x1, PT ;  /* 0x00000001b500780c */ /* 0x000fda0003f65270 */
[----:B------:R-:W0:Y:S02]  /*8f00*/  @P3 LDC.64 R14, c[0x0][0xae0] ;  /* 0x0002b800ff0e3b82 */ /* 0x000e240000000a00 */
[----:B0-----:R-:W-:-:S05]  /*8f10*/  @P3 IMAD.HI.U32 R14, R11, R14, RZ ;  /* 0x0000000e0b0e3227 */ /* 0x001fca00078e00ff */
[----:B------:R-:W-:-:S07]  /*8f20*/  @P3 SHF.R.U32.HI R179, RZ, R15, R14 ;  /* 0x0000000fffb33219 */ /* 0x000fce000001160e */
.L_x_2464:
[----:B------:R-:W-:Y:S05]  /*8f30*/  BSYNC B0 ;  /* 0x0000000000007941 */ /* 0x000fea0003800000 */
.L_x_2462:
[----:B------:R-:W-:-:S04]  /*8f40*/  IMAD R15, R179, R181, -R180 ;  /* 0x000000b5b30f7224 */ /* 0x000fc800078e0ab4 */
[----:B------:R-:W-:-:S05]  /*8f50*/  IMAD.IADD R15, R15, 0x1, -R16 ;  /* 0x000000010f0f7824 */ /* 0x000fca00078e0a10 */
[----:B------:R-:W-:Y:S02]  /*8f60*/  VIADDMNMX R168, R15, R181, R168, PT ;  /* 0x000000b50fa87246 */ /* 0x000fe400038001a8 */
[----:B------:R-:W-:-:S07]  /*8f70*/  VIMNMX R169, R169, R15, !PT ;  /* 0x0000000fa9a97248 */ /* 0x000fce0007fe0100 */
.L_x_2461:
[----:B------:R-:W-:Y:S01]  /*8f80*/  FMNMX.FTZ R14, R186, R7, !PT ;  /* 0x00000007ba0e7209 */ /* 0x000fe20007810000 */
[----:B------:R-:W-:Y:S01]  /*8f90*/  ULDC UR11, c[0x0][0xa80] ;  /* 0x0002a000000b7ab9 */ /* 0x000fe20000000800 */
[----:B------:R-:W-:Y:S01]  /*8fa0*/  ISETP.GT.AND P4, PT, R169, RZ, P2 ;  /* 0x000000ffa900720c */ /* 0x000fe20001784270 */
[----:B------:R-:W-:Y:S01]  /*8fb0*/  ULEA UR8, UR6, UR38, 0xc ;  /* 0x0000002606087291 */ /* 0x000fe2000f8e603f */
[----:B------:R-:W-:Y:S01]  /*8fc0*/  FMNMX.FTZ R15, R187, R14, !PT ;  /* 0x0000000ebb0f7209 */ /* 0x000fe20007810000 */
[----:B------:R-:W-:Y:S01]  /*8fd0*/  UMOV UR19, 0x40000040 ;  /* 0x4000004000137882 */ /* 0x000fe20000000000 */
[----:B------:R-:W-:Y:S01]  /*8fe0*/  ISETP.GT.AND P3, PT, R169, 0x1, P2 ;  /* 0x00000001a900780c */ /* 0x000fe20001764270 */
[----:B------:R-:W-:Y:S01]  /*8ff0*/  UIADD3 UR10, UR8, 0x80, URZ ;  /* 0x00000080080a7890 */ /* 0x000fe2000fffe03f */
[----:B------:R-:W-:Y:S01]  /*9000*/  FMNMX.FTZ R14, R202, R15, !PT ;  /* 0x0000000fca0e7209 */ /* 0x000fe20007810000 */
[----:B------:R-:W-:Y:S01]  /*9010*/  @!P1 VIADD R10, R10, 0x38860 ;  /* 0x000388600a0a9836 */ /* 0x000fe20000000000 */
[----:B------:R-:W-:Y:S01]  /*9020*/  ISETP.LT.OR P4, PT, R168, 0x1, P4 ;  /* 0x00000001a800780c */ /* 0x000fe20002781670 */
[----:B------:R-:W-:Y:S01]  /*9030*/  UMOV UR18, UR8 ;  /* 0x0000000800127c82 */ /* 0x000fe20008000000 */
[----:B------:R-:W-:-:S02]  /*9040*/  FMNMX.FTZ R15, R203, R14, !PT ;  /* 0x0000000ecb0f7209 */ /* 0x000fc40007810000 */
[----:B------:R-:W-:Y:S02]  /*9050*/  ISETP.GT.AND P5, PT, R169, 0x8, P2 ;  /* 0x00000008a900780c */ /* 0x000fe400017a4270 */
[----:B------:R-:W-:Y:S02]  /*9060*/  FMNMX.FTZ R14, R166, R15, !PT ;  /* 0x0000000fa60e7209 */ /* 0x000fe40007810000 */
[----:B------:R-:W-:Y:S02]  /*9070*/  ISETP.LT.OR P3, PT, R168, 0x2, P3 ;  /* 0x00000002a800780c */ /* 0x000fe40001f61670 */
[----:B------:R-:W-:Y:S02]  /*9080*/  FMNMX.FTZ R15, R167, R14, !PT ;  /* 0x0000000ea70f7209 */ /* 0x000fe40007810000 */
[----:B------:R-:W-:Y:S02]  /*9090*/  FSEL R181, R12, -INF , !P4 ;  /* 0xff8000000cb57808 */ /* 0x000fe40006000000 */
        /* <DEDUP_REMOVED lines=13> */
[----:B------:R-:W-:Y:S02]  /*9170*/  ISETP.LT.OR P3, PT, R168, 0x11, P3 ;  /* 0x00000011a800780c */ /* 0x000fe40001f61670 */
[----:B------:R-:W-:Y:S02]  /*9180*/  FMNMX.FTZ R15, R177, R14, !PT ;  /* 0x0000000eb10f7209 */ /* 0x000fe40007810000 */
[----:B------:R-:W-:Y:S02]  /*9190*/  ISETP.GT.AND P6, PT, R169, 0x18, P2 ;  /* 0x00000018a900780c */ /* 0x000fe400017c4270 */
[----:B------:R-:W-:Y:S02]  /*91a0*/  FMNMX.FTZ R14, R178, R15, !PT ;  /* 0x0000000fb20e7209 */ /* 0x000fe40007810000 */
[----:B------:R-:W-:Y:S02]  /*91b0*/  FSEL R153, R153, -INF , !P3 ;  /* 0xff80000099997808 */ /* 0x000fe40005800000 */
[----:B------:R-:W-:-:S02]  /*91c0*/  FMNMX.FTZ R15, R165, R14, !PT ;  /* 0x0000000ea50f7209 */ /* 0x000fc40007810000 */
[C---:B------:R-:W-:Y:S02]  /*91d0*/  ISETP.GT.AND P4, PT, R169.reuse, 0x19, P2 ;  /* 0x00000019a900780c */ /* 0x040fe40001784270 */
[C---:B------:R-:W-:Y:S01]  /*91e0*/  ISETP.LT.OR P6, PT, R168.reuse, 0x19, P6 ;  /* 0x00000019a800780c */ /* 0x040fe200037c1670 */
[----:B------:R-:W0:Y:S01]  /*91f0*/  SHFL.BFLY PT, R14, R15, 0x2, 0x1f ;  /* 0x0c401f000f0e7f89 */ /* 0x000e2200000e0000 */
[----:B------:R-:W-:Y:S02]  /*9200*/  ISETP.GT.AND P3, PT, R169, 0x20, P2 ;  /* 0x00000020a900780c */ /* 0x000fe40001764270 */
[----:B------:R-:W-:Y:S02]  /*9210*/  FSEL R155, R155, -INF , !P6 ;  /* 0xff8000009b9b7808 */ /* 0x000fe40007000000 */
[C---:B------:R-:W-:Y:S02]  /*9220*/  ISETP.LT.OR P4, PT, R168.reuse, 0x1a, P4 ;  /* 0x0000001aa800780c */ /* 0x040fe40002781670 */
[----:B------:R-:W-:-:S02]  /*9230*/  ISETP.LT.OR P3, PT, R168, 0x21, P3 ;  /* 0x00000021a800780c */ /* 0x000fc40001f61670 */
[----:B------:R-:W-:Y:S02]  /*9240*/  FSEL R156, R156, -INF , !P4 ;  /* 0xff8000009c9c7808 */ /* 0x000fe40006000000 */
[----:B------:R-:W-:Y:S02]  /*9250*/  ISETP.GT.AND P6, PT, R169, 0x28, P2 ;  /* 0x00000028a900780c */ /* 0x000fe400017c4270 */
[----:B------:R-:W-:Y:S02]  /*9260*/  FSEL R157, R157, -INF , !P3 ;  /* 0xff8000009d9d7808 */ /* 0x000fe40005800000 */
[----:B------:R-:W-:Y:S02]  /*9270*/  ISETP.GT.AND P3, PT, R169, 0x29, P2 ;  /* 0x00000029a900780c */ /* 0x000fe40001764270 */
[C---:B------:R-:W-:Y:S02]  /*9280*/  ISETP.LT.OR P6, PT, R168.reuse, 0x29, P6 ;  /* 0x00000029a800780c */ /* 0x040fe400037c1670 */
[----:B------:R-:W-:-:S02]  /*9290*/  ISETP.LT.OR P3, PT, R168, 0x2a, P3 ;  /* 0x0000002aa800780c */ /* 0x000fc40001f61670 */
[----:B------:R-:W-:Y:S02]  /*92a0*/  FSEL R159, R159, -INF , !P6 ;  /* 0xff8000009f9f7808 */ /* 0x000fe40007000000 */
[----:B------:R-:W-:Y:S02]  /*92b0*/  ISETP.GT.AND P6, PT, R169, 0x31, P2 ;  /* 0x00000031a900780c */ /* 0x000fe400017c4270 */
[----:B0-----:R-:W-:Y:S02]  /*92c0*/  FMNMX.FTZ R179, R15, R14, !PT ;  /* 0x0000000e0fb37209 */ /* 0x001fe40007810000 */
[----:B------:R-:W-:Y:S02]  /*92d0*/  FMNMX.FTZ R15, R181, R8, !PT ;  /* 0x00000008b50f7209 */ /* 0x000fe40007810000 */
[----:B------:R-:W-:Y:S01]  /*92e0*/  FSEL R160, R160, -INF , !P3 ;  /* 0xff800000a0a07808 */ /* 0x000fe20005800000 */
[----:B------:R-:W0:Y:S01]  /*92f0*/  SHFL.BFLY PT, R14, R179, 0x1, 0x1f ;  /* 0x0c201f00b30e7f89 */ /* 0x000e2200000e0000 */
[----:B------:R-:W-:-:S02]  /*9300*/  FMNMX.FTZ R12, R180, R15, !PT ;  /* 0x0000000fb40c7209 */ /* 0x000fc40007810000 */
[----:B------:R-:W-:Y:S02]  /*9310*/  ISETP.GT.AND P3, PT, R169, 0x38, P2 ;  /* 0x00000038a900780c */ /* 0x000fe40001764270 */
[C---:B------:R-:W-:Y:S02]  /*9320*/  ISETP.LT.OR P6, PT, R168.reuse, 0x32, P6 ;  /* 0x00000032a800780c */ /* 0x040fe400037c1670 */
[----:B------:R-:W-:Y:S02]  /*9330*/  ISETP.LT.OR P3, PT, R168, 0x39, P3 ;  /* 0x00000039a800780c */ /* 0x000fe40001f61670 */
[----:B------:R-:W-:Y:S02]  /*9340*/  FSEL R162, R162, -INF , !P6 ;  /* 0xff800000a2a27808 */ /* 0x000fe40007000000 */
[----:B------:R-:W-:Y:S02]  /*9350*/  FSEL R163, R163, -INF , !P3 ;  /* 0xff800000a3a37808 */ /* 0x000fe40005800000 */
[----:B------:R-:W-:-:S02]  /*9360*/  @!P1 PRMT R10, RZ, 0x654, R10 ;  /* 0x00000654ff0a9816 */ /* 0x000fc4000000000a */
[----:B0-----:R-:W-:Y:S02]  /*9370*/  FMNMX.FTZ R14, R179, R14, !PT ;  /* 0x0000000eb30e7209 */ /* 0x001fe40007810000 */
[----:B------:R-:W-:Y:S02]  /*9380*/  FSEL R179, R21, -INF , !P5 ;  /* 0xff80000015b37808 */ /* 0x000fe40006800000 */
[----:B------:R-:W-:Y:S01]  /*9390*/  ISETP.GT.AND P5, PT, R169, 0x11, P2 ;  /* 0x00000011a900780c */ /* 0x000fe200017a4270 */
[----:B------:R-:W-:Y:S01]  /*93a0*/  FMUL.FTZ R182, R14, UR11 ;  /* 0x0000000b0eb67c20 */ /* 0x000fe20008410000 */
[----:B------:R-:W-:Y:S02]  /*93b0*/  FMNMX.FTZ R15, R179, R12, !PT ;  /* 0x0000000cb30f7209 */ /* 0x000fe40007810000 */
[----:B------:R-:W-:Y:S02]  /*93c0*/  ISETP.LT.OR P5, PT, R168, 0x12, P5 ;  /* 0x00000012a800780c */ /* 0x000fe40002fa1670 */
[----:B------:R-:W-:-:S02]  /*93d0*/  FMNMX.FTZ R12, R152, R15, !PT ;  /* 0x0000000f980c7209 */ /* 0x000fc40007810000 */
[----:B------:R-:W-:Y:S02]  /*93e0*/  FSEL R154, R154, -INF , !P5 ;  /* 0xff8000009a9a7808 */ /* 0x000fe40006800000 */
[----:B------:R-:W-:Y:S02]  /*93f0*/  FMNMX.FTZ R15, R153, R12, !PT ;  /* 0x0000000c990f7209 */ /* 0x000fe40007810000 */
[----:B------:R-:W-:Y:S02]  /*9400*/  ISETP.GT.AND P5, PT, R169, 0x21, P2 ;  /* 0x00000021a900780c */ /* 0x000fe400017a4270 */
[----:B------:R-:W-:Y:S02]  /*9410*/  FMNMX.FTZ R12, R154, R15, !PT ;  /* 0x0000000f9a0c7209 */ /* 0x000fe40007810000 */
[----:B------:R-:W-:Y:S02]  /*9420*/  ISETP.LT.OR P5, PT, R168, 0x22, P5 ;  /* 0x00000022a800780c */ /* 0x000fe40002fa1670 */
[----:B------:R-:W-:-:S02]  /*9430*/  FMNMX.FTZ R15, R155, R12, !PT ;  /* 0x0000000c9b0f7209 */ /* 0x000fc40007810000 */
[----:B------:R-:W-:Y:S02]  /*9440*/  FSETP.NEU.FTZ.AND P4, PT, R14, -INF , PT ;  /* 0xff8000000e00780b */ /* 0x000fe40003f9d000 */
[----:B------:R-:W-:Y:S02]  /*9450*/  FMNMX.FTZ R12, R156, R15, !PT ;  /* 0x0000000f9c0c7209 */ /* 0x000fe40007810000 */
[----:B------:R-:W-:Y:S02]  /*9460*/  FSEL R158, R158, -INF , !P5 ;  /* 0xff8000009e9e7808 */ /* 0x000fe40006800000 */
[----:B------:R-:W-:Y:S02]  /*9470*/  FMNMX.FTZ R21, R157, R12, !PT ;  /* 0x0000000c9d157209 */ /* 0x000fe40007810000 */
[----:B------:R-:W-:Y:S02]  /*9480*/  FSEL R182, R182, RZ, P4 ;  /* 0x000000ffb6b67208 */ /* 0x000fe40002000000 */
[----:B------:R-:W-:-:S02]  /*9490*/  ISETP.GT.AND P5, PT, R169, 0x30, P2 ;  /* 0x00000030a900780c */ /* 0x000fc400017a4270 */
[----:B------:R-:W-:Y:S01]  /*94a0*/  FMNMX.FTZ R20, R158, R21, !PT ;  /* 0x000000159e147209 */ /* 0x000fe20007810000 */
[--C-:B------:R-:W-:Y:S01]  /*94b0*/  FFMA.FTZ R186, R186, UR11, -R182.reuse ;  /* 0x0000000bbaba7c23 */ /* 0x100fe200080108b6 */
[----:B------:R-:W-:Y:S01]  /*94c0*/  ISETP.LT.OR P5, PT, R168, 0x31, P5 ;  /* 0x00000031a800780c */ /* 0x000fe20002fa1670 */
[--C-:B------:R-:W-:Y:S01]  /*94d0*/  FFMA.FTZ R12, R187, UR11, -R182.reuse ;  /* 0x0000000bbb0c7c23 */ /* 0x100fe200080108b6 */
[----:B------:R-:W-:Y:S01]  /*94e0*/  FMNMX.FTZ R21, R159, R20, !PT ;  /* 0x000000149f157209 */ /* 0x000fe20007810000 */
[----:B------:R0:W-:Y:S01]  /*94f0*/  MUFU.EX2 R15, R186 ;  /* 0x000000ba000f7308 */ /* 0x0001e20000000800 */
[----:B------:R-:W-:Y:S01]  /*9500*/  FSEL R161, R161, -INF , !P5 ;  /* 0xff800000a1a17808 */ /* 0x000fe20006800000 */
[--C-:B------:R-:W-:Y:S01]  /*9510*/  FFMA.FTZ R20, R202, UR11, -R182.reuse ;  /* 0x0000000bca147c23 */ /* 0x100fe200080108b6 */
[----:B------:R-:W-:Y:S01]  /*9520*/  ISETP.GT.AND P2, PT, R169, 0x39, P2 ;  /* 0x00000039a900780c */ /* 0x000fe20001744270 */
[--C-:B------:R-:W-:Y:S01]  /*9530*/  FFMA.FTZ R203, R203, UR11, -R182.reuse ;  /* 0x0000000bcbcb7c23 */ /* 0x100fe200080108b6 */
[--C-:B------:R-:W-:Y:S01]  /*9540*/  FFMA.FTZ R170, R170, UR11, -R182.reuse ;  /* 0x0000000baaaa7c23 */ /* 0x100fe200080108b6 */
[--C-:B------:R-:W-:Y:S01]  /*9550*/  FFMA.FTZ R171, R171, UR11, -R182.reuse ;  /* 0x0000000babab7c23 */ /* 0x100fe200080108b6 */
[----:B------:R-:W-:Y:S01]  /*9560*/  ISETP.LT.OR P2, PT, R168, 0x3a, P2 ;  /* 0x0000003aa800780c */ /* 0x000fe20001741670 */
[--C-:B------:R-:W-:Y:S01]  /*9570*/  FFMA.FTZ R172, R172, UR11, -R182.reuse ;  /* 0x0000000bacac7c23 */ /* 0x100fe200080108b6 */
[----:B0-----:R-:W-:Y:S01]  /*9580*/  FMNMX.FTZ R186, R160, R21, !PT ;  /* 0x00000015a0ba7209 */ /* 0x001fe20007810000 */
        /* <DEDUP_REMOVED lines=10> */
[----:B------:R-:W-:Y:S01]  /*9630*/  FSEL R186, R14, RZ, P4 ;  /* 0x000000ff0eba7208 */ /* 0x000fe20002000000 */
[----:B------:R-:W-:Y:S01]  /*9640*/  MUFU.EX2 R21, R203 ;  /* 0x000000cb00157308 */ /* 0x000fe20000000800 */
[----:B------:R-:W-:Y:S01]  /*9650*/  FMNMX.FTZ R169, R163, R168, !PT ;  /* 0x000000a8a3a97209 */ /* 0x000fe20007810000 */
[----:B------:R-:W-:-:S02]  /*9660*/  FFMA.FTZ R168, R166, UR11, -R182 ;  /* 0x0000000ba6a87c23 */ /* 0x000fc400080108b6 */
[----:B------:R-:W-:Y:S01]  /*9670*/  FADD.FTZ R186, -R186, R7 ;  /* 0x00000007baba7221 */ /* 0x000fe20000010100 */
[----:B------:R-:W-:Y:S01]  /*9680*/  FMNMX.FTZ R166, R164, R169, !PT ;  /* 0x000000a9a4a67209 */ /* 0x000fe20007810000 */
[----:B------:R-:W-:Y:S02]  /*9690*/  FFMA.FTZ R169, R167, UR11, -R182 ;  /* 0x0000000ba7a97c23 */ /* 0x000fe400080108b6 */
[----:B------:R-:W-:Y:S01]  /*96a0*/  MUFU.EX2 R7, R165 ;  /* 0x000000a500077308 */ /* 0x000fe20000000800 */
[----:B------:R-:W-:Y:S01]  /*96b0*/  FMUL.FTZ R186, R186, UR11 ;  /* 0x0000000bbaba7c20 */ /* 0x000fe20008410000 */
[----:B------:R-:W0:Y:S06]  /*96c0*/  SHFL.BFLY PT, R167, R166, 0x2, 0x1f ;  /* 0x0c401f00a6a77f89 */ /* 0x000e2c00000e0000 */
[----:B------:R-:W1:Y:S08]  /*96d0*/  MUFU.EX2 R186, R186 ;  /* 0x000000ba00ba7308 */ /* 0x000e700000000800 */
[----:B------:R-:W2:Y:S08]  /*96e0*/  MUFU.EX2 R12, R12 ;  /* 0x0000000c000c7308 */ /* 0x000eb00000000800 */
[----:B------:R-:W-:Y:S01]  /*96f0*/  MUFU.EX2 R20, R20 ;  /* 0x0000001400147308 */ /* 0x000fe20000000800 */
[-C--:B-1----:R-:W-:Y:S01]  /*9700*/  FMUL.FTZ R24, R24, R186.reuse ;  /* 0x000000ba18187220 */ /* 0x082fe20000410000 */
[----:B0-----:R-:W-:Y:S01]  /*9710*/  FMNMX.FTZ R167, R166, R167, !PT ;  /* 0x000000a7a6a77209 */ /* 0x001fe20007810000 */
[-C--:B------:R-:W-:Y:S01]  /*9720*/  FMUL.FTZ R25, R25, R186.reuse ;  /* 0x000000ba19197220 */ /* 0x080fe20000410000 */
        /* <DEDUP_REMOVED lines=27> */
[----:B0-----:R-:W-:Y:S01]  /*98e0*/  FMNMX.FTZ R182, R167, R166, !PT ;  /* 0x000000a6a7b67209 */ /* 0x001fe20007810000 */
[----:B------:R-:W-:Y:S01]  /*98f0*/  IMAD.MOV R167, RZ, RZ, -R22 ;  /* 0x000000ffffa77224 */ /* 0x000fe200078e0a16 */
[----:B------:R-:W-:Y:S01]  /*9900*/  MUFU.EX2 R171, R171 ;  /* 0x000000ab00ab7308 */ /* 0x000fe20000000800 */
[-C--:B------:R-:W-:Y:S01]  /*9910*/  FMUL.FTZ R73, R73, R186.reuse ;  /* 0x000000ba49497220 */ /* 0x080fe20000410000 */
[C---:B------:R-:W-:Y:S01]  /*9920*/  FSETP.NEU.FTZ.AND P2, PT, R182.reuse, -INF , PT ;  /* 0xff800000b600780b */ /* 0x040fe20003f5d000 */
[----:B------:R-:W-:Y:S01]  /*9930*/  FMUL.FTZ R166, R182, UR11 ;  /* 0x0000000bb6a67c20 */ /* 0x000fe20008410000 */
[-C--:B------:R-:W-:Y:S01]  /*9940*/  FMUL.FTZ R76, R76, R186.reuse ;  /* 0x000000ba4c4c7220 */ /* 0x080fe20000410000 */
[-C--:B------:R-:W-:Y:S01]  /*9950*/  FMUL.FTZ R77, R77, R186.reuse ;  /* 0x000000ba4d4d7220 */ /* 0x080fe20000410000 */
[----:B------:R-:W-:Y:S01]  /*9960*/  FSEL R165, R182, RZ, P2 ;  /* 0x000000ffb6a57208 */ /* 0x000fe20001000000 */
[-C--:B------:R-:W-:Y:S01]  /*9970*/  FMUL.FTZ R80, R80, R186.reuse ;  /* 0x000000ba50507220 */ /* 0x080fe20000410000 */
[----:B------:R-:W-:Y:S01]  /*9980*/  FSEL R166, R166, RZ, P2 ;  /* 0x000000ffa6a67208 */ /* 0x000fe20001000000 */
[----:B------:R-:W-:Y:S01]  /*9990*/  MUFU.EX2 R172, R172 ;  /* 0x000000ac00ac7308 */ /* 0x000fe20000000800 */
[----:B------:R-:W-:Y:S01]  /*99a0*/  ISETP.NE.AND P2, PT, R16, R167, PT ;  /* 0x000000a71000720c */ /* 0x000fe20003f45270 */
[----:B------:R-:W-:Y:S01]  /*99b0*/  FADD.FTZ R165, -R165, R8 ;  /* 0x00000008a5a57221 */ /* 0x000fe20000010100 */
[----:B------:R-:W-:Y:S01]  /*99c0*/  FMUL.FTZ R81, R81, R186 ;  /* 0x000000ba51517220 */ /* 0x000fe20000410000 */
[--C-:B------:R-:W-:Y:S01]  /*99d0*/  FFMA.FTZ R167, R152, UR11, -R166.reuse ;  /* 0x0000000b98a77c23 */ /* 0x100fe200080108a6 */
[----:B------:R-:W-:Y:S01]  /*99e0*/  MOV R152, UR36 ;  /* 0x0000002400987c02 */ /* 0x000fe20008000f00 */
[----:B------:R-:W-:Y:S01]  /*99f0*/  FMUL.FTZ R165, R165, UR11 ;  /* 0x0000000ba5a57c20 */ /* 0x000fe20008410000 */
[--C-:B------:R-:W-:Y:S01]  /*9a00*/  FFMA.FTZ R202, R181, UR11, -R166.reuse ;  /* 0x0000000bb5ca7c23 */ /* 0x100fe200080108a6 */
[--C-:B------:R-:W-:Y:S01]  /*9a10*/  FFMA.FTZ R181, R180, UR11, -R166.reuse ;  /* 0x0000000bb4b57c23 */ /* 0x100fe200080108a6 */
[--C-:B------:R-:W-:Y:S01]  /*9a20*/  FFMA.FTZ R180, R153, UR11, -R166.reuse ;  /* 0x0000000b99b47c23 */ /* 0x100fe200080108a6 */
[----:B------:R-:W0:Y:S01]  /*9a30*/  MUFU.EX2 R183, R165 ;  /* 0x000000a500b77308 */ /* 0x000e220000000800 */
[--C-:B------:R-:W-:Y:S01]  /*9a40*/  FFMA.FTZ R179, R179, UR11, -R166.reuse ;  /* 0x0000000bb3b37c23 */ /* 0x100fe200080108a6 */
[--C-:B------:R-:W-:Y:S01]  /*9a50*/  FFMA.FTZ R187, R154, UR11, -R166.reuse ;  /* 0x0000000b9abb7c23 */ /* 0x100fe200080108a6 */
[----:B------:R-:W-:Y:S01]  /*9a60*/  FFMA.FTZ R203, R155, UR11, -R166 ;  /* 0x0000000b9bcb7c23 */ /* 0x000fe200080108a6 */
[----:B------:R-:W-:-:S02]  /*9a70*/  @!P2 IMAD R152, R152, 0x40, R19 ;  /* 0x000000409898a824 */ /* 0x000fc400078e0213 */
[--C-:B------:R-:W-:Y:S01]  /*9a80*/  FFMA.FTZ R204, R156, UR11, -R166.reuse ;  /* 0x0000000b9ccc7c23 */ /* 0x100fe200080108a6 */
[--C-:B------:R-:W-:Y:S01]  /*9a90*/  FFMA.FTZ R205, R157, UR11, -R166.reuse ;  /* 0x0000000b9dcd7c23 */ /* 0x100fe200080108a6 */
[--C-:B------:R-:W-:Y:S01]  /*9aa0*/  FFMA.FTZ R206, R158, UR11, -R166.reuse ;  /* 0x0000000b9ece7c23 */ /* 0x100fe200080108a6 */
[--C-:B------:R-:W-:Y:S01]  /*9ab0*/  FFMA.FTZ R207, R159, UR11, -R166.reuse ;  /* 0x0000000b9fcf7c23 */ /* 0x100fe200080108a6 */
[----:B------:R-:W-:Y:S01]  /*9ac0*/  @!P2 LEA R153, R152, UR37, 0x2 ;  /* 0x000000259899ac11 */ /* 0x000fe2000f8e10ff */
[--C-:B------:R-:W-:Y:S01]  /*9ad0*/  FFMA.FTZ R208, R160, UR11, -R166.reuse ;  /* 0x0000000ba0d07c23 */ /* 0x100fe200080108a6 */
[--C-:B------:R-:W-:Y:S01]  /*9ae0*/  FFMA.FTZ R209, R161, UR11, -R166.reuse ;  /* 0x0000000ba1d17c23 */ /* 0x100fe200080108a6 */
[--C-:B------:R-:W-:Y:S01]  /*9af0*/  FFMA.FTZ R210, R162, UR11, -R166.reuse ;  /* 0x0000000ba2d27c23 */ /* 0x100fe200080108a6 */
[--C-:B------:R-:W-:Y:S01]  /*9b00*/  FFMA.FTZ R211, R163, UR11, -R166.reuse ;  /* 0x0000000ba3d37c23 */ /* 0x100fe200080108a6 */
[----:B------:R-:W-:Y:S01]  /*9b10*/  FFMA.FTZ R212, R164, UR11, -R166 ;  /* 0x0000000ba4d47c23 */ /* 0x000fe200080108a6 */
[----:B------:R-:W-:Y:S01]  /*9b20*/  @!P2 STS [R153+0x38400], R186 ;  /* 0x038400ba9900a388 */ /* 0x000fe20000000800 */
[----:B------:R-:W-:Y:S01]  /*9b30*/  MUFU.EX2 R202, R202 ;  /* 0x000000ca00ca7308 */ /* 0x000fe20000000800 */
[----:B--2---:R-:W-:Y:S01]  /*9b40*/  F2FP.F16.F32.PACK_AB R152, R12, R15 ;  /* 0x0000000f0c98723e */ /* 0x004fe200000000ff */
[----:B------:R-:W-:Y:S01]  /*9b50*/  FMUL.FTZ R84, R84, R186 ;  /* 0x000000ba54547220 */ /* 0x000fe20000410000 */
[----:B0-----:R0:W-:Y:S01]  /*9b60*/  @!P2 STS [R153+0x38420], R183 ;  /* 0x038420b79900a388 */ /* 0x0011e20000000800 */
[----:B------:R-:W-:Y:S01]  /*9b70*/  F2FP.F16.F32.PACK_AB R154, R21, R20 ;  /* 0x00000014159a723e */ /* 0x000fe200000000ff */
[----:B------:R-:W-:Y:S01]  /*9b80*/  FMUL.FTZ R85, R85, R186 ;  /* 0x000000ba55557220 */ /* 0x000fe20000410000 */
[----:B------:R-:W-:Y:S01]  /*9b90*/  F2FP.F16.F32.PACK_AB R156, R169, R168 ;  /* 0x000000a8a99c723e */ /* 0x000fe200000000ff */
[----:B------:R-:W-:Y:S01]  /*9ba0*/  FMUL.FTZ R88, R88, R186 ;  /* 0x000000ba58587220 */ /* 0x000fe20000410000 */
[----:B------:R-:W0:Y:S01]  /*9bb0*/  MUFU.EX2 R181, R181 ;  /* 0x000000b500b57308 */ /* 0x000e220000000800 */
[----:B------:R-:W-:Y:S01]  /*9bc0*/  F2FP.F16.F32.PACK_AB R158, R171, R170 ;  /* 0x000000aaab9e723e */ /* 0x000fe200000000ff */
        /* <DEDUP_REMOVED lines=32> */
[----:B------:R-:W-:Y:S01]  /*9dd0*/  BAR.SYNC.DEFER_BLOCKING 0xf, 0x100 ;  /* 0x03c4000000007b1d */ /* 0x000fe20000010000 */
[-C--:B------:R-:W-:Y:S01]  /*9de0*/  FMUL.FTZ R141, R141, R186.reuse ;  /* 0x000000ba8d8d7220 */ /* 0x080fe20000410000 */
[-C--:B------:R-:W-:Y:S01]  /*9df0*/  FMUL.FTZ R144, R144, R186.reuse ;  /* 0x000000ba90907220 */ /* 0x080fe20000410000 */
[-C--:B------:R-:W-:Y:S01]  /*9e00*/  FMUL.FTZ R145, R145, R186.reuse ;  /* 0x000000ba91917220 */ /* 0x080fe20000410000 */
[-C--:B------:R-:W-:Y:S01]  /*9e10*/  FMUL.FTZ R148, R148, R186.reuse ;  /* 0x000000ba94947220 */ /* 0x080fe20000410000 */
[----:B------:R-:W-:Y:S01]  /*9e20*/  FMUL.FTZ R149, R149, R186 ;  /* 0x000000ba95957220 */ /* 0x000fe20000410000 */
        /* <DEDUP_REMOVED lines=79> */
[----:B------:R0:W-:Y:S01]  /*a320*/  STSM.16.M88.4 [R23+0x36400], R152 ;  /* 0x0364009817007844 */ /* 0x0001e20000000200 */
[----:B------:R-:W2:Y:S01]  /*a330*/  MUFU.EX2 R177, R177 ;  /* 0x000000b100b17308 */ /* 0x000ea20000000800 */
[----:B-1----:R-:W-:Y:S01]  /*a340*/  F2FP.F16.F32.PACK_AB R163, R208, R207 ;  /* 0x000000cfd0a3723e */ /* 0x002fe200000000ff */
[----:B------:R-:W-:Y:S01]  /*a350*/  FFMA.FTZ R15, R186, R4, R15 ;  /* 0x00000004ba0f7223 */ /* 0x000fe2000001000f */
[----:B------:R0:W-:Y:S01]  /*a360*/  STSM.16.M88.4 [R188], R156 ;  /* 0x0000009cbc007844 */ /* 0x0001e20000000200 */
[----:B------:R-:W-:Y:S01]  /*a370*/  FFMA.FTZ R202, R183, R5, R202 ;  /* 0x00000005b7ca7223 */ /* 0x000fe200000100ca */
[----:B------:R-:W-:Y:S01]  /*a380*/  ISETP.GT.AND P2, PT, R6, UR14, PT ;  /* 0x0000000e06007c0c */ /* 0x000fe2000bf44270 */
[----:B------:R-:W-:Y:S01]  /*a390*/  FADD.FTZ R15, R12, R15 ;  /* 0x0000000f0c0f7221 */ /* 0x000fe20000010000 */
[----:B------:R0:W-:Y:S01]  /*a3a0*/  STSM.16.M88.4 [R190], R160 ;  /* 0x000000a0be007844 */ /* 0x0001e20000000200 */
[----:B------:R-:W1:Y:S01]  /*a3b0*/  MUFU.EX2 R178, R178 ;  /* 0x000000b200b27308 */ /* 0x000e620000000800 */
[----:B------:R-:W-:Y:S01]  /*a3c0*/  FADD.FTZ R202, R181, R202 ;  /* 0x000000cab5ca7221 */ /* 0x000fe20000010000 */
[----:B------:R-:W-:Y:S01]  /*a3d0*/  FADD.FTZ R20, R20, R15 ;  /* 0x0000000f14147221 */ /* 0x000fe20000010000 */
[----:B------:R-:W-:Y:S01]  /*a3e0*/  UMOV UR36, UR6 ;  /* 0x0000000600247c82 */ /* 0x000fe20008000000 */
[----:B------:R-:W-:-:S02]  /*a3f0*/  VIADD R6, R6, 0xffffffff ;  /* 0xffffffff06067836 */ /* 0x000fc40000000000 */
[----:B------:R-:W-:Y:S01]  /*a400*/  FADD.FTZ R179, R179, R202 ;  /* 0x000000cab3b37221 */ /* 0x000fe20000010000 */
[----:B------:R-:W-:Y:S01]  /*a410*/  FADD.FTZ R21, R21, R20 ;  /* 0x0000001415157221 */ /* 0x000fe20000010000 */
[----:B------:R-:W-:Y:S01]  /*a420*/  MUFU.EX2 R209, R209 ;  /* 0x000000d100d17308 */ /* 0x000fe20000000800 */
[----:B--2---:R-:W-:Y:S01]  /*a430*/  F2FP.F16.F32.PACK_AB R164, R177, R176 ;  /* 0x000000b0b1a4723e */ /* 0x004fe200000000ff */
[----:B------:R-:W-:Y:S01]  /*a440*/  FADD.FTZ R179, R8, R179 ;  /* 0x000000b308b37221 */ /* 0x000fe20000010000 */
[----:B------:R-:W-:Y:S01]  /*a450*/  FADD.FTZ R168, R168, R21 ;  /* 0x00000015a8a87221 */ /* 0x000fe20000010000 */
[----:B------:R-:W-:Y:S02]  /*a460*/  IMAD.MOV.U32 R8, RZ, RZ, R182 ;  /* 0x000000ffff087224 */ /* 0x000fe400078e00b6 */
[----:B------:R-:W-:Y:S01]  /*a470*/  FADD.FTZ R180, R180, R179 ;  /* 0x000000b3b4b47221 */ /* 0x000fe20000010000 */
[----:B------:R-:W-:Y:S01]  /*a480*/  FADD.FTZ R169, R169, R168 ;  /* 0x000000a8a9a97221 */ /* 0x000fe20000010000 */
[----:B------:R-:W2:Y:S01]  /*a490*/  MUFU.EX2 R210, R210 ;  /* 0x000000d200d27308 */ /* 0x000ea20000000800 */
[----:B-1----:R-:W-:Y:S01]  /*a4a0*/  F2FP.F16.F32.PACK_AB R166, R7, R178 ;  /* 0x000000b207a6723e */ /* 0x002fe200000000ff */
        /* <DEDUP_REMOVED lines=9> */
[----:B------:R-:W1:Y:S01]  /*a540*/  MUFU.EX2 R212, R212 ;  /* 0x000000d400d47308 */ /* 0x000e620000000800 */
        /* <DEDUP_REMOVED lines=15> */
[----:B------:R-:W-:Y:S01]  /*a640*/  FADD.FTZ R4, R7, R4 ;  /* 0x0000000407047221 */ /* 0x000fe20000010000 */
[----:B------:R-:W-:-:S02]  /*a650*/  IMAD.MOV.U32 R7, RZ, RZ, R14 ;  /* 0x000000ffff077224 */ /* 0x000fc400078e000e */
[----:B------:R-:W-:Y:S01]  /*a660*/  FADD.FTZ R5, R212, R5 ;  /* 0x00000005d4057221 */ /* 0x000fe20000010000 */
[----:B------:R-:W-:Y:S01]  /*a670*/  HGMMA.64x256x16.F32 R24, R152, gdesc[UR16].tnspB, R24, gsb0 ;  /* 0x43e0001098187df0 */ /* 0x000fe20008000818 */
        /* <DEDUP_REMOVED lines=31> */
[----:B------:R-:W-:Y:S01]  /*a870*/  MOV R8, R182 ;  /* 0x000000b600087202 */ /* 0x000fe20000000f00 */
[----:B------:R-:W-:Y:S01]  /*a880*/  IMAD.MOV.U32 R7, RZ, RZ, R14 ;  /* 0x000000ffff077224 */ /* 0x000fe200078e000e */
[----:B------:R-:W-:-:S06]  /*a890*/  UMOV UR36, UR6 ;  /* 0x0000000600247c82 */ /* 0x000fcc0008000000 */
.L_x_2448:
[----:B------:R-:W1:Y:S01]  /*a8a0*/  LDC R13, c[0x0][0xadc] ;  /* 0x0002b700ff0d7b82 */ /* 0x000e620000000800 */
[----:B0-----:R-:W-:Y:S01]  /*a8b0*/  IADD3 R10, R17, 0x40, -R18 ;  /* 0x00000040110a7810 */ /* 0x001fe20007ffe812 */
[----:B------:R-:W-:-:S04]  /*a8c0*/  ULDC UR6, c[0x0][0xad4] ;  /* 0x0002b50000067ab9 */ /* 0x000fc80000000800 */
[----:B------:R-:W-:-:S04]  /*a8d0*/  IMAD R10, R185, 0x40, R10 ;  /* 0x00000040b90a7824 */ /* 0x000fc800078e020a */
[----:B------:R-:W-:Y:S01]  /*a8e0*/  VIADD R9, R10, -UR6 ;  /* 0x800000060a097c36 */ /* 0x000fe20008000000 */
[----:B-1----:R-:W-:-:S13]  /*a8f0*/  ISETP.GE.AND P6, PT, R13, 0x1, PT ;  /* 0x000000010d00780c */ /* 0x002fda0003fc6270 */
[----:B------:R-:W-:Y:S05]  /*a900*/  @!P6 BRA `(.L_x_2466) ;  /* 0x00000000003ce947 */ /* 0x000fea0003800000 */
        /* <DEDUP_REMOVED lines=9> */
.L_x_2467:
[----:B------:R-:W-:-:S13]  /*a9a0*/  ISETP.NE.AND P2, PT, R13, 0x1, PT ;  /* 0x000000010d00780c */ /* 0x000fda0003f45270 */
[----:B------:R-:W0:Y:S02]  /*a9b0*/  @P2 LDC.64 R14, c[0x0][0xae0] ;  /* 0x0002b800ff0e2b82 */ /* 0x000e240000000a00 */
[----:B0-----:R-:W-:-:S05]  /*a9c0*/  @P2 IMAD.HI.U32 R12, R10, R14, RZ ;  /* 0x0000000e0a0c2227 */ /* 0x001fca00078e00ff */
[----:B------:R-:W-:-:S07]  /*a9d0*/  @P2 SHF.R.U32.HI R10, RZ, R15, R12 ;  /* 0x0000000fff0a2219 */ /* 0x000fce000001160c */
.L_x_2468:
[----:B------:R-:W-:-:S05]  /*a9e0*/  IMAD R10, R10, R13, RZ ;  /* 0x0000000d0a0a7224 */ /* 0x000fca00078e02ff */
[----:B------:R-:W-:-:S07]  /*a9f0*/  VIMNMX R9, R9, R10, !PT ;  /* 0x0000000a09097248 */ /* 0x000fce0007fe0100 */
.L_x_2466:
[----:B------:R-:W-:-:S05]  /*aa00*/  VIADD R9, R9, 0x3f ;  /* 0x0000003f09097836 */ /* 0x000fca0000000000 */
[----:B------:R-:W-:-:S04]  /*aa10*/  SHF.R.S32.HI R10, RZ, 0x1f, R9 ;  /* 0x0000001fff0a7819 */ /* 0x000fc80000011409 */
[----:B------:R-:W-:-:S04]  /*aa20*/  LEA.HI R10, R10, R9, RZ, 0x6 ;  /* 0x000000090a0a7211 */ /* 0x000fc800078f30ff */
[----:B------:R-:W-:-:S04]  /*aa30*/  SHF.R.S32.HI R9, RZ, 0x6, R10 ;  /* 0x00000006ff097819 */ /* 0x000fc8000001140a */
[----:B------:R-:W-:-:S04]  /*aa40*/  VIMNMX R9, R184, R9, !PT ;  /* 0x00000009b8097248 */ /* 0x000fc80007fe0100 */
[----:B------:R-:W-:-:S13]  /*aa50*/  ISETP.GE.AND P2, PT, R6, R9, PT ;  /* 0x000000090600720c */ /* 0x000fda0003f46270 */
[----:B------:R-:W-:Y:S05]  /*aa60*/  @!P2 BRA `(.L_x_2469) ;  /* 0x0000002c007ca947 */ /* 0x000fea0003800000 */
[----:B------:R-:W-:Y:S01]  /*aa70*/  IMAD.MOV.U32 R11, RZ, RZ, R8 ;  /* 0x000000ffff0b7224 */ /* 0x000fe200078e0008 */
[----:B------:R-:W-:Y:S01]  /*aa80*/  MOV R20, R7 ;  /* 0x0000000700147202 */ /* 0x000fe20000000f00 */
[----:B------:R-:W-:-:S06]  /*aa90*/  UMOV UR7, UR36 ;  /* 0x0000002400077c82 */ /* 0x000fcc0008000000 */
.L_x_2478:
[----:B------:R-:W-:Y:S01]  /*aaa0*/  UIADD3 UR14, UR7, 0x1, URZ ;  /* 0x00000001070e7890 */ /* 0x000fe2000fffe03f */
[----:B------:R-:W-:Y:S02]  /*aab0*/  IMAD.MOV.U32 R8, RZ, RZ, R6 ;  /* 0x000000ffff087224 */ /* 0x000fe400078e0006 */
[----:B------:R-:W-:Y:S01]  /*aac0*/  VIADD R6, R6, 0xffffffff ;  /* 0xffffffff06067836 */ /* 0x000fe20000000000 */
[----:B------:R-:W-:Y:S02]  /*aad0*/  UISETP.NE.AND UP0, UPT, UR14, 0x2, UPT ;  /* 0x000000020e00788c */ /* 0x000fe4000bf05270 */
[----:B------:R-:W-:Y:S02]  /*aae0*/  ISETP.GT.AND P2, PT, R8, R9, PT ;  /* 0x000000090800720c */ /* 0x000fe40003f44270 */
[----:B------:R-:W-:Y:S02]  /*aaf0*/  USEL UR14, UR14, URZ, UP0 ;  /* 0x0000003f0e0e7287 */ /* 0x000fe40008000000 */
[----:B------:R-:W-:-:S05]  /*ab00*/  USEL UR6, URZ, 0x1, UP0 ;  /* 0x000000013f067887 */ /* 0x000fca0008000000 */
[----:B------:R-:W-:Y:S01]  /*ab10*/  UMOV UR36, UR14 ;  /* 0x0000000e00247c82 */ /* 0x000fe20008000000 */
[----:B------:R-:W-:Y:S01]  /*ab20*/  LOP3.LUT R2, R2, UR6, RZ, 0x3c, !PT ;  /* 0x0000000602027c12 */ /* 0x000fe2000f8e3cff */
[----:B0-----:R-:W-:Y:S06]  /*ab30*/  @!P0 BRA `(.L_x_2470) ;  /* 0x0000000000048947 */ /* 0x001fec0003800000 */
[----:B------:R-:W-:Y:S01]  /*ab40*/  BPT.TRAP 0x1 ;  /* 0x000000040000795c */ /* 0x000fe20000300000 */
.L_x_2470:
[----:B------:R-:W-:Y:S01]  /*ab50*/  ULEA UR6, UR36, UR37, 0x3 ;  /* 0x0000002524067291 */ /* 0x000fe2000f8e183f */
[----:B------:R-:W-:-:S08]  /*ab60*/  SHF.L.U32 R7, R2, 0x1f, RZ ;  /* 0x0000001f02077819 */ /* 0x000fd000000006ff */
[----:B------:R0:W1:Y:S01]  /*ab70*/  SYNCS.PHASECHK.TRANS64.TRYWAIT P3, [UR6+0x38830], R7 ;  /* 0x03883007ff0075a7 */ /* 0x0000620008060146 */
[----:B------:R-:W-:Y:S05]  /*ab80*/  @!P0 BRA `(.L_x_2471) ;  /* 0x0000000000048947 */ /* 0x000fea0003800000 */
[----:B------:R-:W-:Y:S01]  /*ab90*/  BPT.TRAP 0x1 ;  /* 0x000000040000795c */ /* 0x000fe20000300000 */
.L_x_2471:
[----:B-1----:R-:W-:Y:S05]  /*aba0*/  @P3 BRA `(.L_x_2472) ;  /* 0x0000000000083947 */ /* 0x002fea0003800000 */
[----:B------:R-:W1:Y:S02]  /*abb0*/  SYNCS.PHASECHK.TRANS64.TRYWAIT P3, [UR6+0x38830], R7 ;  /* 0x03883007ff0075a7 */ /* 0x000e640008060146 */
[----:B-1----:R-:W-:Y:S05]  /*abc0*/  @!P3 BRA `(.L_x_2473) ;  /* 0x000000f000c4b947 */ /* 0x002fea0003800000 */
.L_x_2472:
        /* <DEDUP_REMOVED lines=32> */
.L_x_2474:
[----:B------:R2:W3:Y:S01]  /*add0*/  SYNCS.PHASECHK.TRANS64.TRYWAIT P3, [UR6+0x38850], R7 ;  /* 0x03885007ff0075a7 */ /* 0x0004e20008060146 */
[----:B------:R-:W-:Y:S05]  /*ade0*/  @!P0 BRA `(.L_x_2475) ;  /* 0x0000000000048947 */ /* 0x000fea0003800000 */
[----:B------:R-:W-:Y:S01]  /*adf0*/  BPT.TRAP 0x1 ;  /* 0x000000040000795c */ /* 0x000fe20000300000 */
.L_x_2475:
[----:B---3--:R-:W-:Y:S05]  /*ae00*/  @P3 BRA `(.L_x_2476) ;  /* 0x0000000000083947 */ /* 0x008fea0003800000 */
[----:B------:R-:W3:Y:S02]  /*ae10*/  SYNCS.PHASECHK.TRANS64.TRYWAIT P3, [UR6+0x38850], R7 ;  /* 0x03885007ff0075a7 */ /* 0x000ee40008060146 */
[----:B---3--:R-:W-:Y:S05]  /*ae20*/  @!P3 BRA `(.L_x_2477) ;  /* 0x000000f00044b947 */ /* 0x008fea0003800000 */
.L_x_2476:
[----:B------:R-:W-:Y:S01]  /*ae30*/  ULEA UR8, UR14, UR4, 0xc ;  /* 0x000000040e087291 */ /* 0x000fe2000f8e603f */
[----:B------:R-:W-:Y:S01]  /*ae40*/  WARPGROUP.ARRIVE ;  /* 0x00000000000079c5 */ /* 0x000fe20000000000 */
[----:B------:R-:W-:Y:S01]  /*ae50*/  UMOV UR27, 0x40000040 ;  /* 0x40000040001b7882 */ /* 0x000fe20000000000 */
[----:B------:R-:W-:-:S04]  /*ae60*/  UIADD3 UR28, UR5, 0x2, URZ ;  /* 0x00000002051c7890 */ /* 0x000fc8000fffe03f */
[----:B-1----:R-:W1:Y:S01]  /*ae70*/  S2R R8, SR_TID.X ;  /* 0x0000000000087919 */ /* 0x002e620000002100 */
[----:B------:R-:W-:Y:S02]  /*ae80*/  UIADD3 UR30, UR8, 0x2, URZ ;  /* 0x00000002081e7890 */ /* 0x000fe4000fffe03f */
[----:B------:R-:W-:Y:S01]  /*ae90*/  UMOV UR26, UR8 ;  /* 0x00000008001a7c82 */ /* 0x000fe20008000000 */
[----:B------:R-:W-:Y:S01]  /*aea0*/  UMOV UR29, 0x40000040 ;  /* 0x40000040001d7882 */ /* 0x000fe20000000000 */
[----:B------:R-:W-:Y:S01]  /*aeb0*/  HGMMA.64x64x16.F32 R152, gdesc[UR24], R152, gsb0 ;  /* 0x00e00000189879f0 */ /* 0x000fe20008000898 */
[----:B------:R-:W-:Y:S01]  /*aec0*/  UMOV UR31, 0x40000040 ;  /* 0x40000040001f7882 */ /* 0x000fe20000000000 */
[----:B------:R-:W-:Y:S02]  /*aed0*/  UIADD3 UR19, UR5, 0x800, URZ ;  /* 0x0000080005137890 */ /* 0x000fe4000fffe03f */
[----:B------:R-:W-:Y:S01]  /*aee0*/  UIADD3 UR18, UR8, 0x800, URZ ;  /* 0x0000080008127890 */ /* 0x000fe2000fffe03f */
[----:B------:R-:W-:Y:S01]  /*aef0*/  UMOV UR11, 0x4 ;  /* 0x00000004000b7882 */ /* 0x000fe20000000000 */
[----:B-1----:R-:W-:-:S05]  /*af00*/  SHF.R.U32.HI R8, RZ, 0x7, R8 ;  /* 0x00000007ff087819 */ /* 0x002fca0000011608 */
[----:B0-2---:R-:W0:Y:S02]  /*af10*/  SHFL.IDX PT, R7, R8, RZ, 0x1f ;  /* 0x00001fff08077589 */ /* 0x005e2400000e0000 */
[----:B0-----:R-:W-:-:S13]  /*af20*/  R2UR UR9, R7 ;  /* 0x00000000070972ca */ /* 0x001fda00000e0000 */
        /* <DEDUP_REMOVED lines=238> */
[----:B------:R-:W-:Y:S01]  /*be10*/  UIADD3 UR10, UR9, UR10, UR8 ;  /* 0x0000000a090a7290 */ /* 0x000fe2000fffe008 */
[----:B------:R-:W-:Y:S02]  /*be20*/  UMOV UR19, 0x40000040 ;  /* 0x4000004000137882 */ /* 0x000fe40000000000 */
[----:B------:R-:W-:-:S02]  /*be30*/  UMOV UR9, 0x40000040 ;  /* 0x4000004000097882 */ /* 0x000fc40000000000 */
        /* <DEDUP_REMOVED lines=65> */
[----:B0-----:R-:W-:Y:S01]  /*c250*/  FMNMX.FTZ R7, R185, R160, !PT ;  /* 0x000000a0b9077209 */ /* 0x001fe20007810000 */
[----:B------:R-:W-:Y:S01]  /*c260*/  FMUL.FTZ R160, R163, UR8 ;  /* 0x00000008a3a07c20 */ /* 0x000fe20008410000 */
[----:B------:R-:W-:Y:S01]  /*c270*/  FMUL.FTZ R163, R167, UR8 ;  /* 0x00000008a7a37c20 */ /* 0x000fe20008410000 */
[----:B------:R-:W-:-:S04]  /*c280*/  FMUL.FTZ R167, R171, UR8 ;  /* 0x00000008aba77c20 */ /* 0x000fc80008410000 */
[----:B------:R-:W0:Y:S01]  /*c290*/  MUFU.TANH R180, R180 ;  /* 0x000000b400b47308 */ /* 0x000e220000002400 */
[----:B-1----:R-:W-:-:S07]  /*c2a0*/  FMNMX.FTZ R162, R186, R7, !PT ;  /* 0x00000007baa27209 */ /* 0x002fce0007810000 */
[----:B------:R-:W1:Y:S01]  /*c2b0*/  MUFU.TANH R10, R10 ;  /* 0x0000000a000a7308 */ /* 0x000e620000002400 */
[----:B--2---:R-:W-:Y:S01]  /*c2c0*/  FMNMX.FTZ R7, R187, R162, !PT ;  /* 0x000000a2bb077209 */ /* 0x004fe20007810000 */
[----:B------:R-:W-:Y:S01]  /*c2d0*/  FMUL.FTZ R162, R166, UR8 ;  /* 0x00000008a6a27c20 */ /* 0x000fe20008410000 */
[----:B------:R-:W-:-:S05]  /*c2e0*/  FMUL.FTZ R166, R170, UR8 ;  /* 0x00000008aaa67c20 */ /* 0x000fca0008410000 */
[----:B------:R-:W2:Y:S01]  /*c2f0*/  MUFU.TANH R12, R12 ;  /* 0x0000000c000c7308 */ /* 0x000ea20000002400 */
[----:B0-----:R-:W-:-:S05]  /*c300*/  FMNMX.FTZ R7, R180, R7, !PT ;  /* 0x00000007b4077209 */ /* 0x001fca0007810000 */
[----:B------:R-:W0:Y:S02]  /*c310*/  SHFL.BFLY PT, R168, R7, 0x2, 0x1f ;  /* 0x0c401f0007a87f89 */ /* 0x000e2400000e0000 */
[----:B------:R-:W3:Y:S08]  /*c320*/  MUFU.TANH R13, R13 ;  /* 0x0000000d000d7308 */ /* 0x000ef00000002400 */
[----:B------:R-:W4:Y:S08]  /*c330*/  MUFU.TANH R14, R14 ;  /* 0x0000000e000e7308 */ /* 0x000f300000002400 */
[----:B------:R-:W5:Y:S01]  /*c340*/  MUFU.TANH R156, R156 ;  /* 0x0000009c009c7308 */ /* 0x000f620000002400 */
[----:B0-----:R-:W-:-:S02]  /*c350*/  FMNMX.FTZ R169, R7, R168, !PT ;  /* 0x000000a807a97209 */ /* 0x001fc40007810000 */
[----:B-1----:R-:W-:-:S05]  /*c360*/  FMNMX.FTZ R7, R10, R11, !PT ;  /* 0x0000000b0a077209 */ /* 0x002fca0007810000 */
[----:B------:R-:W0:Y:S01]  /*c370*/  MUFU.TANH R160, R160 ;  /* 0x000000a000a07308 */ /* 0x000e220000002400 */
[----:B------:R-:W1:Y:S01]  /*c380*/  SHFL.BFLY PT, R170, R169, 0x1, 0x1f ;  /* 0x0c201f00a9aa7f89 */ /* 0x000e6200000e0000 */
[----:B--2---:R-:W-:-:S04]  /*c390*/  FMNMX.FTZ R168, R12, R7, !PT ;  /* 0x000000070ca87209 */ /* 0x004fc80007810000 */
[----:B---3--:R-:W-:Y:S02]  /*c3a0*/  FMNMX.FTZ R7, R13, R168, !PT ;  /* 0x000000a80d077209 */ /* 0x008fe40007810000 */
[----:B------:R-:W2:Y:S02]  /*c3b0*/  MUFU.TANH R162, R162 ;  /* 0x000000a200a27308 */ /* 0x000ea40000002400 */
[----:B----4-:R-:W-:-:S04]  /*c3c0*/  FMNMX.FTZ R7, R14, R7, !PT ;  /* 0x000000070e077209 */ /* 0x010fc80007810000 */
[----:B-----5:R-:W-:Y:S02]  /*c3d0*/  FMNMX.FTZ R15, R156, R7, !PT ;  /* 0x000000079c0f7209 */ /* 0x020fe40007810000 */
[----:B------:R-:W3:Y:S02]  /*c3e0*/  MUFU.TANH R163, R163 ;  /* 0x000000a300a37308 */ /* 0x000ee40000002400 */
[----:B0-----:R-:W-:-:S06]  /*c3f0*/  FMNMX.FTZ R15, R160, R15, !PT ;  /* 0x0000000fa00f7209 */ /* 0x001fcc0007810000 */
[----:B------:R-:W0:Y:S01]  /*c400*/  MUFU.TANH R166, R166 ;  /* 0x000000a600a67308 */ /* 0x000e220000002400 */
[----:B-1----:R-:W-:-:S05]  /*c410*/  FMNMX.FTZ R7, R169, R170, !PT ;  /* 0x000000aaa9077209 */ /* 0x002fca0007810000 */
[C---:B------:R-:W-:Y:S02]  /*c420*/  FADD.FTZ R168, -R7.reuse, R20 ;  /* 0x0000001407a87221 */ /* 0x040fe40000010100 */
[----:B------:R-:W1:Y:S01]  /*c430*/  MUFU.TANH R167, R167 ;  /* 0x000000a700a77308 */ /* 0x000e620000002400 */
[----:B--2---:R-:W-:Y:S01]  /*c440*/  FMNMX.FTZ R20, R162, R15, !PT ;  /* 0x0000000fa2147209 */ /* 0x004fe20007810000 */
[----:B------:R-:W-:Y:S01]  /*c450*/  FMUL.FTZ R204, R7, UR11 ;  /* 0x0000000b07cc7c20 */ /* 0x000fe20008410000 */
[----:B------:R-:W-:Y:S02]  /*c460*/  FMUL.FTZ R15, R168, UR11 ;  /* 0x0000000ba80f7c20 */ /* 0x000fe40008410000 */
[----:B---3--:R-:W-:Y:S01]  /*c470*/  FMNMX.FTZ R169, R163, R20, !PT ;  /* 0x00000014a3a97209 */ /* 0x008fe20007810000 */
[--C-:B------:R-:W-:Y:S01]  /*c480*/  FFMA.FTZ R170, R21, UR11, -R204.reuse ;  /* 0x0000000b15aa7c23 */ /* 0x100fe200080108cc */
[--C-:B------:R-:W-:Y:S01]  /*c490*/  FFMA.FTZ R171, R8, UR11, -R204.reuse ;  /* 0x0000000b08ab7c23 */ /* 0x100fe200080108cc */
[----:B------:R-:W2:Y:S01]  /*c4a0*/  MUFU.TANH R181, R181 ;  /* 0x000000b500b57308 */ /* 0x000ea20000002400 */
        /* <DEDUP_REMOVED lines=8> */
[----:B-1----:R-:W-:Y:S01]  /*c530*/  FMNMX.FTZ R168, R167, R20, !PT ;  /* 0x00000014a7a87209 */ /* 0x002fe20007810000 */
[--C-:B------:R-:W-:Y:S01]  /*c540*/  FFMA.FTZ R185, R185, UR11, -R204.reuse ;  /* 0x0000000bb9b97c23 */ /* 0x100fe200080108cc */
[--C-:B------:R-:W-:Y:S01]  /*c550*/  FFMA.FTZ R186, R186, UR11, -R204.reuse ;  /* 0x0000000bbaba7c23 */ /* 0x100fe200080108cc */
[--C-:B------:R-:W-:Y:S01]  /*c560*/  FFMA.FTZ R187, R187, UR11, -R204.reuse ;  /* 0x0000000bbbbb7c23 */ /* 0x100fe200080108cc */
[----:B------:R-:W-:-:S03]  /*c570*/  FFMA.FTZ R180, R180, UR11, -R204 ;  /* 0x0000000bb4b47c23 */ /* 0x000fc600080108cc */
[----:B------:R-:W1:Y:S01]  /*c580*/  MUFU.TANH R178, R178 ;  /* 0x000000b200b27308 */ /* 0x000e620000002400 */
[----:B--2---:R-:W-:Y:S01]  /*c590*/  FMNMX.FTZ R21, R181, R168, !PT ;  /* 0x000000a8b5157209 */ /* 0x004fe20007810000 */
[----:B------:R-:W-:-:S06]  /*c5a0*/  FFMA.FTZ R168, R152, UR11, -R204 ;  /* 0x0000000b98a87c23 */ /* 0x000fcc00080108cc */
[----:B------:R-:W2:Y:S01]  /*c5b0*/  MUFU.TANH R179, R179 ;  /* 0x000000b300b37308 */ /* 0x000ea20000002400 */
[----:B0-----:R-:W-:-:S07]  /*c5c0*/  FMNMX.FTZ R169, R202, R21, !PT ;  /* 0x00000015caa97209 */ /* 0x001fce0007810000 */
[----:B------:R-:W0:Y:S01]  /*c5d0*/  MUFU.TANH R182, R182 ;  /* 0x000000b600b67308 */ /* 0x000e220000002400 */
[----:B-1----:R-:W-:-:S07]  /*c5e0*/  FMNMX.FTZ R8, R178, R169, !PT ;  /* 0x000000a9b2087209 */ /* 0x002fce0007810000 */
[----:B------:R-:W1:Y:S01]  /*c5f0*/  MUFU.TANH R183, R183 ;  /* 0x000000b700b77308 */ /* 0x000e620000002400 */
[----:B--2---:R-:W-:-:S07]  /*c600*/  FMNMX.FTZ R169, R179, R8, !PT ;  /* 0x00000008b3a97209 */ /* 0x004fce0007810000 */
[----:B------:R2:W-:Y:S01]  /*c610*/  MUFU.EX2 R20, R170 ;  /* 0x000000aa00147308 */ /* 0x0005e20000000800 */
[----:B0-----:R-:W-:Y:S01]  /*c620*/  FMNMX.FTZ R8, R182, R169, !PT ;  /* 0x000000a9b6087209 */ /* 0x001fe20007810000 */
[----:B------:R-:W-:-:S06]  /*c630*/  FFMA.FTZ R169, R153, UR11, -R204 ;  /* 0x0000000b99a97c23 */ /* 0x000fcc00080108cc */
[----:B------:R0:W-:Y:S01]  /*c640*/  MUFU.EX2 R21, R171 ;  /* 0x000000ab00157308 */ /* 0x0001e20000000800 */
[----:B-1----:R-:W-:Y:S01]  /*c650*/  FMNMX.FTZ R8, R183, R8, !PT ;  /* 0x00000008b7087209 */ /* 0x002fe20007810000 */
[--C-:B--2---:R-:W-:Y:S01]  /*c660*/  FFMA.FTZ R170, R154, UR11, -R204.reuse ;  /* 0x0000000b9aaa7c23 */ /* 0x104fe200080108cc */
[----:B------:R-:W-:Y:S01]  /*c670*/  IMAD.U32 R154, RZ, RZ, UR7 ;  /* 0x00000007ff9a7e24 */ /* 0x000fe2000f8e00ff */
[----:B------:R-:W-:Y:S02]  /*c680*/  UMOV UR7, 0x40000040 ;  /* 0x4000004000077882 */ /* 0x000fe40000000000 */
[----:B------:R-:W1:Y:S02]  /*c690*/  SHFL.BFLY PT, R153, R8, 0x2, 0x1f ;  /* 0x0c401f0008997f89 */ /* 0x000e6400000e0000 */
[----:B------:R-:W2:Y:S01]  /*c6a0*/  MUFU.EX2 R15, R15 ;  /* 0x0000000f000f7308 */ /* 0x000ea20000000800 */
[----:B0-----:R-:W-:-:S07]  /*c6b0*/  FFMA.FTZ R171, R155, UR11, -R204 ;  /* 0x0000000b9bab7c23 */ /* 0x001fce00080108cc */
[----:B------:R-:W-:Y:S08]  /*c6c0*/  MUFU.EX2 R168, R168 ;  /* 0x000000a800a87308 */ /* 0x000ff00000000800 */
[----:B------:R-:W0:Y:S01]  /*c6d0*/  MUFU.EX2 R169, R169 ;  /* 0x000000a900a97308 */ /* 0x000e220000000800 */
        /* <DEDUP_REMOVED lines=39> */
[----:B------:R-:W-:Y:S01]  /*c950*/  FADD.FTZ R11, -R8, R11 ;  /* 0x0000000b080b7221 */ /* 0x000fe20000010100 */
[----:B------:R-:W-:Y:S01]  /*c960*/  ISETP.NE.AND P3, PT, R16, R153, PT ;  /* 0x000000991000720c */ /* 0x000fe20003f65270 */
[----:B------:R-:W-:Y:S01]  /*c970*/  FMUL.FTZ R155, R8, UR11 ;  /* 0x0000000b089b7c20 */ /* 0x000fe20008410000 */
[----:B------:R-:W-:Y:S01]  /*c980*/  MUFU.EX2 R174, R174 ;  /* 0x000000ae00ae7308 */ /* 0x000fe20000000800 */
[----:B------:R-:W-:Y:S01]  /*c990*/  FMUL.FTZ R204, R11, UR11 ;  /* 0x0000000b0bcc7c20 */ /* 0x000fe20008410000 */
[----:B------:R-:W-:Y:S01]  /*c9a0*/  FMUL.FTZ R85, R85, R15 ;  /* 0x0000000f55557220 */ /* 0x000fe20000410000 */
[----:B------:R-:W-:Y:S01]  /*c9b0*/  FFMA.FTZ R209, R179, UR11, -R155 ;  /* 0x0000000bb3d17c23 */ /* 0x000fe2000801089b */
[----:B------:R-:W-:-:S02]  /*c9c0*/  IMAD.U32 R179, RZ, RZ, UR6 ;  /* 0x00000006ffb37e24 */ /* 0x000fc4000f8e00ff */
[--C-:B------:R-:W-:Y:S01]  /*c9d0*/  FFMA.FTZ R11, R10, UR11, -R155.reuse ;  /* 0x0000000b0a0b7c23 */ /* 0x100fe2000801089b */
[--C-:B------:R-:W-:Y:S01]  /*c9e0*/  FFMA.FTZ R10, R12, UR11, -R155.reuse ;  /* 0x0000000b0c0a7c23 */ /* 0x100fe2000801089b */
[--C-:B------:R-:W-:Y:S01]  /*c9f0*/  FFMA.FTZ R12, R13, UR11, -R155.reuse ;  /* 0x0000000b0d0c7c23 */ /* 0x100fe2000801089b */
[----:B------:R-:W1:Y:S01]  /*ca00*/  MUFU.EX2 R204, R204 ;  /* 0x000000cc00cc7308 */ /* 0x000e620000000800 */
[----:B------:R-:W-:Y:S01]  /*ca10*/  @!P1 IADD3 R152, R179, 0x38840, RZ ;  /* 0x00038840b3989810 */ /* 0x000fe20007ffe0ff */
[----:B------:R-:W-:Y:S01]  /*ca20*/  FFMA.FTZ R13, R14, UR11, -R155 ;  /* 0x0000000b0e0d7c23 */ /* 0x000fe2000801089b */
[----:B------:R-:W-:Y:S02]  /*ca30*/  @!P3 IMAD R153, R154, 0x40, R19 ;  /* 0x000000409a99b824 */ /* 0x000fe400078e0213 */
[--C-:B------:R-:W-:Y:S01]  /*ca40*/  FFMA.FTZ R14, R156, UR11, -R155.reuse ;  /* 0x0000000b9c0e7c23 */ /* 0x100fe2000801089b */
[----:B------:R-:W-:Y:S01]  /*ca50*/  @!P1 PRMT R152, RZ, 0x654, R152 ;  /* 0x00000654ff989816 */ /* 0x000fe20000000098 */
[--C-:B------:R-:W-:Y:S01]  /*ca60*/  FFMA.FTZ R203, R160, UR11, -R155.reuse ;  /* 0x0000000ba0cb7c23 */ /* 0x100fe2000801089b */
[--C-:B------:R-:W-:Y:S01]  /*ca70*/  FFMA.FTZ R205, R162, UR11, -R155.reuse ;  /* 0x0000000ba2cd7c23 */ /* 0x100fe2000801089b */
[----:B------:R-:W-:Y:S01]  /*ca80*/  @!P3 LEA R153, R153, UR37, 0x2 ;  /* 0x000000259999bc11 */ /* 0x000fe2000f8e10ff */
[--C-:B------:R-:W-:Y:S01]  /*ca90*/  FFMA.FTZ R206, R163, UR11, -R155.reuse ;  /* 0x0000000ba3ce7c23 */ /* 0x100fe2000801089b */
[--C-:B------:R-:W-:Y:S01]  /*caa0*/  FFMA.FTZ R207, R166, UR11, -R155.reuse ;  /* 0x0000000ba6cf7c23 */ /* 0x100fe2000801089b */
[--C-:B------:R-:W-:Y:S01]  /*cab0*/  FFMA.FTZ R208, R167, UR11, -R155.reuse ;  /* 0x0000000ba7d07c23 */ /* 0x100fe2000801089b */
[--C-:B------:R-:W-:Y:S01]  /*cac0*/  FFMA.FTZ R181, R181, UR11, -R155.reuse ;  /* 0x0000000bb5b57c23 */ /* 0x100fe2000801089b */
[--C-:B------:R-:W-:Y:S01]  /*cad0*/  FFMA.FTZ R202, R202, UR11, -R155.reuse ;  /* 0x0000000bcaca7c23 */ /* 0x100fe2000801089b */
[----:B------:R2:W-:Y:S01]  /*cae0*/  @!P1 SYNCS.ARRIVE.TRANS64.RED.A1T0 RZ, [R152+URZ], RZ ;  /* 0x000000ff98ff99a7 */ /* 0x0005e2000810043f */
[--C-:B------:R-:W-:Y:S01]  /*caf0*/  FFMA.FTZ R178, R178, UR11, -R155.reuse ;  /* 0x0000000bb2b27c23 */ /* 0x100fe2000801089b */
[--C-:B------:R-:W-:Y:S01]  /*cb00*/  FFMA.FTZ R182, R182, UR11, -R155.reuse ;  /* 0x0000000bb6b67c23 */ /* 0x100fe2000801089b */
[----:B------:R-:W-:Y:S01]  /*cb10*/  FFMA.FTZ R183, R183, UR11, -R155 ;  /* 0x0000000bb7b77c23 */ /* 0x000fe2000801089b */
[----:B------:R-:W-:Y:S01]  /*cb20*/  @!P3 STS [R153+0x38400], R15 ;  /* 0x0384000f9900b388 */ /* 0x000fe20000000800 */
[----:B------:R-:W-:Y:S01]  /*cb30*/  MUFU.EX2 R11, R11 ;  /* 0x0000000b000b7308 */ /* 0x000fe20000000800 */
[----:B0-----:R-:W-:Y:S01]  /*cb40*/  F2FP.F16.F32.PACK_AB R154, R169, R168 ;  /* 0x000000a8a99a723e */ /* 0x001fe200000000ff */
[----:B-1----:R-:W-:Y:S01]  /*cb50*/  FMUL.FTZ R26, R26, R204 ;  /* 0x000000cc1a1a7220 */ /* 0x002fe20000410000 */
[----:B------:R0:W-:Y:S01]  /*cb60*/  @!P3 STS [R153+0x38420], R204 ;  /* 0x038420cc9900b388 */ /* 0x0001e20000000800 */
[----:B--2---:R-:W-:Y:S01]  /*cb70*/  F2FP.F16.F32.PACK_AB R152, R21, R20 ;  /* 0x000000141598723e */ /* 0x004fe200000000ff */
        /* <DEDUP_REMOVED lines=36> */
[----:B-1----:R-:W-:Y:S01]  /*cdc0*/  F2FP.F16.F32.PACK_AB R155, R13, R12 ;  /* 0x0000000c0d9b723e */ /* 0x002fe200000000ff */
        /* <DEDUP_REMOVED lines=83> */
[----:B------:R0:W-:Y:S01]  /*d300*/  STSM.16.M88.4 [R23+0x36400], R152 ;  /* 0x0364009817007844 */ /* 0x0001e20000000200 */
[----:B------:R-:W-:Y:S01]  /*d310*/  ULEA UR6, UR14, UR38, 0xc ;  /* 0x000000260e067291 */ /* 0x000fe2000f8e603f */
[----:B------:R-:W-:Y:S01]  /*d320*/  FFMA.FTZ R4, R15, R4, R20 ;  /* 0x000000040f047223 */ /* 0x000fe20000010014 */
[----:B------:R-:W2:Y:S01]  /*d330*/  MUFU.EX2 R186, R186 ;  /* 0x000000ba00ba7308 */ /* 0x000ea20000000800 */
[----:B-1----:R-:W-:Y:S01]  /*d340*/  F2FP.F16.F32.PACK_AB R163, R202, R181 ;  /* 0x000000b5caa3723e */ /* 0x002fe200000000ff */
[----:B------:R0:W-:Y:S01]  /*d350*/  STSM.16.M88.4 [R188], R156 ;  /* 0x0000009cbc007844 */ /* 0x0001e20000000200 */
[----:B------:R-:W-:Y:S01]  /*d360*/  UIADD3 UR8, UR6, 0x80, URZ ;  /* 0x0000008006087890 */ /* 0x000fe2000fffe03f */
[----:B------:R-:W-:Y:S01]  /*d370*/  FFMA.FTZ R5, R204, R5, R11 ;  /* 0x00000005cc057223 */ /* 0x000fe2000001000b */
[----:B------:R-:W-:Y:S01]  /*d380*/  FADD.FTZ R21, R21, R4 ;  /* 0x0000000415157221 */ /* 0x000fe20000010000 */
[----:B------:R0:W-:Y:S01]  /*d390*/  STSM.16.M88.4 [R190], R160 ;  /* 0x000000a0be007844 */ /* 0x0001e20000000200 */
[----:B------:R-:W-:Y:S01]  /*d3a0*/  @!P1 VIADD R179, R179, 0x38860 ;  /* 0x00038860b3b39836 */ /* 0x000fe20000000000 */
[----:B------:R-:W-:Y:S01]  /*d3b0*/  MUFU.EX2 R187, R187 ;  /* 0x000000bb00bb7308 */ /* 0x000fe20000000800 */
[----:B------:R-:W-:Y:S01]  /*d3c0*/  FADD.FTZ R5, R10, R5 ;  /* 0x000000050a057221 */ /* 0x000fe20000010000 */
[----:B------:R-:W-:Y:S01]  /*d3d0*/  UMOV UR18, UR8 ;  /* 0x0000000800127c82 */ /* 0x000fe20008000000 */
[----:B------:R-:W-:Y:S01]  /*d3e0*/  UIADD3 UR8, UR6, 0x100, URZ ;  /* 0x0000010006087890 */ /* 0x000fe2000fffe03f */
[----:B------:R-:W-:Y:S01]  /*d3f0*/  FADD.FTZ R168, R168, R21 ;  /* 0x00000015a8a87221 */ /* 0x000fe20000010000 */
[----:B------:R-:W-:Y:S01]  /*d400*/  FADD.FTZ R12, R12, R5 ;  /* 0x000000050c0c7221 */ /* 0x000fe20000010000 */
[----:B------:R-:W-:Y:S01]  /*d410*/  @!P1 PRMT R179, RZ, 0x654, R179 ;  /* 0x00000654ffb39816 */ /* 0x000fe200000000b3 */
[----:B------:R-:W-:Y:S01]  /*d420*/  IMAD.MOV.U32 R11, RZ, RZ, R8 ;  /* 0x000000ffff0b7224 */ /* 0x000fe200078e0008 */
[----:B------:R-:W1:Y:S01]  /*d430*/  MUFU.EX2 R180, R180 ;  /* 0x000000b400b47308 */ /* 0x000e620000000800 */
[----:B--2---:R-:W-:Y:S01]  /*d440*/  F2FP.F16.F32.PACK_AB R164, R186, R185 ;  /* 0x000000b9baa4723e */ /* 0x004fe200000000ff */
[----:B------:R-:W-:Y:S01]  /*d450*/  FADD.FTZ R169, R169, R168 ;  /* 0x000000a8a9a97221 */ /* 0x000fe20000010000 */
[----:B------:R-:W-:Y:S01]  /*d460*/  FADD.FTZ R13, R13, R12 ;  /* 0x0000000c0d0d7221 */ /* 0x000fe20000010000 */
[----:B------:R-:W-:-:S02]  /*d470*/  IMAD.MOV.U32 R20, RZ, RZ, R7 ;  /* 0x000000ffff147224 */ /* 0x000fc400078e0007 */
[----:B------:R-:W-:Y:S01]  /*d480*/  FADD.FTZ R170, R170, R169 ;  /* 0x000000a9aaaa7221 */ /* 0x000fe20000010000 */
[----:B------:R-:W-:Y:S01]  /*d490*/  FADD.FTZ R14, R14, R13 ;  /* 0x0000000d0e0e7221 */ /* 0x000fe20000010000 */
[----:B------:R-:W-:Y:S02]  /*d4a0*/  MUFU.EX2 R178, R178 ;  /* 0x000000b200b27308 */ /* 0x000fe40000000800 */
[----:B------:R-:W-:Y:S01]  /*d4b0*/  FADD.FTZ R171, R171, R170 ;  /* 0x000000aaabab7221 */ /* 0x000fe20000010000 */
[----:B------:R-:W-:-:S03]  /*d4c0*/  FADD.FTZ R14, R203, R14 ;  /* 0x0000000ecb0e7221 */ /* 0x000fc60000010000 */
        /* <DEDUP_REMOVED lines=22> */
[C---:B-1----:R-:W-:Y:S01]  /*d630*/  F2FP.F16.F32.PACK_AB R167, R183.reuse, R182 ;  /* 0x000000b6b7a7723e */ /* 0x042fe200000000ff */
[----:B------:R-:W-:Y:S02]  /*d640*/  FADD.FTZ R182, R182, R209 ;  /* 0x000000d1b6b67221 */ /* 0x000fe40000010000 */
[----:B------:R-:W-:Y:S02]  /*d650*/  FADD.FTZ R4, R180, R187 ;  /* 0x000000bbb4047221 */ /* 0x000fe40000010000 */
[----:B------:R0:W-:Y:S01]  /*d660*/  STSM.16.M88.4 [R189], R164 ;  /* 0x000000a4bd007844 */ /* 0x0001e20000000200 */
[----:B------:R-:W-:Y:S01]  /*d670*/  WARPGROUP.ARRIVE ;  /* 0x00000000000079c5 */ /* 0x000fe20000000000 */
[----:B------:R-:W-:-:S05]  /*d680*/  FADD.FTZ R5, R183, R182 ;  /* 0x000000b6b7057221 */ /* 0x000fca0000010000 */
[----:B------:R-:W-:Y:S01]  /*d690*/  HGMMA.64x256x16.F32 R24, R152, gdesc[UR4].tnspB, R24, gsb0 ;  /* 0x43e0000498187df0 */ /* 0x000fe20008000818 */
        /* <DEDUP_REMOVED lines=28> */
.L_x_2469:
[----:B------:R-:W-:-:S13]  /*d860*/  ISETP.GE.AND P2, PT, R6, R184, PT ;  /* 0x000000b80600720c */ /* 0x000fda0003f46270 */
[----:B------:R-:W-:Y:S05]  /*d870*/  @!P2 BRA `(.L_x_2479) ;  /* 0x00000038000ca947 */ /* 0x000fea0003800000 */
[----:B------:R-:W-:Y:S01]  /*d880*/  IMAD.IADD R14, R17, 0x1, -R18 ;  /* 0x00000001110e7824 */ /* 0x000fe200078e0a12 */
[----:B------:R-:W-:Y:S01]  /*d890*/  MOV R12, R8 ;  /* 0x00000008000c7202 */ /* 0x000fe20000000f00 */
[----:B------:R-:W-:Y:S01]  /*d8a0*/  IMAD.MOV.U32 R10, RZ, RZ, R7 ;  /* 0x000000ffff0a7224 */ /* 0x000fe200078e0007 */
[----:B------:R-:W-:Y:S01]  /*d8b0*/  UMOV UR6, UR36 ;  /* 0x0000002400067c82 */ /* 0x000fe20008000000 */
[----:B------:R-:W-:Y:S01]  /*d8c0*/  IMAD.IADD R11, R3, 0x1, R14 ;  /* 0x00000001030b7824 */ /* 0x000fe200078e020e */
[----:B------:R-:W-:-:S04]  /*d8d0*/  IADD3 R13, R14, 0x8, R3 ;  /* 0x000000080e0d7810 */ /* 0x000fc80007ffe003 */
[----:B------:R-:W-:-:S07]  /*d8e0*/  LOP3.LUT R9, RZ, R13, RZ, 0x33, !PT ;  /* 0x0000000dff097212 */ /* 0x000fce00078e33ff */
.L_x_2496:
[----:B------:R-:W-:-:S04]  /*d8f0*/  UIADD3 UR14, UR6, 0x1, URZ ;  /* 0x00000001060e7890 */ /* 0x000fc8000fffe03f */
[----:B------:R-:W-:-:S04]  /*d900*/  UISETP.NE.AND UP0, UPT, UR14, 0x2, UPT ;  /* 0x000000020e00788c */ /* 0x000fc8000bf05270 */
[----:B------:R-:W-:Y:S02]  /*d910*/  USEL UR14, UR14, URZ, UP0 ;  /* 0x0000003f0e0e7287 */ /* 0x000fe40008000000 */
[----:B------:R-:W-:-:S05]  /*d920*/  USEL UR7, URZ, 0x1, UP0 ;  /* 0x000000013f077887 */ /* 0x000fca0008000000 */
[----:B------:R-:W-:Y:S01]  /*d930*/  UMOV UR36, UR14 ;  /* 0x0000000e00247c82 */ /* 0x000fe20008000000 */
[----:B------:R-:W-:Y:S01]  /*d940*/  LOP3.LUT R2, R2, UR7, RZ, 0x3c, !PT ;  /* 0x0000000702027c12 */ /* 0x000fe2000f8e3cff */
[----:B--2---:R-:W-:Y:S06]  /*d950*/  @!P0 BRA `(.L_x_2480) ;  /* 0x0000000000048947 */ /* 0x004fec0003800000 */
[----:B------:R-:W-:Y:S01]  /*d960*/  BPT.TRAP 0x1 ;  /* 0x000000040000795c */ /* 0x000fe20000300000 */
.L_x_2480:
[----:B------:R-:W-:Y:S01]  /*d970*/  ULEA UR7, UR36, UR37, 0x3 ;  /* 0x0000002524077291 */ /* 0x000fe2000f8e183f */
[----:B------:R-:W-:-:S08]  /*d980*/  SHF.L.U32 R7, R2, 0x1f, RZ ;  /* 0x0000001f02077819 */ /* 0x000fd000000006ff */
[----:B------:R1:W2:Y:S01]  /*d990*/  SYNCS.PHASECHK.TRANS64.TRYWAIT P2, [UR7+0x38830], R7 ;  /* 0x03883007ff0075a7 */ /* 0x0002a20008040147 */
[----:B------:R-:W-:Y:S05]  /*d9a0*/  @!P0 BRA `(.L_x_2481) ;  /* 0x0000000000048947 */ /* 0x000fea0003800000 */
[----:B------:R-:W-:Y:S01]  /*d9b0*/  BPT.TRAP 0x1 ;  /* 0x000000040000795c */ /* 0x000fe20000300000 */
.L_x_2481:
[----:B--2---:R-:W-:Y:S05]  /*d9c0*/  @P2 BRA `(.L_x_2482) ;  /* 0x0000000000082947 */ /* 0x004fea0003800000 */
[----:B------:R-:W2:Y:S02]  /*d9d0*/  SYNCS.PHASECHK.TRANS64.TRYWAIT P2, [UR7+0x38830], R7 ;  /* 0x03883007ff0075a7 */ /* 0x000ea40008040147 */
[----:B--2---:R-:W-:Y:S05]  /*d9e0*/  @!P2 BRA `(.L_x_2483) ;  /* 0x000000c4006ca947 */ /* 0x004fea0003800000 */
.L_x_2482:
[----:B------:R-:W-:Y:S01]  /*d9f0*/  R2UR UR18, R0 ;  /* 0x00000000001272ca */ /* 0x000fe200000e0000 */
[----:B0-----:R-:W-:Y:S01]  /*da00*/  WARPGROUP.ARRIVE ;  /* 0x00000000000079c5 */ /* 0x001fe20000000000 */
        /* <DEDUP_REMOVED lines=30> */
.L_x_2484:
[----:B------:R0:W3:Y:S01]  /*dbf0*/  SYNCS.PHASECHK.TRANS64.TRYWAIT P2, [UR7+0x38850], R7 ;  /* 0x03885007ff0075a7 */ /* 0x0000e20008040147 */
[----:B------:R-:W-:Y:S05]  /*dc00*/  @!P0 BRA `(.L_x_2485) ;  /* 0x0000000000048947 */ /* 0x000fea0003800000 */
[----:B------:R-:W-:Y:S01]  /*dc10*/  BPT.TRAP 0x1 ;  /* 0x000000040000795c */ /* 0x000fe20000300000 */
.L_x_2485:
[----:B---3--:R-:W-:Y:S05]  /*dc20*/  @P2 BRA `(.L_x_2486) ;  /* 0x0000000000082947 */ /* 0x008fea0003800000 */
[----:B------:R-:W3:Y:S02]  /*dc30*/  SYNCS.PHASECHK.TRANS64.TRYWAIT P2, [UR7+0x38850], R7 ;  /* 0x03885007ff0075a7 */ /* 0x000ee40008040147 */
[----:B---3--:R-:W-:Y:S05]  /*dc40*/  @!P2 BRA `(.L_x_2487) ;  /* 0x000000c000eca947 */ /* 0x008fea0003800000 */
.L_x_2486:
[----:B------:R-:W-:Y:S01]  /*dc50*/  ULEA UR8, UR14, UR4, 0xc ;  /* 0x000000040e087291 */ /* 0x000fe2000f8e603f */
[----:B------:R-:W-:Y:S01]  /*dc60*/  WARPGROUP.ARRIVE ;  /* 0x00000000000079c5 */ /* 0x000fe20000000000 */
[----:B------:R-:W-:Y:S01]  /*dc70*/  UMOV UR27, 0x40000040 ;  /* 0x40000040001b7882 */ /* 0x000fe20000000000 */
[----:B------:R-:W-:-:S04]  /*dc80*/  UIADD3 UR28, UR5, 0x2, URZ ;  /* 0x00000002051c7890 */ /* 0x000fc8000fffe03f */
[----:B--2---:R-:W2:Y:S01]  /*dc90*/  S2R R8, SR_TID.X ;  /* 0x0000000000087919 */ /* 0x004ea20000002100 */
[----:B------:R-:W-:Y:S01]  /*dca0*/  UIADD3 UR30, UR8, 0x2, URZ ;  /* 0x00000002081e7890 */ /* 0x000fe2000fffe03f */
[----:B------:R-:W-:Y:S01]  /*dcb0*/  IMAD.U32 R20, RZ, RZ, UR7 ;  /* 0x00000007ff147e24 */ /* 0x000fe2000f8e00ff */
[----:B------:R-:W-:Y:S01]  /*dcc0*/  UMOV UR26, UR8 ;  /* 0x00000008001a7c82 */ /* 0x000fe20008000000 */
[----:B------:R-:W-:Y:S01]  /*dcd0*/  UMOV UR29, 0x40000040 ;  /* 0x40000040001d7882 */ /* 0x000fe20000000000 */
[----:B------:R-:W-:Y:S01]  /*dce0*/  HGMMA.64x64x16.F32 R152, gdesc[UR24], R152, gsb0 ;  /* 0x00e00000189879f0 */ /* 0x000fe20008000898 */
[----:B------:R-:W-:Y:S01]  /*dcf0*/  UMOV UR31, 0x40000040 ;  /* 0x40000040001f7882 */ /* 0x000fe20000000000 */
[----:B------:R-:W-:Y:S01]  /*dd00*/  UIADD3 UR19, UR5, 0x800, URZ ;  /* 0x0000080005137890 */ /* 0x000fe2000fffe03f */
[----:B------:R-:W-:Y:S01]  /*dd10*/  @!P1 VIADD R14, R20, 0x38840 ;  /* 0x00038840140e9836 */ /* 0x000fe20000000000 */
[----:B------:R-:W-:Y:S01]  /*dd20*/  UIADD3 UR18, UR8, 0x800, URZ ;  /* 0x0000080008127890 */ /* 0x000fe2000fffe03f */
[----:B------:R-:W-:Y:S01]  /*dd30*/  UMOV UR11, 0x4 ;  /* 0x00000004000b7882 */ /* 0x000fe20000000000 */
[----:B------:R-:W-:-:S02]  /*dd40*/  ULDC UR7, c[0x0][0xad8] ;  /* 0x0002b60000077ab9 */ /* 0x000fc40000000800 */
[----:B------:R-:W-:Y:S02]  /*dd50*/  @!P1 PRMT R14, RZ, 0x654, R14 ;  /* 0x00000654ff0e9816 */ /* 0x000fe4000000000e */
[----:B--2---:R-:W-:-:S05]  /*dd60*/  SHF.R.U32.HI R8, RZ, 0x7, R8 ;  /* 0x00000007ff087819 */ /* 0x004fca0000011608 */
[----:B01----:R-:W0:Y:S02]  /*dd70*/  SHFL.IDX PT, R7, R8, RZ, 0x1f ;  /* 0x00001fff08077589 */ /* 0x003e2400000e0000 */
        /* <DEDUP_REMOVED lines=284> */
[----:B------:R-:W0:Y:S01]  /*ef40*/  MUFU.TANH R7, R7 ;  /* 0x0000000700077308 */ /* 0x000e220000002400 */
[----:B------:R1:W-:Y:S01]  /*ef50*/  @!P1 SYNCS.ARRIVE.TRANS64.RED.A1T0 RZ, [R14+URZ], RZ ;  /* 0x000000ff0eff99a7 */ /* 0x0003e2000810043f */
[----:B------:R-:W-:-:S04]  /*ef60*/  IADD3 R15, R17, 0x1, -R172 ;  /* 0x00000001110f7810 */ /* 0x000fc80007ffe8ac */
[----:B------:R-:W-:Y:S02]  /*ef70*/  IADD3 R15, -R16, R15, -R18 ;  /* 0x0000000f100f7210 */ /* 0x000fe40007ffe912 */
[----:B------:R-:W2:Y:S02]  /*ef80*/  MUFU.TANH R185, R185 ;  /* 0x000000b900b97308 */ /* 0x000ea40000002400 */
[C---:B------:R-:W-:Y:S01]  /*ef90*/  IADD3 R206, R15.reuse, UR15, RZ ;  /* 0x0000000f0fce7c10 */ /* 0x040fe2000fffe0ff */
[----:B------:R-:W-:Y:S01]  /*efa0*/  VIADD R182, R15, UR7 ;  /* 0x000000070fb67c36 */ /* 0x000fe20008000000 */
[----:B------:R-:W-:-:S04]  /*efb0*/  ULDC UR7, c[0x0][0xadc] ;  /* 0x0002b70000077ab9 */ /* 0x000fc80000000800 */
[----:B------:R-:W3:Y:S01]  /*efc0*/  MUFU.TANH R8, R8 ;  /* 0x0000000800087308 */ /* 0x000ee20000002400 */
[C---:B------:R-:W-:Y:S02]  /*efd0*/  IMAD.IADD R180, R3.reuse, 0x1, R206 ;  /* 0x0000000103b47824 */ /* 0x040fe400078e02ce */
[----:B------:R-:W-:-:S05]  /*efe0*/  IMAD.IADD R174, R3, 0x1, R182 ;  /* 0x0000000103ae7824 */ /* 0x000fca00078e02b6 */
        /* <DEDUP_REMOVED lines=29> */
[----:B-1234-:R-:W-:Y:S05]  /*f1c0*/  @!P6 BRA `(.L_x_2488) ;  /* 0x00000000005ce947 */ /* 0x01efea0003800000 */
        /* <DEDUP_REMOVED lines=12> */
.L_x_2490:
[----:B------:R-:W-:Y:S01]  /*f290*/  IMAD.U32 R175, RZ, RZ, UR7 ;  /* 0x00000007ffaf7e24 */ /* 0x000fe2000f8e00ff */
[----:B------:R-:W-:-:S04]  /*f2a0*/  MOV R173, R11 ;  /* 0x0000000b00ad7202 */ /* 0x000fc80000000f00 */
[----:B------:R-:W-:-:S13]  /*f2b0*/  ISETP.NE.AND P2, PT, R175, 0x1, PT ;  /* 0x00000001af00780c */ /* 0x000fda0003f45270 */
[----:B------:R-:W1:Y:S02]  /*f2c0*/  @P2 LDC.64 R14, c[0x0][0xae0] ;  /* 0x0002b800ff0e2b82 */ /* 0x000e640000000a00 */
[----:B-1----:R-:W-:-:S05]  /*f2d0*/  @P2 IMAD.HI.U32 R14, R11, R14, RZ ;  /* 0x0000000e0b0e2227 */ /* 0x002fca00078e00ff */
[----:B------:R-:W-:-:S07]  /*f2e0*/  @P2 SHF.R.U32.HI R173, RZ, R15, R14 ;  /* 0x0000000fffad2219 */ /* 0x000fce000001160e */
.L_x_2491:
[----:B------:R-:W-:Y:S05]  /*f2f0*/  BSYNC B0 ;  /* 0x0000000000007941 */ /* 0x000fea0003800000 */
.L_x_2489:
[----:B------:R-:W-:-:S04]  /*f300*/  IMAD R15, R173, R175, -R172 ;  /* 0x000000afad0f7224 */ /* 0x000fc800078e0aac */
[----:B------:R-:W-:-:S05]  /*f310*/  IMAD.IADD R15, R15, 0x1, -R16 ;  /* 0x000000010f0f7824 */ /* 0x000fca00078e0a10 */
[----:B------:R-:W-:Y:S02]  /*f320*/  VIADDMNMX R174, R15, R175, R174, PT ;  /* 0x000000af0fae7246 */ /* 0x000fe400038001ae */
[----:B------:R-:W-:-:S07]  /*f330*/  VIMNMX R180, R180, R15, !PT ;  /* 0x0000000fb4b47248 */ /* 0x000fce0007fe0100 */
.L_x_2488:
[----:B------:R-:W-:-:S04]  /*f340*/  ISETP.GT.AND P2, PT, R6, -0x1, PT ;  /* 0xffffffff0600780c */ /* 0x000fc80003f44270 */
[C---:B------:R-:W-:Y:S02]  /*f350*/  ISETP.GT.AND P3, PT, R180.reuse, RZ, P2 ;  /* 0x000000ffb400720c */ /* 0x040fe40001764270 */
[----:B------:R-:W-:Y:S02]  /*f360*/  ISETP.GT.AND P5, PT, R180, 0x1, P2 ;  /* 0x00000001b400780c */ /* 0x000fe400017a4270 */
[----:B------:R-:W-:Y:S02]  /*f370*/  ISETP.LT.OR P4, PT, R174, 0x1, P3 ;  /* 0x00000001ae00780c */ /* 0x000fe40001f81670 */
[C---:B------:R-:W-:Y:S02]  /*f380*/  ISETP.GT.AND P3, PT, R180.reuse, 0x8, P2 ;  /* 0x00000008b400780c */ /* 0x040fe40001764270 */
        /* <DEDUP_REMOVED lines=50> */
[----:B------:R-:W-:Y:S02]  /*f6b0*/  IMAD.U32 R170, RZ, RZ, UR7 ;  /* 0x00000007ffaa7e24 */ /* 0x000fe4000f8e00ff */
[----:B------:R-:W-:-:S03]  /*f6c0*/  IMAD.MOV.U32 R7, RZ, RZ, R9 ;  /* 0x000000ffff077224 */ /* 0x000fc600078e0009 */
[----:B------:R-:W-:-:S13]  /*f6d0*/  ISETP.NE.AND P3, PT, R170, 0x1, PT ;  /* 0x00000001aa00780c */ /* 0x000fda0003f65270 */
[----:B------:R-:W0:Y:S02]  /*f6e0*/  @P3 LDC.64 R14, c[0x0][0xae0] ;  /* 0x0002b800ff0e3b82 */ /* 0x000e240000000a00 */
[----:B0-----:R-:W-:-:S05]  /*f6f0*/  @P3 IMAD.HI.U32 R14, R9, R14, RZ ;  /* 0x0000000e090e3227 */ /* 0x001fca00078e00ff */
[----:B------:R-:W-:-:S04]  /*f700*/  @P3 SHF.R.U32.HI R7, RZ, R15, R14 ;  /* 0x0000000fff073219 */ /* 0x000fc8000001160e */
[----:B------:R-:W-:Y:S01]  /*f710*/  LOP3.LUT R7, RZ, R7, RZ, 0x33, !PT ;  /* 0x00000007ff077212 */ /* 0x000fe200078e33ff */
[----:B------:R-:W-:Y:S06]  /*f720*/  BRA `(.L_x_2495) ;  /* 0x0000000000187947 */ /* 0x000fec0003800000 */
.L_x_2494:
[----:B------:R-:W-:Y:S02]  /*f730*/  IMAD.U32 R170, RZ, RZ, UR7 ;  /* 0x00000007ffaa7e24 */ /* 0x000fe4000f8e00ff */
[----:B------:R-:W-:-:S03]  /*f740*/  IMAD.MOV.U32 R7, RZ, RZ, R13 ;  /* 0x000000ffff077224 */ /* 0x000fc600078e000d */
[----:B------:R-:W-:-:S13]  /*f750*/  ISETP.NE.AND P3, PT, R170, 0x1, PT ;  /* 0x00000001aa00780c */ /* 0x000fda0003f65270 */
[----:B------:R-:W0:Y:S02]  /*f760*/  @P3 LDC.64 R14, c[0x0][0xae0] ;  /* 0x0002b800ff0e3b82 */ /* 0x000e240000000a00 */
[----:B0-----:R-:W-:-:S05]  /*f770*/  @P3 IMAD.HI.U32 R14, R13, R14, RZ ;  /* 0x0000000e0d0e3227 */ /* 0x001fca00078e00ff */
[----:B------:R-:W-:-:S07]  /*f780*/  @P3 SHF.R.U32.HI R7, RZ, R15, R14 ;  /* 0x0000000fff073219 */ /* 0x000fce000001160e */
.L_x_2495:
[----:B------:R-:W-:Y:S05]  /*f790*/  BSYNC B0 ;  /* 0x0000000000007941 */ /* 0x000fea0003800000 */
.L_x_2493:
[----:B------:R-:W-:-:S05]  /*f7a0*/  IMAD R7, R7, R170, -R172 ;  /* 0x000000aa07077224 */ /* 0x000fca00078e0aac */
[----:B------:R-:W-:-:S04]  /*f7b0*/  IADD3 R7, -R16, R7, RZ ;  /* 0x0000000710077210 */ /* 0x000fc80007ffe1ff */
[----:B------:R-:W-:Y:S02]  /*f7c0*/  VIADDMNMX R168, R7, R170, R168, PT ;  /* 0x000000aa07a87246 */ /* 0x000fe400038001a8 */
[----:B------:R-:W-:-:S07]  /*f7d0*/  VIMNMX R169, R169, R7, !PT ;  /* 0x00000007a9a97248 */ /* 0x000fce0007fe0100 */
.L_x_2492:
[----:B------:R-:W-:Y:S01]  /*f7e0*/  FMNMX.FTZ R14, R173, R10, !PT ;  /* 0x0000000aad0e7209 */ /* 0x000fe20007810000 */
[----:B------:R-:W-:Y:S01]  /*f7f0*/  ULDC UR11, c[0x0][0xa80] ;  /* 0x0002a000000b7ab9 */ /* 0x000fe20000000800 */
[----:B------:R-:W-:Y:S01]  /*f800*/  ISETP.GT.AND P3, PT, R169, 0x1, P2 ;  /* 0x00000001a900780c */ /* 0x000fe20001764270 */
[----:B------:R-:W-:Y:S01]  /*f810*/  UMOV UR7, 0x40000040 ;  /* 0x4000004000077882 */ /* 0x000fe20000000000 */
[----:B------:R-:W-:Y:S01]  /*f820*/  FMNMX.FTZ R7, R185, R14, !PT ;  /* 0x0000000eb9077209 */ /* 0x000fe20007810000 */
[----:B------:R-:W-:Y:S01]  /*f830*/  UMOV UR19, 0x40000040 ;  /* 0x4000004000137882 */ /* 0x000fe20000000000 */
[----:B------:R-:W-:Y:S01]  /*f840*/  ISETP.LT.OR P3, PT, R168, 0x2, P3 ;  /* 0x00000002a800780c */ /* 0x000fe20001f61670 */
[----:B------:R-:W-:Y:S01]  /*f850*/  @!P1 VIADD R20, R20, 0x38860 ;  /* 0x0003886014149836 */ /* 0x000fe20000000000 */
[----:B------:R-:W-:Y:S02]  /*f860*/  FMNMX.FTZ R14, R186, R7, !PT ;  /* 0x00000007ba0e7209 */ /* 0x000fe40007810000 */
[----:B------:R-:W-:-:S02]  /*f870*/  FSEL R181, R21, -INF , !P3 ;  /* 0xff80000015b57808 */ /* 0x000fc40005800000 */
[----:B------:R-:W-:Y:S02]  /*f880*/  FMNMX.FTZ R7, R187, R14, !PT ;  /* 0x0000000ebb077209 */ /* 0x000fe40007810000 */
[C---:B------:R-:W-:Y:S02]  /*f890*/  ISETP.GT.AND P3, PT, R169.reuse, RZ, P2 ;  /* 0x000000ffa900720c */ /* 0x040fe40001764270 */
[----:B------:R-:W-:Y:S02]  /*f8a0*/  FMNMX.FTZ R14, R202, R7, !PT ;  /* 0x00000007ca0e7209 */ /* 0x000fe40007810000 */
[----:B------:R-:W-:Y:S02]  /*f8b0*/  ISETP.GT.AND P5, PT, R169, 0x9, P2 ;  /* 0x00000009a900780c */ /* 0x000fe400017a4270 */
[----:B------:R-:W-:Y:S02]  /*f8c0*/  FMNMX.FTZ R7, R203, R14, !PT ;  /* 0x0000000ecb077209 */ /* 0x000fe40007810000 */
[----:B------:R-:W-:-:S02]  /*f8d0*/  ISETP.LT.OR P3, PT, R168, 0x1, P3 ;  /* 0x00000001a800780c */ /* 0x000fc40001f61670 */
[----:B------:R-:W-:Y:S02]  /*f8e0*/  FMNMX.FTZ R14, R204, R7, !PT ;  /* 0x00000007cc0e7209 */ /* 0x000fe40007810000 */
[----:B------:R-:W-:Y:S02]  /*f8f0*/  ISETP.GT.AND P4, PT, R169, 0x8, P2 ;  /* 0x00000008a900780c */ /* 0x000fe40001784270 */
[----:B------:R-:W-:Y:S02]  /*f900*/  FMNMX.FTZ R7, R205, R14, !PT ;  /* 0x0000000ecd077209 */ /* 0x000fe40007810000 */
[----:B------:R-:W-:Y:S02]  /*f910*/  ISETP.LT.OR P5, PT, R168, 0xa, P5 ;  /* 0x0000000aa800780c */ /* 0x000fe40002fa1670 */
[----:B------:R-:W-:Y:S02]  /*f920*/  FMNMX.FTZ R14, R166, R7, !PT ;  /* 0x00000007a60e7209 */ /* 0x000fe40007810000 */
[----:B------:R-:W-:-:S02]  /*f930*/  FSEL R183, R8, -INF , !P3 ;  /* 0xff80000008b77808 */ /* 0x000fc40005800000 */
[----:B------:R-:W-:Y:S02]  /*f940*/  FMNMX.FTZ R14, R167, R14, !PT ;  /* 0x0000000ea70e7209 */ /* 0x000fe40007810000 */
[----:B------:R-:W-:Y:S02]  /*f950*/  ISETP.LT.OR P4, PT, R168, 0x9, P4 ;  /* 0x00000009a800780c */ /* 0x000fe40002781670 */
[----:B------:R-:W-:Y:S02]  /*f960*/  FMNMX.FTZ R7, R175, R14, !PT ;  /* 0x0000000eaf077209 */ /* 0x000fe40007810000 */
[----:B------:R-:W-:Y:S02]  /*f970*/  FSEL R153, R153, -INF , !P5 ;  /* 0xff80000099997808 */ /* 0x000fe40006800000 */
[----:B------:R-:W-:Y:S02]  /*f980*/  FMNMX.FTZ R14, R176, R7, !PT ;  /* 0x00000007b00e7209 */ /* 0x000fe40007810000 */
[----:B------:R-:W-:-:S02]  /*f990*/  FMNMX.FTZ R8, R183, R12, !PT ;  /* 0x0000000cb7087209 */ /* 0x000fc40007810000 */
[----:B------:R-:W-:Y:S02]  /*f9a0*/  FMNMX.FTZ R7, R177, R14, !PT ;  /* 0x0000000eb1077209 */ /* 0x000fe40007810000 */
[----:B------:R-:W-:Y:S02]  /*f9b0*/  ISETP.GT.AND P5, PT, R169, 0x11, P2 ;  /* 0x00000011a900780c */ /* 0x000fe400017a4270 */
[----:B------:R-:W-:Y:S02]  /*f9c0*/  FMNMX.FTZ R14, R180, R7, !PT ;  /* 0x00000007b40e7209 */ /* 0x000fe40007810000 */
[----:B------:R-:W-:Y:S02]  /*f9d0*/  FSEL R152, R152, -INF , !P4 ;  /* 0xff80000098987808 */ /* 0x000fe40006000000 */
[----:B------:R-:W-:Y:S02]  /*f9e0*/  FMNMX.FTZ R7, R179, R14, !PT ;  /* 0x0000000eb3077209 */ /* 0x000fe40007810000 */
[----:B------:R-:W-:-:S02]  /*f9f0*/  ISETP.GT.AND P4, PT, R169, 0x10, P2 ;  /* 0x00000010a900780c */ /* 0x000fc40001784270 */
[----:B------:R-:W-:Y:S02]  /*fa00*/  FMNMX.FTZ R14, R178, R7, !PT ;  /* 0x00000007b20e7209 */ /* 0x000fe40007810000 */
[C---:B------:R-:W-:Y:S02]  /*fa10*/  ISETP.LT.OR P5, PT, R168.reuse, 0x12, P5 ;  /* 0x00000012a800780c */ /* 0x040fe40002fa1670 */
[----:B------:R-:W-:Y:S01]  /*fa20*/  ISETP.LT.OR P4, PT, R168, 0x11, P4 ;  /* 0x00000011a800780c */ /* 0x000fe20002781670 */
[----:B------:R-:W0:Y:S01]  /*fa30*/  SHFL.BFLY PT, R7, R14, 0x2, 0x1f ;  /* 0x0c401f000e077f89 */ /* 0x000e2200000e0000 */
[----:B------:R-:W-:Y:S02]  /*fa40*/  FSEL R155, R155, -INF , !P5 ;  /* 0xff8000009b9b7808 */ /* 0x000fe40006800000 */
[----:B------:R-:W-:Y:S02]  /*fa50*/  ISETP.GT.AND P5, PT, R169, 0x20, P2 ;  /* 0x00000020a900780c */ /* 0x000fe400017a4270 */
[----:B------:R-:W-:-:S02]  /*fa60*/  FSEL R154, R154, -INF , !P4 ;  /* 0xff8000009a9a7808 */ /* 0x000fc40006000000 */
[C---:B------:R-:W-:Y:S02]  /*fa70*/  ISETP.GT.AND P3, PT, R169.reuse, 0x18, P2 ;  /* 0x00000018a900780c */ /* 0x040fe40001764270 */
[C---:B------:R-:W-:Y:S02]  /*fa80*/  ISETP.LT.OR P5, PT, R168.reuse, 0x21, P5 ;  /* 0x00000021a800780c */ /* 0x040fe40002fa1670 */
[----:B------:R-:W-:Y:S02]  /*fa90*/  ISETP.GT.AND P4, PT, R169, 0x19, P2 ;  /* 0x00000019a900780c */ /* 0x000fe40001784270 */
[----:B------:R-:W-:Y:S02]  /*faa0*/  ISETP.LT.OR P3, PT, R168, 0x19, P3 ;  /* 0x00000019a800780c */ /* 0x000fe40001f61670 */
[----:B------:R-:W-:Y:S02]  /*fab0*/  FSEL R158, R158, -INF , !P5 ;  /* 0xff8000009e9e7808 */ /* 0x000fe40006800000 */
[----:B------:R-:W-:-:S02]  /*fac0*/  ISETP.LT.OR P4, PT, R168, 0x1a, P4 ;  /* 0x0000001aa800780c */ /* 0x000fc40002781670 */
[----:B------:R-:W-:Y:S02]  /*fad0*/  FSEL R156, R156, -INF , !P3 ;  /* 0xff8000009c9c7808 */ /* 0x000fe40005800000 */
[----:B------:R-:W-:Y:S02]  /*fae0*/  ISETP.GT.AND P3, PT, R169, 0x21, P2 ;  /* 0x00000021a900780c */ /* 0x000fe40001764270 */
[----:B------:R-:W-:Y:S02]  /*faf0*/  FSEL R157, R157, -INF , !P4 ;  /* 0xff8000009d9d7808 */ /* 0x000fe40006000000 */
[----:B0-----:R-:W-:Y:S02]  /*fb00*/  FMNMX.FTZ R15, R14, R7, !PT ;  /* 0x000000070e0f7209 */ /* 0x001fe40007810000 */
[----:B------:R-:W-:Y:S02]  /*fb10*/  ISETP.GT.AND P4, PT, R169, 0x28, P2 ;  /* 0x00000028a900780c */ /* 0x000fe40001784270 */
        /* <DEDUP_REMOVED lines=12> */
[C---:B------:R-:W-:Y:S02]  /*fbe0*/  ISETP.GT.AND P4, PT, R169.reuse, 0x38, P2 ;  /* 0x00000038a900780c */ /* 0x040fe40001784270 */
[----:B------:R-:W-:Y:S02]  /*fbf0*/  ISETP.GT.AND P2, PT, R169, 0x39, P2 ;  /* 0x00000039a900780c */ /* 0x000fe40001744270 */
[----:B0-----:R-:W-:-:S02]  /*fc00*/  FMNMX.FTZ R7, R15, R170, !PT ;  /* 0x000000aa0f077209 */ /* 0x001fc40007810000 */
[----:B------:R-:W-:Y:S02]  /*fc10*/  FMNMX.FTZ R15, R181, R8, !PT ;  /* 0x00000008b50f7209 */ /* 0x000fe40007810000 */
[C---:B------:R-:W-:Y:S01]  /*fc20*/  FSETP.NEU.FTZ.AND P5, PT, R7.reuse, -INF , PT ;  /* 0xff8000000700780b */ /* 0x040fe20003fbd000 */
[----:B------:R-:W-:Y:S01]  /*fc30*/  FMUL.FTZ R14, R7, UR11 ;  /* 0x0000000b070e7c20 */ /* 0x000fe20008410000 */
[----:B------:R-:W-:Y:S02]  /*fc40*/  FMNMX.FTZ R8, R152, R15, !PT ;  /* 0x0000000f98087209 */ /* 0x000fe40007810000 */
[C---:B------:R-:W-:Y:S02]  /*fc50*/  ISETP.LT.OR P3, PT, R168.reuse, 0x32, P3 ;  /* 0x00000032a800780c */ /* 0x040fe40001f61670 */
        /* <DEDUP_REMOVED lines=30> */
[----:B------:R-:W-:Y:S01]  /*fe40*/  FFMA.FTZ R186, R178, UR11, -R8 ;  /* 0x0000000bb2ba7c23 */ /* 0x000fe20008010808 */
[----:B------:R-:W-:Y:S01]  /*fe50*/  FSEL R167, R7, RZ, P5 ;  /* 0x000000ff07a77208 */ /* 0x000fe20002800000 */
[----:B------:R-:W-:Y:S01]  /*fe60*/  IMAD.MOV R187, RZ, RZ, -R22 ;  /* 0x000000ffffbb7224 */ /* 0x000fe200078e0a16 */
[----:B------:R-:W-:Y:S01]  /*fe70*/  FMNMX.FTZ R169, R163, R170, !PT ;  /* 0x000000aaa3a97209 */ /* 0x000fe20007810000 */
[----:B------:R-:W-:Y:S01]  /*fe80*/  MUFU.EX2 R15, R15 ;  /* 0x0000000f000f7308 */ /* 0x000fe20000000800 */
[----:B------:R-:W-:Y:S01]  /*fe90*/  @!P1 PRMT R20, RZ, 0x654, R20 ;  /* 0x00000654ff149816 */ /* 0x000fe20000000014 */
[----:B------:R-:W-:Y:S01]  /*fea0*/  FADD.FTZ R167, -R167, R10 ;  /* 0x0000000aa7a77221 */ /* 0x000fe20000010100 */
[----:B------:R-:W-:Y:S01]  /*feb0*/  FMNMX.FTZ R170, R164, R169, !PT ;  /* 0x000000a9a4aa7209 */ /* 0x000fe20007810000 */
[----:B------:R-:W-:-:S02]  /*fec0*/  FFMA.FTZ R169, R202, UR11, -R8 ;  /* 0x0000000bcaa97c23 */ /* 0x000fc40008010808 */
[----:B------:R-:W-:Y:S01]  /*fed0*/  FMUL.FTZ R167, R167, UR11 ;  /* 0x0000000ba7a77c20 */ /* 0x000fe20008410000 */
[----:B------:R-:W-:Y:S01]  /*fee0*/  FMNMX.FTZ R182, R165, R170, !PT ;  /* 0x000000aaa5b67209 */ /* 0x000fe20007810000 */
[----:B------:R-:W-:Y:S01]  /*fef0*/  FFMA.FTZ R170, R203, UR11, -R8 ;  /* 0x0000000bcbaa7c23 */ /* 0x000fe20008010808 */
[----:B------:R-:W-:Y:S03]  /*ff00*/  MUFU.EX2 R10, R186 ;  /* 0x000000ba000a7308 */ /* 0x000fe60000000800 */
[----:B0-----:R-:W0:Y:S05]  /*ff10*/  SHFL.BFLY PT, R185, R182, 0x2, 0x1f ;  /* 0x0c401f00b6b97f89 */ /* 0x001e2a00000e0000 */
[----:B------:R-:W1:Y:S08]  /*ff20*/  MUFU.EX2 R178, R167 ;  /* 0x000000a700b27308 */ /* 0x000e700000000800 */
[----:B------:R-:W-:Y:S08]  /*ff30*/  MUFU.EX2 R21, R21 ;  /* 0x0000001500157308 */ /* 0x000ff00000000800 */
[----:B------:R-:W-:Y:S01]  /*ff40*/  MUFU.EX2 R168, R168 ;  /* 0x000000a800a87308 */ /* 0x000fe20000000800 */
[-C--:B-1----:R-:W-:Y:S01]  /*ff50*/  FMUL.FTZ R24, R24, R178.reuse ;  /* 0x000000b218187220 */ /* 0x082fe20000410000 */
[-C--:B------:R-:W-:Y:S01]  /*ff60*/  FMUL.FTZ R25, R25, R178.reuse ;  /* 0x000000b219197220 */ /* 0x080fe20000410000 */
        /* <DEDUP_REMOVED lines=30> */
[----:B------:R-:W-:Y:S01]  /*10150*/  MUFU.EX2 R172, R172 ;  /* 0x000000ac00ac7308 */ /* 0x000fe20000000800 */
[-C--:B------:R-:W-:Y:S01]  /*10160*/  FMUL.FTZ R76, R76, R178.reuse ;  /* 0x000000b24c4c7220 */ /* 0x080fe20000410000 */
[-C--:B------:R-:W-:Y:S01]  /*10170*/  FMUL.FTZ R77, R77, R178.reuse ;  /* 0x000000b24d4d7220 */ /* 0x080fe20000410000 */
[C---:B------:R-:W-:Y:S01]  /*10180*/  FSETP.NEU.FTZ.AND P2, PT, R8.reuse, -INF , PT ;  /* 0xff8000000800780b */ /* 0x040fe20003f5d000 */
[----:B------:R-:W-:Y:S01]  /*10190*/  FMUL.FTZ R166, R8, UR11 ;  /* 0x0000000b08a67c20 */ /* 0x000fe20008410000 */
[-C--:B------:R-:W-:Y:S01]  /*101a0*/  FMUL.FTZ R80, R80, R178.reuse ;  /* 0x000000b250507220 */ /* 0x080fe20000410000 */
[-C--:B------:R-:W-:Y:S01]  /*101b0*/  FMUL.FTZ R81, R81, R178.reuse ;  /* 0x000000b251517220 */ /* 0x080fe20000410000 */
[----:B------:R-:W-:Y:S01]  /*101c0*/  FSEL R185, R8, RZ, P2 ;  /* 0x000000ff08b97208 */ /* 0x000fe20001000000 */
[----:B------:R-:W-:Y:S01]  /*101d0*/  MUFU.EX2 R173, R173 ;  /* 0x000000ad00ad7308 */ /* 0x000fe20000000800 */
[----:B------:R-:W-:Y:S01]  /*101e0*/  FSEL R166, R166, RZ, P2 ;  /* 0x000000ffa6a67208 */ /* 0x000fe20001000000 */
[-C--:B------:R-:W-:Y:S01]  /*101f0*/  FMUL.FTZ R84, R84, R178.reuse ;  /* 0x000000b254547220 */ /* 0x080fe20000410000 */
[----:B------:R-:W-:Y:S01]  /*10200*/  ISETP.NE.AND P2, PT, R16, R187, PT ;  /* 0x000000bb1000720c */ /* 0x000fe20003f45270 */
[----:B------:R-:W-:Y:S01]  /*10210*/  FADD.FTZ R185, -R185, R12 ;  /* 0x0000000cb9b97221 */ /* 0x000fe20000010100 */
[----:B------:R-:W-:Y:S01]  /*10220*/  FMUL.FTZ R85, R85, R178 ;  /* 0x000000b255557220 */ /* 0x000fe20000410000 */
[--C-:B------:R-:W-:Y:S01]  /*10230*/  FFMA.FTZ R182, R183, UR11, -R166.reuse ;  /* 0x0000000bb7b67c23 */ /* 0x100fe200080108a6 */
[----:B------:R-:W-:Y:S01]  /*10240*/  FFMA.FTZ R183, R152, UR11, -R166 ;  /* 0x0000000b98b77c23 */ /* 0x000fe200080108a6 */
[----:B------:R-:W-:Y:S01]  /*10250*/  FMUL.FTZ R185, R185, UR11 ;  /* 0x0000000bb9b97c20 */ /* 0x000fe20008410000 */
[----:B------:R-:W-:-:S02]  /*10260*/  IMAD.U32 R152, RZ, RZ, UR6 ;  /* 0x00000006ff987e24 */ /* 0x000fc4000f8e00ff */
[--C-:B------:R-:W-:Y:S01]  /*10270*/  FFMA.FTZ R187, R153, UR11, -R166.reuse ;  /* 0x0000000b99bb7c23 */ /* 0x100fe200080108a6 */
[--C-:B------:R-:W-:Y:S01]  /*10280*/  FFMA.FTZ R181, R181, UR11, -R166.reuse ;  /* 0x0000000bb5b57c23 */ /* 0x100fe200080108a6 */
[--C-:B------:R-:W-:Y:S01]  /*10290*/  FFMA.FTZ R186, R154, UR11, -R166.reuse ;  /* 0x0000000b9aba7c23 */ /* 0x100fe200080108a6 */
[--C-:B------:R-:W-:Y:S01]  /*102a0*/  FFMA.FTZ R203, R156, UR11, -R166.reuse ;  /* 0x0000000b9ccb7c23 */ /* 0x100fe200080108a6 */
[----:B------:R-:W0:Y:S01]  /*102b0*/  MUFU.EX2 R185, R185 ;  /* 0x000000b900b97308 */ /* 0x000e220000000800 */
[--C-:B------:R-:W-:Y:S01]  /*102c0*/  FFMA.FTZ R202, R157, UR11, -R166.reuse ;  /* 0x0000000b9dca7c23 */ /* 0x100fe200080108a6 */
[----:B------:R-:W-:Y:S02]  /*102d0*/  @!P2 IMAD R152, R152, 0x40, R19 ;  /* 0x000000409898a824 */ /* 0x000fe400078e0213 */
        /* <DEDUP_REMOVED lines=12> */
[----:B------:R-:W-:Y:S01]  /*103a0*/  F2FP.F16.F32.PACK_AB R152, R14, R15 ;  /* 0x0000000f0e98723e */ /* 0x000fe200000000ff */
[-C--:B------:R-:W-:Y:S01]  /*103b0*/  FMUL.FTZ R88, R88, R178.reuse ;  /* 0x000000b258587220 */ /* 0x080fe20000410000 */
[----:B0-----:R0:W-:Y:S01]  /*103c0*/  @!P2 STS [R153+0x38420], R185 ;  /* 0x038420b99900a388 */ /* 0x0011e20000000800 */
[----:B------:R-:W-:Y:S01]  /*103d0*/  F2FP.F16.F32.PACK_AB R154, R168, R21 ;  /* 0x00000015a89a723e */ /* 0x000fe200000000ff */
[-C--:B------:R-:W-:Y:S01]  /*103e0*/  FMUL.FTZ R89, R89, R178.reuse ;  /* 0x000000b259597220 */ /* 0x080fe20000410000 */
[----:B------:R-:W-:Y:S01]  /*103f0*/  F2FP.F16.F32.PACK_AB R156, R170, R169 ;  /* 0x000000a9aa9c723e */ /* 0x000fe200000000ff */
[-C--:B------:R-:W-:Y:S01]  /*10400*/  FMUL.FTZ R92, R92, R178.reuse ;  /* 0x000000b25c5c7220 */ /* 0x080fe20000410000 */
        /* <DEDUP_REMOVED lines=32> */
[----:B------:R1:W0:Y:S01]  /*10610*/  MUFU.EX2 R187, R155 ;  /* 0x0000009b00bb7308 */ /* 0x0002220000000800 */
[-C--:B------:R-:W-:Y:S01]  /*10620*/  FMUL.FTZ R145, R145, R178.reuse ;  /* 0x000000b291917220 */ /* 0x080fe20000410000 */
[-C--:B------:R-:W-:Y:S01]  /*10630*/  FMUL.FTZ R148, R148, R178.reuse ;  /* 0x000000b294947220 */ /* 0x080fe20000410000 */
[----:B------:R-:W-:Y:S01]  /*10640*/  FMUL.FTZ R149, R149, R178 ;  /* 0x000000b295957220 */ /* 0x000fe20000410000 */
[-C--:B------:R-:W-:Y:S01]  /*10650*/  FMUL.FTZ R26, R26, R185.reuse ;  /* 0x000000b91a1a7220 */ /* 0x080fe20000410000 */
[-C--:B------:R-:W-:Y:S01]  /*10660*/  FMUL.FTZ R27, R27, R185.reuse ;  /* 0x000000b91b1b7220 */ /* 0x080fe20000410000 */
[-C--:B------:R-:W-:Y:S01]  /*10670*/  FMUL.FTZ R30, R30, R185.reuse ;  /* 0x000000b91e1e7220 */ /* 0x080fe20000410000 */
[----:B------:R-:W-:Y:S01]  /*10680*/  FMUL.FTZ R31, R31, R185 ;  /* 0x000000b91f1f7220 */ /* 0x000fe20000410000 */
[----:B------:R-:W-:Y:S01]  /*10690*/  MUFU.EX2 R203, R203 ;  /* 0x000000cb00cb7308 */ /* 0x000fe20000000800 */
[----:B-1----:R-:W-:Y:S01]  /*106a0*/  F2FP.F16.F32.PACK_AB R155, R12, R183 ;  /* 0x000000b70c9b723e */ /* 0x002fe200000000ff */
[----:B------:R-:W-:Y:S01]  /*106b0*/  BAR.SYNC.DEFER_BLOCKING 0xf, 0x100 ;  /* 0x03c4000000007b1d */ /* 0x000fe20000010000 */
        /* <DEDUP_REMOVED lines=73> */
[----:B------:R-:W-:Y:S01]  /*10b50*/  FMUL.FTZ R151, R151, R185 ;  /* 0x000000b997977220 */ /* 0x000fe20000410000 */
[----:B------:R2:W-:Y:S01]  /*10b60*/  STSM.16.M88.4 [R23+0x36400], R152 ;  /* 0x0364009817007844 */ /* 0x0005e20000000200 */
[----:B------:R-:W-:Y:S01]  /*10b70*/  ULEA UR6, UR14, UR38, 0xc ;  /* 0x000000260e067291 */ /* 0x000fe2000f8e603f */
[----:B------:R-:W-:Y:S01]  /*10b80*/  FFMA.FTZ R15, R178, R4, R15 ;  /* 0x00000004b20f7223 */ /* 0x000fe2000001000f */
[----:B------:R-:W0:Y:S01]  /*10b90*/  MUFU.EX2 R180, R180 ;  /* 0x000000b400b47308 */ /* 0x000e220000000800 */
[----:B-1----:R-:W-:Y:S01]  /*10ba0*/  F2FP.F16.F32.PACK_AB R163, R207, R206 ;  /* 0x000000cecfa3723e */ /* 0x002fe200000000ff */
[----:B------:R2:W-:Y:S01]  /*10bb0*/  STSM.16.M88.4 [R188], R156 ;  /* 0x0000009cbc007844 */ /* 0x0005e20000000200 */
[----:B------:R-:W-:Y:S01]  /*10bc0*/  UIADD3 UR8, UR6, 0x80, URZ ;  /* 0x0000008006087890 */ /* 0x000fe2000fffe03f */
[----:B------:R-:W-:Y:S01]  /*10bd0*/  FFMA.FTZ R182, R185, R5, R182 ;  /* 0x00000005b9b67223 */ /* 0x000fe200000100b6 */
[----:B------:R-:W-:Y:S01]  /*10be0*/  FADD.FTZ R14, R14, R15 ;  /* 0x0000000f0e0e7221 */ /* 0x000fe20000010000 */
[----:B------:R2:W-:Y:S01]  /*10bf0*/  STSM.16.M88.4 [R190], R160 ;  /* 0x000000a0be007844 */ /* 0x0005e20000000200 */
[C---:B------:R-:W-:Y:S01]  /*10c00*/  ISETP.GT.AND P2, PT, R6.reuse, R184, PT ;  /* 0x000000b80600720c */ /* 0x040fe20003f44270 */
[----:B------:R-:W1:Y:S01]  /*10c10*/  MUFU.EX2 R179, R179 ;  /* 0x000000b300b37308 */ /* 0x000e620000000800 */
[----:B------:R-:W-:Y:S01]  /*10c20*/  FADD.FTZ R182, R181, R182 ;  /* 0x000000b6b5b67221 */ /* 0x000fe20000010000 */
[----:B------:R-:W-:Y:S01]  /*10c30*/  UMOV UR18, UR8 ;  /* 0x0000000800127c82 */ /* 0x000fe20008000000 */
[----:B------:R-:W-:Y:S01]  /*10c40*/  UIADD3 UR8, UR6, 0x100, URZ ;  /* 0x0000010006087890 */ /* 0x000fe2000fffe03f */
[----:B------:R-:W-:Y:S01]  /*10c50*/  FADD.FTZ R21, R21, R14 ;  /* 0x0000000e15157221 */ /* 0x000fe20000010000 */
[----:B------:R-:W-:Y:S01]  /*10c60*/  FADD.FTZ R183, R183, R182 ;  /* 0x000000b6b7b77221 */ /* 0x000fe20000010000 */
[----:B------:R-:W-:-:S02]  /*10c70*/  VIADD R6, R6, 0xffffffff ;  /* 0xffffffff06067836 */ /* 0x000fc40000000000 */
[----:B------:R-:W-:Y:S01]  /*10c80*/  MUFU.EX2 R208, R208 ;  /* 0x000000d000d07308 */ /* 0x000fe20000000800 */
[----:B0-----:R-:W-:Y:S01]  /*10c90*/  F2FP.F16.F32.PACK_AB R164, R180, R177 ;  /* 0x000000b1b4a4723e */ /* 0x001fe200000000ff */
[----:B------:R-:W-:Y:S01]  /*10ca0*/  FADD.FTZ R168, R168, R21 ;  /* 0x00000015a8a87221 */ /* 0x000fe20000010000 */
[----:B------:R-:W-:Y:S01]  /*10cb0*/  FADD.FTZ R183, R12, R183 ;  /* 0x000000b70cb77221 */ /* 0x000fe20000010000 */
[----:B------:R-:W-:Y:S02]  /*10cc0*/  IMAD.MOV.U32 R12, RZ, RZ, R8 ;  /* 0x000000ffff0c7224 */ /* 0x000fe400078e0008 */
[----:B------:R-:W-:Y:S01]  /*10cd0*/  FADD.FTZ R169, R169, R168 ;  /* 0x000000a8a9a97221 */ /* 0x000fe20000010000 */
[----:B------:R-:W-:Y:S01]  /*10ce0*/  FADD.FTZ R186, R186, R183 ;  /* 0x000000b7baba7221 */ /* 0x000fe20000010000 */
[----:B------:R-:W0:Y:S01]  /*10cf0*/  MUFU.EX2 R209, R209 ;  /* 0x000000d100d17308 */ /* 0x000e220000000800 */
        /* <DEDUP_REMOVED lines=11> */
[----:B0-----:R-:W-:Y:S01]  /*10db0*/  F2FP.F16.F32.PACK_AB R165, R209, R208 ;  /* 0x000000d0d1a5723e */ /* 0x001fe200000000ff */
        /* <DEDUP_REMOVED lines=17> */
[----:B------:R-:W-:Y:S01]  /*10ed0*/  UIADD3 UR6, UR6, 0x180, URZ ;  /* 0x0000018006067890 */ /* 0x000fe2000fffe03f */
[----:B------:R-:W-:Y:S01]  /*10ee0*/  FADD.FTZ R5, R211, R210 ;  /* 0x000000d2d3057221 */ /* 0x000fe20000010000 */
[----:B------:R-:W-:Y:S01]  /*10ef0*/  UMOV UR7, 0x40000040 ;  /* 0x4000004000077882 */ /* 0x000fe20000000000 */
[----:B------:R-:W-:Y:S01]  /*10f00*/  MOV R10, R7 ;  /* 0x00000007000a7202 */ /* 0x000fe20000000f00 */
[----:B------:R-:W-:Y:S02]  /*10f10*/  WARPGROUP.DEPBAR.LE gsb0, 0x0 ;  /* 0x00008000000079c5 */ /* 0x000fe40000010000 */
[----:B------:R-:W-:-:S15]  /*10f20*/  WARPGROUP.ARRIVE ;  /* 0x00000000000079c5 */ /* 0x000fde0000000000 */
[----:B------:R-:W-:-:S06]  /*10f30*/  NOP ;  /* 0x0000000000007918 */ /* 0x000fcc0000000000 */
        /* <DEDUP_REMOVED lines=23> */
.L_x_2479:
[----:B------:R-:W1:Y:S01]  /*110b0*/  SHFL.BFLY PT, R3, R4, 0x2, 0x1f ;  /* 0x0c401f0004037f89 */ /* 0x000e6200000e0000 */
[----:B------:R-:W-:Y:S02]  /*110c0*/  IMAD.MOV R13, RZ, RZ, -R22 ;  /* 0x000000ffff0d7224 */ /* 0x000fe400078e0a16 */
[----:B------:R-:W-:Y:S01]  /*110d0*/  IMAD.MOV.U32 R11, RZ, RZ, RZ ;  /* 0x000000ffff0b7224 */ /* 0x000fe200078e00ff */
[----:B------:R-:W3:Y:S01]  /*110e0*/  SHFL.BFLY PT, R6, R5, 0x2, 0x1f ;  /* 0x0c401f0005067f89 */ /* 0x000ee200000e0000 */
[----:B------:R-:W-:Y:S01]  /*110f0*/  VIADD R198, R198, 0x1 ;  /* 0x00000001c6c67836 */ /* 0x000fe20000000000 */
[----:B------:R-:W-:Y:S08]  /*11100*/  BAR.ARV 0x8, 0xa0 ;  /* 0x0202800000007b1d */ /* 0x000ff00000002000 */
[----:B------:R-:W-:Y:S01]  /*11110*/  BAR.SYNC.DEFER_BLOCKING 0xf, 0x100 ;  /* 0x03c4000000007b1d */ /* 0x000fe20000010000 */
[----:B------:R-:W-:Y:S01]  /*11120*/  ISETP.NE.AND P0, PT, R16, R13, PT ;  /* 0x0000000d1000720c */ /* 0x000fe20003f05270 */
[----:B-1----:R-:W-:Y:S01]  /*11130*/  FADD.FTZ R3, R3, R4 ;  /* 0x0000000403037221 */ /* 0x002fe20000010000 */
[----:B------:R-:W-:Y:S01]  /*11140*/  MOV R4, RZ ;  /* 0x000000ff00047202 */ /* 0x000fe20000000f00 */
[----:B---3--:R-:W-:-:S03]  /*11150*/  FADD.FTZ R6, R6, R5 ;  /* 0x0000000506067221 */ /* 0x008fc60000010000 */
[----:B------:R-:W1:Y:S04]  /*11160*/  SHFL.BFLY PT, R0, R3, 0x1, 0x1f ;  /* 0x0c201f0003007f89 */ /* 0x000e6800000e0000 */
[----:B------:R-:W3:Y:S01]  /*11170*/  SHFL.BFLY PT, R9, R6, 0x1, 0x1f ;  /* 0x0c201f0006097f89 */ /* 0x000ee200000e0000 */
[----:B-1----:R-:W-:Y:S01]  /*11180*/  FADD.FTZ R17, R3, R0 ;  /* 0x0000000003117221 */ /* 0x002fe20000010000 */
[----:B------:R-:W-:Y:S01]  /*11190*/  IMAD.U32 R0, RZ, RZ, UR36 ;  /* 0x00000024ff007e24 */ /* 0x000fe2000f8e00ff */
[----:B------:R-:W-:Y:S01]  /*111a0*/  UIADD3 UR36, UR36, 0x1, URZ ;  /* 0x0000000124247890 */ /* 0x000fe2000fffe03f */
[----:B------:R-:W-:Y:S02]  /*111b0*/  IMAD.MOV.U32 R3, RZ, RZ, -0x800000 ;  /* 0xff800000ff037424 */ /* 0x000fe400078e00ff */
[----:B---3--:R-:W-:Y:S01]  /*111c0*/  FADD.FTZ R18, R6, R9 ;  /* 0x0000000906127221 */ /* 0x008fe20000010000 */
[----:B------:R-:W-:Y:S01]  /*111d0*/  FSETP.NE.FTZ.AND P1, PT, R17, RZ, PT ;  /* 0x000000ff1100720b */ /* 0x000fe20003f35000 */
[----:B------:R-:W-:Y:S01]  /*111e0*/  @!P0 IMAD R0, R0, 0x40, R19 ;  /* 0x0000004000008824 */ /* 0x000fe200078e0213 */
[----:B------:R-:W-:Y:S01]  /*111f0*/  UISETP.NE.AND UP0, UPT, UR36, 0x2, UPT ;  /* 0x000000022400788c */ /* 0x000fe2000bf05270 */
[----:B------:R-:W-:Y:S01]  /*11200*/  IMAD.U32 R6, RZ, RZ, UR11 ;  /* 0x0000000bff067e24 */ /* 0x000fe2000f8e00ff */
[----:B------:R-:W-:-:S02]  /*11210*/  FSETP.NE.FTZ.AND P2, PT, R18, RZ, PT ;  /* 0x000000ff1200720b */ /* 0x000fc40003f55000 */
[----:B------:R-:W-:Y:S01]  /*11220*/  @!P0 LEA R5, R0, UR37, 0x2 ;  /* 0x0000002500058c11 */ /* 0x000fe2000f8e10ff */
[----:B------:R-:W-:Y:S01]  /*11230*/  USEL UR4, URZ, 0x1, UP0 ;  /* 0x000000013f047887 */ /* 0x000fe20008000000 */
[----:B------:R-:W-:Y:S01]  /*11240*/  IMAD.MOV.U32 R0, RZ, RZ, -0x800000 ;  /* 0xff800000ff007424 */ /* 0x000fe200078e00ff */
[----:B------:R-:W-:-:S04]  /*11250*/  USEL UR36, UR36, URZ, UP0 ;  /* 0x0000003f24247287 */ /* 0x000fc80008000000 */
[----:B------:R-:W1:Y:S01]  /*11260*/  @P1 MUFU.RCP R11, R17 ;  /* 0x00000011000b1308 */ /* 0x000e620000001000 */
[----:B------:R-:W-:Y:S01]  /*11270*/  @P1 FMUL.FTZ R6, R6, 0.69314718246459960938 ;  /* 0x3f31721806061820 */ /* 0x000fe20000410000 */
[----:B------:R-:W-:-:S06]  /*11280*/  LOP3.LUT R2, R2, UR4, RZ, 0x3c, !PT ;  /* 0x0000000402027c12 */ /* 0x000fcc000f8e3cff */
[----:B------:R-:W3:Y:S08]  /*11290*/  @P2 MUFU.RCP R4, R18 ;  /* 0x0000001200042308 */ /* 0x000ef00000001000 */
[----:B------:R-:W4:Y:S01]  /*112a0*/  @P1 MUFU.LG2 R17, R17 ;  /* 0x0000001100111308 */ /* 0x000f220000000c00 */
[----:B-1----:R-:W-:Y:S01]  /*112b0*/  @!P0 STS [R5+0x38400], R11 ;  /* 0x0384000b05008388 */ /* 0x002fe20000000800 */
[----:B------:R-:W-:Y:S01]  /*112c0*/  FMUL.FTZ R171, R24, R11 ;  /* 0x0000000b18ab7220 */ /* 0x000fe20000410000 */
[----:B------:R-:W-:-:S02]  /*112d0*/  IMAD.U32 R24, RZ, RZ, UR11 ;  /* 0x0000000bff187e24 */ /* 0x000fc4000f8e00ff */
[-C--:B------:R-:W-:Y:S01]  /*112e0*/  FMUL.FTZ R169, R25, R11.reuse ;  /* 0x0000000b19a97220 */ /* 0x080fe20000410000 */
[-C--:B------:R-:W-:Y:S01]  /*112f0*/  FMUL.FTZ R170, R28, R11.reuse ;  /* 0x0000000b1caa7220 */ /* 0x080fe20000410000 */
[-C--:B--2---:R-:W-:Y:S01]  /*11300*/  FMUL.FTZ R20, R29, R11.reuse ;  /* 0x0000000b1d147220 */ /* 0x084fe20000410000 */
[----:B------:R-:W-:Y:S01]  /*11310*/  @P2 FMUL.FTZ R24, R24, 0.69314718246459960938 ;  /* 0x3f31721818182820 */ /* 0x000fe20000410000 */
[----:B------:R-:W1:Y:S01]  /*11320*/  @P2 MUFU.LG2 R18, R18 ;  /* 0x0000001200122308 */ /* 0x000e620000000c00 */
[----:B---3--:R2:W-:Y:S01]  /*11330*/  @!P0 STS [R5+0x38420], R4 ;  /* 0x0384200405008388 */ /* 0x0085e20000000800 */
[-C--:B0-----:R-:W-:Y:S01]  /*11340*/  FMUL.FTZ R167, R32, R11.reuse ;  /* 0x0000000b20a77220 */ /* 0x081fe20000410000 */
        /* <DEDUP_REMOVED lines=129> */
.L_x_2417:
[----:B------:R-:W0:Y:S08]  /*11b60*/  S2UR UR4, SR_CgaCtaId ;  /* 0x00000000000479c3 */ /* 0x000e300000008800 */
[----:B------:R-:W-:Y:S06]  /*11b70*/  BAR.SYNC.DEFER_BLOCKING 0x5, 0x120 ;  /* 0x0144800000007b1d */ /* 0x000fec0000010000 */
[----:B------:R-:W-:Y:S01]  /*11b80*/  UMOV UR37, 0x400 ;  /* 0x0000040000257882 */ /* 0x000fe20000000000 */
[----:B------:R-:W-:Y:S01]  /*11b90*/  BSSY B0, `(.L_x_2497) ;  /* 0x000027a000007945 */ /* 0x000fe20003800000 */
[----:B0-----:R-:W-:-:S09]  /*11ba0*/  ULEA UR37, UR4, UR37, 0x18 ;  /* 0x0000002504257291 */ /* 0x001fd2000f8ec03f */
[----:B------:R-:W0:Y:S01]  /*11bb0*/  LDS.128 R184, [UR37+0x388d0] ;  /* 0x0388d025ffb87984 */ /* 0x000e220008000c00 */
[----:B------:R-:W-:Y:S06]  /*11bc0*/  BAR.ARV 0x4, 0x120 ;  /* 0x0104800000007b1d */ /* 0x000fec0000002000 */
[----:B------:R-:W-:Y:S05]  /*11bd0*/  @P0 BRA `(.L_x_2498) ;  /* 0x0000001c00340947 */ /* 0x000fea0003800000 */
[----:B------:R-:W1:Y:S08]  /*11be0*/  S2UR UR6, SR_SWINHI ;  /* 0x00000000000679c3 */ /* 0x000e700000002f00 */
[----:B------:R-:W-:Y:S01]  /*11bf0*/  BAR.SYNC.DEFER_BLOCKING 0x1, 0x100 ;  /* 0x0044000000007b1d */ /* 0x000fe20000010000 */
[----:B------:R-:W-:Y:S02]  /*11c00*/  F2FP.F16.F32.PACK_AB R5, R27, R5 ;  /* 0x000000051b05723e */ /* 0x000fe400000000ff */
[----:B------:R-:W-:-:S02]  /*11c10*/  F2FP.F16.F32.PACK_AB R9, R35, R9 ;  /* 0x000000092309723e */ /* 0x000fc400000000ff */
        /* <DEDUP_REMOVED lines=12> */
[----:B------:R-:W-:Y:S01]  /*11ce0*/  F2FP.F16.F32.PACK_AB R65, R67, R66 ;  /* 0x000000424341723e */ /* 0x000fe200000000ff */
        /* <DEDUP_REMOVED lines=15> */
[----:B------:R-:W-:Y:S02]  /*11de0*/  LOP3.LUT R24, R4, R175, RZ, 0x3c, !PT ;  /* 0x000000af04187212 */ /* 0x000fe400078e3cff */
[C---:B------:R-:W-:Y:S02]  /*11df0*/  IADD3 R203, P5, R6.reuse, 0x2040, RZ ;  /* 0x0000204006cb7810 */ /* 0x040fe40007fbe0ff */
[----:B------:R-:W-:Y:S02]  /*11e00*/  LOP3.LUT R4, R183, 0x380, RZ, 0xc0, !PT ;  /* 0x00000380b7047812 */ /* 0x000fe400078ec0ff */
[C---:B------:R-:W-:Y:S01]  /*11e10*/  IADD3 R179, P4, R6.reuse, 0x60, RZ ;  /* 0x0000006006b37810 */ /* 0x040fe20007f9e0ff */
[----:B------:R-:W-:Y:S01]  /*11e20*/  IMAD.X R45, RZ, RZ, R7, P5 ;  /* 0x000000ffff2d7224 */ /* 0x000fe200028e0607 */
[----:B------:R-:W-:-:S02]  /*11e30*/  IADD3 R181, P3, R6, 0x2000, RZ ;  /* 0x0000200006b57810 */ /* 0x000fc40007f7e0ff */
[C---:B------:R-:W-:Y:S01]  /*11e40*/  IADD3 R205, P2, R6.reuse, 0x2060, RZ ;  /* 0x0000206006cd7810 */ /* 0x040fe20007f5e0ff */
[--C-:B------:R-:W-:Y:S01]  /*11e50*/  IMAD.X R33, RZ, RZ, R7.reuse, P4 ;  /* 0x000000ffff217224 */ /* 0x100fe200020e0607 */
[----:B------:R-:W-:Y:S01]  /*11e60*/  IADD3 R207, P1, R6, 0x4000, RZ ;  /* 0x0000400006cf7810 */ /* 0x000fe20007f3e0ff */
[--C-:B------:R-:W-:Y:S01]  /*11e70*/  IMAD.X R37, RZ, RZ, R7.reuse, P3 ;  /* 0x000000ffff257224 */ /* 0x100fe200018e0607 */
[----:B------:R-:W-:Y:S01]  /*11e80*/  SHF.R.U64 R21, R21, 0x3, RZ ;  /* 0x0000000315157819 */ /* 0x000fe200000012ff */
[--C-:B------:R-:W-:Y:S01]  /*11e90*/  IMAD.X R95, RZ, RZ, R7.reuse, P2 ;  /* 0x000000ffff5f7224 */ /* 0x100fe200010e0607 */
[----:B------:R-:W-:Y:S01]  /*11ea0*/  SHF.R.U64 R4, R4, 0x3, RZ ;  /* 0x0000000304047819 */ /* 0x000fe200000012ff */
[----:B------:R-:W-:Y:S01]  /*11eb0*/  IMAD.X R99, RZ, RZ, R7, P1 ;  /* 0x000000ffff637224 */ /* 0x000fe200008e0607 */
[----:B------:R-:W-:Y:S02]  /*11ec0*/  IADD3 R209, P0, R6, 0x4020, RZ ;  /* 0x0000402006d17810 */ /* 0x000fe40007f1e0ff */
[----:B------:R-:W-:-:S02]  /*11ed0*/  IADD3.X R41, RZ, R7, RZ, P6, !PT ;  /* 0x00000007ff297210 */ /* 0x000fc400037fe4ff */
[C---:B------:R-:W-:Y:S01]  /*11ee0*/  IADD3 R8, P5, R6.reuse, 0x6020, RZ ;  /* 0x0000602006087810 */ /* 0x040fe20007fbe0ff */
[--C-:B------:R-:W-:Y:S01]  /*11ef0*/  IMAD.X R103, RZ, RZ, R7.reuse, P0 ;  /* 0x000000ffff677224 */ /* 0x100fe200000e0607 */
        /* <DEDUP_REMOVED lines=8> */
[----:B------:R-:W-:Y:S01]  /*11f80*/  LOP3.LUT R6, R21, R6, RZ, 0x3c, !PT ;  /* 0x0000000615067212 */ /* 0x000fe200078e3cff */
[--C-:B------:R-:W-:Y:S01]  /*11f90*/  IMAD.X R123, RZ, RZ, R7.reuse, P2 ;  /* 0x000000ffff7b7224 */ /* 0x100fe200010e0607 */
[----:B------:R-:W-:Y:S01]  /*11fa0*/  LOP3.LUT R40, R4, R183, RZ, 0x3c, !PT ;  /* 0x000000b704287212 */ /* 0x000fe200078e3cff */
[----:B------:R-:W-:Y:S01]  /*11fb0*/  IMAD.X R21, RZ, RZ, R7, P1 ;  /* 0x000000ffff157224 */ /* 0x000fe200008e0607 */
[----:B------:R-:W-:-:S02]  /*11fc0*/  LOP3.LUT R4, R209, 0x380, RZ, 0xc0, !PT ;  /* 0x00000380d1047812 */ /* 0x000fc400078ec0ff */
[----:B------:R-:W-:Y:S02]  /*11fd0*/  LOP3.LUT R27, R8, 0x380, RZ, 0xc0, !PT ;  /* 0x00000380081b7812 */ /* 0x000fe400078ec0ff */
[-C--:B------:R-:W-:Y:S02]  /*11fe0*/  IADD3.X R111, RZ, R7.reuse, RZ, P3, !PT ;  /* 0x00000007ff6f7210 */ /* 0x080fe40001ffe4ff */
[----:B------:R-:W-:Y:S02]  /*11ff0*/  LOP3.LUT R28, R177, 0x380, RZ, 0xc0, !PT ;  /* 0x00000380b11c7812 */ /* 0x000fe400078ec0ff */
[----:B------:R-:W-:Y:S02]  /*12000*/  MOV R168, R6 ;  /* 0x0000000600a87202 */ /* 0x000fe40000000f00 */
[----:B------:R-:W-:Y:S02]  /*12010*/  SHF.R.U64 R4, R4, 0x3, RZ ;  /* 0x0000000304047819 */ /* 0x000fe400000012ff */
[----:B------:R-:W-:-:S02]  /*12020*/  LOP3.LUT R7, R17, 0x380, RZ, 0xc0, !PT ;  /* 0x0000038011077812 */ /* 0x000fc400078ec0ff */
[----:B------:R-:W-:Y:S02]  /*12030*/  SHF.R.U64 R27, R27, 0x3, RZ ;  /* 0x000000031b1b7819 */ /* 0x000fe400000012ff */
[----:B------:R-:W-:Y:S02]  /*12040*/  SHF.R.U64 R28, R28, 0x3, RZ ;  /* 0x000000031c1c7819 */ /* 0x000fe400000012ff */
[----:B------:R-:W-:Y:S02]  /*12050*/  F2FP.F16.F32.PACK_AB R6, R20, R170 ;  /* 0x000000aa1406723e */ /* 0x000fe400000000ff */
[----:B------:R-:W-:Y:S02]  /*12060*/  LOP3.LUT R102, R4, R209, RZ, 0x3c, !PT ;  /* 0x000000d104667212 */ /* 0x000fe400078e3cff */
[----:B------:R-:W-:Y:S02]  /*12070*/  SHF.R.U64 R20, R7, 0x3, RZ ;  /* 0x0000000307147819 */ /* 0x000fe400000012ff */
[----:B------:R-:W-:-:S02]  /*12080*/  F2FP.F16.F32.PACK_AB R4, R169, R171 ;  /* 0x000000aba904723e */ /* 0x000fc400000000ff */
[----:B------:R-:W-:Y:S02]  /*12090*/  F2FP.F16.F32.PACK_AB R7, R31, R30 ;  /* 0x0000001e1f07723e */ /* 0x000fe400000000ff */
[----:B------:R-:W-:Y:S02]  /*120a0*/  LOP3.LUT R118, R27, R8, RZ, 0x3c, !PT ;  /* 0x000000081b767212 */ /* 0x000fe400078e3cff */
[----:B------:R-:W-:Y:S01]  /*120b0*/  MOV R27, R24 ;  /* 0x00000018001b7202 */ /* 0x000fe20000000f00 */
[----:B------:R1:W-:Y:S01]  /*120c0*/  STSM.16.M88.4 [R168], R4 ;  /* 0x00000004a8007844 */ /* 0x0003e20000000200 */
[----:B------:R-:W-:Y:S02]  /*120d0*/  F2FP.F16.F32.PACK_AB R8, R162, R167 ;  /* 0x000000a7a208723e */ /* 0x000fe400000000ff */
[----:B------:R-:W-:Y:S02]  /*120e0*/  LOP3.LUT R28, R28, R177, RZ, 0x3c, !PT ;  /* 0x000000b11c1c7212 */ /* 0x000fe400078e3cff */
[----:B------:R-:W-:Y:S01]  /*120f0*/  LOP3.LUT R32, R179, 0x380, RZ, 0xc0, !PT ;  /* 0x00000380b3207812 */ /* 0x000fe200078ec0ff */
[----:B------:R2:W-:Y:S01]  /*12100*/  STSM.16.M88.4 [R27], R8 ;  /* 0x000000081b007844 */ /* 0x0005e20000000200 */
[----:B------:R-:W-:-:S02]  /*12110*/  MOV R28, R28 ;  /* 0x0000001c001c7202 */ /* 0x000fc40000000f00 */
[----:B------:R-:W-:Y:S02]  /*12120*/  LOP3.LUT R36, R181, 0x380, RZ, 0xc0, !PT ;  /* 0x00000380b5247812 */ /* 0x000fe400078ec0ff */
[----:B------:R-:W-:Y:S02]  /*12130*/  LOP3.LUT R44, R203, 0x380, RZ, 0xc0, !PT ;  /* 0x00000380cb2c7812 */ /* 0x000fe400078ec0ff */
[----:B------:R-:W-:Y:S02]  /*12140*/  SHF.R.U64 R32, R32, 0x3, RZ ;  /* 0x0000000320207819 */ /* 0x000fe400000012ff */
[----:B------:R-:W-:Y:S02]  /*12150*/  LOP3.LUT R94, R205, 0x380, RZ, 0xc0, !PT ;  /* 0x00000380cd5e7812 */ /* 0x000fe400078ec0ff */
[----:B-1----:R-:W-:Y:S02]  /*12160*/  F2FP.F16.F32.PACK_AB R4, R155, R160 ;  /* 0x000000a09b04723e */ /* 0x002fe400000000ff */
[----:B------:R-:W-:-:S02]  /*12170*/  F2FP.F16.F32.PACK_AB R5, R43, R42 ;  /* 0x0000002a2b05723e */ /* 0x000fc400000000ff */
[----:B------:R-:W-:Y:S01]  /*12180*/  F2FP.F16.F32.PACK_AB R6, R12, R157 ;  /* 0x0000009d0c06723e */ /* 0x000fe200000000ff */
[----:B--2---:R-:W1:Y:S01]  /*12190*/  LDC.64 R8, c[0x0][0xce0] ;  /* 0x00033800ff087b82 */ /* 0x004e620000000a00 */
[----:B------:R-:W-:Y:S02]  /*121a0*/  F2FP.F16.F32.PACK_AB R7, R47, R46 ;  /* 0x0000002e2f07723e */ /* 0x000fe400000000ff */
[----:B------:R-:W-:Y:S02]  /*121b0*/  SHF.R.U64 R36, R36, 0x3, RZ ;  /* 0x0000000324247819 */ /* 0x000fe400000012ff */
[----:B------:R-:W-:Y:S01]  /*121c0*/  LOP3.LUT R98, R207, 0x380, RZ, 0xc0, !PT ;  /* 0x00000380cf627812 */ /* 0x000fe200078ec0ff */
[----:B------:R2:W-:Y:S01]  /*121d0*/  STSM.16.M88.4 [R28], R4 ;  /* 0x000000041c007844 */ /* 0x0005e20000000200 */
[----:B------:R-:W-:Y:S02]  /*121e0*/  LOP3.LUT R106, R211, 0x380, RZ, 0xc0, !PT ;  /* 0x00000380d36a7812 */ /* 0x000fe400078ec0ff */
[----:B------:R-:W-:-:S02]  /*121f0*/  SHF.R.U64 R44, R44, 0x3, RZ ;  /* 0x000000032c2c7819 */ /* 0x000fc400000012ff */
[----:B------:R-:W-:Y:S02]  /*12200*/  LOP3.LUT R114, R215, 0x380, RZ, 0xc0, !PT ;  /* 0x00000380d7727812 */ /* 0x000fe400078ec0ff */
[----:B------:R-:W-:Y:S02]  /*12210*/  LOP3.LUT R32, R32, R179, RZ, 0x3c, !PT ;  /* 0x000000b320207212 */ /* 0x000fe400078e3cff */
[----:B------:R-:W-:Y:S02]  /*12220*/  SHF.R.U64 R94, R94, 0x3, RZ ;  /* 0x000000035e5e7819 */ /* 0x000fe400000012ff */
[----:B------:R-:W-:Y:S02]  /*12230*/  LOP3.LUT R110, R213, 0x380, RZ, 0xc0, !PT ;  /* 0x00000380d56e7812 */ /* 0x000fe400078ec0ff */
[----:B------:R-:W-:Y:S02]  /*12240*/  LOP3.LUT R36, R36, R181, RZ, 0x3c, !PT ;  /* 0x000000b524247212 */ /* 0x000fe400078e3cff */
[----:B------:R-:W-:Y:S01]  /*12250*/  SHF.R.U64 R98, R98, 0x3, RZ ;  /* 0x0000000362627819 */ /* 0x000fe200000012ff */
[----:B--2---:R-:W2:Y:S01]  /*12260*/  LDC.64 R6, c[0x0][0xcd8] ;  /* 0x00033600ff067b82 */ /* 0x004ea20000000a00 */
[----:B------:R-:W-:-:S02]  /*12270*/  SHF.R.U64 R106, R106, 0x3, RZ ;  /* 0x000000036a6a7819 */ /* 0x000fc400000012ff */
[----:B-1----:R-:W-:Y:S02]  /*12280*/  ISETP.NE.U32.AND P6, PT, R8, RZ, PT ;  /* 0x000000ff0800720c */ /* 0x002fe40003fc5070 */
[----:B------:R-:W-:Y:S02]  /*12290*/  LOP3.LUT R169, R18, 0x380, RZ, 0xc0, !PT ;  /* 0x0000038012a97812 */ /* 0x000fe400078ec0ff */
[----:B------:R-:W-:Y:S01]  /*122a0*/  LOP3.LUT R44, R44, R203, RZ, 0x3c, !PT ;  /* 0x000000cb2c2c7212 */ /* 0x000fe200078e3cff */
[----:B------:R-:W1:Y:S01]  /*122b0*/  LDC.64 R4, c[0x0][0xcd8] ;  /* 0x00033600ff047b82 */ /* 0x000e620000000a00 */
[----:B------:R-:W-:Y:S02]  /*122c0*/  SHF.R.U64 R114, R114, 0x3, RZ ;  /* 0x0000000372727819 */ /* 0x000fe400000012ff */
[----:B------:R-:W-:Y:S02]  /*122d0*/  F2FP.F16.F32.PACK_AB R12, R49, R14 ;  /* 0x0000000e310c723e */ /* 0x000fe400000000ff */
[----:B------:R-:W-:-:S02]  /*122e0*/  LOP3.LUT R94, R94, R205, RZ, 0x3c, !PT ;  /* 0x000000cd5e5e7212 */ /* 0x000fc400078e3cff */
[----:B------:R-:W-:Y:S02]  /*122f0*/  SHF.R.U64 R110, R110, 0x3, RZ ;  /* 0x000000036e6e7819 */ /* 0x000fe400000012ff */
[----:B------:R-:W-:Y:S02]  /*12300*/  MOV R32, R32 ;  /* 0x0000002000207202 */ /* 0x000fe40000000f00 */
[----:B------:R-:W-:Y:S02]  /*12310*/  F2FP.F16.F32.PACK_AB R14, R53, R52 ;  /* 0x00000034350e723e */ /* 0x000fe400000000ff */
[----:B------:R-:W-:Y:S02]  /*12320*/  ISETP.NE.AND.EX P6, PT, R9, RZ, PT, P6 ;  /* 0x000000ff0900720c */ /* 0x000fe40003fc5360 */
[----:B------:R-:W-:Y:S01]  /*12330*/  LOP3.LUT R98, R98, R207, RZ, 0x3c, !PT ;  /* 0x000000cf62627212 */ /* 0x000fe200078e3cff */
[----:B------:R-:W-:Y:S01]  /*12340*/  STSM.16.M88.4 [R32], R12 ;  /* 0x0000000c20007844 */ /* 0x000fe20000000200 */
[----:B------:R-:W-:-:S02]  /*12350*/  MOV R36, R36 ;  /* 0x0000002400247202 */ /* 0x000fc40000000f00 */
[----:B--2---:R-:W-:Y:S02]  /*12360*/  ISETP.NE.U32.AND P0, PT, R6, RZ, PT ;  /* 0x000000ff0600720c */ /* 0x004fe40003f05070 */
[----:B------:R-:W-:Y:S01]  /*12370*/  LOP3.LUT R106, R106, R211, RZ, 0x3c, !PT ;  /* 0x000000d36a6a7212 */ /* 0x000fe200078e3cff */
[----:B------:R-:W-:Y:S01]  /*12380*/  STSM.16.M88.4 [R36], R56 ;  /* 0x0000003824007844 */ /* 0x000fe20000000200 */
[----:B------:R-:W-:Y:S02]  /*12390*/  SHF.R.U64 R169, R169, 0x3, RZ ;  /* 0x00000003a9a97819 */ /* 0x000fe400000012ff */
[----:B------:R-:W-:Y:S02]  /*123a0*/  MOV R40, R40 ;  /* 0x0000002800287202 */ /* 0x000fe40000000f00 */
[----:B------:R-:W-:Y:S02]  /*123b0*/  F2FP.F16.F32.PACK_AB R80, R81, R80 ;  /* 0x000000505150723e */ /* 0x000fe400000000ff */
[----:B------:R-:W-:Y:S01]  /*123c0*/  LOP3.LUT R114, R114, R215, RZ, 0x3c, !PT ;  /* 0x000000d772727212 */ /* 0x000fe200078e3cff */
[----:B------:R-:W-:Y:S01]  /*123d0*/  STSM.16.M88.4 [R40], R64 ;  /* 0x0000004028007844 */ /* 0x000fe20000000200 */
[----:B------:R-:W-:-:S02]  /*123e0*/  MOV R44, R44 ;  /* 0x0000002c002c7202 */ /* 0x000fc40000000f00 */
[----:B------:R-:W-:Y:S02]  /*123f0*/  F2FP.F16.F32.PACK_AB R74, R77, R76 ;  /* 0x0000004c4d4a723e */ /* 0x000fe400000000ff */
[----:B------:R-:W-:Y:S02]  /*12400*/  F2FP.F16.F32.PACK_AB R75, R79, R78 ;  /* 0x0000004e4f4b723e */ /* 0x000fe400000000ff */
[----:B------:R-:W-:Y:S02]  /*12410*/  F2FP.F16.F32.PACK_AB R81, R83, R82 ;  /* 0x000000525351723e */ /* 0x000fe400000000ff */
[----:B------:R-:W-:Y:S01]  /*12420*/  F2FP.F16.F32.PACK_AB R88, R89, R88 ;  /* 0x000000585958723e */ /* 0x000fe200000000ff */
[----:B------:R-:W-:Y:S01]  /*12430*/  STSM.16.M88.4 [R44], R72 ;  /* 0x000000482c007844 */ /* 0x000fe20000000200 */
[----:B------:R-:W-:Y:S02]  /*12440*/  LOP3.LUT R110, R110, R213, RZ, 0x3c, !PT ;  /* 0x000000d56e6e7212 */ /* 0x000fe400078e3cff */
[----:B------:R-:W-:-:S02]  /*12450*/  LOP3.LUT R122, R20, R17, RZ, 0x3c, !PT ;  /* 0x00000011147a7212 */ /* 0x000fc400078e3cff */
[----:B------:R-:W-:Y:S02]  /*12460*/  MOV R94, R94 ;  /* 0x0000005e005e7202 */ /* 0x000fe40000000f00 */
        /* <DEDUP_REMOVED lines=8> */
[----:B------:R-:W-:Y:S01]  /*124f0*/  ISETP.NE.AND.EX P0, PT, R7, RZ, PT, P0 ;  /* 0x000000ff0700720c */ /* 0x000fe20003f05300 */
[----:B-1----:R-:W-:Y:S01]  /*12500*/  IMAD.WIDE R6, R196, 0x4, R4 ;  /* 0x00000004c4067825 */ /* 0x002fe200078e0204 */
[----:B------:R-:W-:Y:S01]  /*12510*/  LOP3.LUT R20, R169, R18, RZ, 0x3c, !PT ;  /* 0x00000012a9147212 */ /* 0x000fe200078e3cff */
[----:B------:R-:W-:Y:S01]  /*12520*/  STSM.16.M88.4 [R25], R88 ;  /* 0x0000005819007844 */ /* 0x000fe20000000200 */
[----:B------:R-:W-:Y:S02]  /*12530*/  MOV R102, R102 ;  /* 0x0000006600667202 */ /* 0x000fe40000000f00 */
[----:B------:R-:W-:-:S02]  /*12540*/  MOV R24, R106 ;  /* 0x0000006a00187202 */ /* 0x000fc40000000f00 */
[----:B------:R-:W-:Y:S02]  /*12550*/  F2FP.F16.F32.PACK_AB R97, R48, R38 ;  /* 0x000000263061723e */ /* 0x000fe400000000ff */
        /* <DEDUP_REMOVED lines=8> */
[----:B------:R-:W-:Y:S02]  /*125e0*/  F2FP.F16.F32.PACK_AB R112, R113, R112 ;  /* 0x000000707170723e */ /* 0x000fe400000000ff */
[----:B------:R-:W-:Y:S01]  /*125f0*/  LEA R5, R194, R191, 0x6 ;  /* 0x000000bfc2057211 */ /* 0x000fe200078e30ff */
[----:B------:R-:W-:Y:S01]  /*12600*/  STSM.16.M88.4 [R24], R104 ;  /* 0x0000006818007844 */ /* 0x000fe20000000200 */
[----:B------:R-:W-:Y:S02]  /*12610*/  MOV R110, R110 ;  /* 0x0000006e006e7202 */ /* 0x000fe40000000f00 */
[----:B------:R-:W-:-:S02]  /*12620*/  MOV R17, R122 ;  /* 0x0000007a00117202 */ /* 0x000fc40000000f00 */
[----:B------:R-:W-:Y:S02]  /*12630*/  F2FP.F16.F32.PACK_AB R113, R159, R158 ;  /* 0x0000009e9f71723e */ /* 0x000fe400000000ff */
[----:B------:R-:W-:Y:S02]  /*12640*/  F2FP.F16.F32.PACK_AB R114, R117, R116 ;  /* 0x000000747572723e */ /* 0x000fe400000000ff */
[----:B------:R-:W-:Y:S02]  /*12650*/  F2FP.F16.F32.PACK_AB R115, R163, R161 ;  /* 0x000000a1a373723e */ /* 0x000fe400000000ff */
[----:B------:R-:W-:Y:S02]  /*12660*/  F2FP.F16.F32.PACK_AB R120, R121, R120 ;  /* 0x000000787978723e */ /* 0x000fe400000000ff */
[----:B------:R-:W-:Y:S02]  /*12670*/  F2FP.F16.F32.PACK_AB R128, R129, R128 ;  /* 0x000000808180723e */ /* 0x000fe400000000ff */
[----:B------:R-:W-:-:S02]  /*12680*/  F2FP.F16.F32.PACK_AB R136, R137, R136 ;  /* 0x000000888988723e */ /* 0x000fc400000000ff */
[----:B------:R-:W-:Y:S02]  /*12690*/  MOV R118, R118 ;  /* 0x0000007600767202 */ /* 0x000fe40000000f00 */
[----:B------:R-:W-:Y:S01]  /*126a0*/  F2FP.F16.F32.PACK_AB R144, R145, R144 ;  /* 0x000000909190723e */ /* 0x000fe200000000ff */
[----:B------:R-:W-:Y:S01]  /*126b0*/  IMAD.WIDE R172, R5, 0x2, R172 ;  /* 0x0000000205ac7825 */ /* 0x000fe200078e02ac */
[----:B------:R-:W-:Y:S01]  /*126c0*/  F2FP.F16.F32.PACK_AB R121, R165, R164 ;  /* 0x000000a4a579723e */ /* 0x000fe200000000ff */
[----:B------:R-:W-:Y:S01]  /*126d0*/  STSM.16.M88.4 [R110], R112 ;  /* 0x000000706e007844 */ /* 0x000fe20000000200 */
[----:B------:R-:W-:Y:S01]  /*126e0*/  F2FP.F16.F32.PACK_AB R122, R125, R124 ;  /* 0x0000007c7d7a723e */ /* 0x000fe200000000ff */
[----:B------:R-:W1:Y:S01]  /*126f0*/  @P6 LDC.64 R4, c[0x0][0xce0] ;  /* 0x00033800ff046b82 */ /* 0x000e620000000a00 */
[----:B------:R-:W-:Y:S02]  /*12700*/  F2FP.F16.F32.PACK_AB R123, R127, R126 ;  /* 0x0000007e7f7b723e */ /* 0x000fe400000000ff */
[----:B------:R-:W-:-:S02]  /*12710*/  F2FP.F16.F32.PACK_AB R129, R131, R130 ;  /* 0x000000828381723e */ /* 0x000fc400000000ff */
[----:B------:R-:W-:Y:S01]  /*12720*/  F2FP.F16.F32.PACK_AB R130, R133, R132 ;  /* 0x000000848582723e */ /* 0x000fe200000000ff */
[----:B------:R2:W-:Y:S01]  /*12730*/  STSM.16.M88.4 [R18], R120 ;  /* 0x0000007812007844 */ /* 0x0005e20000000200 */
[----:B------:R-:W-:Y:S02]  /*12740*/  F2FP.F16.F32.PACK_AB R131, R135, R134 ;  /* 0x000000868783723e */ /* 0x000fe400000000ff */
[----:B------:R-:W-:Y:S02]  /*12750*/  F2FP.F16.F32.PACK_AB R137, R139, R138 ;  /* 0x0000008a8b89723e */ /* 0x000fe400000000ff */
[----:B------:R-:W-:Y:S01]  /*12760*/  F2FP.F16.F32.PACK_AB R138, R141, R140 ;  /* 0x0000008c8d8a723e */ /* 0x000fe200000000ff */
[----:B------:R3:W-:Y:S01]  /*12770*/  STSM.16.M88.4 [R118], R128 ;  /* 0x0000008076007844 */ /* 0x0007e20000000200 */
[----:B------:R-:W-:Y:S02]  /*12780*/  F2FP.F16.F32.PACK_AB R139, R143, R142 ;  /* 0x0000008e8f8b723e */ /* 0x000fe400000000ff */
[----:B------:R-:W-:-:S02]  /*12790*/  F2FP.F16.F32.PACK_AB R145, R147, R146 ;  /* 0x000000929391723e */ /* 0x000fc400000000ff */
[----:B------:R-:W-:Y:S01]  /*127a0*/  MOV R20, R20 ;  /* 0x0000001400147202 */ /* 0x000fe20000000f00 */
[----:B------:R3:W-:Y:S01]  /*127b0*/  STSM.16.M88.4 [R17], R136 ;  /* 0x0000008811007844 */ /* 0x0007e20000000200 */
[----:B------:R-:W-:Y:S02]  /*127c0*/  F2FP.F16.F32.PACK_AB R146, R149, R148 ;  /* 0x000000949592723e */ /* 0x000fe400000000ff */
[----:B------:R-:W-:Y:S01]  /*127d0*/  F2FP.F16.F32.PACK_AB R147, R151, R150 ;  /* 0x000000969793723e */ /* 0x000fe200000000ff */
[----:B------:R-:W4:Y:S01]  /*127e0*/  LDC R76, c[0x0][0xb88] ;  /* 0x0002e200ff4c7b82 */ /* 0x000f220000000800 */
[C---:B------:R-:W-:Y:S01]  /*127f0*/  IADD3 R9, P1, R172.reuse, 0x1000, RZ ;  /* 0x00001000ac097810 */ /* 0x040fe20007f3e0ff */
[----:B--2---:R-:W-:Y:S02]  /*12800*/  IMAD.MOV.U32 R18, RZ, RZ, RZ ;  /* 0x000000ffff127224 */ /* 0x004fe400078e00ff */
[----:B------:R3:W-:Y:S04]  /*12810*/  STSM.16.M88.4 [R20], R144 ;  /* 0x0000009014007844 */ /* 0x0007e80000000200 */
[----:B------:R-:W-:Y:S01]  /*12820*/  BAR.SYNC.DEFER_BLOCKING 0x1, 0x100 ;  /* 0x0044000000007b1d */ /* 0x000fe20000010000 */
[----:B------:R-:W-:-:S02]  /*12830*/  IADD3 R13, P2, R172, 0x2000, RZ ;  /* 0x00002000ac0d7810 */ /* 0x000fc40007f5e0ff */
[C---:B------:R-:W-:Y:S02]  /*12840*/  IADD3 R25, P3, R172.reuse, 0x3000, RZ ;  /* 0x00003000ac197810 */ /* 0x040fe40007f7e0ff */
[----:B------:R-:W-:Y:S02]  /*12850*/  IADD3 R33, P4, R172, 0x4000, RZ ;  /* 0x00004000ac217810 */ /* 0x000fe40007f9e0ff */
        /* <DEDUP_REMOVED lines=16> */
[----:B------:R-:W-:Y:S01]  /*12960*/  IADD3 R29, P5, R172, 0x5000, RZ ;  /* 0x00005000ac1d7810 */ /* 0x000fe20007fbe0ff */
[----:B-1----:R-:W-:Y:S01]  /*12970*/  @P6 IMAD.WIDE R4, R196, 0x4, R4 ;  /* 0x00000004c4046825 */ /* 0x002fe200078e0204 */
[C---:B------:R-:W-:Y:S01]  /*12980*/  IADD3 R41, P1, R172.reuse, 0x6000, RZ ;  /* 0x00006000ac297810 */ /* 0x040fe20007f3e0ff */
[----:B------:R3:W5:Y:S01]  /*12990*/  @P0 LDG.E R18, desc[UR8][R6.64] ;  /* 0x0000000806120981 */ /* 0x000762000c1e1900 */
[----:B------:R-:W-:-:S02]  /*129a0*/  IADD3 R37, P2, R172, 0x7000, RZ ;  /* 0x00007000ac257810 */ /* 0x000fc40007f5e0ff */
[C---:B------:R-:W-:Y:S01]  /*129b0*/  IADD3 R53, P3, R172.reuse, 0x8000, RZ ;  /* 0x00008000ac357810 */ /* 0x040fe20007f7e0ff */
[----:B----4-:R3:W5:Y:S01]  /*129c0*/  @P6 LDG.E R76, desc[UR8][R4.64] ;  /* 0x00000008044c6981 */ /* 0x010762000c1e1900 */
[----:B------:R-:W-:Y:S02]  /*129d0*/  IADD3 R45, P4, R172, 0x9000, RZ ;  /* 0x00009000ac2d7810 */ /* 0x000fe40007f9e0ff */
[----:B------:R-:W-:Y:S02]  /*129e0*/  P2R R10, PR, RZ, 0x20 ;  /* 0x00000020ff0a7803 */ /* 0x000fe40000000000 */
[----:B------:R-:W-:Y:S02]  /*129f0*/  LOP3.LUT R28, R29, 0x380, RZ, 0xc0, !PT ;  /* 0x000003801d1c7812 */ /* 0x000fe400078ec0ff */
[----:B------:R-:W-:Y:S02]  /*12a00*/  LOP3.LUT R40, R41, 0x380, RZ, 0xc0, !PT ;  /* 0x0000038029287812 */ /* 0x000fe400078ec0ff */
[----:B------:R-:W-:-:S02]  /*12a10*/  LOP3.LUT R36, R37, 0x380, RZ, 0xc0, !PT ;  /* 0x0000038025247812 */ /* 0x000fc400078ec0ff */
[----:B------:R-:W-:Y:S02]  /*12a20*/  LOP3.LUT R52, R53, 0x380, RZ, 0xc0, !PT ;  /* 0x0000038035347812 */ /* 0x000fe400078ec0ff */
[----:B------:R-:W-:Y:S02]  /*12a30*/  LOP3.LUT R44, R45, 0x380, RZ, 0xc0, !PT ;  /* 0x000003802d2c7812 */ /* 0x000fe400078ec0ff */
[----:B------:R-:W-:Y:S02]  /*12a40*/  IADD3 R57, P5, R172, 0xa000, RZ ;  /* 0x0000a000ac397810 */ /* 0x000fe40007fbe0ff */
[----:B------:R-:W-:Y:S02]  /*12a50*/  SHF.R.U64 R28, R28, 0x3, RZ ;  /* 0x000000031c1c7819 */ /* 0x000fe400000012ff */
[----:B------:R-:W-:Y:S02]  /*12a60*/  SHF.R.U64 R40, R40, 0x3, RZ ;  /* 0x0000000328287819 */ /* 0x000fe400000012ff */
[----:B------:R-:W-:-:S02]  /*12a70*/  SHF.R.U64 R36, R36, 0x3, RZ ;  /* 0x0000000324247819 */ /* 0x000fc400000012ff */
[----:B------:R-:W-:Y:S02]  /*12a80*/  SHF.R.U64 R52, R52, 0x3, RZ ;  /* 0x0000000334347819 */ /* 0x000fe400000012ff */
[----:B------:R-:W-:Y:S02]  /*12a90*/  SHF.R.U64 R44, R44, 0x3, RZ ;  /* 0x000000032c2c7819 */ /* 0x000fe400000012ff */
[----:B------:R-:W-:Y:S02]  /*12aa0*/  LOP3.LUT R56, R57, 0x380, RZ, 0xc0, !PT ;  /* 0x0000038039387812 */ /* 0x000fe400078ec0ff */
[----:B------:R-:W-:Y:S02]  /*12ab0*/  LOP3.LUT R28, R28, R29, RZ, 0x3c, !PT ;  /* 0x0000001d1c1c7212 */ /* 0x000fe400078e3cff */
[----:B------:R-:W-:Y:S02]  /*12ac0*/  LOP3.LUT R40, R40, R41, RZ, 0x3c, !PT ;  /* 0x0000002928287212 */ /* 0x000fe400078e3cff */
[----:B------:R-:W-:-:S02]  /*12ad0*/  LOP3.LUT R36, R36, R37, RZ, 0x3c, !PT ;  /* 0x0000002524247212 */ /* 0x000fc400078e3cff */
[----:B------:R-:W-:Y:S02]  /*12ae0*/  LOP3.LUT R52, R52, R53, RZ, 0x3c, !PT ;  /* 0x0000003534347212 */ /* 0x000fe400078e3cff */
[----:B------:R-:W-:Y:S02]  /*12af0*/  LOP3.LUT R44, R44, R45, RZ, 0x3c, !PT ;  /* 0x0000002d2c2c7212 */ /* 0x000fe400078e3cff */
[----:B------:R-:W-:Y:S01]  /*12b00*/  SHF.R.U64 R56, R56, 0x3, RZ ;  /* 0x0000000338387819 */ /* 0x000fe200000012ff */
[----:B---3--:R-:W-:Y:S06]  /*12b10*/  @P6 BRA `(.L_x_2499) ;  /* 0x0000000000146947 */ /* 0x008fec0003800000 */
[----:B------:R-:W-:Y:S05]  /*12b20*/  @!P0 BRA `(.L_x_2499) ;  /* 0x0000000000108947 */ /* 0x000fea0003800000 */
[----:B------:R-:W-:Y:S02]  /*12b30*/  ULDC.64 UR4, c[0x0][0x208] ;  /* 0x0000820000047ab9 */ /* 0x000fe40000000a00 */
[----:B------:R-:W2:Y:S04]  /*12b40*/  LDG.E R5, desc[UR4][R6.64] ;  /* 0x0000000406057981 */ /* 0x000ea8000c1e1900 */
[----:B-----5:R-:W2:Y:S02]  /*12b50*/  LDG.E R76, desc[UR4][R6.64+0x4] ;  /* 0x00000404064c7981 */ /* 0x020ea4000c1e1900 */
[----:B--2---:R-:W-:-:S07]  /*12b60*/  IMAD.IADD R76, R76, 0x1, -R5 ;  /* 0x000000014c4c7824 */ /* 0x004fce00078e0a05 */
.L_x_2499:
[----:B------:R-:W1:Y:S01]  /*12b70*/  SHFL.IDX PT, R4, R199, RZ, 0x1f ;  /* 0x00001fffc7047589 */ /* 0x000e6200000e0000 */
[----:B------:R-:W-:Y:S01]  /*12b80*/  ISETP.NE.AND P6, PT, R10, RZ, PT ;  /* 0x000000ff0a00720c */ /* 0x000fe20003fc5270 */
[--C-:B------:R-:W-:Y:S01]  /*12b90*/  IMAD.X R45, RZ, RZ, R173.reuse, P4 ;  /* 0x000000ffff2d7224 */ /* 0x100fe200020e06ad */
[----:B------:R-:W-:Y:S01]  /*12ba0*/  LOP3.LUT R56, R56, R57, RZ, 0x3c, !PT ;  /* 0x0000003938387212 */ /* 0x000fe200078e3cff */
[--C-:B------:R-:W-:Y:S01]  /*12bb0*/  IMAD.X R41, RZ, RZ, R173.reuse, P1 ;  /* 0x000000ffff297224 */ /* 0x100fe200008e06ad */
[----:B------:R-:W-:Y:S01]  /*12bc0*/  IADD3.X R29, RZ, R173, RZ, P6, !PT ;  /* 0x000000adff1d7210 */ /* 0x000fe200037fe4ff */
[--C-:B------:R-:W-:Y:S01]  /*12bd0*/  IMAD.X R37, RZ, RZ, R173.reuse, P2 ;  /* 0x000000ffff257224 */ /* 0x100fe200010e06ad */
[C---:B------:R-:W-:Y:S01]  /*12be0*/  IADD3 R49, P6, R172.reuse, 0xb000, RZ ;  /* 0x0000b000ac317810 */ /* 0x040fe20007fde0ff */
[--C-:B------:R-:W-:Y:S01]  /*12bf0*/  IMAD.X R53, RZ, RZ, R173.reuse, P3 ;  /* 0x000000ffff357224 */ /* 0x100fe200018e06ad */
[C---:B------:R-:W-:Y:S01]  /*12c00*/  IADD3 R65, P1, R172.reuse, 0xc000, RZ ;  /* 0x0000c000ac417810 */ /* 0x040fe20007f3e0ff */
[----:B------:R-:W-:Y:S01]  /*12c10*/  IMAD.X R57, RZ, RZ, R173, P5 ;  /* 0x000000ffff397224 */ /* 0x000fe200028e06ad */
        /* <DEDUP_REMOVED lines=17> */
[----:B------:R-:W-:Y:S02]  /*12d30*/  SHF.R.S32.HI R4, RZ, 0x1f, R196 ;  /* 0x0000001fff047819 */ /* 0x000fe400000114c4 */
[----:B------:R-:W-:Y:S02]  /*12d40*/  LOP3.LUT R48, R48, R49, RZ, 0x3c, !PT ;  /* 0x0000003130307212 */ /* 0x000fe400078e3cff */
[----:B------:R-:W-:Y:S01]  /*12d50*/  LOP3.LUT R64, R64, R65, RZ, 0x3c, !PT ;  /* 0x0000004140407212 */ /* 0x000fe200078e3cff */
[--C-:B------:R-:W-:Y:S01]  /*12d60*/  IMAD.X R65, RZ, RZ, R173.reuse, P1 ;  /* 0x000000ffff417224 */ /* 0x100fe200008e06ad */
        /* <DEDUP_REMOVED lines=15> */
[----:B------:R-:W-:Y:S01]  /*12e60*/  ULDC.64 UR6, c[0x0][0x208] ;  /* 0x0000820000067ab9 */ /* 0x000fe20000000a00 */
[----:B------:R-:W-:Y:S02]  /*12e70*/  IMAD.MOV.U32 R4, RZ, RZ, R18 ;  /* 0x000000ffff047224 */ /* 0x000fe400078e0012 */
[C---:B------:R-:W-:Y:S02]  /*12e80*/  IMAD R7, R193.reuse, UR5, R6 ;  /* 0x00000005c1077c24 */ /* 0x040fe4000f8e0206 */
[----:B------:R-:W-:Y:S01]  /*12e90*/  IMAD.WIDE.U32 R4, R193, UR4, R4 ;  /* 0x00000004c1047c25 */ /* 0x000fe2000f8e0004 */
[----:B------:R-:W-:-:S03]  /*12ea0*/  ULDC.64 UR4, c[0x0][0xc78] ;  /* 0x00031e0000047ab9 */ /* 0x000fc60000000a00 */
[----:B------:R-:W-:Y:S02]  /*12eb0*/  IMAD.IADD R5, R5, 0x1, R7 ;  /* 0x0000000105057824 */ /* 0x000fe400078e0207 */
[----:B------:R-:W-:Y:S02]  /*12ec0*/  IMAD.MOV R7, RZ, RZ, -R22 ;  /* 0x000000ffff077224 */ /* 0x000fe400078e0a16 */
[----:B------:R-:W-:Y:S02]  /*12ed0*/  IMAD R15, R197, 0x40, R19 ;  /* 0x00000040c50f7824 */ /* 0x000fe400078e0213 */
[----:B------:R-:W-:Y:S01]  /*12ee0*/  IMAD R6, R80, UR4, RZ ;  /* 0x0000000450067c24 */ /* 0x000fe2000f8e02ff */
[----:B------:R-:W-:Y:S01]  /*12ef0*/  ISETP.NE.AND P0, PT, R16, R7, PT ;  /* 0x000000071000720c */ /* 0x000fe20003f05270 */
[----:B------:R-:W-:Y:S01]  /*12f00*/  IMAD.WIDE.U32 R4, R79, UR4, R4 ;  /* 0x000000044f047c25 */ /* 0x000fe2000f8e0004 */
[----:B------:R-:W-:Y:S02]  /*12f10*/  SHF.R.S32.HI R11, RZ, 0x1f, R15 ;  /* 0x0000001fff0b7819 */ /* 0x000fe4000001140f */
[C---:B------:R-:W-:Y:S01]  /*12f20*/  ISETP.GE.OR P1, PT, R15.reuse, R76, P0 ;  /* 0x0000004c0f00720c */ /* 0x040fe20000726670 */
[----:B------:R-:W-:-:S02]  /*12f30*/  VIADD R7, R15, 0x8 ;  /* 0x000000080f077836 */ /* 0x000fc40000000000 */
[----:B------:R-:W-:Y:S01]  /*12f40*/  IMAD R10, R79, UR5, R6 ;  /* 0x000000054f0a7c24 */ /* 0x000fe2000f8e0206 */
[----:B------:R-:W-:Y:S01]  /*12f50*/  IADD3 R6, P2, R15, R4, RZ ;  /* 0x000000040f067210 */ /* 0x000fe20007f5e0ff */
[----:B------:R-:W-:Y:S01]  /*12f60*/  ULDC.64 UR4, c[0x0][0xc40] ;  /* 0x0003100000047ab9 */ /* 0x000fe20000000a00 */
[----:B------:R-:W-:Y:S02]  /*12f70*/  ISETP.GE.OR P0, PT, R7, R76, P0 ;  /* 0x0000004c0700720c */ /* 0x000fe40000706670 */
[----:B------:R-:W-:Y:S02]  /*12f80*/  IADD3.X R11, R11, R5, R10, P2, !PT ;  /* 0x000000050b0b7210 */ /* 0x000fe400017fe40a */
[----:B------:R-:W-:-:S04]  /*12f90*/  LEA R4, P2, R6, UR4, 0x2 ;  /* 0x0000000406047c11 */ /* 0x000fc8000f8410ff */
[----:B------:R-:W-:-:S05]  /*12fa0*/  LEA.HI.X R5, R6, UR5, R11, 0x2, P2 ;  /* 0x0000000506057c11 */ /* 0x000fca00090f140b */
[----:B------:R1:W-:Y:S04]  /*12fb0*/  @!P1 STG.E desc[UR6][R4.64], R3 ;  /* 0x0000000304009986 */ /* 0x0003e8000c101906 */
[----:B------:R1:W-:Y:S02]  /*12fc0*/  @!P0 STG.E desc[UR6][R4.64+0x20], R0 ;  /* 0x0000200004008986 */ /* 0x0003e4000c101906 */
.L_x_2500:
[----:B------:R-:W-:Y:S01]  /*12fd0*/  ULDC.64 UR4, c[0x0][0x208] ;  /* 0x0000820000047ab9 */ /* 0x000fe20000000a00 */
[C---:B-1----:R-:W-:Y:S01]  /*12fe0*/  VIADD R3, R191.reuse, 0x40 ;  /* 0x00000040bf037836 */ /* 0x042fe20000000000 */
[----:B------:R1:W5:Y:S01]  /*12ff0*/  LD.E.128 R4, desc[UR4][R172.64] ;  /* 0x00000004ac047980 */ /* 0x000362000c101d00 */
[C---:B------:R-:W-:Y:S01]  /*13000*/  VIADD R83, R191.reuse, 0xc0 ;  /* 0x000000c0bf537836 */ /* 0x040fe20000000000 */
[C---:B------:R-:W-:Y:S01]  /*13010*/  IADD3 R82, R191.reuse, 0x80, RZ ;  /* 0x00000080bf527810 */ /* 0x040fe20007ffe0ff */
[----:B------:R-:W-:Y:S01]  /*13020*/  ULDC.64 UR6, c[0x0][0xba0] ;  /* 0x0002e80000067ab9 */ /* 0x000fe20000000a00 */
[----:B------:R-:W5:Y:S04]  /*13030*/  LD.E.128 R8, desc[UR4][R8.64] ;  /* 0x0000000408087980 */ /* 0x000f68000c101d00 */
        /* <DEDUP_REMOVED lines=14> */
[----:B------:R-:W-:Y:S01]  /*13120*/  ULDC UR5, c[0x0][0xb8c] ;  /* 0x0002e30000057ab9 */ /* 0x000fe20000000800 */
[----:B------:R-:W-:Y:S01]  /*13130*/  VIADD R84, R191, 0x100 ;  /* 0x00000100bf547836 */ /* 0x000fe20000000000 */
[----:B------:R-:W-:Y:S01]  /*13140*/  ISETP.GE.AND P1, PT, R3, UR5, PT ;  /* 0x0000000503007c0c */ /* 0x000fe2000bf26270 */
[C---:B------:R-:W-:Y:S01]  /*13150*/  VIADD R86, R191.reuse, 0x140 ;  /* 0x00000140bf567836 */ /* 0x040fe20000000000 */
[C---:B------:R-:W-:Y:S01]  /*13160*/  ISETP.GE.AND P0, PT, R191.reuse, UR5, PT ;  /* 0x00000005bf007c0c */ /* 0x040fe2000bf06270 */
[----:B------:R-:W-:Y:S01]  /*13170*/  @!PT LDS RZ, [RZ] ;  /* 0x00000000fffff984 */ /* 0x000fe20000000800 */
[----:B------:R-:W-:Y:S01]  /*13180*/  @!PT LDS RZ, [RZ] ;  /* 0x00000000fffff984 */ /* 0x000fe20000000800 */
[----:B------:R-:W-:Y:S01]  /*13190*/  @!PT LDS RZ, [RZ] ;  /* 0x00000000fffff984 */ /* 0x000fe20000000800 */
[----:B------:R-:W-:Y:S01]  /*131a0*/  @!PT LDS RZ, [RZ] ;  /* 0x00000000fffff984 */ /* 0x000fe20000000800 */
[----:B------:R2:W-:Y:S06]  /*131b0*/  MEMBAR.ALL.CTA ;  /* 0x0000000000007992 */ /* 0x0005ec0000008000 */
[----:B--2---:R-:W2:Y:S01]  /*131c0*/  FENCE.VIEW.ASYNC.S ;  /* 0x00000000000073c6 */ /* 0x004ea20000000000 */
[----:B------:R-:W-:Y:S01]  /*131d0*/  SEL R17, RZ, 0xffffffff, P1 ;  /* 0xffffffffff117807 */ /* 0x000fe20000800000 */
[----:B------:R-:W-:Y:S01]  /*131e0*/  UIADD3 UR4, UR37, 0x38820, URZ ;  /* 0x0003882025047890 */ /* 0x000fe2000fffe03f */
[----:B------:R-:W-:Y:S01]  /*131f0*/  SEL R0, RZ, 0x1, P0 ;  /* 0x00000001ff007807 */ /* 0x000fe20000000000 */
[----:B------:R-:W-:Y:S01]  /*13200*/  VIADD R85, R191, 0x1c0 ;  /* 0x000001c0bf557836 */ /* 0x000fe20000000000 */
[----:B------:R-:W-:Y:S01]  /*13210*/  ISETP.GE.AND P0, PT, R82, UR5, PT ;  /* 0x0000000552007c0c */ /* 0x000fe2000bf06270 */
[----:B------:R-:W-:Y:S01]  /*13220*/  IMAD.SHL.U32 R17, R17, 0x2, RZ ;  /* 0x0000000211117824 */ /* 0x000fe200078e00ff */
[----:B------:R-:W-:Y:S01]  /*13230*/  ISETP.GE.AND P1, PT, R83, UR5, PT ;  /* 0x0000000553007c0c */ /* 0x000fe2000bf26270 */
[----:B------:R-:W-:Y:S01]  /*13240*/  UPRMT UR4, URZ, 0x654, UR4 ;  /* 0x000006543f047896 */ /* 0x000fe20008000004 */
[----:B------:R-:W-:Y:S01]  /*13250*/  SHF.R.S32.HI R21, RZ, 0x1f, R191 ;  /* 0x0000001fff157819 */ /* 0x000fe200000114bf */
[----:B------:R-:W-:Y:S01]  /*13260*/  BSSY B1, `(.L_x_2501) ;  /* 0x0000043000017945 */ /* 0x000fe20003800000 */
[----:B------:R-:W-:-:S02]  /*13270*/  LOP3.LUT R0, R17, 0x2, R0, 0xe2, !PT ;  /* 0x0000000211007812 */ /* 0x000fc400078ee200 */
[----:B------:R-:W-:Y:S02]  /*13280*/  SEL R17, RZ, 0x4, P0 ;  /* 0x00000004ff117807 */ /* 0x000fe40000000000 */
[----:B------:R-:W-:Y:S02]  /*13290*/  SEL R20, RZ, 0x8, P1 ;  /* 0x00000008ff147807 */ /* 0x000fe40000800000 */
[----:B------:R-:W-:Y:S02]  /*132a0*/  ISETP.GE.AND P0, PT, R84, UR5, PT ;  /* 0x0000000554007c0c */ /* 0x000fe4000bf06270 */
[----:B------:R-:W-:Y:S01]  /*132b0*/  LOP3.LUT R0, R20, R0, R17, 0xfe, !PT ;  /* 0x0000000014007212 */ /* 0x000fe200078efe11 */
[----:B------:R-:W-:Y:S01]  /*132c0*/  IMAD R17, R77, UR6, RZ ;  /* 0x000000064d117c24 */ /* 0x000fe2000f8e02ff */
[----:B------:R-:W-:Y:S01]  /*132d0*/  IADD3 R81, R191, 0x180, RZ ;  /* 0x00000180bf517810 */ /* 0x000fe20007ffe0ff */
[----:B------:R-:W-:Y:S01]  /*132e0*/  IMAD.MOV.U32 R20, RZ, RZ, R191 ;  /* 0x000000ffff147224 */ /* 0x000fe200078e00bf */
[----:B------:R-:W-:Y:S01]  /*132f0*/  ISETP.GE.AND P1, PT, R86, UR5, PT ;  /* 0x0000000556007c0c */ /* 0x000fe2000bf26270 */
[C---:B------:R-:W-:Y:S01]  /*13300*/  IMAD R77, R18.reuse, UR7, R17 ;  /* 0x00000007124d7c24 */ /* 0x040fe2000f8e0211 */
[----:B------:R-:W-:Y:S01]  /*13310*/  SEL R17, RZ, 0x10, P0 ;  /* 0x00000010ff117807 */ /* 0x000fe20000000000 */
[----:B------:R-:W-:Y:S01]  /*13320*/  IMAD.WIDE.U32 R20, R18, UR6, R20 ;  /* 0x0000000612147c25 */ /* 0x000fe2000f8e0014 */
[----:B------:R-:W-:Y:S01]  /*13330*/  ISETP.GE.AND P0, PT, R81, UR5, PT ;  /* 0x0000000551007c0c */ /* 0x000fe2000bf06270 */
[----:B------:R-:W-:Y:S01]  /*13340*/  ULDC.64 UR6, c[0x0][0xbe0] ;  /* 0x0002f80000067ab9 */ /* 0x000fe20000000a00 */
[----:B------:R-:W-:Y:S01]  /*13350*/  SEL R18, RZ, 0x20, P1 ;  /* 0x00000020ff127807 */ /* 0x000fe20000800000 */
[----:B------:R-:W-:Y:S01]  /*13360*/  IMAD R81, R197, -0x40, R76 ;  /* 0xffffffc0c5517824 */ /* 0x000fe200078e024c */
[----:B------:R-:W-:Y:S01]  /*13370*/  ISETP.GE.AND P1, PT, R85, UR5, PT ;  /* 0x0000000555007c0c */ /* 0x000fe2000bf26270 */
[----:B------:R-:W-:Y:S01]  /*13380*/  IMAD.IADD R21, R21, 0x1, R77 ;  /* 0x0000000115157824 */ /* 0x000fe200078e024d */
[----:B------:R-:W-:Y:S01]  /*13390*/  LOP3.LUT R17, R18, R0, R17, 0xfe, !PT ;  /* 0x0000000012117212 */ /* 0x000fe200078efe11 */
[----:B------:R-:W-:Y:S01]  /*133a0*/  IMAD R78, R78, UR6, RZ ;  /* 0x000000064e4e7c24 */ /* 0x000fe2000f8e02ff */
[C---:B------:R-:W-:Y:S01]  /*133b0*/  ISETP.GE.AND P2, PT, R194.reuse, R81, PT ;  /* 0x00000051c200720c */ /* 0x040fe20003f46270 */
[C---:B------:R-:W-:Y:S01]  /*133c0*/  IMAD.WIDE.U32 R20, R193.reuse, UR6, R20 ;  /* 0x00000006c1147c25 */ /* 0x040fe2000f8e0014 */
[----:B------:R-:W-:Y:S01]  /*133d0*/  SEL R0, RZ, 0x40, P0 ;  /* 0x00000040ff007807 */ /* 0x000fe20000000000 */
[----:B--2---:R-:W-:Y:S01]  /*133e0*/  SYNCS.ARRIVE.TRANS64.RED.A1T0 RZ, [UR4], RZ ;  /* 0x000000ffffff79a7 */ /* 0x004fe20008100404 */
[----:B------:R-:W-:Y:S01]  /*133f0*/  SHF.R.S32.HI R195, RZ, 0x1f, R194 ;  /* 0x0000001fffc37819 */ /* 0x000fe200000114c2 */
[----:B------:R-:W-:Y:S01]  /*13400*/  IMAD R77, R193, UR7, R78 ;  /* 0x00000007c14d7c24 */ /* 0x000fe2000f8e024e */
[----:B------:R-:W-:Y:S01]  /*13410*/  ULDC.64 UR6, c[0x0][0xbe8] ;  /* 0x0002fa0000067ab9 */ /* 0x000fe20000000a00 */
[----:B------:R-:W-:Y:S01]  /*13420*/  VIADD R18, R194, 0x20 ;  /* 0x00000020c2127836 */ /* 0x000fe20000000000 */
[----:B------:R-:W-:Y:S01]  /*13430*/  LOP3.LUT R0, R17, R0, RZ, 0xfc, !PT ;  /* 0x0000000011007212 */ /* 0x000fe200078efcff */
[----:B------:R-:W-:-:S02]  /*13440*/  IMAD R17, R80, UR6, RZ ;  /* 0x0000000650117c24 */ /* 0x000fc4000f8e02ff */
[----:B------:R-:W-:Y:S01]  /*13450*/  IMAD.IADD R21, R21, 0x1, R77 ;  /* 0x0000000115157824 */ /* 0x000fe200078e024d */
[----:B------:R-:W-:Y:S01]  /*13460*/  ISETP.GE.AND P0, PT, R18, R81, PT ;  /* 0x000000511200720c */ /* 0x000fe20003f06270 */
[C---:B------:R-:W-:Y:S01]  /*13470*/  IMAD R81, R79.reuse, UR7, R17 ;  /* 0x000000074f517c24 */ /* 0x040fe2000f8e0211 */
[----:B------:R-:W-:Y:S01]  /*13480*/  SEL R17, RZ, 0x80, P1 ;  /* 0x00000080ff117807 */ /* 0x000fe20000800000 */
[----:B------:R-:W-:-:S03]  /*13490*/  IMAD.WIDE.U32 R78, R79, UR6, R20 ;  /* 0x000000064f4e7c25 */ /* 0x000fc6000f8e0014 */
[----:B------:R-:W-:Y:S01]  /*134a0*/  LOP3.LUT R17, R0, R17, RZ, 0xfc, !PT ;  /* 0x0000001100117212 */ /* 0x000fe200078efcff */
[----:B------:R-:W-:-:S04]  /*134b0*/  IMAD.WIDE R76, R197, 0x40, R194 ;  /* 0x00000040c54c7825 */ /* 0x000fc800078e02c2 */
[----:B------:R-:W-:Y:S01]  /*134c0*/  IMAD.IADD R85, R79, 0x1, R81 ;  /* 0x000000014f557824 */ /* 0x000fe200078e0251 */
[----:B-1----:R-:W-:Y:S06]  /*134d0*/  @P2 BRA `(.L_x_2502) ;  /* 0x00000000006c2947 */ /* 0x002fec0003800000 */
[----:B------:R-:W-:Y:S01]  /*134e0*/  ULDC.64 UR6, c[0x0][0xbd8] ;  /* 0x0002f60000067ab9 */ /* 0x000fe20000000a00 */
[----:B------:R-:W-:Y:S01]  /*134f0*/  MOV R20, R78 ;  /* 0x0000004e00147202 */ /* 0x000fe20000000f00 */
[----:B------:R-:W-:Y:S01]  /*13500*/  IMAD R81, R77, UR6, RZ ;  /* 0x000000064d517c24 */ /* 0x000fe2000f8e02ff */
[----:B------:R-:W-:Y:S01]  /*13510*/  ISETP.GE.AND P2, PT, R191, UR5, PT ;  /* 0x00000005bf007c0c */ /* 0x000fe2000bf46270 */
[----:B------:R-:W-:Y:S01]  /*13520*/  IMAD.MOV.U32 R21, RZ, RZ, R85 ;  /* 0x000000ffff157224 */ /* 0x000fe200078e0055 */
[----:B------:R-:W-:Y:S01]  /*13530*/  ISETP.GE.AND P3, PT, R3, UR5, PT ;  /* 0x0000000503007c0c */ /* 0x000fe2000bf66270 */
[C---:B------:R-:W-:Y:S01]  /*13540*/  IMAD R81, R76.reuse, UR7, R81 ;  /* 0x000000074c517c24 */ /* 0x040fe2000f8e0251 */
[----:B------:R-:W-:Y:S01]  /*13550*/  ULDC.64 UR8, c[0x0][0x208] ;  /* 0x0000820000087ab9 */ /* 0x000fe20000000a00 */
[----:B------:R-:W-:Y:S01]  /*13560*/  IMAD.WIDE.U32 R20, R76, UR6, R20 ;  /* 0x000000064c147c25 */ /* 0x000fe2000f8e0014 */
[----:B------:R-:W-:Y:S01]  /*13570*/  ULDC.64 UR6, c[0x0][0xb80] ;  /* 0x0002e00000067ab9 */ /* 0x000fe20000000a00 */
[----:B------:R-:W-:-:S02]  /*13580*/  ISETP.GE.AND P4, PT, R86, UR5, PT ;  /* 0x0000000556007c0c */ /* 0x000fc4000bf86270 */
[----:B------:R-:W-:Y:S01]  /*13590*/  IMAD.IADD R21, R21, 0x1, R81 ;  /* 0x0000000115157824 */ /* 0x000fe200078e0251 */
[----:B------:R-:W-:Y:S02]  /*135a0*/  LEA R80, P1, R20, UR6, 0x1 ;  /* 0x0000000614507c11 */ /* 0x000fe4000f8208ff */
[----:B------:R-:W-:Y:S02]  /*135b0*/  LOP3.LUT P5, RZ, R0, 0x40, RZ, 0xc0, !PT ;  /* 0x0000004000ff7812 */ /* 0x000fe400078ac0ff */
[----:B------:R-:W-:Y:S02]  /*135c0*/  LEA.HI.X R81, R20, UR7, R21, 0x1, P1 ;  /* 0x0000000714517c11 */ /* 0x000fe400088f0c15 */
[----:B------:R-:W-:Y:S02]  /*135d0*/  ISETP.GE.AND P1, PT, R82, UR5, PT ;  /* 0x0000000552007c0c */ /* 0x000fe4000bf26270 */
[----:B------:R-:W-:Y:S01]  /*135e0*/  LOP3.LUT P6, RZ, R17, 0x80, RZ, 0xc0, !PT ;  /* 0x0000008011ff7812 */ /* 0x000fe200078cc0ff */
        /* <DEDUP_REMOVED lines=10> */
.L_x_2502:
[----:B------:R-:W-:Y:S05]  /*13690*/  BSYNC B1 ;  /* 0x0000000000017941 */ /* 0x000fea0003800000 */
.L_x_2501:
[----:B------:R-:W-:Y:S05]  /*136a0*/  @P0 BRA `(.L_x_2503) ;  /* 0x0000000c00200947 */ /* 0x000fea0003800000 */
[----:B-1---5:R-:W-:Y:S01]  /*136b0*/  IADD3 R7, P0, R76, 0x20, RZ ;  /* 0x000000204c077810 */ /* 0x022fe20007f1e0ff */
[----:B------:R-:W-:Y:S01]  /*136c0*/  ULDC.64 UR6, c[0x0][0xbd8] ;  /* 0x0002f60000067ab9 */ /* 0x000fe20000000a00 */
[----:B------:R-:W-:Y:S01]  /*136d0*/  IMAD.MOV.U32 R4, RZ, RZ, R78 ;  /* 0x000000ffff047224 */ /* 0x000fe200078e004e */
[----:B------:R-:W-:Y:S01]  /*136e0*/  ISETP.GE.AND P4, PT, R3, UR5, PT ;  /* 0x0000000503007c0c */ /* 0x000fe2000bf86270 */
[----:B------:R-:W-:Y:S01]  /*136f0*/  IMAD.MOV.U32 R5, RZ, RZ, R85 ;  /* 0x000000ffff057224 */ /* 0x000fe200078e0055 */
[----:B------:R-:W-:Y:S01]  /*13700*/  ULDC.64 UR8, c[0x0][0x208] ;  /* 0x0000820000087ab9 */ /* 0x000fe20000000a00 */
[----:B------:R-:W-:Y:S01]  /*13710*/  IMAD.X R76, RZ, RZ, R77, P0 ;  /* 0x000000ffff4c7224 */ /* 0x000fe200000e064d */
        /* <DEDUP_REMOVED lines=9> */
[----:B------:R-:W-:Y:S02]  /*137b0*/  LEA R6, P6, R4, UR6, 0x1 ;  /* 0x0000000604067c11 */ /* 0x000fe4000f8c08ff */
[----:B------:R-:W-:-:S04]  /*137c0*/  IADD3 R3, R5, R3, RZ ;  /* 0x0000000305037210 */ /* 0x000fc80007ffe0ff */
        /* <DEDUP_REMOVED lines=14> */
.L_x_2498:
[----:B------:R-:W1:Y:S01]  /*138b0*/  LDC.64 R6, c[0x0][0xcd8] ;  /* 0x00033600ff067b82 */ /* 0x000e620000000a00 */
[----:B------:R-:W-:Y:S01]  /*138c0*/  IMAD.MOV.U32 R3, RZ, RZ, RZ ;  /* 0x000000ffff037224 */ /* 0x000fe200078e00ff */
[----:B------:R-:W-:Y:S01]  /*138d0*/  ULDC UR6, c[0x0][0xb8c] ;  /* 0x0002e30000067ab9 */ /* 0x000fe20000000800 */
[----:B------:R-:W-:-:S05]  /*138e0*/  ULDC.64 UR4, c[0x0][0x208] ;  /* 0x0000820000047ab9 */ /* 0x000fca0000000a00 */
[----:B------:R-:W2:Y:S01]  /*138f0*/  LDC.64 R4, c[0x0][0xcd8] ;  /* 0x00033600ff047b82 */ /* 0x000ea20000000a00 */
[----:B-1----:R-:W-:-:S04]  /*13900*/  ISETP.NE.U32.AND P0, PT, R6, RZ, PT ;  /* 0x000000ff0600720c */ /* 0x002fc80003f05070 */
[----:B------:R-:W-:-:S03]  /*13910*/  ISETP.NE.AND.EX P0, PT, R7, RZ, PT, P0 ;  /* 0x000000ff0700720c */ /* 0x000fc60003f05300 */
[----:B------:R-:W1:Y:S08]  /*13920*/  LDC.64 R6, c[0x0][0xce0] ;  /* 0x00033800ff067b82 */ /* 0x000e700000000a00 */
[----:B------:R-:W3:Y:S01]  /*13930*/  LDC R0, c[0x0][0xb88] ;  /* 0x0002e200ff007b82 */ /* 0x000ee20000000800 */
[C---:B------:R-:W-:Y:S01]  /*13940*/  VIADD R13, R191.reuse, 0x40 ;  /* 0x00000040bf0d7836 */ /* 0x040fe20000000000 */
[----:B------:R-:W-:Y:S01]  /*13950*/  ISETP.GE.AND P2, PT, R191, UR6, PT ;  /* 0x00000006bf007c0c */ /* 0x000fe2000bf46270 */
[----:B--2---:R-:W-:Y:S01]  /*13960*/  IMAD.WIDE R4, R196, 0x4, R4 ;  /* 0x00000004c4047825 */ /* 0x004fe200078e0204 */
[----:B-1----:R-:W-:-:S04]  /*13970*/  ISETP.NE.U32.AND P1, PT, R6, RZ, PT ;  /* 0x000000ff0600720c */ /* 0x002fc80003f25070 */
[----:B------:R1:W5:Y:S01]  /*13980*/  @P0 LDG.E R3, desc[UR4][R4.64] ;  /* 0x0000000404030981 */ /* 0x000362000c1e1900 */
[----:B------:R-:W-:-:S13]  /*13990*/  ISETP.NE.AND.EX P1, PT, R7, RZ, PT, P1 ;  /* 0x000000ff0700720c */ /* 0x000fda0003f25310 */
[----:B------:R-:W2:Y:S01]  /*139a0*/  @P1 LDC.64 R6, c[0x0][0xce0] ;  /* 0x00033800ff061b82 */ /* 0x000ea20000000a00 */
[----:B------:R-:W-:-:S04]  /*139b0*/  ISETP.GE.AND P3, PT, R13, UR6, PT ;  /* 0x000000060d007c0c */ /* 0x000fc8000bf66270 */
[----:B------:R-:W-:Y:S02]  /*139c0*/  SEL R9, RZ, 0xffffffff, P3 ;  /* 0xffffffffff097807 */ /* 0x000fe40001800000 */
[----:B------:R-:W-:-:S03]  /*139d0*/  SEL R8, RZ, 0x1, P2 ;  /* 0x00000001ff087807 */ /* 0x000fc60001000000 */
[----:B------:R-:W-:-:S05]  /*139e0*/  IMAD.SHL.U32 R9, R9, 0x2, RZ ;  /* 0x0000000209097824 */ /* 0x000fca00078e00ff */
[----:B------:R-:W-:Y:S01]  /*139f0*/  LOP3.LUT R14, R9, 0x2, R8, 0xe2, !PT ;  /* 0x00000002090e7812 */ /* 0x000fe200078ee208 */
[----:B--2---:R-:W-:-:S05]  /*13a00*/  @P1 IMAD.WIDE R6, R196, 0x4, R6 ;  /* 0x00000004c4061825 */ /* 0x004fca00078e0206 */
[----:B---3--:R1:W5:Y:S01]  /*13a10*/  @P1 LDG.E R0, desc[UR4][R6.64] ;  /* 0x0000000406001981 */ /* 0x008362000c1e1900 */
[----:B------:R-:W-:Y:S05]  /*13a20*/  @P1 BRA `(.L_x_2504) ;  /* 0x0000000000141947 */ /* 0x000fea0003800000 */
[----:B------:R-:W-:Y:S05]  /*13a30*/  @!P0 BRA `(.L_x_2504) ;  /* 0x0000000000108947 */ /* 0x000fea0003800000 */
[----:B------:R-:W-:Y:S02]  /*13a40*/  ULDC.64 UR4, c[0x0][0x208] ;  /* 0x0000820000047ab9 */ /* 0x000fe40000000a00 */
[----:B-1----:R-:W2:Y:S04]  /*13a50*/  LDG.E R7, desc[UR4][R4.64] ;  /* 0x0000000404077981 */ /* 0x002ea8000c1e1900 */
[----:B-----5:R-:W2:Y:S02]  /*13a60*/  LDG.E R0, desc[UR4][R4.64+0x4] ;  /* 0x0000040404007981 */ /* 0x020ea4000c1e1900 */
[----:B--2---:R-:W-:-:S07]  /*13a70*/  IMAD.IADD R0, R0, 0x1, -R7 ;  /* 0x0000000100007824 */ /* 0x004fce00078e0a07 */
.L_x_2504:
[----:B------:R-:W-:Y:S01]  /*13a80*/  ISETP.GT.AND P1, PT, R201, 0x3f, PT ;  /* 0x0000003fc900780c */ /* 0x000fe20003f24270 */
[C---:B------:R-:W-:Y:S01]  /*13a90*/  VIADD R17, R191.reuse, 0x80 ;  /* 0x00000080bf117836 */ /* 0x040fe20000000000 */
[C---:B------:R-:W-:Y:S01]  /*13aa0*/  IADD3 R18, R191.reuse, 0xc0, RZ ;  /* 0x000000c0bf127810 */ /* 0x040fe20007ffe0ff */
[----:B------:R-:W-:Y:S01]  /*13ab0*/  BSSY B1, `(.L_x_2505) ;  /* 0x0000023000017945 */ /* 0x000fe20003800000 */
[----:B-1----:R-:W-:Y:S01]  /*13ac0*/  SHF.R.S32.HI R4, RZ, 0x1f, R196 ;  /* 0x0000001fff047819 */ /* 0x002fe200000114c4 */
[----:B------:R-:W-:Y:S01]  /*13ad0*/  VIADD R24, R191, 0x100 ;  /* 0x00000100bf187836 */ /* 0x000fe20000000000 */
[----:B------:R-:W-:Y:S01]  /*13ae0*/  ISETP.GE.AND P2, PT, R17, UR6, PT ;  /* 0x0000000611007c0c */ /* 0x000fe2000bf46270 */
[----:B------:R-:W-:Y:S01]  /*13af0*/  VIADD R25, R191, 0x140 ;  /* 0x00000140bf197836 */ /* 0x000fe20000000000 */
[----:B------:R-:W-:Y:S02]  /*13b00*/  ISETP.GE.AND P3, PT, R18, UR6, PT ;  /* 0x0000000612007c0c */ /* 0x000fe4000bf66270 */
[----:B------:R-:W-:-:S02]  /*13b10*/  SHF.R.S32.HI R9, RZ, 0x1f, R193 ;  /* 0x0000001fff097819 */ /* 0x000fc400000114c1 */
[----:B------:R-:W-:Y:S02]  /*13b20*/  SHF.R.S32.HI R12, RZ, 0x1f, R191 ;  /* 0x0000001fff0c7819 */ /* 0x000fe400000114bf */
[----:B------:R-:W-:Y:S02]  /*13b30*/  SEL R11, R196, RZ, !P0 ;  /* 0x000000ffc40b7207 */ /* 0x000fe40004000000 */
[----:B------:R-:W-:Y:S02]  /*13b40*/  SEL R10, R4, RZ, !P0 ;  /* 0x000000ff040a7207 */ /* 0x000fe40004000000 */
[----:B-----5:R-:W-:Y:S01]  /*13b50*/  SHF.R.S32.HI R8, RZ, 0x1f, R3 ;  /* 0x0000001fff087819 */ /* 0x020fe20000011403 */
[----:B------:R-:W-:Y:S06]  /*13b60*/  @P1 BRA `(.L_x_2506) ;  /* 0x00000000005c1947 */ /* 0x000fec0003800000 */
[----:B------:R-:W1:Y:S02]  /*13b70*/  S2R R5, SR_TID.X ;  /* 0x0000000000057919 */ /* 0x000e640000002100 */
[----:B-1----:R-:W-:-:S04]  /*13b80*/  IMAD R4, R197, 0x40, R5 ;  /* 0x00000040c5047824 */ /* 0x002fc800078e0205 */
[----:B------:R-:W-:-:S05]  /*13b90*/  VIADD R5, R4, 0xffffff80 ;  /* 0xffffff8004057836 */ /* 0x000fca0000000000 */
[----:B------:R-:W-:-:S13]  /*13ba0*/  ISETP.GE.AND P0, PT, R5, R0, PT ;  /* 0x000000000500720c */ /* 0x000fda0003f06270 */
[----:B------:R-:W-:Y:S05]  /*13bb0*/  @P0 BRA `(.L_x_2506) ;  /* 0x0000000000480947 */ /* 0x000fea0003800000 */
[----:B------:R-:W-:Y:S01]  /*13bc0*/  IADD3 R4, P0, R5, R3, RZ ;  /* 0x0000000305047210 */ /* 0x000fe20007f1e0ff */
[----:B------:R-:W-:Y:S01]  /*13bd0*/  ULDC.64 UR4, c[0x0][0xc70] ;  /* 0x00031c0000047ab9 */ /* 0x000fe20000000a00 */
[----:B------:R-:W-:Y:S01]  /*13be0*/  ULDC.64 UR8, c[0x0][0x208] ;  /* 0x0000820000087ab9 */ /* 0x000fe20000000a00 */
        /* <DEDUP_REMOVED lines=9> */
[----:B------:R-:W-:-:S04]  /*13c80*/  ULDC.64 UR4, c[0x0][0xc40] ;  /* 0x0003100000047ab9 */ /* 0x000fc80000000a00 */
[----:B------:R-:W-:Y:S02]  /*13c90*/  IADD3 R5, R5, R7, RZ ;  /* 0x0000000705057210 */ /* 0x000fe40007ffe0ff */
[----:B------:R-:W-:-:S04]  /*13ca0*/  LEA R6, P0, R4, UR4, 0x2 ;  /* 0x0000000404067c11 */ /* 0x000fc8000f8010ff */
[----:B------:R-:W-:Y:S01]  /*13cb0*/  LEA.HI.X R7, R4, UR5, R5, 0x2, P0 ;  /* 0x0000000504077c11 */ /* 0x000fe200080f1405 */
[----:B------:R-:W-:-:S05]  /*13cc0*/  IMAD.MOV.U32 R5, RZ, RZ, -0x800000 ;  /* 0xff800000ff057424 */ /* 0x000fca00078e00ff */
[----:B------:R1:W-:Y:S03]  /*13cd0*/  STG.E desc[UR8][R6.64], R5 ;  /* 0x0000000506007986 */ /* 0x0003e6000c101908 */
.L_x_2506:
[----:B------:R-:W-:Y:S05]  /*13ce0*/  BSYNC B1 ;  /* 0x0000000000017941 */ /* 0x000fea0003800000 */
.L_x_2505:
[----:B------:R-:W-:Y:S01]  /*13cf0*/  ULDC.64 UR4, c[0x0][0xba0] ;  /* 0x0002e80000047ab9 */ /* 0x000fe20000000a00 */
[----:B------:R-:W-:Y:S01]  /*13d00*/  IMAD.MOV.U32 R4, RZ, RZ, R191 ;  /* 0x000000ffff047224 */ /* 0x000fe200078e00bf */
[----:B-1----:R-:W-:Y:S01]  /*13d10*/  SEL R7, RZ, 0x4, P2 ;  /* 0x00000004ff077807 */ /* 0x002fe20001000000 */
[----:B------:R-:W-:Y:S01]  /*13d20*/  IMAD.MOV.U32 R5, RZ, RZ, R12 ;  /* 0x000000ffff057224 */ /* 0x000fe200078e000c */
[----:B------:R-:W-:Y:S01]  /*13d30*/  ISETP.GE.AND P0, PT, R24, UR6, PT ;  /* 0x0000000618007c0c */ /* 0x000fe2000bf06270 */
[----:B------:R-:W-:Y:S01]  /*13d40*/  IMAD R6, R8, UR4, RZ ;  /* 0x0000000408067c24 */ /* 0x000fe2000f8e02ff */
[----:B------:R-:W-:Y:S01]  /*13d50*/  SEL R8, RZ, 0x8, P3 ;  /* 0x00000008ff087807 */ /* 0x000fe20001800000 */
[----:B------:R-:W-:Y:S01]  /*13d60*/  IMAD.WIDE.U32 R4, R3, UR4, R4 ;  /* 0x0000000403047c25 */ /* 0x000fe2000f8e0004 */
[----:B------:R-:W-:Y:S01]  /*13d70*/  ISETP.GE.AND P1, PT, R25, UR6, PT ;  /* 0x0000000619007c0c */ /* 0x000fe2000bf26270 */
[----:B------:R-:W-:Y:S01]  /*13d80*/  BSSY B1, `(.L_x_2507) ;  /* 0x000003c000017945 */ /* 0x000fe20003800000 */
[----:B------:R-:W-:Y:S01]  /*13d90*/  LOP3.LUT R7, R8, R14, R7, 0xfe, !PT ;  /* 0x0000000e08077212 */ /* 0x000fe200078efe07 */
[----:B------:R-:W-:Y:S01]  /*13da0*/  IMAD R3, R3, UR5, R6 ;  /* 0x0000000503037c24 */ /* 0x000fe2000f8e0206 */
[----:B------:R-:W-:Y:S01]  /*13db0*/  SEL R8, RZ, 0x10, P0 ;  /* 0x00000010ff087807 */ /* 0x000fe20000000000 */
[----:B------:R-:W-:Y:S01]  /*13dc0*/  VIADD R6, R191, 0x180 ;  /* 0x00000180bf067836 */ /* 0x000fe20000000000 */
[----:B------:R-:W-:Y:S01]  /*13dd0*/  SEL R12, RZ, 0x20, P1 ;  /* 0x00000020ff0c7807 */ /* 0x000fe20000800000 */
[----:B------:R-:W-:Y:S01]  /*13de0*/  ULDC.64 UR4, c[0x0][0xbe0] ;  /* 0x0002f80000047ab9 */ /* 0x000fe20000000a00 */
[----:B------:R-:W-:-:S02]  /*13df0*/  IMAD.IADD R5, R5, 0x1, R3 ;  /* 0x0000000105057824 */ /* 0x000fc400078e0203 */
[----:B------:R-:W-:Y:S01]  /*13e00*/  ISETP.GE.AND P0, PT, R6, UR6, PT ;  /* 0x0000000606007c0c */ /* 0x000fe2000bf06270 */
[----:B------:R-:W-:Y:S01]  /*13e10*/  IMAD R6, R9, UR4, RZ ;  /* 0x0000000409067c24 */ /* 0x000fe2000f8e02ff */
[----:B------:R-:W-:Y:S01]  /*13e20*/  LOP3.LUT R9, R12, R7, R8, 0xfe, !PT ;  /* 0x000000070c097212 */ /* 0x000fe200078efe08 */
[----:B------:R-:W-:Y:S01]  /*13e30*/  IMAD.WIDE.U32 R4, R193, UR4, R4 ;  /* 0x00000004c1047c25 */ /* 0x000fe2000f8e0004 */
[----:B------:R-:W-:-:S03]  /*13e40*/  IADD3 R7, R191, 0x1c0, RZ ;  /* 0x000001c0bf077810 */ /* 0x000fc60007ffe0ff */
[----:B------:R-:W-:Y:S01]  /*13e50*/  IMAD R3, R193, UR5, R6 ;  /* 0x00000005c1037c24 */ /* 0x000fe2000f8e0206 */
[----:B------:R-:W-:Y:S01]  /*13e60*/  ISETP.GE.AND P2, PT, R7, UR6, PT ;  /* 0x0000000607007c0c */ /* 0x000fe2000bf46270 */
[----:B------:R-:W-:Y:S01]  /*13e70*/  IMAD R7, R197, -0x40, R0 ;  /* 0xffffffc0c5077824 */ /* 0x000fe200078e0200 */
[----:B------:R-:W-:Y:S01]  /*13e80*/  SEL R6, RZ, 0x40, P0 ;  /* 0x00000040ff067807 */ /* 0x000fe20000000000 */
[C---:B------:R-:W-:Y:S01]  /*13e90*/  VIADD R0, R194.reuse, 0x20 ;  /* 0x00000020c2007836 */ /* 0x040fe20000000000 */
[----:B------:R-:W-:Y:S01]  /*13ea0*/  ULDC.64 UR4, c[0x0][0xbe8] ;  /* 0x0002fa0000047ab9 */ /* 0x000fe20000000a00 */
[----:B------:R-:W-:Y:S01]  /*13eb0*/  IMAD.IADD R5, R5, 0x1, R3 ;  /* 0x0000000105057824 */ /* 0x000fe200078e0203 */
[-C--:B------:R-:W-:Y:S01]  /*13ec0*/  ISETP.GE.AND P1, PT, R194, R7.reuse, PT ;  /* 0x00000007c200720c */ /* 0x080fe20003f26270 */
[----:B------:R-:W-:Y:S01]  /*13ed0*/  IMAD.MOV.U32 R8, RZ, RZ, R194 ;  /* 0x000000ffff087224 */ /* 0x000fe200078e00c2 */
[----:B------:R-:W-:Y:S01]  /*13ee0*/  ISETP.GE.AND P0, PT, R0, R7, PT ;  /* 0x000000070000720c */ /* 0x000fe20003f06270 */
[----:B------:R-:W-:Y:S01]  /*13ef0*/  IMAD R0, R10, UR4, RZ ;  /* 0x000000040a007c24 */ /* 0x000fe2000f8e02ff */
[----:B------:R-:W-:Y:S01]  /*13f00*/  LOP3.LUT R15, R9, R6, RZ, 0xfc, !PT ;  /* 0x00000006090f7212 */ /* 0x000fe200078efcff */
[----:B------:R-:W-:Y:S01]  /*13f10*/  IMAD.WIDE.U32 R6, R11, UR4, R4 ;  /* 0x000000040b067c25 */ /* 0x000fe2000f8e0004 */
[----:B------:R-:W-:-:S03]  /*13f20*/  SHF.R.S32.HI R9, RZ, 0x1f, R194 ;  /* 0x0000001fff097819 */ /* 0x000fc600000114c2 */
[----:B------:R-:W-:Y:S01]  /*13f30*/  IMAD R3, R11, UR5, R0 ;  /* 0x000000050b037c24 */ /* 0x000fe2000f8e0200 */
        /* <DEDUP_REMOVED lines=18> */
[----:B------:R-:W-:Y:S02]  /*14060*/  ISETP.GE.AND P3, PT, R24, UR6, PT ;  /* 0x0000000618007c0c */ /* 0x000fe4000bf66270 */
[----:B------:R-:W-:Y:S02]  /*14070*/  LEA.HI.X R21, R4, UR5, R3, 0x1, P1 ;  /* 0x0000000504157c11 */ /* 0x000fe400088f0c03 */
[----:B------:R-:W-:Y:S02]  /*14080*/  ISETP.GE.AND P1, PT, R17, UR6, PT ;  /* 0x0000000611007c0c */ /* 0x000fe4000bf26270 */
[----:B------:R-:W-:Y:S01]  /*14090*/  ISETP.GE.AND P2, PT, R25, UR6, PT ;  /* 0x0000000619007c0c */ /* 0x000fe2000bf46270 */
        /* <DEDUP_REMOVED lines=10> */
.L_x_2508:
[----:B------:R-:W-:Y:S05]  /*14140*/  BSYNC B1 ;  /* 0x0000000000017941 */ /* 0x000fea0003800000 */
.L_x_2507:
        /* <DEDUP_REMOVED lines=30> */
.L_x_2503:
[----:B------:R-:W-:Y:S05]  /*14330*/  BSYNC B0 ;  /* 0x0000000000007941 */ /* 0x000fea0003800000 */
.L_x_2497:
[----:B------:R-:W-:Y:S02]  /*14340*/  ULDC UR4, c[0x0][0xd14] ;  /* 0x0003450000047ab9 */ /* 0x000fe40000000800 */
[----:B0-----:R-:W-:-:S13]  /*14350*/  ISETP.GE.AND P0, PT, R187, UR4, PT ;  /* 0x00000004bb007c0c */ /* 0x001fda000bf06270 */
[----:B------:R-:W-:Y:S05]  /*14360*/  @!P0 BRA `(.L_x_2509) ;  /* 0xfffffec800f88947 */ /* 0x000fea000383ffff */
[----:B------:R-:W-:Y:S05]  /*14370*/  EXIT ;  /* 0x000000000000794d */ /* 0x000fea0003800000 */
.L_x_2405:
        /* <DEDUP_REMOVED lines=62> */
.L_x_2514:
        /* <DEDUP_REMOVED lines=16> */
.L_x_2513:
[----:B------:R-:W-:Y:S05]  /*14860*/  BSYNC B0 ;  /* 0x0000000000007941 */ /* 0x000fea0003800000 */
.L_x_2512:
        /* <DEDUP_REMOVED lines=25> */
.L_x_2510:
[----:B------:R-:W-:Y:S01]  /*14a00*/  IMAD.IADD R7, R5, 0x1, -R2 ;  /* 0x0000000105077824 */ /* 0x000fe200078e0a02 */
[----:B------:R-:W-:-:S03]  /*14a10*/  ULDC.64 UR8, c[0x0][0x208] ;  /* 0x0000820000087ab9 */ /* 0x000fc60000000a00 */
        /* <DEDUP_REMOVED lines=19> */
.L_x_2515:
        /* <DEDUP_REMOVED lines=25> */
[----:B------:R-:W-:Y:S02]  /*14ce0*/  VIADDMNMX R8, R3, UR4, R8, PT ;  /* 0x0000000403087c46 */ /* 0x000fe4000b800108 */
[----:B------:R-:W-:Y:S02]  /*14cf0*/  IADD3 R4, R5, R4, RZ ;  /* 0x0000000405047210 */ /* 0x000fe40007ffe0ff */
[----:B------:R-:W-:-:S04]  /*14d00*/  IABS R7, R8 ;  /* 0x0000000800077213 */ /* 0x000fc80000000000 */
[----:B------:R-:W1:Y:S08]  /*14d10*/  I2F.RP R10, R7 ;  /* 0x00000007000a7306 */ /* 0x000e700000209400 */
[----:B-1----:R-:W1:Y:S02]  /*14d20*/  MUFU.RCP R10, R10 ;  /* 0x0000000a000a7308 */ /* 0x002e640000001000 */
[----:B-1----:R-:W-:-:S06]  /*14d30*/  VIADD R2, R10, 0xffffffe ;  /* 0x0ffffffe0a027836 */ /* 0x002fcc0000000000 */
[----:B------:R1:W2:Y:S02]  /*14d40*/  F2I.FTZ.U32.TRUNC.NTZ R3, R2 ;  /* 0x0000000200037305 */ /* 0x0002a4000021f000 */
[----:B-1----:R-:W-:Y:S01]  /*14d50*/  MOV R2, RZ ;  /* 0x000000ff00027202 */ /* 0x002fe20000000f00 */
[----:B--2---:R-:W-:-:S04]  /*14d60*/  IMAD.MOV R6, RZ, RZ, -R3 ;  /* 0x000000ffff067224 */ /* 0x004fc800078e0a03 */
        /* <DEDUP_REMOVED lines=22> */
.L_x_2511:
[----:B------:R-:W-:Y:S02]  /*14ed0*/  IMAD.MOV.U32 R17, RZ, RZ, RZ ;  /* 0x000000ffff117224 */ /* 0x000fe400078e00ff */
[----:B------:R-:W-:Y:S02]  /*14ee0*/  IMAD.U32 R16, RZ, RZ, UR6 ;  /* 0x00000006ff107e24 */ /* 0x000fe4000f8e00ff */
[----:B------:R-:W-:-:S07]  /*14ef0*/  IMAD.MOV.U32 R18, RZ, RZ, RZ ;  /* 0x000000ffff127224 */ /* 0x000fce00078e00ff */
.L_x_2516:
[----:B------:R-:W1:Y:S01]  /*14f00*/  S2R R2, SR_TID.X ;  /* 0x0000000000027919 */ /* 0x000e620000002100 */
[----:B------:R-:W-:Y:S01]  /*14f10*/  UMOV UR4, URZ ;  /* 0x0000003f00047c82 */ /* 0x000fe20008000000 */
        /* <DEDUP_REMOVED lines=10> */
[----:B------:R1:W-:Y:S02]  /*14fc0*/  STL [R1+0x4], R0 ;  /* 0x0000040001007387 */ /* 0x0003e40000100800 */
[----:B-1----:R-:W-:-:S05]  /*14fd0*/  IMAD.U32 R0, RZ, RZ, UR4 ;  /* 0x00000004ff007e24 */ /* 0x002fca000f8e00ff */
[----:B------:R1:W-:Y:S01]  /*14fe0*/  STL [R1+0x1c], R0 ;  /* 0x00001c0001007387 */ /* 0x0003e20000100800 */
[----:B------:R-:W-:Y:S05]  /*14ff0*/  @P0 BRA `(.L_x_2517) ;  /* 0x00000048003c0947 */ /* 0x000fea0003800000 */
[----:B------:R-:W-:Y:S01]  /*15000*/  ULDC UR4, c[0x0][0xc] ;  /* 0x0000030000047ab9 */ /* 0x000fe20000000800 */
[----:B------:R-:W-:Y:S01]  /*15010*/  IMAD.MOV.U32 R2, RZ, RZ, 0x1 ;  /* 0x00000001ff027424 */ /* 0x000fe200078e00ff */
[----:B------:R-:W-:Y:S01]  /*15020*/  ULDC.64 UR54, c[0x0][0x198] ;  /* 0x0000660000367ab9 */ /* 0x000fe20000000a00 */
[----:B-1----:R-:W-:Y:S01]  /*15030*/  IMAD.U32 R0, RZ, RZ, UR4 ;  /* 0x00000004ff007e24 */ /* 0x002fe2000f8e00ff */
[----:B------:R-:W-:Y:S02]  /*15040*/  UMOV UR4, URZ ;  /* 0x0000003f00047c82 */ /* 0x000fe40008000000 */
[----:B------:R-:W-:Y:S04]  /*15050*/  STL [R1+0x4], R2 ;  /* 0x0000040201007387 */ /* 0x000fe80000100800 */
[----:B------:R-:W-:Y:S04]  /*15060*/  STL [R1], RZ ;  /* 0x000000ff01007387 */ /* 0x000fe80000100800 */
[----:B------:R1:W-:Y:S02]  /*15070*/  STL [R1+0x20], R0 ;  /* 0x0000200001007387 */ /* 0x0003e40000100800 */
[----:B-1----:R-:W-:-:S05]  /*15080*/  IMAD.U32 R0, RZ, RZ, UR4 ;  /* 0x00000004ff007e24 */ /* 0x002fca000f8e00ff */
[----:B------:R1:W-:Y:S02]  /*15090*/  STL [R1+0x1c], R0 ;  /* 0x00001c0001007387 */ /* 0x0003e40000100800 */
.L_x_2591:
[----:B------:R-:W-:Y:S05]  /*150a0*/  YIELD ;  /* 0x0000000000007946 */ /* 0x000fea0003800000 */
[----:B------:R-:W-:Y:S01]  /*150b0*/  ULDC.64 UR4, c[0x0][0xb20] ;  /* 0x0002c80000047ab9 */ /* 0x000fe20000000a00 */
[----:B-1----:R-:W-:Y:S01]  /*150c0*/  IMAD.MOV.U32 R0, RZ, RZ, RZ ;  /* 0x000000ffff007224 */ /* 0x002fe200078e00ff */
[----:B------:R-:W-:Y:S01]  /*150d0*/  ISETP.NE.U32.AND P0, PT, RZ, UR4, PT ;  /* 0x00000004ff007c0c */ /* 0x000fe2000bf05070 */
[----:B------:R-:W-:-:S03]  /*150e0*/  ULDC.64 UR6, c[0x0][0x208] ;  /* 0x0000820000067ab9 */ /* 0x000fc60000000a00 */
        /* <DEDUP_REMOVED lines=8> */
[----:B------:R-:W-:Y:S01]  /*15170*/  MOV R4, RZ ;  /* 0x000000ff00047202 */ /* 0x000fe20000000f00 */
[----:B-1----:R-:W1:Y:S02]  /*15180*/  LDC.64 R2, c[0x0][0xaf8] ;  /* 0x0002be00ff027b82 */ /* 0x002e640000000a00 */
[----:B-1----:R-:W-:-:S08]  /*15190*/  IMAD.WIDE R2, R19, 0x4, R2 ;  /* 0x0000000413027825 */ /* 0x002fd000078e0202 */
[----:B------:R-:W2:Y:S01]  /*151a0*/  @P2 LDG.E R4, desc[UR6][R2.64] ;  /* 0x0000000602042981 */ /* 0x000ea2000c1e1900 */
[----:B------:R-:W-:Y:S01]  /*151b0*/  ISETP.NE.U32.AND P1, PT, RZ, UR4, PT ;  /* 0x00000004ff007c0c */ /* 0x000fe2000bf25070 */
[----:B------:R-:W-:Y:S02]  /*151c0*/  ULDC UR4, c[0x0][0x288] ;  /* 0x0000a20000047ab9 */ /* 0x000fe40000000800 */
[----:B------:R-:W-:Y:S01]  /*151d0*/  IMAD.U32 R6, RZ, RZ, UR4 ;  /* 0x00000004ff067e24 */ /* 0x000fe2000f8e00ff */
[----:B------:R-:W-:Y:S01]  /*151e0*/  ISETP.NE.AND.EX P1, PT, RZ, UR5, PT, P1 ;  /* 0x00000005ff007c0c */ /* 0x000fe2000bf25310 */
[----:B------:R-:W-:Y:S02]  /*151f0*/  ULDC.64 UR4, c[0x0][0x3f8] ;  /* 0x0000fe0000047ab9 */ /* 0x000fe40000000a00 */
[----:B------:R-:W-:-:S03]  /*15200*/  UISETP.NE.U32.AND UP0, UPT, UR4, URZ, UPT ;  /* 0x0000003f0400728c */ /* 0x000fc6000bf05070 */
[----:B------:R-:W-:Y:S01]  /*15210*/  ULDC UR4, c[0x0][0x404] ;  /* 0x0001010000047ab9 */ /* 0x000fe20000000800 */
[----:B------:R-:W-:-:S03]  /*15220*/  UISETP.NE.AND.EX UP0, UPT, UR5, URZ, UPT, UP0 ;  /* 0x0000003f0500728c */ /* 0x000fc6000bf05300 */
[----:B------:R-:W-:Y:S01]  /*15230*/  ULDC UR5, c[0x0][0x2e0] ;  /* 0x0000b80000057ab9 */ /* 0x000fe20000000800 */
[----:B------:R-:W-:-:S04]  /*15240*/  USEL UR4, UR4, 0x1, UP0 ;  /* 0x0000000104047887 */ /* 0x000fc80008000000 */
[----:B------:R-:W-:Y:S01]  /*15250*/  UIMAD UR4, UR4, UR5, URZ ;  /* 0x00000005040472a4 */ /* 0x000fe2000f8e023f */
[----:B--2---:R1:W-:Y:S02]  /*15260*/  STL [R1+0x18], R4 ;  /* 0x0000180401007387 */ /* 0x0043e40000100800 */
[----:B-1----:R-:W1:Y:S02]  /*15270*/  @P1 LDC.64 R4, c[0x0][0xb10] ;  /* 0x0002c400ff041b82 */ /* 0x002e640000000a00 */
[----:B-1----:R-:W-:-:S05]  /*15280*/  @P1 IMAD.WIDE R4, R19, 0x4, R4 ;  /* 0x0000000413041825 */ /* 0x002fca00078e0204 */
[----:B------:R1:W5:Y:S01]  /*15290*/  @P1 LDG.E R6, desc[UR6][R4.64] ;  /* 0x0000000604061981 */ /* 0x000362000c1e1900 */
[----:B------:R-:W-:Y:S02]  /*152a0*/  ULDC.64 UR6, c[0x0][0xb00] ;  /* 0x0002c00000067ab9 */ /* 0x000fe40000000a00 */
[----:B------:R-:W-:-:S04]  /*152b0*/  ISETP.NE.U32.AND P0, PT, RZ, UR6, PT ;  /* 0x00000006ff007c0c */ /* 0x000fc8000bf05070 */
[----:B------:R-:W-:Y:S01]  /*152c0*/  ISETP.NE.AND.EX P0, PT, RZ, UR7, PT, P0 ;  /* 0x00000007ff007c0c */ /* 0x000fe2000bf05300 */
[----:B-1----:R-:W-:Y:S01]  /*152d0*/  IMAD.U32 R4, RZ, RZ, UR4 ;  /* 0x00000004ff047e24 */ /* 0x002fe2000f8e00ff */
[----:B------:R-:W-:Y:S11]  /*152e0*/  @P1 BRA `(.L_x_2518) ;  /* 0x0000000000141947 */ /* 0x000ff60003800000 */
[----:B------:R-:W-:Y:S05]  /*152f0*/  @!P2 BRA `(.L_x_2518) ;  /* 0x000000000010a947 */ /* 0x000fea0003800000 */
[----:B------:R-:W-:Y:S02]  /*15300*/  ULDC.64 UR4, c[0x0][0x208] ;  /* 0x0000820000047ab9 */ /* 0x000fe40000000a00 */
[----:B------:R-:W2:Y:S04]  /*15310*/  LDG.E R5, desc[UR4][R2.64] ;  /* 0x0000000402057981 */ /* 0x000ea8000c1e1900 */
[----:B-----5:R-:W2:Y:S02]  /*15320*/  LDG.E R6, desc[UR4][R2.64+0x4] ;  /* 0x0000040402067981 */ /* 0x020ea4000c1e1900 */
[----:B--2---:R-:W-:-:S07]  /*15330*/  IMAD.IADD R6, R6, 0x1, -R5 ;  /* 0x0000000106067824 */ /* 0x004fce00078e0a05 */
.L_x_2518:
[----:B------:R-:W1:Y:S01]  /*15340*/  LDC.64 R2, c[0x0][0xb00] ;  /* 0x0002c000ff027b82 */ /* 0x000e620000000a00 */
[----:B------:R-:W-:Y:S01]  /*15350*/  IMAD.MOV.U32 R5, RZ, RZ, RZ ;  /* 0x000000ffff057224 */ /* 0x000fe200078e00ff */
[----:B------:R-:W-:Y:S01]  /*15360*/  ULDC.64 UR4, c[0x0][0x208] ;  /* 0x0000820000047ab9 */ /* 0x000fe20000000a00 */
[----:B-1----:R-:W-:-:S05]  /*15370*/  IMAD.WIDE R2, R19, 0x4, R2 ;  /* 0x0000000413027825 */ /* 0x002fca00078e0202 */
[----:B------:R-:W2:Y:S01]  /*15380*/  @P0 LDG.E R5, desc[UR4][R2.64] ;  /* 0x0000000402050981 */ /* 0x000ea2000c1e1900 */
[----:B------:R-:W-:Y:S02]  /*15390*/  ULDC.64 UR4, c[0x0][0xb18] ;  /* 0x0002c60000047ab9 */ /* 0x000fe40000000a00 */
[----:B------:R-:W-:-:S04]  /*153a0*/  ISETP.NE.U32.AND P1, PT, RZ, UR4, PT ;  /* 0x00000004ff007c0c */ /* 0x000fc8000bf25070 */
[----:B------:R-:W-:Y:S01]  /*153b0*/  ISETP.NE.AND.EX P1, PT, RZ, UR5, PT, P1 ;  /* 0x00000005ff007c0c */ /* 0x000fe2000bf25310 */
[----:B--2--5:R-:W-:-:S05]  /*153c0*/  IMAD.IADD R5, R5, 0x1, R0 ;  /* 0x0000000105057824 */ /* 0x024fca00078e0200 */
[----:B------:R1:W-:Y:S07]  /*153d0*/  STL [R1+0x8], R5 ;  /* 0x0000080501007387 */ /* 0x0003ee0000100800 */
[----:B------:R-:W-:Y:S05]  /*153e0*/  @!P1 BRA `(.L_x_2519) ;  /* 0x0000000000149947 */ /* 0x000fea0003800000 */
[----:B------:R-:W2:Y:S01]  /*153f0*/  LDC.64 R2, c[0x0][0xb18] ;  /* 0x0002c600ff027b82 */ /* 0x000ea20000000a00 */
[----:B------:R-:W-:Y:S01]  /*15400*/  ULDC.64 UR4, c[0x0][0x208] ;  /* 0x0000820000047ab9 */ /* 0x000fe20000000a00 */
[----:B--2---:R-:W-:-:S05]  /*15410*/  IMAD.WIDE R2, R19, 0x4, R2 ;  /* 0x0000000413027825 */ /* 0x004fca00078e0202 */
[----:B------:R2:W5:Y:S01]  /*15420*/  LDG.E R4, desc[UR4][R2.64] ;  /* 0x0000000402047981 */ /* 0x000562000c1e1900 */
[----:B------:R-:W-:Y:S05]  /*15430*/  BRA `(.L_x_2520) ;  /* 0x0000000000147947 */ /* 0x000fea0003800000 */
.L_x_2519:
[----:B------:R-:W-:Y:S05]  /*15440*/  @!P0 BRA `(.L_x_2520) ;  /* 0x0000000000108947 */ /* 0x000fea0003800000 */
[----:B------:R-:W-:Y:S02]  /*15450*/  ULDC.64 UR4, c[0x0][0x208] ;  /* 0x0000820000047ab9 */ /* 0x000fe40000000a00 */
[----:B-1----:R-:W2:Y:S04]  /*15460*/  LDG.E R5, desc[UR4][R2.64] ;  /* 0x0000000402057981 */ /* 0x002ea8000c1e1900 */
[----:B------:R-:W2:Y:S02]  /*15470*/  LDG.E R4, desc[UR4][R2.64+0x4] ;  /* 0x0000040402047981 */ /* 0x000ea4000c1e1900 */
[----:B--2---:R-:W-:-:S07]  /*15480*/  IADD3 R4, -R5, R4, RZ ;  /* 0x0000000405047210 */ /* 0x004fce0007ffe1ff */
.L_x_2520:
        /* <DEDUP_REMOVED lines=9> */
[----:B------:R-:W-:-:S11]  /*15520*/  VIADD R8, R7, 0xffffffff ;  /* 0xffffffff07087836 */ /* 0x000fd60000000000 */
[----:B------:R-:W-:Y:S05]  /*15530*/  @P1 BRA `(.L_x_2523) ;  /* 0x00000000001c1947 */ /* 0x000fea0003800000 */
[----:B------:R-:W-:Y:S01]  /*15540*/  ISETP.NE.AND P1, PT, R3, 0x1, PT ;  /* 0x000000010300780c */ /* 0x000fe20003f25270 */
[----:B------:R-:W-:-:S12]  /*15550*/  IMAD.MOV R7, RZ, RZ, -R7 ;  /* 0x000000ffff077224 */ /* 0x000fd800078e0a07 */
[----:B-1----:R-:W1:Y:S02]  /*15560*/  @P1 LDC.64 R4, c[0x0][0xae0] ;  /* 0x0002b800ff041b82 */ /* 0x002e640000000a00 */
[----:B-1----:R-:W-:-:S05]  /*15570*/  @P1 IMAD.HI.U32 R4, R7, R4, RZ ;  /* 0x0000000407041227 */ /* 0x002fca00078e00ff */
[----:B------:R-:W-:-:S04]  /*15580*/  @P1 SHF.R.U32.HI R7, RZ, R5, R4 ;  /* 0x00000005ff071219 */ /* 0x000fc80000011604 */
[----:B------:R-:W-:Y:S01]  /*15590*/  LOP3.LUT R8, RZ, R7, RZ, 0x33, !PT ;  /* 0x00000007ff087212 */ /* 0x000fe200078e33ff */
[----:B------:R-:W-:Y:S06]  /*155a0*/  BRA `(.L_x_2524) ;  /* 0x0000000000107947 */ /* 0x000fec0003800000 */
.L_x_2523:
[----:B------:R-:W-:-:S13]  /*155b0*/  ISETP.NE.AND P1, PT, R3, 0x1, PT ;  /* 0x000000010300780c */ /* 0x000fda0003f25270 */
[----:B-1----:R-:W1:Y:S02]  /*155c0*/  @P1 LDC.64 R4, c[0x0][0xae0] ;  /* 0x0002b800ff041b82 */ /* 0x002e640000000a00 */
[----:B-1----:R-:W-:-:S05]  /*155d0*/  @P1 IMAD.HI.U32 R4, R8, R4, RZ ;  /* 0x0000000408041227 */ /* 0x002fca00078e00ff */
[----:B------:R-:W-:-:S07]  /*155e0*/  @P1 SHF.R.U32.HI R8, RZ, R5, R4 ;  /* 0x00000005ff081219 */ /* 0x000fce0000011604 */
.L_x_2524:
[----:B------:R-:W-:Y:S05]  /*155f0*/  BSYNC B0 ;  /* 0x0000000000007941 */ /* 0x000fea0003800000 */
.L_x_2522:
[----:B------:R-:W-:-:S05]  /*15600*/  IMAD R5, R8, R3, R3 ;  /* 0x0000000308057224 */ /* 0x000fca00078e0203 */
[----:B------:R-:W-:-:S07]  /*15610*/  VIMNMX R2, R2, R5, PT ;  /* 0x0000000502027248 */ /* 0x000fce0003fe0100 */
.L_x_2521:
[----:B------:R-:W-:Y:S01]  /*15620*/  VIADD R2, R2, 0x3f ;  /* 0x0000003f02027836 */ /* 0x000fe20000000000 */
[C---:B------:R-:W-:Y:S01]  /*15630*/  IADD3 R4, R0.reuse, 0x3f, RZ ;  /* 0x0000003f00047810 */ /* 0x040fe20007ffe0ff */
[----:B------:R-:W-:Y:S01]  /*15640*/  IMAD R7, R17, 0x40, -R6 ;  /* 0x0000004011077824 */ /* 0x000fe200078e0a06 */
[----:B------:R-:W-:Y:S02]  /*15650*/  ULDC UR4, c[0x0][0xad4] ;  /* 0x0002b50000047ab9 */ /* 0x000fe40000000800 */
[----:B-1----:R-:W-:Y:S01]  /*15660*/  SHF.R.S32.HI R5, RZ, 0x1f, R2 ;  /* 0x0000001fff057819 */ /* 0x002fe20000011402 */
[----:B------:R-:W-:-:S03]  /*15670*/  IMAD.IADD R7, R0, 0x1, R7 ;  /* 0x0000000100077824 */ /* 0x000fc600078e0207 */
[----:B------:R-:W-:Y:S01]  /*15680*/  LEA.HI R2, R5, R2, RZ, 0x6 ;  /* 0x0000000205027211 */ /* 0x000fe200078f30ff */
[----:B------:R-:W-:Y:S01]  /*15690*/  VIADD R0, R7, -UR4 ;  /* 0x8000000407007c36 */ /* 0x000fe20008000000 */
[----:B------:R-:W-:Y:S02]  /*156a0*/  SHF.R.S32.HI R5, RZ, 0x1f, R4 ;  /* 0x0000001fff057819 */ /* 0x000fe40000011404 */
[----:B------:R-:W-:Y:S02]  /*156b0*/  SHF.R.S32.HI R2, RZ, 0x6, R2 ;  /* 0x00000006ff027819 */ /* 0x000fe40000011402 */
[----:B------:R-:W-:-:S04]  /*156c0*/  LEA.HI R5, R5, R4, RZ, 0x6 ;  /* 0x0000000405057211 */ /* 0x000fc800078f30ff */
[----:B------:R-:W-:-:S04]  /*156d0*/  SHF.R.S32.HI R5, RZ, 0x6, R5 ;  /* 0x00000006ff057819 */ /* 0x000fc80000011405 */
[----:B------:R-:W-:-:S05]  /*156e0*/  VIMNMX R8, R5, R2, PT ;  /* 0x0000000205087248 */ /* 0x000fca0003fe0100 */
[----:B------:R1:W-:Y:S01]  /*156f0*/  STL [R1+0x14], R8 ;  /* 0x0000140801007387 */ /* 0x0003e20000100800 */
[----:B------:R-:W-:Y:S05]  /*15700*/  @!P0 BRA `(.L_x_2525) ;  /* 0x0000000000488947 */ /* 0x000fea0003800000 */
[----:B------:R-:W-:Y:S01]  /*15710*/  IMAD.MOV.U32 R2, RZ, RZ, R7 ;  /* 0x000000ffff027224 */ /* 0x000fe200078e0007 */
[----:B------:R-:W-:Y:S04]  /*15720*/  BSSY B0, `(.L_x_2526) ;  /* 0x000000e000007945 */ /* 0x000fe80003800000 */
        /* <DEDUP_REMOVED lines=9> */
.L_x_2527:
[----:B------:R-:W-:-:S13]  /*157c0*/  ISETP.NE.AND P0, PT, R3, 0x1, PT ;  /* 0x000000010300780c */ /* 0x000fda0003f05270 */
[----:B------:R-:W2:Y:S02]  /*157d0*/  @P0 LDC.64 R4, c[0x0][0xae0] ;  /* 0x0002b800ff040b82 */ /* 0x000ea40000000a00 */
[----:B--2---:R-:W-:-:S05]  /*157e0*/  @P0 IMAD.HI.U32 R4, R2, R4, RZ ;  /* 0x0000000402040227 */ /* 0x004fca00078e00ff */
[----:B------:R-:W-:-:S07]  /*157f0*/  @P0 SHF.R.U32.HI R2, RZ, R5, R4 ;  /* 0x00000005ff020219 */ /* 0x000fce0000011604 */
.L_x_2528:
[----:B------:R-:W-:Y:S05]  /*15800*/  BSYNC B0 ;  /* 0x0000000000007941 */ /* 0x000fea0003800000 */
.L_x_2526:
[----:B------:R-:W-:-:S05]  /*15810*/  IMAD R3, R2, R3, RZ ;  /* 0x0000000302037224 */ /* 0x000fca00078e02ff */
[----:B------:R-:W-:-:S07]  /*15820*/  VIMNMX R0, R0, R3, !PT ;  /* 0x0000000300007248 */ /* 0x000fce0007fe0100 */
.L_x_2525:
        /* <DEDUP_REMOVED lines=12> */
[----:B------:R-:W2:Y:S01]  /*158f0*/  LDL R2, [R1+0x20] ;  /* 0x0000200001027983 */ /* 0x000ea20000100800 */
        /* <DEDUP_REMOVED lines=13> */
[----:B---3--:R-:W-:Y:S01]  /*159d0*/  IADD3 R16, R0, UR5, R7 ;  /* 0x0000000500107c10 */ /* 0x008fe2000fffe007 */
[----:B------:R-:W-:Y:S06]  /*159e0*/  BRA `(.L_x_2531) ;  /* 0x0000003000ac7947 */ /* 0x000fec0003800000 */
.L_x_2530:
        /* <DEDUP_REMOVED lines=11> */
[----:B------:R-:W-:Y:S01]  /*15aa0*/  MOV R4, UR6 ;  /* 0x0000000600047c02 */ /* 0x000fe20008000f00 */
[----:B------:R-:W-:Y:S01]  /*15ab0*/  IMAD.U32 R5, RZ, RZ, UR7 ;  /* 0x00000007ff057e24 */ /* 0x000fe2000f8e00ff */
[----:B------:R-:W2:Y:S01]  /*15ac0*/  LDC.64 R2, c[0x4][R2] ;  /* 0x0100000002027b82 */ /* 0x000ea20000000a00 */
[----:B------:R-:W-:Y:S01]  /*15ad0*/  IMAD.U32 R6, RZ, RZ, UR8 ;  /* 0x00000008ff067e24 */ /* 0x000fe2000f8e00ff */
[----:B-1----:R-:W-:Y:S01]  /*15ae0*/  MOV R8, 0x70 ;  /* 0x0000007000087802 */ /* 0x002fe20000000f00 */
[----:B------:R-:W-:Y:S02]  /*15af0*/  IMAD.U32 R7, RZ, RZ, UR9 ;  /* 0x00000009ff077e24 */ /* 0x000fe4000f8e00ff */
[----:B------:R-:W-:-:S02]  /*15b00*/  IMAD.U32 R10, RZ, RZ, UR4 ;  /* 0x00000004ff0a7e24 */ /* 0x000fc4000f8e00ff */
[----:B------:R-:W-:Y:S02]  /*15b10*/  IMAD.U32 R11, RZ, RZ, UR5 ;  /* 0x00000005ff0b7e24 */ /* 0x000fe4000f8e00ff */
[----:B------:R-:W-:Y:S02]  /*15b20*/  IMAD.MOV.U32 R12, RZ, RZ, 0x1 ;  /* 0x00000001ff0c7424 */ /* 0x000fe400078e00ff */
[----:B0-----:R-:W-:-:S07]  /*15b30*/  IMAD.MOV.U32 R13, RZ, RZ, RZ ;  /* 0x000000ffff0d7224 */ /* 0x001fce00078e00ff */
[----:B------:R-:W-:-:S07]  /*15b40*/  LEPC R20, `(.L_x_2532) ;  /* 0x000000001014794e */ /* 0x000fce0000000000 */
[----:B--2---:R-:W-:Y:S05]  /*15b50*/  CALL.ABS.NOINC R2 ;  /* 0x0000000002007343 */ /* 0x004fea0003c00000 */
.L_x_2532:
        /* <DEDUP_REMOVED lines=9> */
[----:B------:R-:W-:Y:S01]  /*15bf0*/  IMAD.U32 R4, RZ, RZ, UR6 ;  /* 0x00000006ff047e24 */ /* 0x000fe2000f8e00ff */
[----:B------:R-:W-:Y:S01]  /*15c00*/  MOV R6, UR8 ;  /* 0x0000000800067c02 */ /* 0x000fe20008000f00 */
[----:B------:R-:W-:Y:S01]  /*15c10*/  IMAD.U32 R5, RZ, RZ, UR7 ;  /* 0x00000007ff057e24 */ /* 0x000fe2000f8e00ff */
[----:B0-----:R-:W-:Y:S01]  /*15c20*/  MOV R13, RZ ;  /* 0x000000ff000d7202 */ /* 0x001fe20000000f00 */
[----:B------:R-:W-:Y:S02]  /*15c30*/  IMAD.U32 R7, RZ, RZ, UR9 ;  /* 0x00000009ff077e24 */ /* 0x000fe4000f8e00ff */
[----:B------:R-:W-:-:S02]  /*15c40*/  IMAD.U32 R10, RZ, RZ, UR4 ;  /* 0x00000004ff0a7e24 */ /* 0x000fc4000f8e00ff */
[----:B------:R-:W-:Y:S02]  /*15c50*/  IMAD.U32 R11, RZ, RZ, UR5 ;  /* 0x00000005ff0b7e24 */ /* 0x000fe4000f8e00ff */
[----:B-1----:R-:W-:Y:S02]  /*15c60*/  IMAD.MOV.U32 R8, RZ, RZ, 0x70 ;  /* 0x00000070ff087424 */ /* 0x002fe400078e00ff */
[----:B--2---:R-:W-:-:S07]  /*15c70*/  IMAD.MOV.U32 R12, RZ, RZ, 0x1 ;  /* 0x00000001ff0c7424 */ /* 0x004fce00078e00ff */
[----:B------:R-:W-:-:S07]  /*15c80*/  LEPC R20, `(.L_x_2534) ;  /* 0x000000001014794e */ /* 0x000fce0000000000 */
[----:B---3--:R-:W-:Y:S05]  /*15c90*/  CALL.ABS.NOINC R2 ;  /* 0x0000000002007343 */ /* 0x008fea0003c00000 */
.L_x_2534:
        /* <DEDUP_REMOVED lines=16> */
.L_x_2533:
[----:B------:R-:W2:Y:S01]  /*15da0*/  LDL.LU R7, [R1+0x18] ;  /* 0x0000180001077983 */ /* 0x000ea20000300800 */
[----:B------:R-:W3:Y:S01]  /*15db0*/  LDC R0, c[0x0][0x428] ;  /* 0x00010a00ff007b82 */ /* 0x000ee20000000800 */
[----:B------:R-:W-:Y:S01]  /*15dc0*/  ULDC.64 UR4, c[0x0][0xaf0] ;  /* 0x0002bc0000047ab9 */ /* 0x000fe20000000a00 */
[----:B------:R-:W-:Y:S01]  /*15dd0*/  IMAD.MOV.U32 R4, RZ, RZ, R19 ;  /* 0x000000ffff047224 */ /* 0x000fe200078e0013 */
[----:B------:R-:W4:Y:S01]  /*15de0*/  S2R R6, SR_TID.X ;  /* 0x0000000000067919 */ /* 0x000f220000002100 */
[----:B------:R-:W-:Y:S01]  /*15df0*/  ULDC.64 UR6, c[0x0][0x208] ;  /* 0x0000820000067ab9 */ /* 0x000fe20000000a00 */
[----:B---3--:R-:W-:Y:S01]  /*15e00*/  ISETP.NE.AND P0, PT, R0, 0x1, PT ;  /* 0x000000010000780c */ /* 0x008fe20003f05270 */
[----:B------:R-:W-:Y:S01]  /*15e10*/  IMAD.MOV.U32 R0, RZ, RZ, R18 ;  /* 0x000000ffff007224 */ /* 0x000fe200078e0012 */
[----:B----4-:R-:W-:-:S11]  /*15e20*/  LOP3.LUT R6, R6, 0x1f, RZ, 0xc0, !PT ;  /* 0x0000001f06067812 */ /* 0x010fd600078ec0ff */
[----:B------:R-:W3:Y:S08]  /*15e30*/  @P0 LDC R3, c[0x0][0x42c] ;  /* 0x00010b00ff030b82 */ /* 0x000ef00000000800 */
[----:B------:R-:W4:Y:S01]  /*15e40*/  @P0 LDC R5, c[0x0][0x430] ;  /* 0x00010c00ff050b82 */ /* 0x000f220000000800 */
[----:B---3--:R-:W-:-:S05]  /*15e50*/  @P0 IMAD.HI.U32 R2, R18, R3, RZ ;  /* 0x0000000312020227 */ /* 0x008fca00078e00ff */
[----:B----4-:R-:W-:Y:S02]  /*15e60*/  @P0 SHF.R.U32.HI R0, RZ, R5, R2 ;  /* 0x00000005ff000219 */ /* 0x010fe40000011602 */
[----:B------:R-:W-:-:S04]  /*15e70*/  ISETP.NE.U32.AND P0, PT, RZ, UR4, PT ;  /* 0x00000004ff007c0c */ /* 0x000fc8000bf05070 */
[----:B------:R-:W-:Y:S01]  /*15e80*/  ISETP.NE.AND.EX P0, PT, RZ, UR5, PT, P0 ;  /* 0x00000005ff007c0c */ /* 0x000fe2000bf05300 */
[----:B------:R-:W-:-:S12]  /*15e90*/  ULDC.64 UR4, c[0x0][0xaf8] ;  /* 0x0002be0000047ab9 */ /* 0x000fd80000000a00 */
[----:B------:R-:W3:Y:S01]  /*15ea0*/  @P0 LDC.64 R2, c[0x0][0xaf0] ;  /* 0x0002bc00ff020b82 */ /* 0x000ee20000000a00 */
[----:B------:R-:W-:-:S04]  /*15eb0*/  ISETP.NE.AND P6, PT, R6, RZ, PT ;  /* 0x000000ff0600720c */ /* 0x000fc80003fc5270 */
[----:B------:R-:W-:-:S09]  /*15ec0*/  PLOP3.LUT P1, PT, P6, PT, PT, 0x8, 0x0 ;  /* 0x000000000000781c */ /* 0x000fd2000372e170 */
[----:B------:R-:W-:Y:S01]  /*15ed0*/  VOTEU.ALL UP1, P6 ;  /* 0x00000000003f7886 */ /* 0x000fe20003020000 */
[----:B---3--:R-:W-:-:S05]  /*15ee0*/  @P0 IMAD.WIDE R2, R19, 0x4, R2 ;  /* 0x0000000413020825 */ /* 0x008fca00078e0202 */
[----:B------:R3:W5:Y:S01]  /*15ef0*/  @P0 LDG.E R4, desc[UR6][R2.64] ;  /* 0x0000000602040981 */ /* 0x000762000c1e1900 */
[----:B------:R-:W-:Y:S01]  /*15f00*/  ISETP.NE.U32.AND P0, PT, RZ, UR4, PT ;  /* 0x00000004ff007c0c */ /* 0x000fe2000bf05070 */
[----:B------:R-:W-:-:S03]  /*15f10*/  @!UP1 UIADD3 UR8, UP0, UR54, 0x270, URZ ;  /* 0x0000027036089890 */ /* 0x000fc6000ff1e03f */
[----:B------:R-:W-:Y:S01]  /*15f20*/  ISETP.NE.AND.EX P0, PT, RZ, UR5, PT, P0 ;  /* 0x00000005ff007c0c */ /* 0x000fe2000bf05300 */
[----:B------:R-:W-:-:S03]  /*15f30*/  @!UP1 UIADD3.X UR9, URZ, UR55, URZ, UP0, !UPT ;  /* 0x000000373f099290 */ /* 0x000fc600087fe43f */
[----:B------:R-:W-:Y:S01]  /*15f40*/  SEL R6, R19, RZ, !P0 ;  /* 0x000000ff13067207 */ /* 0x000fe20004000000 */
[----:B------:R-:W-:Y:S01]  /*15f50*/  VOTEU.ALL UP0, P6 ;  /* 0x00000000003f7886 */ /* 0x000fe20003000000 */
[----:B--23--:R-:W-:-:S07]  /*15f60*/  LEA R17, R17, R7, 0x6 ;  /* 0x0000000711117211 */ /* 0x00cfce00078e30ff */
.L_x_2535:
        /* <DEDUP_REMOVED lines=9> */
[----:B--2---:R-:W-:Y:S05]  /*16000*/  @P1 BRA.U.ANY `(.L_x_2535) ;  /* 0xfffffffd00d81947 */ /* 0x004fea000393ffff */
[----:B------:R-:W1:Y:S01]  /*16010*/  LDL R5, [R1+0x14] ;  /* 0x0000140001057983 */ /* 0x000e620000100800 */
[----:B------:R-:W2:Y:S01]  /*16020*/  LDC.64 R2, c[0x0][0x3f8] ;  /* 0x0000fe00ff027b82 */ /* 0x000ea20000000a00 */
[----:B------:R-:W-:Y:S02]  /*16030*/  ULDC.64 UR4, c[0x0][0xb00] ;  /* 0x0002c00000047ab9 */ /* 0x000fe40000000a00 */
[----:B--2---:R-:W-:Y:S01]  /*16040*/  LOP3.LUT P0, RZ, R2, UR4, RZ, 0xfc, !PT ;  /* 0x0000000402ff7c12 */ /* 0x004fe2000f80fcff */
[----:B------:R-:W-:-:S03]  /*16050*/  UMOV UR4, 0xffffffff ;  /* 0xffffffff00047882 */ /* 0x000fc60000000000 */
[----:B------:R-:W-:-:S04]  /*16060*/  LOP3.LUT P0, RZ, R3, UR5, RZ, 0xfc, P0 ;  /* 0x0000000503ff7c12 */ /* 0x000fc8000800fcff */
[----:B-----5:R-:W-:Y:S01]  /*16070*/  SEL R7, R4, RZ, !P0 ;  /* 0x000000ff04077207 */ /* 0x020fe20004000000 */
[----:B-1----:R-:W-:Y:S01]  /*16080*/  VIADD R8, R5, 0xffffffff ;  /* 0xffffffff05087836 */ /* 0x002fe20000000000 */
[----:B------:R-:W-:Y:S07]  /*16090*/  BRA.DIV UR4, `(.L_x_2536) ;  /* 0x0000003e04f07947 */ /* 0x000fee000b800000 */
.L_x_2607:
[----:B------:R-:W-:Y:S01]  /*160a0*/  UMOV UR4, 0xffffffff ;  /* 0xffffffff00047882 */ /* 0x000fe20000000000 */
[----:B------:R-:W-:Y:S02]  /*160b0*/  SHF.R.S32.HI R5, RZ, 0x1f, R4 ;  /* 0x0000001fff057819 */ /* 0x000fe40000011404 */
[----:B------:R-:W-:Y:S05]  /*160c0*/  BRA.DIV UR4, `(.L_x_2537) ;  /* 0x0000004204187947 */ /* 0x000fea000b800000 */
[----:B------:R-:W-:-:S13]  /*160d0*/  ELECT P6, URZ, PT ;  /* 0x00000000003f782f */ /* 0x000fda00038c0000 */
.L_x_2610:
        /* <DEDUP_REMOVED lines=8> */
[----:B-1----:R-:W-:-:S13]  /*16160*/  ISETP.NE.AND P0, PT, R12, 0x1, PT ;  /* 0x000000010c00780c */ /* 0x002fda0003f05270 */
[----:B------:R-:W1:Y:S02]  /*16170*/  @P0 LDC.64 R10, c[0x0][0x420] ;  /* 0x00010800ff0a0b82 */ /* 0x000e640000000a00 */
[----:B-1----:R-:W-:-:S05]  /*16180*/  @P0 IMAD.HI.U32 R10, R8, R10, RZ ;  /* 0x0000000a080a0227 */ /* 0x002fca00078e00ff */
[----:B------:R-:W-:-:S04]  /*16190*/  @P0 SHF.R.U32.HI R7, RZ, R11, R10 ;  /* 0x0000000bff070219 */ /* 0x000fc8000001160a */
[--C-:B------:R-:W-:Y:S01]  /*161a0*/  SHF.R.S32.HI R11, RZ, 0x1f, R7.reuse ;  /* 0x0000001fff0b7819 */ /* 0x100fe20000011407 */
[--C-:B------:R-:W-:Y:S02]  /*161b0*/  IMAD.MOV R9, RZ, RZ, -R7.reuse ;  /* 0x000000ffff097224 */ /* 0x100fe400078e0a07 */
[----:B------:R-:W-:Y:S02]  /*161c0*/  IMAD.MOV.U32 R10, RZ, RZ, R7 ;  /* 0x000000ffff0a7224 */ /* 0x000fe400078e0007 */
        /* <DEDUP_REMOVED lines=8> */
.L_x_2539:
[----:B------:R-:W2:Y:S01]  /*16250*/  LDL R9, [R1] ;  /* 0x0000000001097983 */ /* 0x000ea20000100800 */
[----:B------:R-:W-:-:S03]  /*16260*/  MOV R11, 0x400 ;  /* 0x00000400000b7802 */ /* 0x000fc60000000f00 */
[----:B------:R-:W3:Y:S01]  /*16270*/  LDL R10, [R1+0x4] ;  /* 0x00000400010a7983 */ /* 0x000ee20000100800 */
[----:B-1----:R-:W1:Y:S02]  /*16280*/  S2R R12, SR_CgaCtaId ;  /* 0x00000000000c7919 */ /* 0x002e640000008800 */
[----:B-1----:R-:W-:-:S04]  /*16290*/  LEA R11, R12, R11, 0x18 ;  /* 0x0000000b0c0b7211 */ /* 0x002fc800078ec0ff */
[----:B--2---:R-:W-:Y:S02]  /*162a0*/  LEA R9, R9, R11, 0x3 ;  /* 0x0000000b09097211 */ /* 0x004fe400078e18ff */
[----:B---3--:R-:W-:-:S04]  /*162b0*/  SHF.L.U32 R10, R10, 0x1f, RZ ;  /* 0x0000001f0a0a7819 */ /* 0x008fc800000006ff */
[----:B------:R-:W1:Y:S02]  /*162c0*/  SYNCS.PHASECHK.TRANS64.TRYWAIT P0, [R9+URZ+0x38840], R10 ;  /* 0x0388400a090075a7 */ /* 0x000e64000800017f */
[----:B-1----:R-:W-:Y:S05]  /*162d0*/  @!P0 BRA `(.L_x_2540) ;  /* 0x0000003c00b48947 */ /* 0x002fea0003800000 */
.L_x_2611:
        /* <DEDUP_REMOVED lines=11> */
.L_x_2541:
        /* <DEDUP_REMOVED lines=22> */
.L_x_2538:
[----:B------:R-:W1:Y:S01]  /*164f0*/  S2R R12, SR_CgaCtaId ;  /* 0x00000000000c7919 */ /* 0x000e620000008800 */
[----:B------:R-:W-:Y:S05]  /*16500*/  WARPSYNC.ALL ;  /* 0x0000000000007948 */ /* 0x000fea0003800000 */
[----:B------:R-:W-:Y:S01]  /*16510*/  BAR.SYNC.DEFER_BLOCKING 0x8, 0xa0 ;  /* 0x0202800000007b1d */ /* 0x000fe20000010000 */
[----:B------:R-:W-:Y:S02]  /*16520*/  ELECT P0, URZ, PT ;  /* 0x00000000003f782f */ /* 0x000fe40003800000 */
[----:B------:R-:W-:-:S03]  /*16530*/  MOV R11, 0x400 ;  /* 0x00000400000b7802 */ /* 0x000fc60000000f00 */
[----:B------:R-:W-:Y:S01]  /*16540*/  BSSY B0, `(.L_x_2542) ;  /* 0x000004c000007945 */ /* 0x000fe20003800000 */
[----:B-1----:R-:W-:-:S07]  /*16550*/  LEA R11, R12, R11, 0x18 ;  /* 0x0000000b0c0b7211 */ /* 0x002fce00078ec0ff */
        /* <DEDUP_REMOVED lines=20> */
[----:B-1----:R-:W-:Y:S01]  /*166a0*/  IMAD.MOV.U32 R6, RZ, RZ, 0x10000 ;  /* 0x00010000ff067424 */ /* 0x002fe200078e00ff */
        /* <DEDUP_REMOVED lines=24> */
[----:B--2---:R-:W-:Y:S01]  /*16830*/  MOV R6, UR47 ;  /* 0x0000002f00067c02 */ /* 0x004fe20008000f00 */
        /* <DEDUP_REMOVED lines=20> */
[----:B-1----:R-:W-:Y:S01]  /*16980*/  R2UR UR42, R10 ;  /* 0x000000000a2a72ca */ /* 0x002fe200000e0000 */
[----:B------:R-:W-:-:S02]  /*16990*/  UIADD3 UR40, UR16, 0x2e400, URZ ;  /* 0x0002e40010287890 */ /* 0x000fc4000fffe03f */
[----:B------:R-:W-:-:S10]  /*169a0*/  UIADD3 UR16, UR16, 0x34400, URZ ;  /* 0x0003440010107890 */ /* 0x000fd4000fffe03f */
[----:B------:R2:W-:Y:S01]  /*169b0*/  UTMALDG.4D [UR40], [UR4], desc[UR6] ;  /* 0x00000628040075b4 */ /* 0x0005e20008019000 */
[----:B------:R2:W-:Y:S01]  /*169c0*/  UTMALDG.4D [UR32], [UR4], desc[UR6] ;  /* 0x00000620040075b4 */ /* 0x0005e20008019000 */
[----:B------:R2:W-:Y:S01]  /*169d0*/  UTMALDG.4D [UR24], [UR4], desc[UR6] ;  /* 0x00000618040075b4 */ /* 0x0005e20008019000 */
[----:B------:R2:W-:Y:S02]  /*169e0*/  UTMALDG.4D [UR16], [UR4], desc[UR6] ;  /* 0x00000610040075b4 */ /* 0x0005e40008019000 */
[----:B--2---:R-:W-:Y:S01]  /*169f0*/  NOP ;  /* 0x0000000000007918 */ /* 0x004fe20000000000 */
.L_x_2543:
[----:B------:R-:W-:Y:S05]  /*16a00*/  BSYNC B0 ;  /* 0x0000000000007941 */ /* 0x000fea0003800000 */
.L_x_2542:
[----:B------:R-:W2:Y:S02]  /*16a10*/  LDL.LU R6, [R1+0x1c] ;  /* 0x00001c0001067983 */ /* 0x000ea40000300800 */
[----:B--2---:R-:W-:-:S13]  /*16a20*/  R2UR UR5, R6 ;  /* 0x00000000060572ca */ /* 0x004fda00000e0000 */
[----:B------:R-:W-:-:S04]  /*16a30*/  UIADD3 UR5, UR5, 0x1, URZ ;  /* 0x0000000105057890 */ /* 0x000fc8000fffe03f */
[----:B------:R-:W-:Y:S02]  /*16a40*/  ULEA.HI UR4, UR5, UR5, URZ, 0x1 ;  /* 0x0000000505047291 */ /* 0x000fe4000f8f083f */
[----:B------:R-:W-:Y:S02]  /*16a50*/  IMAD.U32 R6, RZ, RZ, UR5 ;  /* 0x00000005ff067e24 */ /* 0x000fe4000f8e00ff */
[----:B------:R-:W-:-:S03]  /*16a60*/  ULOP3.LUT UR4, UR4, 0xfffffffe, URZ, 0xc0, !UPT ;  /* 0xfffffffe04047892 */ /* 0x000fc6000f8ec03f */
[----:B------:R1:W-:Y:S01]  /*16a70*/  STL [R1+0x1c], R6 ;  /* 0x00001c0601007387 */ /* 0x0003e20000100800 */
[----:B------:R-:W-:-:S06]  /*16a80*/  UIADD3 UR4, UR5, -UR4, URZ ;  /* 0x8000000405047290 */ /* 0x000fcc000fffe03f */
[----:B-1----:R-:W-:-:S04]  /*16a90*/  MOV R6, UR4 ;  /* 0x0000000400067c02 */ /* 0x002fc80008000f00 */
[----:B------:R-:W-:-:S04]  /*16aa0*/  SHF.L.U32 R6, R6, 0x1f, RZ ;  /* 0x0000001f06067819 */ /* 0x000fc800000006ff */
[----:B------:R-:W1:Y:S02]  /*16ab0*/  SYNCS.PHASECHK.TRANS64.TRYWAIT P0, [R11+URZ+0x38820], R6 ;  /* 0x038820060b0075a7 */ /* 0x000e64000800017f */
[----:B-1----:R-:W-:Y:S05]  /*16ac0*/  @!P0 BRA `(.L_x_2544) ;  /* 0x0000003400cc8947 */ /* 0x002fea0003800000 */
.L_x_2612:
[----:B------:R-:W-:Y:S01]  /*16ad0*/  ULDC.64 UR38, c[0x0][0x3f8] ;  /* 0x0000fe0000267ab9 */ /* 0x000fe20000000a00 */
[----:B------:R-:W-:Y:S01]  /*16ae0*/  ULDC.64 UR46, c[0x0][0x408] ;  /* 0x00010200002e7ab9 */ /* 0x000fe20000000a00 */
        /* <DEDUP_REMOVED lines=11> */
.L_x_2613:
        /* <DEDUP_REMOVED lines=11> */
.L_x_2548:
        /* <DEDUP_REMOVED lines=43> */
[----:B------:R-:W-:-:S02]  /*16f00*/  UMOV UR10, UR21 ;  /* 0x00000015000a7c82 */ /* 0x000fc40008000000 */
[----:B------:R1:W-:Y:S01]  /*16f10*/  UTMALDG.4D [UR8], [UR4], desc[UR6] ;  /* 0x00000608040075b4 */ /* 0x0003e20008019000 */
        /* <DEDUP_REMOVED lines=12> */
.L_x_2546:
[----:B------:R-:W-:Y:S05]  /*16fe0*/  BSYNC B0 ;  /* 0x0000000000007941 */ /* 0x000fea0003800000 */
.L_x_2545:
[----:B-1----:R-:W2:Y:S04]  /*16ff0*/  LDL R9, [R1+0x14] ;  /* 0x0000140001097983 */ /* 0x002ea80000100800 */
[----:B------:R-:W3:Y:S01]  /*17000*/  LDL R6, [R1+0xc] ;  /* 0x00000c0001067983 */ /* 0x000ee20000100800 */
[----:B------:R-:W-:Y:S01]  /*17010*/  BSSY B0, `(.L_x_2549) ;  /* 0x00001aa000007945 */ /* 0x000fe20003800000 */
[----:B--2---:R-:W-:-:S05]  /*17020*/  VIADD R8, R9, 0xfffffffe ;  /* 0xfffffffe09087836 */ /* 0x004fca0000000000 */
[----:B---3--:R-:W-:-:S13]  /*17030*/  ISETP.GE.AND P0, PT, R8, R6, PT ;  /* 0x000000060800720c */ /* 0x008fda0003f06270 */
[----:B------:R-:W-:Y:S05]  /*17040*/  @!P0 BRA `(.L_x_2550) ;  /* 0x0000001800988947 */ /* 0x000fea0003800000 */
[----:B------:R-:W-:Y:S01]  /*17050*/  LOP3.LUT R10, RZ, R6, RZ, 0x33, !PT ;  /* 0x00000006ff0a7212 */ /* 0x000fe200078e33ff */
[----:B------:R-:W-:Y:S01]  /*17060*/  IMAD.MOV R6, RZ, RZ, -R9 ;  /* 0x000000ffff067224 */ /* 0x000fe200078e0a09 */
[----:B------:R-:W-:Y:S04]  /*17070*/  BSSY B1, `(.L_x_2551) ;  /* 0x0000090000017945 */ /* 0x000fe80003800000 */
[----:B------:R-:W-:-:S04]  /*17080*/  VIADDMNMX R10, R6, 0x1, R10, !PT ;  /* 0x00000001060a7846 */ /* 0x000fc8000780010a */
[----:B------:R-:W-:-:S04]  /*17090*/  IADD3 R6, R9, R10, RZ ;  /* 0x0000000a09067210 */ /* 0x000fc80007ffe0ff */
        /* <DEDUP_REMOVED lines=32> */
[----:B------:R-:W-:Y:S01]  /*172a0*/  LEA.HI.X R3, R6, R3, R11, 0x2, P0 ;  /* 0x0000000306037211 */ /* 0x000fe200000f140b */
[----:B------:R-:W-:-:S04]  /*172b0*/  IMAD.MOV R6, RZ, RZ, -R9 ;  /* 0x000000ffff067224 */ /* 0x000fc800078e0a09 */
[----:B------:R1:W5:Y:S01]  /*172c0*/  LDG.E R7, desc[UR6][R2.64] ;  /* 0x0000000602077981 */ /* 0x000362000c1e1900 */
[----:B------:R-:W-:-:S07]  /*172d0*/  IMAD R8, R12, R6, R8 ;  /* 0x000000060c087224 */ /* 0x000fce00078e0208 */
.L_x_2555:
[----:B-1----:R-:W1:Y:S01]  /*172e0*/  S2R R3, SR_CgaCtaId ;  /* 0x0000000000037919 */ /* 0x002e620000008800 */
[----:B------:R-:W-:-:S04]  /*172f0*/  MOV R2, 0x400 ;  /* 0x0000040000027802 */ /* 0x000fc80000000f00 */
[----:B-1----:R-:W-:Y:S02]  /*17300*/  LEA R2, R3, R2, 0x18 ;  /* 0x0000000203027211 */ /* 0x002fe400078ec0ff */
[----:B------:R-:W-:Y:S02]  /*17310*/  SHF.L.U32 R3, R13, 0x1f, RZ ;  /* 0x0000001f0d037819 */ /* 0x000fe400000006ff */
[----:B------:R-:W-:-:S04]  /*17320*/  LEA R2, R14, R2, 0x3 ;  /* 0x000000020e027211 */ /* 0x000fc800078e18ff */
[----:B------:R-:W1:Y:S02]  /*17330*/  SYNCS.PHASECHK.TRANS64.TRYWAIT P0, [R2+URZ+0x38840], R3 ;  /* 0x03884003020075a7 */ /* 0x000e64000800017f */
[----:B-1----:R-:W-:Y:S05]  /*17340*/  @!P0 BRA `(.L_x_2556) ;  /* 0x0000002c00e08947 */ /* 0x002fea0003800000 */
.L_x_2614:
        /* <DEDUP_REMOVED lines=11> */
.L_x_2557:
        /* <DEDUP_REMOVED lines=22> */
.L_x_2615:
        /* <DEDUP_REMOVED lines=8> */
.L_x_2559:
        /* <DEDUP_REMOVED lines=54> */
.L_x_2554:
[----:B------:R-:W-:Y:S05]  /*17940*/  BSYNC B2 ;  /* 0x0000000000027941 */ /* 0x000fea0003800000 */
.L_x_2553:
[----:B------:R-:W2:Y:S02]  /*17950*/  LDL R2, [R1+0x14] ;  /* 0x0000140001027983 */ /* 0x000ea40000100800 */
[----:B--2---:R-:W-:-:S07]  /*17960*/  IADD3 R8, R2, -0x3, RZ ;  /* 0xfffffffd02087810 */ /* 0x004fce0007ffe0ff */
.L_x_2552:
[----:B------:R-:W-:Y:S05]  /*17970*/  BSYNC B1 ;  /* 0x0000000000017941 */ /* 0x000fea0003800000 */
.L_x_2551:
[----:B------:R-:W2:Y:S01]  /*17980*/  LDL.LU R2, [R1+0x14] ;  /* 0x0000140001027983 */ /* 0x000ea20000300800 */
[----:B------:R-:W-:Y:S01]  /*17990*/  VIADD R10, R10, 0xfffffffe ;  /* 0xfffffffe0a0a7836 */ /* 0x000fe20000000000 */
[----:B--2---:R-:W-:-:S04]  /*179a0*/  LOP3.LUT R3, RZ, R2, RZ, 0x33, !PT ;  /* 0x00000002ff037212 */ /* 0x004fc800078e33ff */
[----:B------:R-:W-:-:S13]  /*179b0*/  ISETP.NE.AND P0, PT, R10, R3, PT ;  /* 0x000000030a00720c */ /* 0x000fda0003f05270 */
[----:B------:R-:W-:Y:S05]  /*179c0*/  @!P0 BRA `(.L_x_2550) ;  /* 0x0000001000388947 */ /* 0x000fea0003800000 */
.L_x_2574:
        /* <DEDUP_REMOVED lines=20> */
[----:B------:R-:W-:Y:S01]  /*17b10*/  @P0 SHF.R.U32.HI R2, RZ, R3, R6 ;  /* 0x00000003ff020219 */ /* 0x000fe20000011606 */
[----:B------:R-:W-:-:S04]  /*17b20*/  IMAD R6, R5, UR46, RZ ;  /* 0x0000002e05067c24 */ /* 0x000fc8000f8e02ff */
[----:B------:R-:W-:Y:S02]  /*17b30*/  IMAD.MOV R3, RZ, RZ, -R2 ;  /* 0x000000ffff037224 */ /* 0x000fe400078e0a02 */
[----:B------:R-:W-:Y:S02]  /*17b40*/  IMAD R6, R4, UR47, R6 ;  /* 0x0000002f04067c24 */ /* 0x000fe4000f8e0206 */
[----:B------:R-:W-:Y:S01]  /*17b50*/  IMAD R11, R11, R3, R8 ;  /* 0x000000030b0b7224 */ /* 0x000fe200078e0208 */
[----:B------:R-:W-:-:S03]  /*17b60*/  SHF.R.S32.HI R3, RZ, 0x1f, R2 ;  /* 0x0000001fff037819 */ /* 0x000fc60000011402 */
[----:B------:R-:W-:-:S05]  /*17b70*/  IMAD.WIDE.U32 R2, R4, UR46, R2 ;  /* 0x0000002e04027c25 */ /* 0x000fca000f8e0002 */
[----:B------:R-:W-:Y:S02]  /*17b80*/  IADD3 R3, R6, R3, RZ ;  /* 0x0000000306037210 */ /* 0x000fe40007ffe0ff */
[----:B------:R-:W-:-:S04]  /*17b90*/  LEA R6, P0, R2, UR38, 0x2 ;  /* 0x0000002602067c11 */ /* 0x000fc8000f8010ff */
[----:B------:R-:W-:-:S06]  /*17ba0*/  LEA.HI.X R7, R2, UR39, R3, 0x2, P0 ;  /* 0x0000002702077c11 */ /* 0x000fcc00080f1403 */
[----:B------:R1:W5:Y:S03]  /*17bb0*/  LDG.E R7, desc[UR4][R6.64] ;  /* 0x0000000406077981 */ /* 0x000366000c1e1900 */
.L_x_2562:
[----:B------:R-:W2:Y:S01]  /*17bc0*/  S2R R3, SR_CgaCtaId ;  /* 0x0000000000037919 */ /* 0x000ea20000008800 */
[----:B------:R-:W-:-:S04]  /*17bd0*/  MOV R2, 0x400 ;  /* 0x0000040000027802 */ /* 0x000fc80000000f00 */
[----:B--2---:R-:W-:Y:S02]  /*17be0*/  LEA R2, R3, R2, 0x18 ;  /* 0x0000000203027211 */ /* 0x004fe400078ec0ff */
[----:B------:R-:W-:-:S03]  /*17bf0*/  SHF.L.U32 R3, R10, 0x1f, RZ ;  /* 0x0000001f0a037819 */ /* 0x000fc600000006ff */
[----:B------:R-:W-:-:S04]  /*17c00*/  IMAD R2, R9, 0x8, R2 ;  /* 0x0000000809027824 */ /* 0x000fc800078e0202 */
[----:B------:R-:W2:Y:S02]  /*17c10*/  SYNCS.PHASECHK.TRANS64.TRYWAIT P0, [R2+URZ+0x38840], R3 ;  /* 0x03884003020075a7 */ /* 0x000ea4000800017f */
[----:B--2---:R-:W-:Y:S05]  /*17c20*/  @!P0 BRA `(.L_x_2563) ;  /* 0x0000002400d08947 */ /* 0x004fea0003800000 */
.L_x_2616:
        /* <DEDUP_REMOVED lines=11> */
.L_x_2564:
[----:B------:R-:W3:Y:S01]  /*17ce0*/  LDL R12, [R1+0x8] ;  /* 0x00000800010c7983 */ /* 0x000ee20000100800 */
[----:B-1----:R-:W-:Y:S01]  /*17cf0*/  MOV R6, 0x400 ;  /* 0x0000040000067802 */ /* 0x002fe20000000f00 */
        /* <DEDUP_REMOVED lines=19> */
.L_x_2617:
        /* <DEDUP_REMOVED lines=8> */
.L_x_2566:
        /* <DEDUP_REMOVED lines=17> */
[----:B-1----:R-:W-:-:S04]  /*17fc0*/  LEA R3, R11, R3, 0x18 ;  /* 0x000000030b037211 */ /* 0x002fc800078ec0ff */
[----:B------:R-:W-:-:S04]  /*17fd0*/  LEA R2, R9, R3, 0x10 ;  /* 0x0000000309027211 */ /* 0x000fc800078e80ff */
        /* <DEDUP_REMOVED lines=34> */
.L_x_2561:
[----:B------:R-:W-:Y:S05]  /*18200*/  BSYNC B1 ;  /* 0x0000000000017941 */ /* 0x000fea0003800000 */
.L_x_2560:
[----:B------:R-:W-:Y:S01]  /*18210*/  VIADD R9, R9, 0x1 ;  /* 0x0000000109097836 */ /* 0x000fe20000000000 */
[----:B------:R-:W-:Y:S04]  /*18220*/  BSSY B1, `(.L_x_2567) ;  /* 0x0000084000017945 */ /* 0x000fe80003800000 */
        /* <DEDUP_REMOVED lines=8> */
[----:B------:R-:W-:Y:S01]  /*182b0*/  ISETP.NE.U32.AND P0, PT, RZ, UR38, PT ;  /* 0x00000026ff007c0c */ /* 0x000fe2000bf05070 */
[----:B------:R-:W-:-:S03]  /*182c0*/  IMAD.MOV.U32 R10, RZ, RZ, R9 ;  /* 0x000000ffff0a7224 */ /* 0x000fc600078e0009 */
        /* <DEDUP_REMOVED lines=19> */
.L_x_2569:
[----:B------:R-:W3:Y:S01]  /*18400*/  S2R R3, SR_CgaCtaId ;  /* 0x0000000000037919 */ /* 0x000ee20000008800 */
[----:B------:R-:W-:-:S04]  /*18410*/  MOV R2, 0x400 ;  /* 0x0000040000027802 */ /* 0x000fc80000000f00 */
[----:B---3--:R-:W-:Y:S02]  /*18420*/  LEA R2, R3, R2, 0x18 ;  /* 0x0000000203027211 */ /* 0x008fe400078ec0ff */
[----:B------:R-:W-:-:S03]  /*18430*/  SHF.L.U32 R3, R11, 0x1f, RZ ;  /* 0x0000001f0b037819 */ /* 0x000fc600000006ff */
[----:B------:R-:W-:-:S04]  /*18440*/  IMAD R2, R12, 0x8, R2 ;  /* 0x000000080c027824 */ /* 0x000fc800078e0202 */
[----:B------:R-:W3:Y:S02]  /*18450*/  SYNCS.PHASECHK.TRANS64.TRYWAIT P0, [R2+URZ+0x38840], R3 ;  /* 0x03884003020075a7 */ /* 0x000ee4000800017f */
[----:B---3--:R-:W-:Y:S05]  /*18460*/  @!P0 BRA `(.L_x_2570) ;  /* 0x0000001c00e88947 */ /* 0x008fea0003800000 */
.L_x_2618:
        /* <DEDUP_REMOVED lines=11> */
.L_x_2571:
[----:B--2---:R-:W2:Y:S01]  /*18520*/  LDL R6, [R1] ;  /* 0x0000000001067983 */ /* 0x004ea20000100800 */
        /* <DEDUP_REMOVED lines=21> */
.L_x_2619:
[----:B------:R-:W-:Y:S05]  /*18680*/  @P0 BRA `(.L_x_2573) ;  /* 0x00000000001c0947 */ /* 0x000fea0003800000 */
[----:B------:R-:W1:Y:S01]  /*18690*/  S2R R10, SR_TID.X ;  /* 0x00000000000a7919 */ /* 0x000e620000002100 */
[----:B0--3--:R-:W-:-:S04]  /*186a0*/  IMAD.MOV.U32 R3, RZ, RZ, 0x10000 ;  /* 0x00010000ff037424 */ /* 0x009fc800078e00ff */
[----:B------:R2:W-:Y:S01]  /*186b0*/  SYNCS.ARRIVE.TRANS64 RZ, [R2+URZ+0x38850], R3 ;  /* 0x0388500302ff79a7 */ /* 0x0005e2000800003f */
[----:B-1----:R-:W-:-:S04]  /*186c0*/  LOP3.LUT R10, R10, 0x1f, RZ, 0xc0, !PT ;  /* 0x0000001f0a0a7812 */ /* 0x002fc800078ec0ff */
[----:B------:R-:W-:-:S13]  /*186d0*/  ISETP.NE.AND P1, PT, R10, RZ, PT ;  /* 0x000000ff0a00720c */ /* 0x000fda0003f25270 */
[----:B--2---:R-:W-:Y:S05]  /*186e0*/  @!P1 BRA `(.L_x_2573) ;  /* 0x0000000000049947 */ /* 0x004fea0003800000 */
[----:B------:R-:W-:Y:S01]  /*186f0*/  BPT.TRAP 0x1 ;  /* 0x000000040000795c */ /* 0x000fe20000300000 */
.L_x_2573:
        /* <DEDUP_REMOVED lines=54> */
.L_x_2568:
[----:B------:R-:W-:Y:S05]  /*18a60*/  BSYNC B1 ;  /* 0x0000000000017941 */ /* 0x000fea0003800000 */
.L_x_2567:
[----:B------:R-:W2:Y:S01]  /*18a70*/  LDL R2, [R1+0xc] ;  /* 0x00000c0001027983 */ /* 0x000ea20000100800 */
[----:B------:R-:W-:Y:S01]  /*18a80*/  VIADD R8, R8, 0xfffffffe ;  /* 0xfffffffe08087836 */ /* 0x000fe20000000000 */
[----:B--2---:R-:W-:-:S13]  /*18a90*/  ISETP.GT.AND P0, PT, R9, R2, PT ;  /* 0x000000020900720c */ /* 0x004fda0003f04270 */
[----:B------:R-:W-:Y:S05]  /*18aa0*/  @P0 BRA `(.L_x_2574) ;  /* 0xffffffec00c80947 */ /* 0x000fea000383ffff */
.L_x_2550:
[----:B------:R-:W-:Y:S05]  /*18ab0*/  BSYNC B0 ;  /* 0x0000000000007941 */ /* 0x000fea0003800000 */
.L_x_2549:
        /* <DEDUP_REMOVED lines=26> */
.L_x_2576:
[----:B------:R-:W-:Y:S05]  /*18c60*/  BSYNC B0 ;  /* 0x0000000000007941 */ /* 0x000fea0003800000 */
.L_x_2575:
[----:B--2---:R-:W2:Y:S02]  /*18c70*/  LDL.LU R2, [R1+0x4] ;  /* 0x0000040001027983 */ /* 0x004ea40000300800 */
[----:B--2---:R-:W-:-:S05]  /*18c80*/  LOP3.LUT R2, R2, R0, RZ, 0x3c, !PT ;  /* 0x0000000002027212 */ /* 0x004fca00078e3cff */
[----:B------:R2:W-:Y:S02]  /*18c90*/  STL [R1+0x4], R2 ;  /* 0x0000040201007387 */ /* 0x0005e40000100800 */
.L_x_2531:
[----:B------:R-:W-:Y:S05]  /*18ca0*/  BSYNC B6 ;  /* 0x0000000000067941 */ /* 0x000fea0003800000 */
.L_x_2529:
[----:B------:R-:W-:-:S03]  /*18cb0*/  UMOV UR4, 0xffffffff ;  /* 0xffffffff00047882 */ /* 0x000fc60000000000 */
[----:B------:R-:W-:Y:S05]  /*18cc0*/  BRA.DIV UR4, `(.L_x_2577) ;  /* 0x0000001604f87947 */ /* 0x000fea000b800000 */
[----:B------:R3:W4:Y:S04]  /*18cd0*/  SHFL.IDX PT, R4, R16, RZ, 0x1f ;  /* 0x00001fff10047589 */ /* 0x00072800000e0000 */
[----:B------:R-:W0:Y:S02]  /*18ce0*/  SHFL.IDX PT, R16, R16, 0x1, 0x1f ;  /* 0x00201f0010107f89 */ /* 0x000e2400000e0000 */
.L_x_2623:
[----:B------:R-:W1:Y:S01]  /*18cf0*/  S2R R0, SR_TID.X ;  /* 0x0000000000007919 */ /* 0x000e620000002100 */
[----:B------:R-:W-:Y:S01]  /*18d00*/  ULDC UR4, c[0x0][0xd14] ;  /* 0x0003450000047ab9 */ /* 0x000fe20000000800 */
[----:B------:R-:W-:Y:S01]  /*18d10*/  BSSY B0, `(.L_x_2578) ;  /* 0x000000c000007945 */ /* 0x000fe20003800000 */
[----:B------:R-:W-:Y:S01]  /*18d20*/  IMAD.MOV.U32 R3, RZ, RZ, RZ ;  /* 0x000000ffff037224 */ /* 0x000fe200078e00ff */
[----:B-1----:R-:W-:Y:S01]  /*18d30*/  LOP3.LUT R8, R0, 0x1f, RZ, 0xc0, !PT ;  /* 0x0000001f00087812 */ /* 0x002fe200078ec0ff */
[----:B------:R-:W-:-:S03]  /*18d40*/  IMAD.U32 R0, RZ, RZ, UR4 ;  /* 0x00000004ff007e24 */ /* 0x000fc6000f8e00ff */
[C---:B------:R-:W-:Y:S01]  /*18d50*/  ISETP.NE.AND P0, PT, R8.reuse, 0x1f, PT ;  /* 0x0000001f0800780c */ /* 0x040fe20003f05270 */
[----:B------:R-:W-:-:S05]  /*18d60*/  IMAD.IADD R5, R8, 0x1, R19 ;  /* 0x0000000108057824 */ /* 0x000fca00078e0213 */
[----:B------:R-:W-:-:S13]  /*18d70*/  ISETP.GE.OR P0, PT, R5, R0, !P0 ;  /* 0x000000000500720c */ /* 0x000fda0004706670 */
[----:B------:R-:W-:Y:S05]  /*18d80*/  @P0 BRA `(.L_x_2579) ;  /* 0x0000000000100947 */ /* 0x000fea0003800000 */
[----:B--2---:R-:W1:Y:S01]  /*18d90*/  LDC.64 R2, c[0x0][0xd58] ;  /* 0x00035600ff027b82 */ /* 0x004e620000000a00 */
[----:B------:R-:W-:Y:S01]  /*18da0*/  ULDC.64 UR4, c[0x0][0x208] ;  /* 0x0000820000047ab9 */ /* 0x000fe20000000a00 */
[----:B-1----:R-:W-:-:S06]  /*18db0*/  IMAD.WIDE R2, R5, 0x4, R2 ;  /* 0x0000000405027825 */ /* 0x002fcc00078e0202 */
[----:B------:R1:W5:Y:S02]  /*18dc0*/  LDG.E R3, desc[UR4][R2.64] ;  /* 0x0000000402037981 */ /* 0x000364000c1e1900 */
.L_x_2579:
[----:B------:R-:W-:Y:S05]  /*18dd0*/  BSYNC B0 ;  /* 0x0000000000007941 */ /* 0x000fea0003800000 */
.L_x_2578:
[----:B------:R-:W-:-:S03]  /*18de0*/  UMOV UR4, 0xffffffff ;  /* 0xffffffff00047882 */ /* 0x000fc60000000000 */
[----:B------:R-:W-:Y:S05]  /*18df0*/  BRA.DIV UR4, `(.L_x_2580) ;  /* 0x0000001604f87947 */ /* 0x000fea000b800000 */
        /* <DEDUP_REMOVED lines=17> */
[----:B------:R-:W1:Y:S02]  /*18f10*/  SHFL.UP PT, R14, R7, 0x10, RZ ;  /* 0x06000000070e7989 */ /* 0x000e6400000e00ff */
[----:B-12---:R-:W-:-:S05]  /*18f20*/  SEL R2, R14, RZ, P0 ;  /* 0x000000ff0e027207 */ /* 0x006fca0000000000 */
[----:B------:R-:W-:-:S05]  /*18f30*/  IMAD.IADD R2, R7, 0x1, R2 ;  /* 0x0000000107027824 */ /* 0x000fca00078e0202 */
[----:B------:R0:W1:Y:S02]  /*18f40*/  SHFL.IDX PT, R14, R2, 0x1f, 0x1f ;  /* 0x03e01f00020e7f89 */ /* 0x00006400000e0000 */
.L_x_2631:
[----:B------:R-:W-:Y:S02]  /*18f50*/  ULDC UR4, c[0x0][0xd10] ;  /* 0x0003440000047ab9 */ /* 0x000fe40000000800 */
[----:B------:R-:W-:-:S04]  /*18f60*/  IMAD.U32 R5, RZ, RZ, UR4 ;  /* 0x00000004ff057e24 */ /* 0x000fc8000f8e00ff */
[----:B-1----:R-:W-:-:S05]  /*18f70*/  IMAD R7, R14, R5, RZ ;  /* 0x000000050e077224 */ /* 0x002fca00078e02ff */
[----:B---3--:R-:W-:-:S04]  /*18f80*/  IADD3 R16, R16, R7, RZ ;  /* 0x0000000710107210 */ /* 0x008fc80007ffe0ff */
[----:B----4-:R-:W-:-:S13]  /*18f90*/  ISETP.GT.AND P0, PT, R16, R4, PT ;  /* 0x000000041000720c */ /* 0x010fda0003f04270 */
[----:B------:R-:W-:Y:S05]  /*18fa0*/  @P0 BRA `(.L_x_2581) ;  /* 0x0000000000b80947 */ /* 0x000fea0003800000 */
[----:B------:R-:W1:Y:S02]  /*18fb0*/  LDC R0, c[0x0][0xd14] ;  /* 0x00034500ff007b82 */ /* 0x000e640000000800 */
.L_x_2586:
[----:B------:R-:W-:-:S05]  /*18fc0*/  VIADD R19, R19, 0x1f ;  /* 0x0000001f13137836 */ /* 0x000fca0000000000 */
[----:B-1----:R-:W-:-:S13]  /*18fd0*/  ISETP.GE.AND P0, PT, R19, R0, PT ;  /* 0x000000001300720c */ /* 0x002fda0003f06270 */
        /* <DEDUP_REMOVED lines=9> */
[----:B------:R-:W0:Y:S01]  /*19070*/  LDC.64 R2, c[0x0][0xd58] ;  /* 0x00035600ff027b82 */ /* 0x000e220000000a00 */
[----:B------:R-:W-:Y:S01]  /*19080*/  ULDC.64 UR4, c[0x0][0x208] ;  /* 0x0000820000047ab9 */ /* 0x000fe20000000a00 */
[----:B0-----:R-:W-:-:S06]  /*19090*/  IMAD.WIDE R2, R5, 0x4, R2 ;  /* 0x0000000405027825 */ /* 0x001fcc00078e0202 */
[----:B------:R0:W5:Y:S02]  /*190a0*/  LDG.E R3, desc[UR4][R2.64] ;  /* 0x0000000402037981 */ /* 0x000164000c1e1900 */
.L_x_2584:
[----:B------:R-:W-:Y:S05]  /*190b0*/  BSYNC B0 ;  /* 0x0000000000007941 */ /* 0x000fea0003800000 */
.L_x_2583:
[----:B------:R-:W-:-:S03]  /*190c0*/  UMOV UR4, 0xffffffff ;  /* 0xffffffff00047882 */ /* 0x000fc60000000000 */
[----:B------:R-:W-:Y:S05]  /*190d0*/  BRA.DIV UR4, `(.L_x_2585) ;  /* 0x0000001a04107947 */ /* 0x000fea000b800000 */
[----:B-----5:R-:W1:Y:S01]  /*190e0*/  SHFL.UP PT, R14, R3, 0x1, RZ ;  /* 0x04200000030e7989 */ /* 0x020e6200000e00ff */
[C---:B------:R-:W-:Y:S02]  /*190f0*/  ISETP.NE.AND P0, PT, R7.reuse, RZ, PT ;  /* 0x000000ff0700720c */ /* 0x040fe40003f05270 */
[C---:B------:R-:W-:Y:S02]  /*19100*/  ISETP.GE.U32.AND P1, PT, R7.reuse, 0x2, PT ;  /* 0x000000020700780c */ /* 0x040fe40003f26070 */
[----:B-1----:R-:W-:Y:S02]  /*19110*/  SEL R14, R14, RZ, P0 ;  /* 0x000000ff0e0e7207 */ /* 0x002fe40000000000 */
        /* <DEDUP_REMOVED lines=11> */
[----:B0-----:R-:W-:-:S05]  /*191d0*/  SEL R6, R14, RZ, P1 ;  /* 0x000000ff0e067207 */ /* 0x001fca0000800000 */
[----:B------:R-:W-:-:S05]  /*191e0*/  IMAD.IADD R6, R5, 0x1, R6 ;  /* 0x0000000105067824 */ /* 0x000fca00078e0206 */
[----:B------:R-:W0:Y:S02]  /*191f0*/  SHFL.UP PT, R14, R6, 0x10, RZ ;  /* 0x06000000060e7989 */ /* 0x000e2400000e00ff */
[----:B0-----:R-:W-:-:S05]  /*19200*/  SEL R7, R14, RZ, P0 ;  /* 0x000000ff0e077207 */ /* 0x001fca0000000000 */
[----:B------:R-:W-:-:S05]  /*19210*/  IMAD.IADD R2, R6, 0x1, R7 ;  /* 0x0000000106027824 */ /* 0x000fca00078e0207 */
[----:B------:R0:W1:Y:S02]  /*19220*/  SHFL.IDX PT, R14, R2, 0x1f, 0x1f ;  /* 0x03e01f00020e7f89 */ /* 0x00006400000e0000 */
.L_x_2639:
[----:B------:R-:W-:Y:S02]  /*19230*/  ULDC UR4, c[0x0][0xd10] ;  /* 0x0003440000047ab9 */ /* 0x000fe40000000800 */
[----:B------:R-:W-:-:S04]  /*19240*/  IMAD.U32 R5, RZ, RZ, UR4 ;  /* 0x00000004ff057e24 */ /* 0x000fc8000f8e00ff */
[----:B-1----:R-:W-:-:S04]  /*19250*/  IMAD R7, R14, R5, RZ ;  /* 0x000000050e077224 */ /* 0x002fc800078e02ff */
[----:B------:R-:W-:-:S05]  /*19260*/  IMAD.IADD R16, R7, 0x1, R16 ;  /* 0x0000000107107824 */ /* 0x000fca00078e0210 */
[----:B------:R-:W-:-:S13]  /*19270*/  ISETP.GT.AND P0, PT, R16, R4, PT ;  /* 0x000000041000720c */ /* 0x000fda0003f04270 */
[----:B------:R-:W-:Y:S05]  /*19280*/  @!P0 BRA `(.L_x_2586) ;  /* 0xfffffffc004c8947 */ /* 0x000fea000383ffff */
.L_x_2581:
[----:B------:R-:W-:Y:S01]  /*19290*/  IMAD.IADD R16, R16, 0x1, -R7 ;  /* 0x0000000110107824 */ /* 0x000fe200078e0a07 */
[----:B------:R-:W-:-:S03]  /*192a0*/  UMOV UR4, 0xffffffff ;  /* 0xffffffff00047882 */ /* 0x000fc60000000000 */
[----:B------:R-:W-:-:S05]  /*192b0*/  IMAD R7, R2, R5, R16 ;  /* 0x0000000502077224 */ /* 0x000fca00078e0210 */
[----:B------:R-:W-:Y:S01]  /*192c0*/  ISETP.GT.AND P6, PT, R7, R4, PT ;  /* 0x000000040700720c */ /* 0x000fe20003fc4270 */
[----:B------:R-:W-:-:S12]  /*192d0*/  BRA.DIV UR4, `(.L_x_2587) ;  /* 0x0000001a04607947 */ /* 0x000fd8000b800000 */
[----:B------:R-:W-:-:S04]  /*192e0*/  VOTE.ANY R6, PT, !P6 ;  /* 0x0000000000067806 */ /* 0x000fc800070e0100 */
[----:B------:R-:W1:Y:S02]  /*192f0*/  POPC R7, R6 ;  /* 0x0000000600077309 */ /* 0x000e640000000000 */
[----:B-1----:R1:W2:Y:S02]  /*19300*/  SHFL.IDX PT, R17, R3, R7, 0x1f ;  /* 0x00001f0703117589 */ /* 0x0022a400000e0000 */
.L_x_2643:
[----:B------:R-:W-:Y:S02]  /*19310*/  ISETP.NE.AND P0, PT, R6, RZ, PT ;  /* 0x000000ff0600720c */ /* 0x000fe40003f05270 */
[----:B------:R-:W-:-:S11]  /*19320*/  MOV R8, RZ ;  /* 0x000000ff00087202 */ /* 0x000fd60000000f00 */
[----:B------:R-:W-:Y:S05]  /*19330*/  @!P0 BRA `(.L_x_2588) ;  /* 0x0000000000108947 */ /* 0x000fea0003800000 */
[----:B------:R-:W-:Y:S01]  /*19340*/  UMOV UR4, 0xffffffff ;  /* 0xffffffff00047882 */ /* 0x000fe20000000000 */
[----:B------:R-:W-:Y:S02]  /*19350*/  VIADD R12, R7, 0xffffffff ;  /* 0xffffffff070c7836 */ /* 0x000fe40000000000 */
[----:B------:R-:W-:Y:S05]  /*19360*/  BRA.DIV UR4, `(.L_x_2589) ;  /* 0x0000001a04847947 */ /* 0x000fea000b800000 */
[----:B------:R3:W4:Y:S02]  /*19370*/  SHFL.IDX PT, R8, R2, R12, 0x1f ;  /* 0x00001f0c02087589 */ /* 0x00072400000e0000 */
.L_x_2588:
[----:B01-3--:R-:W0:Y:S01]  /*19380*/  LDC.64 R2, c[0x0][0xd68] ;  /* 0x00035a00ff027b82 */ /* 0x00be220000000a00 */
[----:B------:R-:W-:Y:S01]  /*19390*/  IMAD.IADD R19, R7, 0x1, R19 ;  /* 0x0000000107137824 */ /* 0x000fe200078e0213 */
[----:B------:R-:W-:-:S03]  /*193a0*/  ULDC.64 UR4, c[0x0][0x208] ;  /* 0x0000820000047ab9 */ /* 0x000fc60000000a00 */
[----:B0-----:R-:W-:-:S05]  /*193b0*/  IMAD.WIDE R2, R19, 0x4, R2 ;  /* 0x0000000413027825 */ /* 0x001fca00078e0202 */
[----:B------:R0:W2:Y:S01]  /*193c0*/  LDG.E R10, desc[UR4][R2.64] ;  /* 0x00000004020a7981 */ /* 0x0000a2000c1e1900 */
[----:B----4-:R-:W-:Y:S02]  /*193d0*/  IMAD R16, R8, R5, R16 ;  /* 0x0000000508107224 */ /* 0x010fe400078e0210 */
[----:B0-----:R-:W-:Y:S02]  /*193e0*/  IMAD.MOV.U32 R2, RZ, RZ, RZ ;  /* 0x000000ffff027224 */ /* 0x001fe400078e00ff */
[----:B--2---:R-:W-:-:S05]  /*193f0*/  IMAD R6, R17, R10, RZ ;  /* 0x0000000a11067224 */ /* 0x004fca00078e02ff */
        /* <DEDUP_REMOVED lines=20> */
[----:B------:R-:W-:-:S03]  /*19540*/  ISETP.GE.AND P0, PT, R3, RZ, PT ;  /* 0x000000ff0300720c */ /* 0x000fc60003f06270 */
[----:B------:R-:W-:-:S10]  /*19550*/  IMAD.MOV.U32 R7, RZ, RZ, R2 ;  /* 0x000000ffff077224 */ /* 0x000fd400078e0002 */
[----:B------:R-:W-:Y:S02]  /*19560*/  @!P0 IADD3 R7, -R7, RZ, RZ ;  /* 0x000000ff07078210 */ /* 0x000fe40007ffe1ff */
[----:B------:R-:W-:-:S13]  /*19570*/  ISETP.NE.AND P0, PT, R6, RZ, PT ;  /* 0x000000ff0600720c */ /* 0x000fda0003f05270 */
[----:B------:R-:W-:-:S05]  /*19580*/  @!P0 LOP3.LUT R7, RZ, R6, RZ, 0x33, !PT ;  /* 0x00000006ff078212 */ /* 0x000fca00078e33ff */
[----:B------:R-:W-:Y:S02]  /*19590*/  IMAD R4, R10, R7, RZ ;  /* 0x000000070a047224 */ /* 0x000fe400078e02ff */
[----:B------:R-:W-:Y:S02]  /*195a0*/  IMAD.MOV R7, RZ, RZ, -R7 ;  /* 0x000000ffff077224 */ /* 0x000fe400078e0a07 */
[----:B------:R-:W-:Y:S02]  /*195b0*/  IMAD.MOV R2, RZ, RZ, -R4 ;  /* 0x000000ffff027224 */ /* 0x000fe400078e0a04 */
[----:B------:R-:W-:-:S03]  /*195c0*/  IMAD R6, R6, R7, R9 ;  /* 0x0000000706067224 */ /* 0x000fc600078e0209 */
[----:B------:R-:W-:Y:S01]  /*195d0*/  VIADDMNMX R5, R2, R5, R10, PT ;  /* 0x0000000502057246 */ /* 0x000fe2000380010a */
[----:B------:R-:W-:Y:S02]  /*195e0*/  IMAD.MOV.U32 R2, RZ, RZ, RZ ;  /* 0x000000ffff027224 */ /* 0x000fe400078e00ff */
[----:B------:R-:W-:Y:S01]  /*195f0*/  IMAD.IADD R4, R6, 0x1, R4 ;  /* 0x0000000106047824 */ /* 0x000fe200078e0204 */
        /* <DEDUP_REMOVED lines=10> */
[----:B------:R-:W-:Y:S01]  /*196a0*/  IMAD.HI.U32 R3, R3, R2, RZ ;  /* 0x0000000203037227 */ /* 0x000fe200078e00ff */
[----:B------:R-:W-:-:S05]  /*196b0*/  IADD3 R7, RZ, -R7, RZ ;  /* 0x80000007ff077210 */ /* 0x000fca0007ffe0ff */
[----:B------:R-:W-:Y:S01]  /*196c0*/  IMAD R7, R3, R7, R2 ;  /* 0x0000000703077224 */ /* 0x000fe200078e0202 */
[----:B------:R-:W-:-:S04]  /*196d0*/  LOP3.LUT R2, R6, R5, RZ, 0x3c, !PT ;  /* 0x0000000506027212 */ /* 0x000fc800078e3cff */
        /* <DEDUP_REMOVED lines=8> */
[----:B------:R-:W-:Y:S02]  /*19760*/  @!P0 LOP3.LUT R3, RZ, R5, RZ, 0x33, !PT ;  /* 0x00000005ff038212 */ /* 0x000fe400078e33ff */
[----:B------:R-:W-:Y:S02]  /*19770*/  IADD3 R5, -R5, RZ, RZ ;  /* 0x000000ff05057210 */ /* 0x000fe40007ffe1ff */
[----:B------:R-:W-:-:S03]  /*19780*/  LOP3.LUT R2, RZ, R3, RZ, 0x33, !PT ;  /* 0x00000003ff027212 */ /* 0x000fc600078e33ff */
[----:B------:R-:W-:Y:S02]  /*19790*/  IMAD R18, R3, R5, R4 ;  /* 0x0000000503127224 */ /* 0x000fe400078e0204 */
[----:B------:R-:W-:Y:S01]  /*197a0*/  IMAD.IADD R17, R17, 0x1, R2 ;  /* 0x0000000111117824 */ /* 0x000fe200078e0202 */
[----:B------:R-:W-:Y:S06]  /*197b0*/  BRA `(.L_x_2590) ;  /* 0x00000000001c7947 */ /* 0x000fec0003800000 */
.L_x_2582:
[----:B------:R-:W-:Y:S01]  /*197c0*/  UMOV UR4, URZ ;  /* 0x0000003f00047c82 */ /* 0x000fe20008000000 */
[----:B------:R-:W-:Y:S01]  /*197d0*/  UMOV UR5, URZ ;  /* 0x0000003f00057c82 */ /* 0x000fe20008000000 */
[----:B------:R-:W-:Y:S01]  /*197e0*/  ULDC UR6, c[0x0][0xd14] ;  /* 0x0003450000067ab9 */ /* 0x000fe20000000800 */
[----:B------:R-:W-:Y:S02]  /*197f0*/  IMAD.MOV.U32 R16, RZ, RZ, R4 ;  /* 0x000000ffff107224 */ /* 0x000fe400078e0004 */
[----:B------:R-:W-:Y:S02]  /*19800*/  IMAD.U32 R17, RZ, RZ, UR4 ;  /* 0x00000004ff117e24 */ /* 0x000fe4000f8e00ff */
[----:B------:R-:W-:Y:S02]  /*19810*/  IMAD.U32 R18, RZ, RZ, UR5 ;  /* 0x00000005ff127e24 */ /* 0x000fe4000f8e00ff */
[----:B------:R-:W-:-:S07]  /*19820*/  IMAD.U32 R19, RZ, RZ, UR6 ;  /* 0x00000006ff137e24 */ /* 0x000fce000f8e00ff */
.L_x_2590:
        /* <DEDUP_REMOVED lines=12> */
.L_x_2517:
[----:B-1----:R-:W3:Y:S01]  /*198f0*/  LDL R0, [R1+0x1c] ;  /* 0x00001c0001007983 */ /* 0x002ee20000100800 */
[----:B------:R-:W1:Y:S01]  /*19900*/  S2R R3, SR_CgaCtaId ;  /* 0x0000000000037919 */ /* 0x000e620000008800 */
[----:B---3--:R-:W-:Y:S02]  /*19910*/  R2UR UR4, R0 ;  /* 0x00000000000472ca */ /* 0x008fe400000e0000 */
[----:B------:R-:W-:-:S04]  /*19920*/  MOV R0, 0x400 ;  /* 0x0000040000007802 */ /* 0x000fc80000000f00 */
[----:B-1----:R-:W-:-:S07]  /*19930*/  LEA R0, R3, R0, 0x18 ;  /* 0x0000000003007211 */ /* 0x002fce00078ec0ff */
[----:B------:R-:W-:-:S04]  /*19940*/  UIADD3 UR4, UR4, 0x1, URZ ;  /* 0x0000000104047890 */ /* 0x000fc8000fffe03f */
[----:B------:R-:W-:-:S04]  /*19950*/  ULEA.HI UR5, UR4, UR4, URZ, 0x1 ;  /* 0x0000000404057291 */ /* 0x000fc8000f8f083f */
[----:B------:R-:W-:-:S04]  /*19960*/  ULOP3.LUT UR5, UR5, 0xfffffffe, URZ, 0xc0, !UPT ;  /* 0xfffffffe05057892 */ /* 0x000fc8000f8ec03f */
[----:B------:R-:W-:-:S06]  /*19970*/  UIADD3 UR5, UR4, -UR5, URZ ;  /* 0x8000000504057290 */ /* 0x000fcc000fffe03f */
[----:B------:R-:W-:-:S04]  /*19980*/  MOV R3, UR5 ;  /* 0x0000000500037c02 */ /* 0x000fc80008000f00 */
[----:B------:R-:W-:-:S04]  /*19990*/  SHF.L.U32 R3, R3, 0x1f, RZ ;  /* 0x0000001f03037819 */ /* 0x000fc800000006ff */
[----:B------:R-:W1:Y:S02]  /*199a0*/  SYNCS.PHASECHK.TRANS64.TRYWAIT P0, [R0+URZ+0x38820], R3 ;  /* 0x03882003000075a7 */ /* 0x000e64000800017f */
[----:B-1----:R-:W-:Y:S05]  /*199b0*/  @!P0 BRA `(.L_x_2592) ;  /* 0x0000001400188947 */ /* 0x002fea0003800000 */
.L_x_2646:
[----:B------:R-:W-:-:S03]  /*199c0*/  UMOV UR4, 0xffffffff ;  /* 0xffffffff00047882 */ /* 0x000fc60000000000 */
[----:B------:R-:W-:Y:S05]  /*199d0*/  BRA.DIV UR4, `(.L_x_2593) ;  /* 0x0000001604247947 */ /* 0x000fea000b800000 */
[----:B--2---:R-:W2:Y:S02]  /*199e0*/  S2R R2, SR_TID.X ;  /* 0x0000000000027919 */ /* 0x004ea40000002100 */
[----:B--2---:R-:W-:-:S04]  /*199f0*/  SHF.R.U32.HI R2, RZ, 0x5, R2 ;  /* 0x00000005ff027819 */ /* 0x004fc80000011602 */
[----:B------:R-:W-:-:S05]  /*19a00*/  LOP3.LUT R2, R2, 0x3, RZ, 0xc0, !PT ;  /* 0x0000000302027812 */ /* 0x000fca00078ec0ff */
[----:B------:R2:W3:Y:S02]  /*19a10*/  SHFL.IDX PT, R14, R2, RZ, 0x1f ;  /* 0x00001fff020e7589 */ /* 0x0004e400000e0000 */
.L_x_2649:
[----:B---3--:R-:W-:Y:S01]  /*19a20*/  ISETP.NE.AND P0, PT, R14, RZ, PT ;  /* 0x000000ff0e00720c */ /* 0x008fe20003f05270 */
[----:B------:R-:W-:-:S12]  /*19a30*/  BSSY B0, `(.L_x_2594) ;  /* 0x0000027000007945 */ /* 0x000fd80003800000 */
[----:B------:R-:W-:Y:S05]  /*19a40*/  @P0 BRA `(.L_x_2595) ;  /* 0x0000000000940947 */ /* 0x000fea0003800000 */
[----:B------:R-:W-:-:S03]  /*19a50*/  UMOV UR4, 0xffffffff ;  /* 0xffffffff00047882 */ /* 0x000fc60000000000 */
[----:B------:R-:W-:Y:S05]  /*19a60*/  BRA.DIV UR4, `(.L_x_2596) ;  /* 0x0000001604347947 */ /* 0x000fea000b800000 */
[----:B------:R-:W-:-:S13]  /*19a70*/  ELECT P6, URZ, PT ;  /* 0x00000000003f782f */ /* 0x000fda00038c0000 */
.L_x_2652:
[----:B------:R-:W-:Y:S05]  /*19a80*/  @!P6 BRA `(.L_x_2595) ;  /* 0x000000000084e947 */ /* 0x000fea0003800000 */
[----:B--2---:R-:W2:Y:S02]  /*19a90*/  LDL.LU R2, [R1+0x24] ;  /* 0x0000240001027983 */ /* 0x004ea40000300800 */
[----:B--2---:R-:W-:-:S04]  /*19aa0*/  LOP3.LUT R2, R2, 0x2, RZ, 0xfc, !PT ;  /* 0x0000000202027812 */ /* 0x004fc800078efcff */
[----:B------:R-:W-:-:S13]  /*19ab0*/  ISETP.NE.AND P2, PT, R2, 0x3, PT ;  /* 0x000000030200780c */ /* 0x000fda0003f45270 */
[----:B------:R-:W-:Y:S05]  /*19ac0*/  @!P2 BRA `(.L_x_2597) ;  /* 0x000000000004a947 */ /* 0x000fea0003800000 */
[----:B------:R-:W-:Y:S01]  /*19ad0*/  BPT.TRAP 0x1 ;  /* 0x000000040000795c */ /* 0x000fe20000300000 */
.L_x_2597:
[----:B-1----:R-:W2:Y:S04]  /*19ae0*/  LDL R3, [R1] ;  /* 0x0000000001037983 */ /* 0x002ea80000100800 */
[----:B------:R-:W3:Y:S01]  /*19af0*/  LDL.LU R7, [R1+0x4] ;  /* 0x0000040001077983 */ /* 0x000ee20000300800 */
[----:B------:R-:W-:-:S04]  /*19b00*/  VIADD R2, R0, 0x38840 ;  /* 0x0003884000027836 */ /* 0x000fc80000000000 */
[C---:B--2---:R-:W-:Y:S02]  /*19b10*/  IMAD R6, R3.reuse, 0x8, R2 ;  /* 0x0000000803067824 */ /* 0x044fe400078e0202 */
[----:B------:R-:W-:Y:S01]  /*19b20*/  VIADD R3, R3, 0x1 ;  /* 0x0000000103037836 */ /* 0x000fe20000000000 */
[----:B---3--:R-:W-:-:S04]  /*19b30*/  SHF.L.U32 R5, R7, 0x1f, RZ ;  /* 0x0000001f07057819 */ /* 0x008fc800000006ff */
[C---:B------:R-:W-:Y:S01]  /*19b40*/  ISETP.NE.AND P1, PT, R3.reuse, 0x2, PT ;  /* 0x000000020300780c */ /* 0x040fe20003f25270 */
[----:B------:R-:W1:Y:S03]  /*19b50*/  SYNCS.PHASECHK.TRANS64.TRYWAIT P0, [R6+URZ], R5 ;  /* 0x00000005060075a7 */ /* 0x000e66000800017f */
[----:B------:R-:W-:Y:S02]  /*19b60*/  SEL R4, RZ, 0x1, P1 ;  /* 0x00000001ff047807 */ /* 0x000fe40000800000 */
[----:B------:R-:W-:Y:S02]  /*19b70*/  SEL R3, R3, RZ, P1 ;  /* 0x000000ff03037207 */ /* 0x000fe40000800000 */
[----:B------:R-:W-:-:S03]  /*19b80*/  LOP3.LUT R4, R7, R4, RZ, 0x3c, !PT ;  /* 0x0000000407047212 */ /* 0x000fc600078e3cff */
[----:B------:R-:W-:Y:S01]  /*19b90*/  IMAD R7, R3, 0x8, R2 ;  /* 0x0000000803077824 */ /* 0x000fe200078e0202 */
[----:B------:R-:W-:Y:S01]  /*19ba0*/  SHF.L.U32 R2, R4, 0x1f, RZ ;  /* 0x0000001f04027819 */ /* 0x000fe200000006ff */
[----:B-1----:R-:W-:Y:S06]  /*19bb0*/  @!P0 BRA `(.L_x_2598) ;  /* 0x0000001400008947 */ /* 0x002fec0003800000 */
.L_x_2653:
[----:B------:R-:W2:Y:S02]  /*19bc0*/  SYNCS.PHASECHK.TRANS64.TRYWAIT P0, [R7+URZ], R2 ;  /* 0x00000002070075a7 */ /* 0x000ea4000800017f */
[----:B--2---:R-:W-:Y:S05]  /*19bd0*/  @!P0 BRA `(.L_x_2599) ;  /* 0x00000014000c8947 */ /* 0x004fea0003800000 */
.L_x_2654:
[----:B------:R-:W-:Y:S05]  /*19be0*/  @!P2 BRA `(.L_x_2600) ;  /* 0x000000000004a947 */ /* 0x000fea0003800000 */
[----:B------:R-:W-:Y:S01]  /*19bf0*/  BPT.TRAP 0x1 ;  /* 0x000000040000795c */ /* 0x000fe20000300000 */
.L_x_2600:
[----:B------:R-:W3:Y:S01]  /*19c00*/  LDL.LU R4, [R1] ;  /* 0x0000000001047983 */ /* 0x000ee20000300800 */
[----:B------:R-:W-:-:S05]  /*19c10*/  VIADD R0, R0, 0x38860 ;  /* 0x0003886000007836 */ /* 0x000fca0000000000 */
[----:B---3--:R-:W-:-:S04]  /*19c20*/  LEA R4, R4, R0, 0x3 ;  /* 0x0000000004047211 */ /* 0x008fc800078e18ff */
[----:B------:R-:W3:Y:S02]  /*19c30*/  SYNCS.PHASECHK.TRANS64.TRYWAIT P0, [R4+URZ], R5 ;  /* 0x00000005040075a7 */ /* 0x000ee4000800017f */
[----:B---3--:R-:W-:Y:S05]  /*19c40*/  @!P0 BRA `(.L_x_2601) ;  /* 0x0000001400048947 */ /* 0x008fea0003800000 */
.L_x_2655:
[----:B------:R-:W-:-:S07]  /*19c50*/  IMAD R3, R3, 0x8, R0 ;  /* 0x0000000803037824 */ /* 0x000fce00078e0200 */
.L_x_2602:
[----:B----4-:R4:W0:Y:S02]  /*19c60*/  SYNCS.PHASECHK.TRANS64.TRYWAIT P0, [R3+URZ], R2 ;  /* 0x00000002030075a7 */ /* 0x010824000800017f */
[----:B0-----:R-:W-:Y:S05]  /*19c70*/  @!P0 NANOSLEEP.SYNCS 0x989680 ;  /* 0x009896800000895d */ /* 0x001fea0003900000 */
[----:B------:R-:W0:Y:S02]  /*19c80*/  @!P0 SYNCS.PHASECHK.TRANS64 P0, [R3+URZ], R2 ;  /* 0x00000002030085a7 */ /* 0x000e24000800007f */
[----:B0-----:R-:W-:Y:S05]  /*19c90*/  @!P0 BRA `(.L_x_2602) ;  /* 0xfffffffc00f08947 */ /* 0x001fea000383ffff */
.L_x_2595:
[----:B------:R-:W-:Y:S05]  /*19ca0*/  BSYNC B0 ;  /* 0x0000000000007941 */ /* 0x000fea0003800000 */
.L_x_2594:
[----:B------:R-:W-:Y:S05]  /*19cb0*/  EXIT ;  /* 0x000000000000794d */ /* 0x000fea0003800000 */
.L_x_2427:
[----:B0-----:R-:W-:-:S04]  /*19cc0*/  IMAD.U32 R0, RZ, RZ, UR37 ;  /* 0x00000025ff007e24 */ /* 0x001fc8000f8e00ff */
[----:B------:R0:W1:Y:S03]  /*19cd0*/  SYNCS.PHASECHK.TRANS64.TRYWAIT P1, [R0+URZ+0x38800], R3 ;  /* 0x03880003000075a7 */ /* 0x000066000802017f */
[----:B-1----:R-:W-:Y:S05]  /*19ce0*/  @!P1 NANOSLEEP.SYNCS 0x989680 ;  /* 0x009896800000995d */ /* 0x002fea0003900000 */
[----:B------:R-:W1:Y:S02]  /*19cf0*/  @!P1 SYNCS.PHASECHK.TRANS64 P1, [R0+URZ+0x38800], R3 ;  /* 0x03880003000095a7 */ /* 0x000e64000802007f */
[----:B-1----:R-:W-:Y:S05]  /*19d00*/  @!P1 BRA `(.L_x_2427) ;  /* 0xfffffffc00ec9947 */ /* 0x002fea000383ffff */
[----:B------:R-:W-:Y:S05]  /*19d10*/  BRA `(.L_x_2603) ;  /* 0xfffffe9c00b87947 */ /* 0x000fea000383ffff */
.L_x_2431:
[----:B--2---:R2:W3:Y:S02]  /*19d20*/  SYNCS.PHASECHK.TRANS64.TRYWAIT P1, [R4+URZ+0x38830], R5 ;  /* 0x03883005040075a7 */ /* 0x0044e4000802017f */
[----:B---3--:R-:W-:Y:S05]  /*19d30*/  @!P1 NANOSLEEP.SYNCS 0x989680 ;  /* 0x009896800000995d */ /* 0x008fea0003900000 */
[----:B------:R-:W3:Y:S02]  /*19d40*/  @!P1 SYNCS.PHASECHK.TRANS64 P1, [R4+URZ+0x38830], R5 ;  /* 0x03883005040095a7 */ /* 0x000ee4000802007f */
[----:B---3--:R-:W-:Y:S05]  /*19d50*/  @!P1 BRA `(.L_x_2431) ;  /* 0xfffffffc00f09947 */ /* 0x008fea000383ffff */
[----:B------:R-:W-:Y:S05]  /*19d60*/  BRA `(.L_x_2430) ;  /* 0xfffffe9c00d07947 */ /* 0x000fea000383ffff */
.L_x_2432:
[----:B0-----:R-:W-:-:S04]  /*19d70*/  IMAD.U32 R6, RZ, RZ, UR37 ;  /* 0x00000025ff067e24 */ /* 0x001fc8000f8e00ff */
[----:B------:R0:W3:Y:S03]  /*19d80*/  SYNCS.PHASECHK.TRANS64.TRYWAIT P1, [R6+URZ+0x38810], R3 ;  /* 0x03881003060075a7 */ /* 0x0000e6000802017f */
[----:B---3--:R-:W-:Y:S05]  /*19d90*/  @!P1 NANOSLEEP.SYNCS 0x989680 ;  /* 0x009896800000995d */ /* 0x008fea0003900000 */
[----:B------:R-:W3:Y:S02]  /*19da0*/  @!P1 SYNCS.PHASECHK.TRANS64 P1, [R6+URZ+0x38810], R3 ;  /* 0x03881003060095a7 */ /* 0x000ee4000802007f */
[----:B---3--:R-:W-:Y:S05]  /*19db0*/  @!P1 BRA `(.L_x_2432) ;  /* 0xfffffffc00ec9947 */ /* 0x008fea000383ffff */
[----:B------:R-:W-:Y:S05]  /*19dc0*/  BRA `(.L_x_2604) ;  /* 0xfffffea000587947 */ /* 0x000fea000383ffff */
.L_x_2436:
[----:B----4-:R4:W0:Y:S02]  /*19dd0*/  SYNCS.PHASECHK.TRANS64.TRYWAIT P1, [R4+URZ+0x38850], R5 ;  /* 0x03885005040075a7 */ /* 0x010824000802017f */
[----:B0-----:R-:W-:Y:S05]  /*19de0*/  @!P1 NANOSLEEP.SYNCS 0x989680 ;  /* 0x009896800000995d */ /* 0x001fea0003900000 */
[----:B------:R-:W0:Y:S02]  /*19df0*/  @!P1 SYNCS.PHASECHK.TRANS64 P1, [R4+URZ+0x38850], R5 ;  /* 0x03885005040095a7 */ /* 0x000e24000802007f */
[----:B0-----:R-:W-:Y:S05]  /*19e00*/  @!P1 BRA `(.L_x_2436) ;  /* 0xfffffffc00f09947 */ /* 0x001fea000383ffff */
[----:B------:R-:W-:Y:S05]  /*19e10*/  BRA `(.L_x_2435) ;  /* 0xfffffea000647947 */ /* 0x000fea000383ffff */
.L_x_2452:
[----:B-1----:R-:W-:-:S04]  /*19e20*/  IMAD.U32 R15, RZ, RZ, UR7 ;  /* 0x00000007ff0f7e24 */ /* 0x002fc8000f8e00ff */
[----:B------:R1:W2:Y:S03]  /*19e30*/  SYNCS.PHASECHK.TRANS64.TRYWAIT P2, [R15+URZ+0x38830], R10 ;  /* 0x0388300a0f0075a7 */ /* 0x0002a6000804017f */
[----:B--2---:R-:W-:Y:S05]  /*19e40*/  @!P2 NANOSLEEP.SYNCS 0x989680 ;  /* 0x009896800000a95d */ /* 0x004fea0003900000 */
[----:B------:R-:W2:Y:S02]  /*19e50*/  @!P2 SYNCS.PHASECHK.TRANS64 P2, [R15+URZ+0x38830], R10 ;  /* 0x0388300a0f00a5a7 */ /* 0x000ea4000804007f */
[----:B--2---:R-:W-:Y:S05]  /*19e60*/  @!P2 BRA `(.L_x_2452) ;  /* 0xfffffffc00eca947 */ /* 0x004fea000383ffff */
[----:B------:R-:W-:Y:S05]  /*19e70*/  BRA `(.L_x_2451) ;  /* 0xfffffed000bc7947 */ /* 0x000fea000383ffff */
.L_x_2456:
[----:B-1----:R-:W-:-:S04]  /*19e80*/  IMAD.U32 R15, RZ, RZ, UR7 ;  /* 0x00000007ff0f7e24 */ /* 0x002fc8000f8e00ff */
[----:B------:R1:W3:Y:S03]  /*19e90*/  SYNCS.PHASECHK.TRANS64.TRYWAIT P2, [R15+URZ+0x38850], R10 ;  /* 0x0388500a0f0075a7 */ /* 0x0002e6000804017f */
[----:B---3--:R-:W-:Y:S05]  /*19ea0*/  @!P2 NANOSLEEP.SYNCS 0x989680 ;  /* 0x009896800000a95d */ /* 0x008fea0003900000 */
[----:B------:R-:W3:Y:S02]  /*19eb0*/  @!P2 SYNCS.PHASECHK.TRANS64 P2, [R15+URZ+0x38850], R10 ;  /* 0x0388500a0f00a5a7 */ /* 0x000ee4000804007f */
[----:B---3--:R-:W-:Y:S05]  /*19ec0*/  @!P2 BRA `(.L_x_2456) ;  /* 0xfffffffc00eca947 */ /* 0x008fea000383ffff */
[----:B------:R-:W-:Y:S05]  /*19ed0*/  BRA `(.L_x_2455) ;  /* 0xfffffed4003c7947 */ /* 0x000fea000383ffff */
.L_x_2473:
[----:B-1----:R-:W-:-:S04]  /*19ee0*/  MOV R8, UR6 ;  /* 0x0000000600087c02 */ /* 0x002fc80008000f00 */
[----:B------:R1:W2:Y:S03]  /*19ef0*/  SYNCS.PHASECHK.TRANS64.TRYWAIT P3, [R8+URZ+0x38830], R7 ;  /* 0x03883007080075a7 */ /* 0x0002a6000806017f */
[----:B--2---:R-:W-:Y:S05]  /*19f00*/  @!P3 NANOSLEEP.SYNCS 0x989680 ;  /* 0x009896800000b95d */ /* 0x004fea0003900000 */
[----:B------:R-:W2:Y:S02]  /*19f10*/  @!P3 SYNCS.PHASECHK.TRANS64 P3, [R8+URZ+0x38830], R7 ;  /* 0x038830070800b5a7 */ /* 0x000ea4000806007f */
[----:B--2---:R-:W-:Y:S05]  /*19f20*/  @!P3 BRA `(.L_x_2473) ;  /* 0xfffffffc00ecb947 */ /* 0x004fea000383ffff */
[----:B------:R-:W-:Y:S05]  /*19f30*/  BRA `(.L_x_2472) ;  /* 0xffffff0c00247947 */ /* 0x000fea000383ffff */
.L_x_2477:
[----:B-1----:R-:W-:-:S04]  /*19f40*/  IMAD.U32 R8, RZ, RZ, UR6 ;  /* 0x00000006ff087e24 */ /* 0x002fc8000f8e00ff */
[----:B------:R1:W3:Y:S03]  /*19f50*/  SYNCS.PHASECHK.TRANS64.TRYWAIT P3, [R8+URZ+0x38850], R7 ;  /* 0x03885007080075a7 */ /* 0x0002e6000806017f */
[----:B---3--:R-:W-:Y:S05]  /*19f60*/  @!P3 NANOSLEEP.SYNCS 0x989680 ;  /* 0x009896800000b95d */ /* 0x008fea0003900000 */
[----:B------:R-:W3:Y:S02]  /*19f70*/  @!P3 SYNCS.PHASECHK.TRANS64 P3, [R8+URZ+0x38850], R7 ;  /* 0x038850070800b5a7 */ /* 0x000ee4000806007f */
[----:B---3--:R-:W-:Y:S05]  /*19f80*/  @!P3 BRA `(.L_x_2477) ;  /* 0xfffffffc00ecb947 */ /* 0x008fea000383ffff */
[----:B------:R-:W-:Y:S05]  /*19f90*/  BRA `(.L_x_2476) ;  /* 0xffffff0c00a47947 */ /* 0x000fea000383ffff */
.L_x_2483:
[----:B--2---:R-:W-:-:S04]  /*19fa0*/  IMAD.U32 R8, RZ, RZ, UR7 ;  /* 0x00000007ff087e24 */ /* 0x004fc8000f8e00ff */
[----:B------:R2:W3:Y:S03]  /*19fb0*/  SYNCS.PHASECHK.TRANS64.TRYWAIT P2, [R8+URZ+0x38830], R7 ;  /* 0x03883007080075a7 */ /* 0x0004e6000804017f */
[----:B---3--:R-:W-:Y:S05]  /*19fc0*/  @!P2 NANOSLEEP.SYNCS 0x989680 ;  /* 0x009896800000a95d */ /* 0x008fea0003900000 */
[----:B------:R-:W3:Y:S02]  /*19fd0*/  @!P2 SYNCS.PHASECHK.TRANS64 P2, [R8+URZ+0x38830], R7 ;  /* 0x038830070800a5a7 */ /* 0x000ee4000804007f */
[----:B---3--:R-:W-:Y:S05]  /*19fe0*/  @!P2 BRA `(.L_x_2483) ;  /* 0xfffffffc00eca947 */ /* 0x008fea000383ffff */
[----:B------:R-:W-:Y:S05]  /*19ff0*/  BRA `(.L_x_2482) ;  /* 0xffffff38007c7947 */ /* 0x000fea000383ffff */
.L_x_2487:
[----:B--2---:R-:W-:-:S04]  /*1a000*/  IMAD.U32 R8, RZ, RZ, UR7 ;  /* 0x00000007ff087e24 */ /* 0x004fc8000f8e00ff */
[----:B------:R2:W3:Y:S03]  /*1a010*/  SYNCS.PHASECHK.TRANS64.TRYWAIT P2, [R8+URZ+0x38850], R7 ;  /* 0x03885007080075a7 */ /* 0x0004e6000804017f */
[----:B---3--:R-:W-:Y:S05]  /*1a020*/  @!P2 NANOSLEEP.SYNCS 0x989680 ;  /* 0x009896800000a95d */ /* 0x008fea0003900000 */
[----:B------:R-:W3:Y:S02]  /*1a030*/  @!P2 SYNCS.PHASECHK.TRANS64 P2, [R8+URZ+0x38850], R7 ;  /* 0x038850070800a5a7 */ /* 0x000ee4000804007f */
[----:B---3--:R-:W-:Y:S05]  /*1a040*/  @!P2 BRA `(.L_x_2487) ;  /* 0xfffffffc00eca947 */ /* 0x008fea000383ffff */
[----:B------:R-:W-:Y:S05]  /*1a050*/  BRA `(.L_x_2486) ;  /* 0xffffff3800fc7947 */ /* 0x000fea000383ffff */
.L_x_2536:
[----:B------:R-:W1:Y:S01]  /*1a060*/  S2R R5, SR_TID.X ;  /* 0x0000000000057919 */ /* 0x000e620000002100 */
[----:B------:R-:W-:Y:S01]  /*1a070*/  BSSY B0, `(.L_x_2605) ;  /* 0x000000a000007945 */ /* 0x000fe20003800000 */
[----:B------:R-:W-:Y:S01]  /*1a080*/  IMAD.MOV.U32 R12, RZ, RZ, RZ ;  /* 0x000000ffff0c7224 */ /* 0x000fe200078e00ff */
[----:B------:R-:W-:Y:S01]  /*1a090*/  MOV R11, 0x1f ;  /* 0x0000001f000b7802 */ /* 0x000fe20000000f00 */
[----:B------:R-:W-:Y:S01]  /*1a0a0*/  IMAD.MOV.U32 R15, RZ, RZ, -0x1 ;  /* 0xffffffffff0f7424 */ /* 0x000fe200078e00ff */
[----:B-1----:R-:W-:-:S04]  /*1a0b0*/  SHF.R.U32.HI R5, RZ, 0x5, R5 ;  /* 0x00000005ff057819 */ /* 0x002fc80000011605 */
[----:B------:R-:W-:-:S05]  /*1a0c0*/  LOP3.LUT R5, R5, 0x3, RZ, 0xc0, !PT ;  /* 0x0000000305057812 */ /* 0x000fca00078ec0ff */
[----:B0-----:R-:W-:-:S07]  /*1a0d0*/  IMAD.MOV.U32 R13, RZ, RZ, R5 ;  /* 0x000000ffff0d7224 */ /* 0x001fce00078e0005 */
[----:B------:R-:W-:Y:S05]  /*1a0e0*/  WARPSYNC.COLLECTIVE R15, `(.L_x_2606) ;  /* 0x000000000f087348 */ /* 0x000fea0003c00000 */
[----:B------:R0:W1:Y:S02]  /*1a0f0*/  SHFL.IDX P6, R14, R13, R12, R11 ;  /* 0x0000000c0d0e7389 */ /* 0x00006400000c000b */
[----:B01----:R-:W-:Y:S01]  /*1a100*/  ENDCOLLECTIVE ;  /* 0x000000000000791b */ /* 0x003fe20003800000 */
.L_x_2606:
[----:B------:R-:W-:Y:S05]  /*1a110*/  BSYNC B0 ;  /* 0x0000000000007941 */ /* 0x000fea0003800000 */
.L_x_2605:
[----:B------:R-:W-:Y:S05]  /*1a120*/  BRA `(.L_x_2607) ;  /* 0xffffffbc00dc7947 */ /* 0x000fea000383ffff */
.L_x_2537:
[----:B------:R-:W-:Y:S01]  /*1a130*/  BSSY B0, `(.L_x_2608) ;  /* 0x0000006000007945 */ /* 0x000fe20003800000 */
[----:B------:R-:W-:-:S07]  /*1a140*/  IMAD.MOV.U32 R15, RZ, RZ, -0x1 ;  /* 0xffffffffff0f7424 */ /* 0x000fce00078e00ff */
[----:B0-----:R-:W-:Y:S05]  /*1a150*/  WARPSYNC.COLLECTIVE R15, `(.L_x_2609) ;  /* 0x000000000f0c7348 */ /* 0x001fea0003c00000 */
[----:B------:R-:W-:Y:S02]  /*1a160*/  ELECT P6, UR62, PT ;  /* 0x00000000003e782f */ /* 0x000fe400038c0000 */
[----:B------:R-:W-:Y:S01]  /*1a170*/  MOV R14, UR62 ;  /* 0x0000003e000e7c02 */ /* 0x000fe20008000f00 */
[----:B0-----:R-:W-:Y:S10]  /*1a180*/  ENDCOLLECTIVE ;  /* 0x000000000000791b */ /* 0x001ff40003800000 */
.L_x_2609:
[----:B------:R-:W-:Y:S05]  /*1a190*/  BSYNC B0 ;  /* 0x0000000000007941 */ /* 0x000fea0003800000 */
.L_x_2608:
[----:B------:R-:W-:Y:S05]  /*1a1a0*/  BRA `(.L_x_2610) ;  /* 0xffffffbc00cc7947 */ /* 0x000fea000383ffff */
.L_x_2540:
[----:B-1----:R1:W2:Y:S02]  /*1a1b0*/  SYNCS.PHASECHK.TRANS64.TRYWAIT P0, [R9+URZ+0x38840], R10 ;  /* 0x0388400a090075a7 */ /* 0x0022a4000800017f */
[----:B--2---:R-:W-:Y:S05]  /*1a1c0*/  @!P0 NANOSLEEP.SYNCS 0x989680 ;  /* 0x009896800000895d */ /* 0x004fea0003900000 */
[----:B------:R-:W2:Y:S02]  /*1a1d0*/  @!P0 SYNCS.PHASECHK.TRANS64 P0, [R9+URZ+0x38840], R10 ;  /* 0x0388400a090085a7 */ /* 0x000ea4000800007f */
[----:B--2---:R-:W-:Y:S05]  /*1a1e0*/  @!P0 BRA `(.L_x_2540) ;  /* 0xfffffffc00f08947 */ /* 0x004fea000383ffff */
[----:B------:R-:W-:Y:S05]  /*1a1f0*/  BRA `(.L_x_2611) ;  /* 0xffffffc000387947 */ /* 0x000fea000383ffff */
.L_x_2544:
        /* <DEDUP_REMOVED lines=8> */
.L_x_2547:
[----:B-1----:R1:W2:Y:S02]  /*1a280*/  SYNCS.PHASECHK.TRANS64.TRYWAIT P0, [R6+URZ+0x38860], R9 ;  /* 0x03886009060075a7 */ /* 0x0022a4000800017f */
[----:B--2---:R-:W-:Y:S05]  /*1a290*/  @!P0 NANOSLEEP.SYNCS 0x989680 ;  /* 0x009896800000895d */ /* 0x004fea0003900000 */
[----:B------:R-:W2:Y:S02]  /*1a2a0*/  @!P0 SYNCS.PHASECHK.TRANS64 P0, [R6+URZ+0x38860], R9 ;  /* 0x03886009060085a7 */ /* 0x000ea4000800007f */
[----:B--2---:R-:W-:Y:S05]  /*1a2b0*/  @!P0 BRA `(.L_x_2547) ;  /* 0xfffffffc00f08947 */ /* 0x004fea000383ffff */
[----:B------:R-:W-:Y:S05]  /*1a2c0*/  BRA `(.L_x_2613) ;  /* 0xffffffc800347947 */ /* 0x000fea000383ffff */
.L_x_2556:
[----:B-1----:R1:W2:Y:S02]  /*1a2d0*/  SYNCS.PHASECHK.TRANS64.TRYWAIT P0, [R2+URZ+0x38840], R3 ;  /* 0x03884003020075a7 */ /* 0x0022a4000800017f */
[----:B--2---:R-:W-:Y:S05]  /*1a2e0*/  @!P0 NANOSLEEP.SYNCS 0x989680 ;  /* 0x009896800000895d */ /* 0x004fea0003900000 */
[----:B------:R-:W2:Y:S02]  /*1a2f0*/  @!P0 SYNCS.PHASECHK.TRANS64 P0, [R2+URZ+0x38840], R3 ;  /* 0x03884003020085a7 */ /* 0x000ea4000800007f */
[----:B--2---:R-:W-:Y:S05]  /*1a300*/  @!P0 BRA `(.L_x_2556) ;  /* 0xfffffffc00f08947 */ /* 0x004fea000383ffff */
[----:B------:R-:W-:Y:S05]  /*1a310*/  BRA `(.L_x_2614) ;  /* 0xffffffd0000c7947 */ /* 0x000fea000383ffff */
.L_x_2558:
[----:B--2---:R2:W3:Y:S02]  /*1a320*/  SYNCS.PHASECHK.TRANS64.TRYWAIT P0, [R2+URZ+0x38860], R3 ;  /* 0x03886003020075a7 */ /* 0x0044e4000800017f */
[----:B---3--:R-:W-:Y:S05]  /*1a330*/  @!P0 NANOSLEEP.SYNCS 0x989680 ;  /* 0x009896800000895d */ /* 0x008fea0003900000 */
[----:B------:R-:W3:Y:S02]  /*1a340*/  @!P0 SYNCS.PHASECHK.TRANS64 P0, [R2+URZ+0x38860], R3 ;  /* 0x03886003020085a7 */ /* 0x000ee4000800007f */
[----:B---3--:R-:W-:Y:S05]  /*1a350*/  @!P0 BRA `(.L_x_2558) ;  /* 0xfffffffc00f08947 */ /* 0x008fea000383ffff */
[----:B------:R-:W-:Y:S05]  /*1a360*/  BRA `(.L_x_2615) ;  /* 0xffffffd0007c7947 */ /* 0x000fea000383ffff */
.L_x_2563:
[----:B--2---:R2:W3:Y:S02]  /*1a370*/  SYNCS.PHASECHK.TRANS64.TRYWAIT P0, [R2+URZ+0x38840], R3 ;  /* 0x03884003020075a7 */ /* 0x0044e4000800017f */
[----:B---3--:R-:W-:Y:S05]  /*1a380*/  @!P0 NANOSLEEP.SYNCS 0x989680 ;  /* 0x009896800000895d */ /* 0x008fea0003900000 */
[----:B------:R-:W3:Y:S02]  /*1a390*/  @!P0 SYNCS.PHASECHK.TRANS64 P0, [R2+URZ+0x38840], R3 ;  /* 0x03884003020085a7 */ /* 0x000ee4000800007f */
[----:B---3--:R-:W-:Y:S05]  /*1a3a0*/  @!P0 BRA `(.L_x_2563) ;  /* 0xfffffffc00f08947 */ /* 0x008fea000383ffff */
[----:B------:R-:W-:Y:S05]  /*1a3b0*/  BRA `(.L_x_2616) ;  /* 0xffffffd8001c7947 */ /* 0x000fea000383ffff */
.L_x_2565:
[----:B0-----:R0:W1:Y:S02]  /*1a3c0*/  SYNCS.PHASECHK.TRANS64.TRYWAIT P1, [R2+URZ+0x38860], R3 ;  /* 0x03886003020075a7 */ /* 0x001064000802017f */
[----:B-1----:R-:W-:Y:S05]  /*1a3d0*/  @!P1 NANOSLEEP.SYNCS 0x989680 ;  /* 0x009896800000995d */ /* 0x002fea0003900000 */
[----:B------:R-:W1:Y:S02]  /*1a3e0*/  @!P1 SYNCS.PHASECHK.TRANS64 P1, [R2+URZ+0x38860], R3 ;  /* 0x03886003020095a7 */ /* 0x000e64000802007f */
[----:B-1----:R-:W-:Y:S05]  /*1a3f0*/  @!P1 BRA `(.L_x_2565) ;  /* 0xfffffffc00f09947 */ /* 0x002fea000383ffff */
[----:B------:R-:W-:Y:S05]  /*1a400*/  BRA `(.L_x_2617) ;  /* 0xffffffd800887947 */ /* 0x000fea000383ffff */
.L_x_2570:
[----:B---3--:R3:W4:Y:S02]  /*1a410*/  SYNCS.PHASECHK.TRANS64.TRYWAIT P0, [R2+URZ+0x38840], R3 ;  /* 0x03884003020075a7 */ /* 0x008724000800017f */
[----:B----4-:R-:W-:Y:S05]  /*1a420*/  @!P0 NANOSLEEP.SYNCS 0x989680 ;  /* 0x009896800000895d */ /* 0x010fea0003900000 */
[----:B------:R-:W4:Y:S02]  /*1a430*/  @!P0 SYNCS.PHASECHK.TRANS64 P0, [R2+URZ+0x38840], R3 ;  /* 0x03884003020085a7 */ /* 0x000f24000800007f */
[----:B----4-:R-:W-:Y:S05]  /*1a440*/  @!P0 BRA `(.L_x_2570) ;  /* 0xfffffffc00f08947 */ /* 0x010fea000383ffff */
[----:B------:R-:W-:Y:S05]  /*1a450*/  BRA `(.L_x_2618) ;  /* 0xffffffe000047947 */ /* 0x000fea000383ffff */
.L_x_2572:
[----:B0-----:R0:W1:Y:S02]  /*1a460*/  SYNCS.PHASECHK.TRANS64.TRYWAIT P1, [R2+URZ+0x38860], R3 ;  /* 0x03886003020075a7 */ /* 0x001064000802017f */
[----:B-1----:R-:W-:Y:S05]  /*1a470*/  @!P1 NANOSLEEP.SYNCS 0x989680 ;  /* 0x009896800000995d */ /* 0x002fea0003900000 */
[----:B------:R-:W1:Y:S02]  /*1a480*/  @!P1 SYNCS.PHASECHK.TRANS64 P1, [R2+URZ+0x38860], R3 ;  /* 0x03886003020095a7 */ /* 0x000e64000802007f */
[----:B-1----:R-:W-:Y:S05]  /*1a490*/  @!P1 BRA `(.L_x_2572) ;  /* 0xfffffffc00f09947 */ /* 0x002fea000383ffff */
[----:B------:R-:W-:Y:S05]  /*1a4a0*/  BRA `(.L_x_2619) ;  /* 0xffffffe000747947 */ /* 0x000fea000383ffff */
.L_x_2577:
[----:B------:R-:W-:Y:S01]  /*1a4b0*/  BSSY B0, `(.L_x_2620) ;  /* 0x0000008000007945 */ /* 0x000fe20003800000 */
[----:B0-----:R-:W-:Y:S01]  /*1a4c0*/  IMAD.MOV.U32 R13, RZ, RZ, R16 ;  /* 0x000000ffff0d7224 */ /* 0x001fe200078e0010 */
[----:B------:R-:W-:Y:S01]  /*1a4d0*/  MOV R15, 0xffffffff ;  /* 0xffffffff000f7802 */ /* 0x000fe20000000f00 */
[----:B-1----:R-:W-:Y:S02]  /*1a4e0*/  IMAD.MOV.U32 R12, RZ, RZ, RZ ;  /* 0x000000ffff0c7224 */ /* 0x002fe400078e00ff */
[----:B------:R-:W-:-:S07]  /*1a4f0*/  IMAD.MOV.U32 R11, RZ, RZ, 0x1f ;  /* 0x0000001fff0b7424 */ /* 0x000fce00078e00ff */
[----:B--2---:R-:W-:Y:S05]  /*1a500*/  WARPSYNC.COLLECTIVE R15, `(.L_x_2621) ;  /* 0x000000000f087348 */ /* 0x004fea0003c00000 */
[----:B------:R0:W1:Y:S02]  /*1a510*/  SHFL.IDX P6, R14, R13, R12, R11 ;  /* 0x0000000c0d0e7389 */ /* 0x00006400000c000b */
[----:B012---:R-:W-:Y:S01]  /*1a520*/  ENDCOLLECTIVE ;  /* 0x000000000000791b */ /* 0x007fe20003800000 */
.L_x_2621:
[----:B------:R-:W-:Y:S05]  /*1a530*/  BSYNC B0 ;  /* 0x0000000000007941 */ /* 0x000fea0003800000 */
.L_x_2620:
[----:B------:R-:W-:Y:S02]  /*1a540*/  IMAD.MOV.U32 R13, RZ, RZ, R16 ;  /* 0x000000ffff0d7224 */ /* 0x000fe400078e0010 */
[----:B------:R-:W-:Y:S02]  /*1a550*/  IMAD.MOV.U32 R12, RZ, RZ, 0x1 ;  /* 0x00000001ff0c7424 */ /* 0x000fe400078e00ff */
[----:B------:R-:W-:Y:S02]  /*1a560*/  IMAD.MOV.U32 R11, RZ, RZ, 0x1f ;  /* 0x0000001fff0b7424 */ /* 0x000fe400078e00ff */
[----:B------:R-:W-:Y:S02]  /*1a570*/  IMAD.MOV.U32 R15, RZ, RZ, -0x1 ;  /* 0xffffffffff0f7424 */ /* 0x000fe400078e00ff */
[----:B------:R-:W-:-:S07]  /*1a580*/  IMAD.MOV.U32 R4, RZ, RZ, R14 ;  /* 0x000000ffff047224 */ /* 0x000fce00078e000e */
[----:B------:R-:W-:Y:S05]  /*1a590*/  WARPSYNC.COLLECTIVE R15, `(.L_x_2622) ;  /* 0x000000000f087348 */ /* 0x000fea0003c00000 */
[----:B------:R0:W1:Y:S02]  /*1a5a0*/  SHFL.IDX P6, R14, R13, R12, R11 ;  /* 0x0000000c0d0e7389 */ /* 0x00006400000c000b */
[----:B01----:R-:W-:Y:S01]  /*1a5b0*/  ENDCOLLECTIVE ;  /* 0x000000000000791b */ /* 0x003fe20003800000 */
.L_x_2622:
[----:B------:R-:W-:Y:S01]  /*1a5c0*/  MOV R16, R14 ;  /* 0x0000000e00107202 */ /* 0x000fe20000000f00 */
[----:B------:R-:W-:Y:S06]  /*1a5d0*/  BRA `(.L_x_2623) ;  /* 0xffffffe400c47947 */ /* 0x000fec000383ffff */
.L_x_2580:
        /* <DEDUP_REMOVED lines=8> */
.L_x_2625:
[----:B------:R-:W-:Y:S05]  /*1a660*/  BSYNC B0 ;  /* 0x0000000000007941 */ /* 0x000fea0003800000 */
.L_x_2624:
        /* <DEDUP_REMOVED lines=10> */
.L_x_2626:
        /* <DEDUP_REMOVED lines=8> */
.L_x_2627:
        /* <DEDUP_REMOVED lines=8> */
.L_x_2628:
        /* <DEDUP_REMOVED lines=8> */
.L_x_2629:
        /* <DEDUP_REMOVED lines=8> */
.L_x_2630:
[----:B------:R-:W-:Y:S05]  /*1a910*/  BRA `(.L_x_2631) ;  /* 0xffffffe4008c7947 */ /* 0x000fea000383ffff */
.L_x_2585:
[----:B------:R-:W-:Y:S01]  /*1a920*/  BSSY B0, `(.L_x_2632) ;  /* 0x0000008000007945 */ /* 0x000fe20003800000 */
[----:B-----5:R-:W-:Y:S01]  /*1a930*/  IMAD.MOV.U32 R13, RZ, RZ, R3 ;  /* 0x000000ffff0d7224 */ /* 0x020fe200078e0003 */
[----:B------:R-:W-:Y:S01]  /*1a940*/  MOV R11, RZ ;  /* 0x000000ff000b7202 */ /* 0x000fe20000000f00 */
[----:B------:R-:W-:Y:S02]  /*1a950*/  IMAD.MOV.U32 R12, RZ, RZ, 0x1 ;  /* 0x00000001ff0c7424 */ /* 0x000fe400078e00ff */
[----:B------:R-:W-:-:S07]  /*1a960*/  IMAD.MOV.U32 R15, RZ, RZ, -0x1 ;  /* 0xffffffffff0f7424 */ /* 0x000fce00078e00ff */
[----:B0-----:R-:W-:Y:S05]  /*1a970*/  WARPSYNC.COLLECTIVE R15, `(.L_x_2633) ;  /* 0x000000000f087348 */ /* 0x001fea0003c00000 */
[----:B------:R1:W2:Y:S02]  /*1a980*/  SHFL.UP P6, R14, R13, R12, R11 ;  /* 0x0400000c0d0e7389 */ /* 0x0002a400000c000b */
[----:B012---:R-:W-:Y:S01]  /*1a990*/  ENDCOLLECTIVE ;  /* 0x000000000000791b */ /* 0x007fe20003800000 */
.L_x_2633:
[----:B------:R-:W-:Y:S05]  /*1a9a0*/  BSYNC B0 ;  /* 0x0000000000007941 */ /* 0x000fea0003800000 */
.L_x_2632:
[C---:B------:R-:W-:Y:S01]  /*1a9b0*/  ISETP.NE.AND P0, PT, R7.reuse, RZ, PT ;  /* 0x000000ff0700720c */ /* 0x040fe20003f05270 */
        /* <DEDUP_REMOVED lines=9> */
.L_x_2634:
        /* <DEDUP_REMOVED lines=8> */
.L_x_2635:
        /* <DEDUP_REMOVED lines=8> */
.L_x_2636:
        /* <DEDUP_REMOVED lines=8> */
.L_x_2637:
[----:B------:R-:W-:Y:S01]  /*1abd0*/  IMAD.MOV.U32 R12, RZ, RZ, 0x1f ;  /* 0x0000001fff0c7424 */ /* 0x000fe200078e00ff */
[----:B------:R-:W-:Y:S02]  /*1abe0*/  MOV R11, 0x1f ;  /* 0x0000001f000b7802 */ /* 0x000fe40000000f00 */
[----:B------:R-:W-:-:S05]  /*1abf0*/  SEL R5, R14, RZ, P0 ;  /* 0x000000ff0e057207 */ /* 0x000fca0000000000 */
[----:B------:R-:W-:-:S04]  /*1ac00*/  IMAD.IADD R2, R6, 0x1, R5 ;  /* 0x0000000106027824 */ /* 0x000fc800078e0205 */
[----:B------:R-:W-:-:S07]  /*1ac10*/  IMAD.MOV.U32 R13, RZ, RZ, R2 ;  /* 0x000000ffff0d7224 */ /* 0x000fce00078e0002 */
[----:B------:R-:W-:Y:S05]  /*1ac20*/  WARPSYNC.COLLECTIVE R15, `(.L_x_2638) ;  /* 0x000000000f087348 */ /* 0x000fea0003c00000 */
[----:B------:R0:W1:Y:S02]  /*1ac30*/  SHFL.IDX P6, R14, R13, R12, R11 ;  /* 0x0000000c0d0e7389 */ /* 0x00006400000c000b */
[----:B01----:R-:W-:Y:S01]  /*1ac40*/  ENDCOLLECTIVE ;  /* 0x000000000000791b */ /* 0x003fe20003800000 */
.L_x_2638:
[----:B------:R-:W-:Y:S05]  /*1ac50*/  BRA `(.L_x_2639) ;  /* 0xffffffe400747947 */ /* 0x000fea000383ffff */
.L_x_2587:
[----:B------:R-:W-:Y:S01]  /*1ac60*/  BSSY B0, `(.L_x_2640) ;  /* 0x0000006000007945 */ /* 0x000fe20003800000 */
[----:B------:R-:W-:Y:S01]  /*1ac70*/  PLOP3.LUT P6, PT, P6, PT, PT, 0x8, 0x0 ;  /* 0x000000000000781c */ /* 0x000fe200037ce170 */
[----:B------:R-:W-:-:S12]  /*1ac80*/  IMAD.MOV.U32 R15, RZ, RZ, -0x1 ;  /* 0xffffffffff0f7424 */ /* 0x000fd800078e00ff */
[----:B0-----:R-:W-:Y:S05]  /*1ac90*/  WARPSYNC.COLLECTIVE R15, `(.L_x_2641) ;  /* 0x000000000f087348 */ /* 0x001fea0003c00000 */
[----:B------:R-:W-:Y:S01]  /*1aca0*/  VOTE.ANY R14, PT, P6 ;  /* 0x00000000000e7806 */ /* 0x000fe200030e0100 */
[----:B0-----:R-:W-:Y:S06]  /*1acb0*/  ENDCOLLECTIVE ;  /* 0x000000000000791b */ /* 0x001fec0003800000 */
.L_x_2641:
[----:B------:R-:W-:Y:S05]  /*1acc0*/  BSYNC B0 ;  /* 0x0000000000007941 */ /* 0x000fea0003800000 */
.L_x_2640:
[----:B------:R-:W-:Y:S01]  /*1acd0*/  IMAD.MOV.U32 R6, RZ, RZ, R14 ;  /* 0x000000ffff067224 */ /* 0x000fe200078e000e */
[----:B------:R-:W-:Y:S01]  /*1ace0*/  MOV R15, 0xffffffff ;  /* 0xffffffff000f7802 */ /* 0x000fe20000000f00 */
[----:B------:R-:W-:Y:S02]  /*1acf0*/  IMAD.MOV.U32 R13, RZ, RZ, R3 ;  /* 0x000000ffff0d7224 */ /* 0x000fe400078e0003 */
[----:B------:R-:W0:Y:S01]  /*1ad00*/  POPC R7, R6 ;  /* 0x0000000600077309 */ /* 0x000e220000000000 */
[----:B------:R-:W-:Y:S02]  /*1ad10*/  IMAD.MOV.U32 R11, RZ, RZ, 0x1f ;  /* 0x0000001fff0b7424 */ /* 0x000fe400078e00ff */
[----:B0-----:R-:W-:-:S07]  /*1ad20*/  IMAD.MOV.U32 R12, RZ, RZ, R7 ;  /* 0x000000ffff0c7224 */ /* 0x001fce00078e0007 */
[----:B------:R-:W-:Y:S05]  /*1ad30*/  WARPSYNC.COLLECTIVE R15, `(.L_x_2642) ;  /* 0x000000000f087348 */ /* 0x000fea0003c00000 */
[----:B------:R0:W1:Y:S02]  /*1ad40*/  SHFL.IDX P6, R14, R13, R12, R11 ;  /* 0x0000000c0d0e7389 */ /* 0x00006400000c000b */
[----:B01----:R-:W-:Y:S01]  /*1ad50*/  ENDCOLLECTIVE ;  /* 0x000000000000791b */ /* 0x003fe20003800000 */
.L_x_2642:
[----:B------:R-:W-:Y:S01]  /*1ad60*/  IMAD.MOV.U32 R17, RZ, RZ, R14 ;  /* 0x000000ffff117224 */ /* 0x000fe200078e000e */
[----:B------:R-:W-:Y:S06]  /*1ad70*/  BRA `(.L_x_2643) ;  /* 0xffffffe400647947 */ /* 0x000fec000383ffff */
.L_x_2589:
[----:B------:R-:W-:Y:S01]  /*1ad80*/  BSSY B0, `(.L_x_2644) ;  /* 0x0000007000007945 */ /* 0x000fe20003800000 */
[----:B------:R-:W-:Y:S02]  /*1ad90*/  IMAD.MOV.U32 R13, RZ, RZ, R2 ;  /* 0x000000ffff0d7224 */ /* 0x000fe400078e0002 */
[----:B------:R-:W-:Y:S02]  /*1ada0*/  IMAD.MOV.U32 R11, RZ, RZ, 0x1f ;  /* 0x0000001fff0b7424 */ /* 0x000fe400078e00ff */
[----:B------:R-:W-:-:S07]  /*1adb0*/  IMAD.MOV.U32 R15, RZ, RZ, -0x1 ;  /* 0xffffffffff0f7424 */ /* 0x000fce00078e00ff */
[----:B012---:R-:W-:Y:S05]  /*1adc0*/  WARPSYNC.COLLECTIVE R15, `(.L_x_2645) ;  /* 0x000000000f087348 */ /* 0x007fea0003c00000 */
[----:B------:R3:W4:Y:S02]  /*1add0*/  SHFL.IDX P6, R14, R13, R12, R11 ;  /* 0x0000000c0d0e7389 */ /* 0x00072400000c000b */
[----:B01234-:R-:W-:Y:S01]  /*1ade0*/  ENDCOLLECTIVE ;  /* 0x000000000000791b */ /* 0x01ffe20003800000 */
.L_x_2645:
[----:B------:R-:W-:Y:S05]  /*1adf0*/  BSYNC B0 ;  /* 0x0000000000007941 */ /* 0x000fea0003800000 */
.L_x_2644:
[----:B------:R-:W-:Y:S01]  /*1ae00*/  IMAD.MOV.U32 R8, RZ, RZ, R14 ;  /* 0x000000ffff087224 */ /* 0x000fe200078e000e */
[----:B------:R-:W-:Y:S06]  /*1ae10*/  BRA `(.L_x_2588) ;  /* 0xffffffe400587947 */ /* 0x000fec000383ffff */
.L_x_2592:
[----:B-1----:R1:W3:Y:S02]  /*1ae20*/  SYNCS.PHASECHK.TRANS64.TRYWAIT P0, [R0+URZ+0x38820], R3 ;  /* 0x03882003000075a7 */ /* 0x0022e4000800017f */
[----:B---3--:R-:W-:Y:S05]  /*1ae30*/  @!P0 NANOSLEEP.SYNCS 0x989680 ;  /* 0x009896800000895d */ /* 0x008fea0003900000 */
[----:B------:R-:W3:Y:S02]  /*1ae40*/  @!P0 SYNCS.PHASECHK.TRANS64 P0, [R0+URZ+0x38820], R3 ;  /* 0x03882003000085a7 */ /* 0x000ee4000800007f */
[----:B---3--:R-:W-:Y:S05]  /*1ae50*/  @!P0 BRA `(.L_x_2592) ;  /* 0xfffffffc00f08947 */ /* 0x008fea000383ffff */
[----:B------:R-:W-:Y:S05]  /*1ae60*/  BRA `(.L_x_2646) ;  /* 0xffffffe800d47947 */ /* 0x000fea000383ffff */
.L_x_2593:
[----:B--2---:R-:W2:Y:S01]  /*1ae70*/  S2R R2, SR_TID.X ;  /* 0x0000000000027919 */ /* 0x004ea20000002100 */
[----:B------:R-:W-:Y:S01]  /*1ae80*/  BSSY B0, `(.L_x_2647) ;  /* 0x000000a000007945 */ /* 0x000fe20003800000 */
[----:B------:R-:W-:Y:S02]  /*1ae90*/  IMAD.MOV.U32 R12, RZ, RZ, RZ ;  /* 0x000000ffff0c7224 */ /* 0x000fe400078e00ff */
[----:B------:R-:W-:Y:S02]  /*1aea0*/  IMAD.MOV.U32 R11, RZ, RZ, 0x1f ;  /* 0x0000001fff0b7424 */ /* 0x000fe400078e00ff */
[----:B------:R-:W-:Y:S01]  /*1aeb0*/  IMAD.MOV.U32 R15, RZ, RZ, -0x1 ;  /* 0xffffffffff0f7424 */ /* 0x000fe200078e00ff */
[----:B--2---:R-:W-:-:S04]  /*1aec0*/  SHF.R.U32.HI R2, RZ, 0x5, R2 ;  /* 0x00000005ff027819 */ /* 0x004fc80000011602 */
[----:B------:R-:W-:-:S04]  /*1aed0*/  LOP3.LUT R2, R2, 0x3, RZ, 0xc0, !PT ;  /* 0x0000000302027812 */ /* 0x000fc800078ec0ff */
[----:B0-----:R-:W-:-:S07]  /*1aee0*/  MOV R13, R2 ;  /* 0x00000002000d7202 */ /* 0x001fce0000000f00 */
[----:B-1----:R-:W-:Y:S05]  /*1aef0*/  WARPSYNC.COLLECTIVE R15, `(.L_x_2648) ;  /* 0x000000000f087348 */ /* 0x002fea0003c00000 */
[----:B------:R0:W2:Y:S02]  /*1af00*/  SHFL.IDX P6, R14, R13, R12, R11 ;  /* 0x0000000c0d0e7389 */ /* 0x0000a400000c000b */
[----:B012---:R-:W-:Y:S01]  /*1af10*/  ENDCOLLECTIVE ;  /* 0x000000000000791b */ /* 0x007fe20003800000 */
.L_x_2648:
[----:B------:R-:W-:Y:S05]  /*1af20*/  BSYNC B0 ;  /* 0x0000000000007941 */ /* 0x000fea0003800000 */
.L_x_2647:
[----:B------:R-:W-:Y:S05]  /*1af30*/  BRA `(.L_x_2649) ;  /* 0xffffffe800b87947 */ /* 0x000fea000383ffff */
.L_x_2596:
[----:B------:R-:W-:Y:S01]  /*1af40*/  BSSY B1, `(.L_x_2650) ;  /* 0x0000006000017945 */ /* 0x000fe20003800000 */
[----:B------:R-:W-:-:S07]  /*1af50*/  IMAD.MOV.U32 R15, RZ, RZ, -0x1 ;  /* 0xffffffffff0f7424 */ /* 0x000fce00078e00ff */
[----:B012---:R-:W-:Y:S05]  /*1af60*/  WARPSYNC.COLLECTIVE R15, `(.L_x_2651) ;  /* 0x000000000f0c7348 */ /* 0x007fea0003c00000 */
[----:B------:R-:W-:Y:S02]  /*1af70*/  ELECT P6, UR62, PT ;  /* 0x00000000003e782f */ /* 0x000fe400038c0000 */
[----:B------:R-:W-:Y:S01]  /*1af80*/  MOV R14, UR62 ;  /* 0x0000003e000e7c02 */ /* 0x000fe20008000f00 */
[----:B012---:R-:W-:Y:S10]  /*1af90*/  ENDCOLLECTIVE ;  /* 0x000000000000791b */ /* 0x007ff40003800000 */
.L_x_2651:
[----:B------:R-:W-:Y:S05]  /*1afa0*/  BSYNC B1 ;  /* 0x0000000000017941 */ /* 0x000fea0003800000 */
.L_x_2650:
[----:B------:R-:W-:Y:S05]  /*1afb0*/  BRA `(.L_x_2652) ;  /* 0xffffffe800b07947 */ /* 0x000fea000383ffff */
.L_x_2598:
[----:B-1----:R1:W2:Y:S02]  /*1afc0*/  SYNCS.PHASECHK.TRANS64.TRYWAIT P0, [R6+URZ], R5 ;  /* 0x00000005060075a7 */ /* 0x0022a4000800017f */
[----:B--2---:R-:W-:Y:S05]  /*1afd0*/  @!P0 NANOSLEEP.SYNCS 0x989680 ;  /* 0x009896800000895d */ /* 0x004fea0003900000 */
[----:B------:R-:W2:Y:S02]  /*1afe0*/  @!P0 SYNCS.PHASECHK.TRANS64 P0, [R6+URZ], R5 ;  /* 0x00000005060085a7 */ /* 0x000ea4000800007f */
[----:B--2---:R-:W-:Y:S05]  /*1aff0*/  @!P0 BRA `(.L_x_2598) ;  /* 0xfffffffc00f08947 */ /* 0x004fea000383ffff */
[----:B------:R-:W-:Y:S05]  /*1b000*/  BRA `(.L_x_2653) ;  /* 0xffffffe800ec7947 */ /* 0x000fea000383ffff */
.L_x_2599:
[----:B--2---:R2:W3:Y:S02]  /*1b010*/  SYNCS.PHASECHK.TRANS64.TRYWAIT P0, [R7+URZ], R2 ;  /* 0x00000002070075a7 */ /* 0x0044e4000800017f */
[----:B---3--:R-:W-:Y:S05]  /*1b020*/  @!P0 NANOSLEEP.SYNCS 0x989680 ;  /* 0x009896800000895d */ /* 0x008fea0003900000 */
[----:B------:R-:W3:Y:S02]  /*1b030*/  @!P0 SYNCS.PHASECHK.TRANS64 P0, [R7+URZ], R2 ;  /* 0x00000002070085a7 */ /* 0x000ee4000800007f */
[----:B---3--:R-:W-:Y:S05]  /*1b040*/  @!P0 BRA `(.L_x_2599) ;  /* 0xfffffffc00f08947 */ /* 0x008fea000383ffff */
[----:B------:R-:W-:Y:S05]  /*1b050*/  BRA `(.L_x_2654) ;  /* 0xffffffe800e07947 */ /* 0x000fea000383ffff */
.L_x_2601:
[----:B---3--:R3:W4:Y:S02]  /*1b060*/  SYNCS.PHASECHK.TRANS64.TRYWAIT P0, [R4+URZ], R5 ;  /* 0x00000005040075a7 */ /* 0x008724000800017f */
[----:B----4-:R-:W-:Y:S05]  /*1b070*/  @!P0 NANOSLEEP.SYNCS 0x989680 ;  /* 0x009896800000895d */ /* 0x010fea0003900000 */
[----:B------:R-:W4:Y:S02]  /*1b080*/  @!P0 SYNCS.PHASECHK.TRANS64 P0, [R4+URZ], R5 ;  /* 0x00000005040085a7 */ /* 0x000f24000800007f */
[----:B----4-:R-:W-:Y:S05]  /*1b090*/  @!P0 BRA `(.L_x_2601) ;  /* 0xfffffffc00f08947 */ /* 0x010fea000383ffff */
[----:B------:R-:W-:Y:S05]  /*1b0a0*/  BRA `(.L_x_2655) ;  /* 0xffffffe800e87947 */ /* 0x000fea000383ffff */
.L_x_2656:
        /* <DEDUP_REMOVED lines=13> */
.L_x_4559:


//--------------------- .text._ZN7cutlass13device_kernelIN5flash11enable_sm90INS1_16FlashAttnFwdSm90INS1_25CollectiveMainloopFwdSm90ILi2EN4cute5tupleIJNS5_1CILi1EEES8_S8_EEENS6_IJNS7_ILi64EEESA_SA_EEELi512ENS_6half_tEfNS_4arch4Sm90ELb0ELb1ELb1ELb1ELb0ELb1ELb1ELb0ELb0ELb0ELb0ELb0EEENS1_21CollectiveEpilogueFwdINS6_IJSA_NS7_ILi512EEESA_EEES9_SC_SE_Li256ELb1ELb0ELb0ELb0EEENS1_36VarlenDynamicPersistentTileSchedulerILi64ELi64ELi256ELi32ELb0ELb0ELb1ELb1ELb0ELb1EEEEEEEEEvNT_6ParamsE --------------------------
	.section	.text._ZN7cutlass13device_kernelIN5flash11enable_sm90INS1_16FlashAttnFwdSm90INS1_25CollectiveMainloopFwdSm90ILi2EN4cute5tupleIJNS5_1CILi1EEES8_S8_EEENS6_IJNS7_ILi64EEESA_SA_EEELi512ENS_6half_tEfNS_4arch4Sm90ELb0ELb1ELb1ELb1ELb0ELb1ELb1ELb0ELb0ELb0ELb0ELb0EEENS1_21CollectiveEpilogueFwdINS6_IJSA_NS7_ILi512EEESA_EEES9_SC_SE_Li256ELb1ELb0ELb0ELb0EEENS1_36VarlenDynamicPersistentTileSchedulerILi64ELi64ELi256ELi32ELb0ELb0ELb1ELb1ELb0ELb1EEEEEEEEEvNT_6ParamsE,"ax",@progbits
	.align	128
.text._ZN7cutlass13device_kernelIN5flash11enable_sm90INS1_16FlashAttnFwdSm90INS1_25CollectiveMainloopFwdSm90ILi2EN4cute5tupleIJNS5_1CILi1EEES8_S8_EEENS6_IJNS7_ILi64EEESA_SA_EEELi512ENS_6half_tEfNS_4arch4Sm90ELb0ELb1ELb1ELb1ELb0ELb1ELb1ELb0ELb0ELb0ELb0ELb0EEENS1_21CollectiveEpilogueFwdINS6_IJSA_NS7_ILi512EEESA_EEES9_SC_SE_Li256ELb1ELb0ELb0ELb0EEENS1_36VarlenDynamicPersistentTileSchedulerILi64ELi64ELi256ELi32ELb0ELb0ELb1ELb1ELb0ELb1EEEEEEEEEvNT_6ParamsE:
        .type           _ZN7cutlass13device_kernelIN5flash11enable_sm90INS1_16FlashAttnFwdSm90INS1_25CollectiveMainloopFwdSm90ILi2EN4cute5tupleIJNS5_1CILi1EEES8_S8_EEENS6_IJNS7_ILi64EEESA_SA_EEELi512ENS_6half_tEfNS_4arch4Sm90ELb0ELb1ELb1ELb1ELb0ELb1ELb1ELb0ELb0ELb0ELb0ELb0EEENS1_21CollectiveEpilogueFwdINS6_IJSA_NS7_ILi512EEESA_EEES9_SC_SE_Li256ELb1ELb0ELb0ELb0EEENS1_36VarlenDynamicPersistentTileSchedulerILi64ELi64ELi256ELi32ELb0ELb0ELb1ELb1ELb0ELb1EEEEEEEEEvNT_6ParamsE,@function
        .size           _ZN7cutlass13device_kernelIN5flash11enable_sm90INS1_16FlashAttnFwdSm90INS1_25CollectiveMainloopFwdSm90ILi2EN4cute5tupleIJNS5_1CILi1EEES8_S8_EEENS6_IJNS7_ILi64EEESA_SA_EEELi512ENS_6half_tEfNS_4arch4Sm90ELb0ELb1ELb1ELb1ELb0ELb1ELb1ELb0ELb0ELb0ELb0ELb0EEENS1_21CollectiveEpilogueFwdINS6_IJSA_NS7_ILi512EEESA_EEES9_SC_SE_Li256ELb1ELb0ELb0ELb0EEENS1_36VarlenDynamicPersistentTileSchedulerILi64ELi64ELi256ELi32ELb0ELb0ELb1ELb1ELb0ELb1EEEEEEEEEvNT_6ParamsE,(.L_x_4560 - _ZN7cutlass13device_kernelIN5flash11enable_sm90INS1_16FlashAttnFwdSm90INS1_25CollectiveMainloopFwdSm90ILi2EN4cute5tupleIJNS5_1CILi1EEES8_S8_EEENS6_IJNS7_ILi64EEESA_SA_EEELi512ENS_6half_tEfNS_4arch4Sm90ELb0ELb1ELb1ELb1ELb0ELb1ELb1ELb0ELb0ELb0ELb0ELb0EEENS1_21CollectiveEpilogueFwdINS6_IJSA_NS7_ILi512EEESA_EEES9_SC_SE_Li256ELb1ELb0ELb0ELb0EEENS1_36VarlenDynamicPersistentTileSchedulerILi64ELi64ELi256ELi32ELb0ELb0ELb1ELb1ELb0ELb1EEEEEEEEEvNT_6ParamsE)
        .other          _ZN7cutlass13device_kernelIN5flash11enable_sm90INS1_16FlashAttnFwdSm90INS1_25CollectiveMainloopFwdSm90ILi2EN4cute5tupleIJNS5_1CILi1EEES8_S8_EEENS6_IJNS7_ILi64EEESA_SA_EEELi512ENS_6half_tEfNS_4arch4Sm90ELb0ELb1ELb1ELb1ELb0ELb1ELb1ELb0ELb0ELb0ELb0ELb0EEENS1_21CollectiveEpilogueFwdINS6_IJSA_NS7_ILi512EEESA_EEES9_SC_SE_Li256ELb1ELb0ELb0ELb0EEENS1_36VarlenDynamicPersistentTileSchedulerILi64ELi64ELi256ELi32ELb0ELb0ELb1ELb1ELb0ELb1EEEEEEEEEvNT_6ParamsE,@"STO_CUDA_ENTRY STV_DEFAULT"
_ZN7cutlass13device_kernelIN5flash11enable_sm90INS1_16FlashAttnFwdSm90INS1_25CollectiveMainloopFwdSm90ILi2EN4cute5tupleIJNS5_1CILi1EEES8_S8_EEENS6_IJNS7_ILi64EEESA_SA_EEELi512ENS_6half_tEfNS_4arch4Sm90ELb0ELb1ELb1ELb1ELb0ELb1ELb1ELb0ELb0ELb0ELb0ELb0EEENS1_21CollectiveEpilogueFwdINS6_IJSA_NS7_ILi512EEESA_EEES9_SC_SE_Li256ELb1ELb0ELb0ELb0EEENS1_36VarlenDynamicPersistentTileSchedulerILi64ELi64ELi256ELi32ELb0ELb0ELb1ELb1ELb0ELb1EEEEEEEEEvNT_6ParamsE:
[----:B------:R-:W0:Y:S02]  /*0000*/  LDC R1, c[0x0][0x28] ;  /* 0x00000a00ff017b82 */ /* 0x000e240000000800 */
[----:B0-----:R-:W-:Y:S01]  /*0010*/  VIADD R1, R1, 0xffffffc8 ;  /* 0xffffffc801017836 */ /* 0x001fe20000000000 */
[----:B------:R-:W0:Y:S01]  /*0020*/  S2R R3, SR_TID.X ;  /* 0x0000000000037919 */ /* 0x000e220000002100 */
[----:B------:R-:W-:Y:S01]  /*0030*/  ELECT P0, URZ, PT ;  /* 0x00000000003f782f */ /* 0x000fe20003800000 */
[----:B------:R-:W-:Y:S01]  /*0040*/  BSSY B0, `(.L_x_2657) ;  /* 0x000001a000007945 */ /* 0x000fe20003800000 */
[--C-:B0-----:R-:W-:Y:S02]  /*0050*/  SHF.R.U32.HI R0, RZ, 0x5, R3.reuse ;  /* 0x00000005ff007819 */ /* 0x101fe40000011603 */
[----:B------:R-:W-:-:S03]  /*0060*/  SHF.R.U32.HI R4, RZ, 0x7, R3 ;  /* 0x00000007ff047819 */ /* 0x000fc60000011603 */
        /* <DEDUP_REMOVED lines=23> */
.L_x_2658:
[----:B------:R-:W-:Y:S05]  /*01e0*/  BSYNC B0 ;  /* 0x0000000000007941 */ /* 0x000fea0003800000 */
.L_x_2657:
[----:B------:R-:W0:Y:S01]  /*01f0*/  SHFL.IDX PT, R4, R4, RZ, 0x1f ;  /* 0x00001fff04047589 */ /* 0x000e2200000e0000 */
[----:B------:R-:W-:Y:S01]  /*0200*/  VOTEU.ANY UP0, P0 ;  /* 0x00000000003f7886 */ /* 0x000fe20000000100 */
[----:B------:R-:W-:Y:S01]  /*0210*/  UMOV UR4, 0x1 ;  /* 0x0000000100047882 */ /* 0x000fe20000000000 */
[----:B------:R-:W-:Y:S01]  /*0220*/  UMOV UR7, 0x100 ;  /* 0x0000010000077882 */ /* 0x000fe20000000000 */
[----:B------:R-:W1:Y:S01]  /*0230*/  SHFL.IDX PT, R2, R0, RZ, 0x1f ;  /* 0x00001fff00027589 */ /* 0x000e6200000e0000 */
[----:B------:R-:W-:Y:S01]  /*0240*/  VOTEU.ANY UP1, P0 ;  /* 0x00000000003f7886 */ /* 0x000fe20000020100 */
[----:B------:R-:W2:Y:S01]  /*0250*/  @UP0 S2UR UR8, SR_CgaCtaId ;  /* 0x00000000000809c3 */ /* 0x000ea20000008800 */
[----:B------:R-:W-:Y:S01]  /*0260*/  @UP0 UMOV UR6, 0x400 ;  /* 0x0000040000060882 */ /* 0x000fe20000000000 */
[----:B------:R-:W-:-:S04]  /*0270*/  @UP0 UIADD3 UR4, -UR4, 0x100000, URZ ;  /* 0x0010000004040890 */ /* 0x000fc8000fffe13f */
[----:B------:R-:W-:Y:S02]  /*0280*/  @UP0 USHF.L.U32 UR5, UR4, 0xb, URZ ;  /* 0x0000000b04050899 */ /* 0x000fe4000800063f */
[----:B------:R-:W-:Y:S01]  /*0290*/  @UP0 USHF.L.U32 UR4, UR4, 0x1, URZ ;  /* 0x0000000104040899 */ /* 0x000fe2000800063f */
[----:B------:R-:W-:Y:S01]  /*02a0*/  VOTEU.ANY UP2, P0 ;  /* 0x00000000003f7886 */ /* 0x000fe20000040100 */
[----:B------:R-:W-:Y:S01]  /*02b0*/  VOTEU.ANY UP3, P0 ;  /* 0x00000000003f7886 */ /* 0x000fe20000060100 */
[----:B0-----:R-:W-:Y:S02]  /*02c0*/  R2UR UR9, R4 ;  /* 0x00000000040972ca */ /* 0x001fe400000e0000 */
[----:B-1----:R-:W-:Y:S01]  /*02d0*/  ISETP.NE.AND P1, PT, R2, RZ, PT ;  /* 0x000000ff0200720c */ /* 0x002fe20003f25270 */
[----:B--2---:R-:W-:Y:S02]  /*02e0*/  @UP0 ULEA UR8, UR8, UR6, 0x18 ;  /* 0x0000000608080291 */ /* 0x004fe4000f8ec03f */
[----:B------:R-:W-:-:S04]  /*02f0*/  @UP0 UIADD3 UR6, -UR7, 0x100000, URZ ;  /* 0x0010000007060890 */ /* 0x000fc8000fffe13f */
[----:B------:R-:W-:Y:S02]  /*0300*/  @UP0 USHF.L.U32 UR7, UR6, 0xb, URZ ;  /* 0x0000000b06070899 */ /* 0x000fe4000800063f */
[----:B------:R-:W-:Y:S02]  /*0310*/  @UP0 USHF.L.U32 UR6, UR6, 0x1, URZ ;  /* 0x0000000106060899 */ /* 0x000fe4000800063f */
[----:B------:R-:W-:Y:S01]  /*0320*/  IMAD.U32 R4, RZ, RZ, UR9 ;  /* 0x00000009ff047e24 */ /* 0x000fe2000f8e00ff */
[----:B------:R-:W-:-:S04]  /*0330*/  UISETP.NE.AND UP0, UPT, UR9, URZ, UPT ;  /* 0x0000003f0900728c */ /* 0x000fc8000bf05270 */
[----:B------:R0:W-:Y:S04]  /*0340*/  STL [R1+0x2c], R4 ;  /* 0x00002c0401007387 */ /* 0x0001e80000100800 */
[----:B------:R-:W1:Y:S02]  /*0350*/  FENCE.VIEW.ASYNC.S ;  /* 0x00000000000073c6 */ /* 0x000e640000000000 */
[----:B-1----:R0:W1:Y:S01]  /*0360*/  @UP1 SYNCS.EXCH.64 URZ, [UR8+0x38800], UR4 ;  /* 0x03880004083f15b2 */ /* 0x0020620008000100 */
[----:B------:R0:W2:Y:S01]  /*0370*/  @UP2 SYNCS.EXCH.64 URZ, [UR8+0x38810], UR4 ;  /* 0x03881004083f25b2 */ /* 0x0000a20008000100 */
[----:B------:R0:W3:Y:S01]  /*0380*/  @UP3 SYNCS.EXCH.64 URZ, [UR8+0x38820], UR6 ;  /* 0x03882006083f35b2 */ /* 0x0000e20008000100 */
        /* <DEDUP_REMOVED lines=14> */
[----:B----4-:R-:W-:Y:S01]  /*0470*/  NOP ;  /* 0x0000000000007918 */ /* 0x010fe20000000000 */
.L_x_2659:
[----:B------:R-:W4:Y:S01]  /*0480*/  SHFL.IDX PT, R2, R0, RZ, 0x1f ;  /* 0x00001fff00027589 */ /* 0x000f2200000e0000 */
[----:B------:R-:W-:Y:S01]  /*0490*/  NOP ;  /* 0x0000000000007918 */ /* 0x000fe20000000000 */
[----:B----4-:R-:W-:-:S13]  /*04a0*/  ISETP.NE.AND P0, PT, R2, RZ, PT ;  /* 0x000000ff0200720c */ /* 0x010fda0003f05270 */
        /* <DEDUP_REMOVED lines=18> */
[----:B----4-:R-:W-:Y:S01]  /*05d0*/  NOP ;  /* 0x0000000000007918 */ /* 0x010fe20000000000 */
.L_x_2660:
[----:B------:R-:W4:Y:S01]  /*05e0*/  SHFL.IDX PT, R2, R0, RZ, 0x1f ;  /* 0x00001fff00027589 */ /* 0x000f2200000e0000 */
[----:B------:R-:W-:Y:S01]  /*05f0*/  NOP ;  /* 0x0000000000007918 */ /* 0x000fe20000000000 */
[----:B----4-:R-:W-:-:S13]  /*0600*/  ISETP.NE.AND P0, PT, R2, RZ, PT ;  /* 0x000000ff0200720c */ /* 0x010fda0003f05270 */
        /* <DEDUP_REMOVED lines=15> */
.L_x_2661:
        /* <DEDUP_REMOVED lines=22> */
.L_x_2662:
        /* <DEDUP_REMOVED lines=22> */
.L_x_2663:
[----:B0-----:R-:W-:Y:S01]  /*09c0*/  UMOV UR4, 0x1 ;  /* 0x0000000100047882 */ /* 0x001fe20000000000 */
[----:B------:R-:W-:Y:S01]  /*09d0*/  PLOP3.LUT P0, PT, PT, PT, UP0, 0x80, 0x0 ;  /* 0x000000000000781c */ /* 0x000fe20003f0f008 */
[----:B------:R-:W-:Y:S01]  /*09e0*/  USEL UR4, UR4, 0x2, !UP0 ;  /* 0x0000000204047887 */ /* 0x000fe2000c000000 */
[----:B------:R-:W-:Y:S01]  /*09f0*/  NOP ;  /* 0x0000000000007918 */ /* 0x000fe20000000000 */
[----:B------:R-:W-:Y:S01]  /*0a00*/  ULDC.64 UR54, c[0x0][0x208] ;  /* 0x0000820000367ab9 */ /* 0x000fe20000000a00 */
[----:B------:R-:W-:Y:S03]  /*0a10*/  BSSY B8, `(.L_x_2664) ;  /* 0x00022c5000087945 */ /* 0x000fe60003800000 */
[----:B------:R-:W-:-:S05]  /*0a20*/  IMAD.U32 R2, RZ, RZ, UR4 ;  /* 0x00000004ff027e24 */ /* 0x000fca000f8e00ff */
[----:B------:R0:W-:Y:S01]  /*0a30*/  STL [R1+0x30], R2 ;  /* 0x0000300201007387 */ /* 0x0001e20000100800 */
[----:B-123--:R-:W-:Y:S06]  /*0a40*/  BAR.SYNC.DEFER_BLOCKING 0x0 ;  /* 0x0000000000007b1d */ /* 0x00efec0000010000 */
[----:B------:R-:W-:Y:S05]  /*0a50*/  @!P0 BRA `(.L_x_2665) ;  /* 0x000001bc00888947 */ /* 0x000fea0003800000 */
.L_x_2666:
[----:B------:R-:W-:-:S08]  /*0a60*/  NOP ;  /* 0x0000000000007918 */ /* 0x000fd00000000000 */
[----:B------:R-:W1:Y:S02]  /*0a70*/  USETMAXREG.TRY_ALLOC.CTAPOOL UP0, 0xf0 ;  /* 0x000000f0000079c8 */ /* 0x000e640008000600 */
[----:B-1----:R-:W-:-:S13]  /*0a80*/  PLOP3.LUT P0, PT, PT, PT, UP0, 0x80, 0x0 ;  /* 0x000000000000781c */ /* 0x002fda0003f0f008 */
[----:B------:R-:W-:Y:S05]  /*0a90*/  @!P0 BRA `(.L_x_2666) ;  /* 0xfffffffc00f08947 */ /* 0x000fea000383ffff */
[----:B------:R-:W-:Y:S01]  /*0aa0*/  SHF.R.U32.HI R0, RZ, 0x7, R3 ;  /* 0x00000007ff007819 */ /* 0x000fe20000011603 */
[----:B------:R-:W1:Y:S01]  /*0ab0*/  S2UR UR5, SR_CgaCtaId ;  /* 0x00000000000579c3 */ /* 0x000e620000008800 */
[----:B------:R-:W-:Y:S02]  /*0ac0*/  UMOV UR4, 0x400 ;  /* 0x0000040000047882 */ /* 0x000fe40000000000 */
[----:B------:R-:W-:-:S13]  /*0ad0*/  ISETP.NE.AND P0, PT, R0, 0x1, PT ;  /* 0x000000010000780c */ /* 0x000fda0003f05270 */
[----:B------:R-:W-:Y:S06]  /*0ae0*/  @!P0 BAR.ARV 0x8, 0xa0 ;  /* 0x0202800000008b1d */ /* 0x000fec0000002000 */
[----:B------:R-:W-:Y:S01]  /*0af0*/  ISETP.GE.U32.AND P0, PT, R3, 0x100, PT ;  /* 0x000001000300780c */ /* 0x000fe20003f06070 */
[----:B-1----:R-:W-:-:S06]  /*0b00*/  ULEA UR4, UR5, UR4, 0x18 ;  /* 0x0000000405047291 */ /* 0x002fcc000f8ec03f */
[----:B------:R-:W-:Y:S01]  /*0b10*/  IMAD.U32 R18, RZ, RZ, UR4 ;  /* 0x00000004ff127e24 */ /* 0x000fe2000f8e00ff */
[----:B------:R-:W-:-:S05]  /*0b20*/  ULDC UR4, c[0x0][0xd14] ;  /* 0x0003450000047ab9 */ /* 0x000fca0000000800 */
[----:B------:R-:W-:Y:S08]  /*0b30*/  @P0 BAR.ARV 0xf, 0x100 ;  /* 0x03c4000000000b1d */ /* 0x000ff00000002000 */
[----:B------:R-:W-:Y:S06]  /*0b40*/  BAR.SYNC.DEFER_BLOCKING 0x5, 0x120 ;  /* 0x0144800000007b1d */ /* 0x000fec0000010000 */
[----:B------:R-:W1:Y:S02]  /*0b50*/  LDS.128 R188, [R18+0x388d0] ;  /* 0x0388d00012bc7984 */ /* 0x000e640000000c00 */
[----:B------:R-:W-:Y:S06]  /*0b60*/  BAR.ARV 0x4, 0x120 ;  /* 0x0104800000007b1d */ /* 0x000fec0000002000 */
[----:B-1----:R-:W-:-:S13]  /*0b70*/  ISETP.GE.AND P0, PT, R191, UR4, PT ;  /* 0x00000004bf007c0c */ /* 0x002fda000bf06270 */
[----:B------:R-:W-:Y:S05]  /*0b80*/  @P0 BRA `(.L_x_2667) ;  /* 0x0000022800b40947 */ /* 0x000fea0003800000 */
[----:B------:R-:W2:Y:S01]  /*0b90*/  LDL R0, [R1+0x30] ;  /* 0x0000300001007983 */ /* 0x000ea20000100800 */
[----:B------:R-:W-:Y:S01]  /*0ba0*/  VIADD R233, R3, 0xffffff80 ;  /* 0xffffff8003e97836 */ /* 0x000fe20000000000 */
[----:B------:R-:W-:Y:S01]  /*0bb0*/  MOV R218, RZ ;  /* 0x000000ff00da7202 */ /* 0x000fe20000000f00 */
[----:B------:R-:W-:Y:S02]  /*0bc0*/  IMAD.MOV.U32 R208, RZ, RZ, 0x40 ;  /* 0x00000040ffd07424 */ /* 0x000fe400078e00ff */
[----:B------:R-:W-:Y:S02]  /*0bd0*/  IMAD.MOV.U32 R187, RZ, RZ, RZ ;  /* 0x000000ffffbb7224 */ /* 0x000fe400078e00ff */
[----:B------:R-:W-:Y:S02]  /*0be0*/  IMAD.MOV.U32 R192, RZ, RZ, RZ ;  /* 0x000000ffffc07224 */ /* 0x000fe400078e00ff */
[----:B------:R-:W-:Y:S02]  /*0bf0*/  IMAD.MOV.U32 R22, RZ, RZ, RZ ;  /* 0x000000ffff167224 */ /* 0x000fe400078e00ff */
[----:B------:R-:W-:Y:S01]  /*0c00*/  IMAD.MOV.U32 R19, RZ, RZ, RZ ;  /* 0x000000ffff137224 */ /* 0x000fe200078e00ff */
[----:B--2---:R-:W-:-:S02]  /*0c10*/  R2UR UR4, R0 ;  /* 0x00000000000472ca */ /* 0x004fc400000e0000 */
[----:B------:R-:W-:-:S04]  /*0c20*/  SHF.R.S32.HI R0, RZ, 0x1f, R233 ;  /* 0x0000001fff007819 */ /* 0x000fc800000114e9 */
[CC--:B------:R-:W-:Y:S02]  /*0c30*/  LEA.HI R3, R0.reuse, R233.reuse, RZ, 0x4 ;  /* 0x000000e900037211 */ /* 0x0c0fe400078f20ff */
[CC--:B0-----:R-:W-:Y:S02]  /*0c40*/  LEA.HI R2, R0.reuse, R233.reuse, RZ, 0x7 ;  /* 0x000000e900027211 */ /* 0x0c1fe400078f38ff */
[----:B------:R-:W-:Y:S02]  /*0c50*/  LOP3.LUT R4, R3, 0xfffffff0, RZ, 0xc0, !PT ;  /* 0xfffffff003047812 */ /* 0x000fe400078ec0ff */
[----:B------:R-:W-:Y:S01]  /*0c60*/  LEA.HI R5, R0, R233, RZ, 0x5 ;  /* 0x000000e900057211 */ /* 0x000fe200078f28ff */
[----:B------:R-:W-:Y:S01]  /*0c70*/  ULOP3.LUT UR36, UR4, 0x1, URZ, 0xfc, !UPT ;  /* 0x0000000104247892 */ /* 0x000fe2000f8efc3f */
[----:B------:R-:W-:Y:S01]  /*0c80*/  LOP3.LUT R6, R2, 0xffffff80, RZ, 0xc0, !PT ;  /* 0xffffff8002067812 */ /* 0x000fe200078ec0ff */
[----:B------:R-:W-:Y:S01]  /*0c90*/  IMAD.IADD R4, R233, 0x1, -R4 ;  /* 0x00000001e9047824 */ /* 0x000fe200078e0a04 */
[----:B------:R-:W-:-:S02]  /*0ca0*/  SHF.R.S32.HI R213, RZ, 0x5, R5 ;  /* 0x00000005ffd57819 */ /* 0x000fc40000011405 */
[----:B------:R-:W-:Y:S01]  /*0cb0*/  SHF.R.S32.HI R8, RZ, 0x1f, R5 ;  /* 0x0000001fff087819 */ /* 0x000fe20000011405 */
[----:B------:R-:W-:Y:S01]  /*0cc0*/  IMAD.IADD R7, R233, 0x1, -R6 ;  /* 0x00000001e9077824 */ /* 0x000fe200078e0a06 */
[----:B------:R-:W-:Y:S02]  /*0cd0*/  SHF.R.S32.HI R5, RZ, 0x1f, R4 ;  /* 0x0000001fff057819 */ /* 0x000fe40000011404 */
[----:B------:R-:W-:Y:S02]  /*0ce0*/  SHF.R.S32.HI R6, RZ, 0x4, R3 ;  /* 0x00000004ff067819 */ /* 0x000fe40000011403 */
[----:B------:R-:W-:Y:S02]  /*0cf0*/  LEA.HI R11, R5, R4, RZ, 0x3 ;  /* 0x00000004050b7211 */ /* 0x000fe400078f18ff */
[----:B------:R-:W-:Y:S02]  /*0d00*/  LEA.HI R3, R3, R6, RZ, 0x1 ;  /* 0x0000000603037211 */ /* 0x000fe400078f08ff */
[----:B------:R-:W-:-:S02]  /*0d10*/  LEA.HI R8, R8, R213, RZ, 0x2 ;  /* 0x000000d508087211 */ /* 0x000fc400078f10ff */
[C---:B------:R-:W-:Y:S01]  /*0d20*/  LOP3.LUT R13, R11.reuse, 0xfffffff8, RZ, 0xc0, !PT ;  /* 0xfffffff80b0d7812 */ /* 0x040fe200078ec0ff */
[----:B------:R-:W-:Y:S01]  /*0d30*/  IMAD.SHL.U32 R11, R11, 0x40, RZ ;  /* 0x000000400b0b7824 */ /* 0x000fe200078e00ff */
[----:B------:R-:W-:Y:S02]  /*0d40*/  SHF.R.S32.HI R221, RZ, 0x7, R2 ;  /* 0x00000007ffdd7819 */ /* 0x000fe40000011402 */
[----:B------:R-:W-:Y:S01]  /*0d50*/  LOP3.LUT R3, R3, 0x1ffffffe, RZ, 0xc0, !PT ;  /* 0x1ffffffe03037812 */ /* 0x000fe200078ec0ff */
[----:B------:R-:W-:Y:S01]  /*0d60*/  IMAD.IADD R13, R4, 0x1, -R13 ;  /* 0x00000001040d7824 */ /* 0x000fe200078e0a0d */
[----:B------:R-:W-:Y:S02]  /*0d70*/  LOP3.LUT R8, R8, 0x3ffffc, RZ, 0xc0, !PT ;  /* 0x003ffffc08087812 */ /* 0x000fe400078ec0ff */
[----:B------:R-:W-:Y:S01]  /*0d80*/  LEA R15, R221, R4, 0x8 ;  /* 0x00000004dd0f7211 */ /* 0x000fe200078e40ff */
[----:B------:R-:W-:Y:S01]  /*0d90*/  IMAD.IADD R3, R6, 0x1, -R3 ;  /* 0x0000000106037824 */ /* 0x000fe200078e0a03 */
[----:B------:R-:W-:Y:S01]  /*0da0*/  SHF.R.S32.HI R10, RZ, 0x1f, R7 ;  /* 0x0000001fff0a7819 */ /* 0x000fe20000011407 */
[----:B------:R-:W-:Y:S01]  /*0db0*/  IMAD.IADD R8, R213, 0x1, -R8 ;  /* 0x00000001d5087824 */ /* 0x000fe200078e0a08 */
[C---:B------:R-:W-:Y:S01]  /*0dc0*/  R2P PR, R13.reuse, 0x6 ;  /* 0x000000060d007804 */ /* 0x040fe20000000000 */
[----:B------:R-:W-:Y:S01]  /*0dd0*/  IMAD.SHL.U32 R4, R13, 0x40, RZ ;  /* 0x000000400d047824 */ /* 0x000fe200078e00ff */
[----:B------:R-:W-:Y:S01]  /*0de0*/  LEA.HI R5, R10, R7, RZ, 0x2 ;  /* 0x000000070a057211 */ /* 0x000fe200078f10ff */
[----:B------:R-:W-:Y:S01]  /*0df0*/  IMAD R8, R8, 0x10, R15 ;  /* 0x0000001008087824 */ /* 0x000fe200078e020f */
[----:B------:R-:W-:Y:S01]  /*0e00*/  LEA.HI R2, R2, R221, RZ, 0x1 ;  /* 0x000000dd02027211 */ /* 0x000fe200078f08ff */
[----:B------:R-:W-:Y:S01]  /*0e10*/  IMAD.SHL.U32 R3, R3, 0x8, RZ ;  /* 0x0000000803037824 */ /* 0x000fe200078e00ff */
[----:B------:R-:W-:-:S02]  /*0e20*/  LOP3.LUT R4, R4, 0x1c0, RZ, 0xc0, !PT ;  /* 0x000001c004047812 */ /* 0x000fc400078ec0ff */
[----:B------:R-:W-:Y:S01]  /*0e30*/  SHF.R.S32.HI R9, RZ, 0x2, R5 ;  /* 0x00000002ff097819 */ /* 0x000fe20000011405 */
[--C-:B------:R-:W-:Y:S01]  /*0e40*/  IMAD.U32 R232, R8, 0x40, R3.reuse ;  /* 0x0000004008e87824 */ /* 0x100fe200078e0003 */
[----:B------:R-:W-:Y:S02]  /*0e50*/  LOP3.LUT R3, R4, 0x8, R3, 0xf8, !PT ;  /* 0x0000000804037812 */ /* 0x000fe400078ef803 */
[----:B------:R-:W-:Y:S02]  /*0e60*/  SHF.R.U32.HI R6, RZ, 0x3, R4 ;  /* 0x00000003ff067819 */ /* 0x000fe40000011604 */
[----:B------:R-:W-:Y:S02]  /*0e70*/  LOP3.LUT R4, R11, 0x7ffffe00, RZ, 0xc0, !PT ;  /* 0x7ffffe000b047812 */ /* 0x000fe400078ec0ff */
[----:B------:R-:W-:Y:S02]  /*0e80*/  LOP3.LUT R3, R3, R6, RZ, 0x3c, !PT ;  /* 0x0000000603037212 */ /* 0x000fe400078e3cff */
[----:B------:R-:W-:-:S02]  /*0e90*/  LEA R4, R213, R4, 0xa ;  /* 0x00000004d5047211 */ /* 0x000fc400078e50ff */
[----:B------:R-:W-:Y:S02]  /*0ea0*/  SHF.R.S32.HI R12, RZ, 0x1f, R5 ;  /* 0x0000001fff0c7819 */ /* 0x000fe40000011405 */
[----:B------:R-:W-:Y:S01]  /*0eb0*/  LOP3.LUT R8, R5, 0x7ffffffc, RZ, 0xc0, !PT ;  /* 0x7ffffffc05087812 */ /* 0x000fe200078ec0ff */
[----:B------:R-:W-:Y:S01]  /*0ec0*/  IMAD.IADD R3, R4, 0x1, R3 ;  /* 0x0000000104037824 */ /* 0x000fe200078e0203 */
[CC--:B------:R-:W-:Y:S02]  /*0ed0*/  LEA.HI R4, R0.reuse, R233.reuse, RZ, 0x3 ;  /* 0x000000e900047211 */ /* 0x0c0fe400078f18ff */
[----:B------:R-:W-:Y:S01]  /*0ee0*/  LEA.HI R0, R0, R233, RZ, 0x2 ;  /* 0x000000e900007211 */ /* 0x000fe200078f10ff */
[----:B------:R-:W-:Y:S01]  /*0ef0*/  IMAD R196, R3, 0x2, R18 ;  /* 0x0000000203c47824 */ /* 0x000fe200078e0212 */
[----:B------:R-:W-:Y:S01]  /*0f00*/  LEA.HI R12, R12, R9, RZ, 0x3 ;  /* 0x000000090c0c7211 */ /* 0x000fe200078f18ff */
[----:B------:R-:W-:Y:S01]  /*0f10*/  IMAD.IADD R8, R7, 0x1, -R8 ;  /* 0x0000000107087824 */ /* 0x000fe200078e0a08 */
[--C-:B------:R-:W-:Y:S01]  /*0f20*/  SHF.R.S32.HI R186, RZ, 0x2, R0.reuse ;  /* 0x00000002ffba7819 */ /* 0x100fe20000011400 */
[----:B------:R-:W-:Y:S01]  /*0f30*/  VIADD R209, R196, 0x36400 ;  /* 0x00036400c4d17836 */ /* 0x000fe20000000000 */
[----:B------:R-:W-:Y:S01]  /*0f40*/  LOP3.LUT R220, R0, 0xfffffffc, RZ, 0xc0, !PT ;  /* 0xfffffffc00dc7812 */ /* 0x000fe200078ec0ff */
[----:B------:R-:W-:Y:S01]  /*0f50*/  VIADD R197, R196, 0x36420 ;  /* 0x00036420c4c57836 */ /* 0x000fe20000000000 */
[----:B------:R-:W-:Y:S01]  /*0f60*/  SHF.R.S32.HI R5, RZ, 0x1f, R0 ;  /* 0x0000001fff057819 */ /* 0x000fe20000011400 */
[----:B------:R-:W-:Y:S01]  /*0f70*/  VIADD R235, R186, 0x20 ;  /* 0x00000020baeb7836 */ /* 0x000fe20000000000 */
[----:B------:R-:W-:Y:S01]  /*0f80*/  SHF.R.S32.HI R214, RZ, 0x3, R4 ;  /* 0x00000003ffd67819 */ /* 0x000fe20000011404 */
[----:B------:R-:W-:Y:S01]  /*0f90*/  IMAD.IADD R220, R233, 0x1, -R220 ;  /* 0x00000001e9dc7824 */ /* 0x000fe200078e0adc */
[----:B------:R-:W-:Y:S01]  /*0fa0*/  LOP3.LUT R12, R12, 0xfffffff8, RZ, 0xc0, !PT ;  /* 0xfffffff80c0c7812 */ /* 0x000fe200078ec0ff */
[----:B------:R-:W-:Y:S01]  /*0fb0*/  IMAD.SHL.U32 R230, R235, 0x40, RZ ;  /* 0x00000040ebe67824 */ /* 0x000fe200078e00ff */
[----:B------:R-:W-:Y:S01]  /*0fc0*/  SHF.R.S32.HI R0, RZ, 0x1f, R235 ;  /* 0x0000001fff007819 */ /* 0x000fe200000114eb */
[----:B------:R-:W-:Y:S01]  /*0fd0*/  IMAD.SHL.U32 R16, R220, 0x8, RZ ;  /* 0x00000008dc107824 */ /* 0x000fe200078e00ff */
[----:B------:R-:W-:Y:S01]  /*0fe0*/  LEA.HI R10, R10, R7, RZ, 0x5 ;  /* 0x000000070a0a7211 */ /* 0x000fe200078f28ff */
[----:B------:R-:W-:Y:S01]  /*0ff0*/  @P1 VIADD R197, R209, 0xffffffe0 ;  /* 0xffffffe0d1c51836 */ /* 0x000fe20000000000 */
[----:B------:R-:W-:Y:S01]  /*1000*/  LEA.HI R0, R0, R235, RZ, 0x3 ;  /* 0x000000eb00007211 */ /* 0x000fe200078f18ff */
[----:B------:R-:W-:Y:S01]  /*1010*/  IMAD.IADD R193, R9, 0x1, -R12 ;  /* 0x0000000109c17824 */ /* 0x000fe200078e0a0c */
[----:B------:R-:W-:Y:S01]  /*1020*/  LOP3.LUT R230, R230, 0x1c0, RZ, 0xc0, !PT ;  /* 0x000001c0e6e67812 */ /* 0x000fe200078ec0ff */
[----:B------:R-:W-:Y:S01]  /*1030*/  IMAD.SHL.U32 R185, R8, 0x2, RZ ;  /* 0x0000000208b97824 */ /* 0x000fe200078e00ff */
[----:B------:R-:W-:-:S02]  /*1040*/  SHF.L.U32 R231, R0, 0x6, RZ ;  /* 0x0000000600e77819 */ /* 0x000fc400000006ff */
[----:B------:R-:W-:Y:S02]  /*1050*/  LOP3.LUT R4, R4, 0x1ffffff8, RZ, 0xc0, !PT ;  /* 0x1ffffff804047812 */ /* 0x000fe400078ec0ff */
[----:B------:R-:W-:Y:S02]  /*1060*/  LEA.HI R5, R5, R186, RZ, 0x3 ;  /* 0x000000ba05057211 */ /* 0x000fe400078f18ff */
[----:B------:R-:W-:Y:S01]  /*1070*/  LOP3.LUT R2, R2, 0xfffffe, RZ, 0xc0, !PT ;  /* 0x00fffffe02027812 */ /* 0x000fe200078ec0ff */
[----:B------:R-:W-:Y:S01]  /*1080*/  IMAD.IADD R4, R233, 0x1, -R4 ;  /* 0x00000001e9047824 */ /* 0x000fe200078e0a04 */
[----:B------:R-:W-:Y:S02]  /*1090*/  LOP3.LUT R0, R230, 0x38, R16, 0xf8, !PT ;  /* 0x00000038e6007812 */ /* 0x000fe400078ef810 */
[----:B------:R-:W-:Y:S01]  /*10a0*/  SHF.R.U32.HI R234, RZ, 0x3, R230 ;  /* 0x00000003ffea7819 */ /* 0x000fe200000116e6 */
[----:B------:R-:W-:Y:S01]  /*10b0*/  IMAD.IADD R2, R221, 0x1, -R2 ;  /* 0x00000001dd027824 */ /* 0x000fe200078e0a02 */
[----:B------:R-:W-:Y:S01]  /*10c0*/  LOP3.LUT R231, R231, 0xfffffe00, RZ, 0xc0, !PT ;  /* 0xfffffe00e7e77812 */ /* 0x000fe200078ec0ff */
[----:B------:R-:W-:Y:S01]  /*10d0*/  IMAD.SHL.U32 R211, R4, 0x8, RZ ;  /* 0x0000000804d37824 */ /* 0x000fe200078e00ff */
[----:B------:R-:W-:Y:S01]  /*10e0*/  SEL R208, R208, 0xffffffc0, !P2 ;  /* 0xffffffc0d0d07807 */ /* 0x000fe20005000000 */
[----:B------:R-:W-:Y:S01]  /*10f0*/  IMAD.SHL.U32 R195, R2, 0x100, RZ ;  /* 0x0000010002c37824 */ /* 0x000fe200078e00ff */
[----:B------:R-:W-:-:S02]  /*1100*/  SHF.R.S32.HI R10, RZ, 0x5, R10 ;  /* 0x00000005ff0a7819 */ /* 0x000fc4000001140a */
[----:B------:R-:W-:Y:S01]  /*1110*/  LOP3.LUT R5, R5, 0xfffffff8, RZ, 0xc0, !PT ;  /* 0xfffffff805057812 */ /* 0x000fe200078ec0ff */
[----:B------:R-:W-:Y:S01]  /*1120*/  IMAD.IADD R209, R209, 0x1, R208 ;  /* 0x00000001d1d17824 */ /* 0x000fe200078e02d0 */
[----:B------:R-:W-:Y:S01]  /*1130*/  LOP3.LUT R3, R231, R0, R234, 0xf6, !PT ;  /* 0x00000000e7037212 */ /* 0x000fe200078ef6ea */
[----:B------:R-:W-:Y:S01]  /*1140*/  IMAD R193, R10, 0x10, R193 ;  /* 0x000000100ac17824 */ /* 0x000fe200078e02c1 */
[----:B------:R-:W-:Y:S01]  /*1150*/  SHF.R.S32.HI R227, RZ, 0x1f, R186 ;  /* 0x0000001fffe37819 */ /* 0x000fe200000114ba */
[----:B------:R-:W-:Y:S01]  /*1160*/  IMAD.IADD R194, R186, 0x1, -R5 ;  /* 0x00000001bac27824 */ /* 0x000fe200078e0a05 */
[----:B------:R-:W-:Y:S01]  /*1170*/  IADD3 R208, R208, R197, RZ ;  /* 0x000000c5d0d07210 */ /* 0x000fe20007ffe0ff */
[----:B------:R-:W-:-:S07]  /*1180*/  IMAD R228, R3, 0x2, R18 ;  /* 0x0000000203e47824 */ /* 0x000fce00078e0212 */
.L_x_2877:
[----:B------:R-:W-:Y:S01]  /*1190*/  ULDC.64 UR4, c[0x0][0xb20] ;  /* 0x0002c80000047ab9 */ /* 0x000fe20000000a00 */
[----:B0-23-5:R-:W0:Y:S01]  /*11a0*/  LDC.64 R4, c[0x0][0xb00] ;  /* 0x0002c000ff047b82 */ /* 0x02de220000000a00 */
        /* <DEDUP_REMOVED lines=10> */
[----:B------:R-:W1:Y:S01]  /*1250*/  @P0 LDC.64 R2, c[0x0][0xb20] ;  /* 0x0002c800ff020b82 */ /* 0x000e620000000a00 */
        /* <DEDUP_REMOVED lines=20> */
[----:B------:R-:W-:Y:S02]  /*13a0*/  IMAD.MOV.U32 R219, RZ, RZ, R189 ;  /* 0x000000ffffdb7224 */ /* 0x000fe400078e00bd */
        /* <DEDUP_REMOVED lines=12> */
.L_x_2668:
[----:B------:R-:W-:Y:S01]  /*1470*/  IMAD.U32 R32, RZ, RZ, UR5 ;  /* 0x00000005ff207e24 */ /* 0x000fe2000f8e00ff */
[----:B------:R-:W-:Y:S01]  /*1480*/  MOV R24, UR4 ;  /* 0x0000000400187c02 */ /* 0x000fe20008000f00 */
[----:B------:R-:W-:Y:S06]  /*1490*/  @!P2 BRA `(.L_x_2669) ;  /* 0x000000000010a947 */ /* 0x000fec0003800000 */
[----:B------:R-:W0:Y:S02]  /*14a0*/  LDC.64 R2, c[0x0][0xb18] ;  /* 0x0002c600ff027b82 */ /* 0x000e240000000a00 */
[----:B0-----:R-:W-:-:S05]  /*14b0*/  IMAD.WIDE R2, R191, 0x4, R2 ;  /* 0x00000004bf027825 */ /* 0x001fca00078e0202 */
[----:B------:R0:W5:Y:S01]  /*14c0*/  LDG.E R24, desc[UR54][R2.64] ;  /* 0x0000003602187981 */ /* 0x000162000c1e1900 */
[----:B------:R-:W-:Y:S05]  /*14d0*/  BRA `(.L_x_2670) ;  /* 0x0000000000107947 */ /* 0x000fea0003800000 */
.L_x_2669:
[----:B------:R-:W-:Y:S05]  /*14e0*/  @!P3 BRA `(.L_x_2670) ;  /* 0x00000000000cb947 */ /* 0x000fea0003800000 */
[----:B------:R-:W2:Y:S04]  /*14f0*/  LDG.E R3, desc[UR54][R8.64] ;  /* 0x0000003608037981 */ /* 0x000ea8000c1e1900 */
[----:B------:R-:W2:Y:S02]  /*1500*/  LDG.E R24, desc[UR54][R8.64+0x4] ;  /* 0x0000043608187981 */ /* 0x000ea4000c1e1900 */
[----:B--2---:R-:W-:-:S07]  /*1510*/  IMAD.IADD R24, R24, 0x1, -R3 ;  /* 0x0000000118187824 */ /* 0x004fce00078e0a03 */
.L_x_2670:
        /* <DEDUP_REMOVED lines=13> */
[----:B--2---:R-:W-:-:S04]  /*15f0*/  @P1 IMAD.WIDE R4, R191, 0x4, R4 ;  /* 0x00000004bf041825 */ /* 0x004fc800078e0204 */
[----:B------:R-:W-:Y:S01]  /*1600*/  IMAD.IADD R11, R24, 0x1, -R11 ;  /* 0x00000001180b7824 */ /* 0x000fe200078e0a0b */
[----:B------:R0:W5:Y:S01]  /*1610*/  @P1 LDG.E R33, desc[UR54][R4.64] ;  /* 0x0000003604211981 */ /* 0x000162000c1e1900 */
[----:B-1----:R-:W-:Y:S02]  /*1620*/  ISETP.GE.AND P1, PT, R9, 0x1, PT ;  /* 0x000000010900780c */ /* 0x002fe40003f26270 */
[----:B------:R-:W-:Y:S01]  /*1630*/  LEA R47, R189, 0x40, 0x6 ;  /* 0x00000040bd2f7811 */ /* 0x000fe200078e30ff */
[----:B---3--:R-:W-:-:S04]  /*1640*/  @P0 IMAD.IADD R32, R7, 0x1, -R0 ;  /* 0x0000000107200824 */ /* 0x008fc800078e0a00 */
[----:B------:R-:W-:-:S04]  /*1650*/  IMAD.IADD R23, R11, 0x1, R32 ;  /* 0x000000010b177824 */ /* 0x000fc800078e0220 */
[C---:B------:R-:W-:Y:S01]  /*1660*/  VIADD R0, R23.reuse, 0x3f ;  /* 0x0000003f17007836 */ /* 0x040fe20000000000 */
[----:B------:R-:W-:-:S04]  /*1670*/  IADD3 R47, R23, R47, -R184 ;  /* 0x0000002f172f7210 */ /* 0x000fc80007ffe8b8 */
        /* <DEDUP_REMOVED lines=16> */
.L_x_2673:
[----:B------:R-:W-:-:S13]  /*1780*/  ISETP.NE.AND P0, PT, R9, 0x1, PT ;  /* 0x000000010900780c */ /* 0x000fda0003f05270 */
[----:B------:R-:W0:Y:S02]  /*1790*/  @P0 LDC.64 R4, c[0x0][0xae0] ;  /* 0x0002b800ff040b82 */ /* 0x000e240000000a00 */
[----:B0-----:R-:W-:-:S05]  /*17a0*/  @P0 IMAD.HI.U32 R4, R2, R4, RZ ;  /* 0x0000000402040227 */ /* 0x001fca00078e00ff */
[----:B------:R-:W-:-:S07]  /*17b0*/  @P0 SHF.R.U32.HI R2, RZ, R5, R4 ;  /* 0x00000005ff020219 */ /* 0x000fce0000011604 */
.L_x_2674:
[----:B------:R-:W-:Y:S05]  /*17c0*/  BSYNC B0 ;  /* 0x0000000000007941 */ /* 0x000fea0003800000 */
.L_x_2672:
[----:B------:R-:W-:-:S05]  /*17d0*/  IMAD R3, R2, R9, R9 ;  /* 0x0000000902037224 */ /* 0x000fca00078e0209 */
[----:B------:R-:W-:-:S07]  /*17e0*/  VIMNMX R0, R0, R3, PT ;  /* 0x0000000300007248 */ /* 0x000fce0003fe0100 */
.L_x_2671:
        /* <DEDUP_REMOVED lines=15> */
.L_x_2677:
[----:B------:R-:W-:Y:S01]  /*18e0*/  ISETP.NE.AND P0, PT, R9, 0x1, PT ;  /* 0x000000010900780c */ /* 0x000fe20003f05270 */
[----:B------:R-:W-:-:S12]  /*18f0*/  IMAD.MOV.U32 R4, RZ, RZ, R45 ;  /* 0x000000ffff047224 */ /* 0x000fd800078e002d */
[----:B------:R-:W0:Y:S02]  /*1900*/  @P0 LDC.64 R6, c[0x0][0xae0] ;  /* 0x0002b800ff060b82 */ /* 0x000e240000000a00 */
[----:B0-----:R-:W-:-:S05]  /*1910*/  @P0 IMAD.HI.U32 R6, R45, R6, RZ ;  /* 0x000000062d060227 */ /* 0x001fca00078e00ff */
[----:B------:R-:W-:-:S07]  /*1920*/  @P0 SHF.R.U32.HI R4, RZ, R7, R6 ;  /* 0x00000007ff040219 */ /* 0x000fce0000011606 */
.L_x_2678:
[----:B------:R-:W-:Y:S05]  /*1930*/  BSYNC B0 ;  /* 0x0000000000007941 */ /* 0x000fea0003800000 */
.L_x_2676:
[----:B------:R-:W-:-:S05]  /*1940*/  IMAD R3, R4, R9, RZ ;  /* 0x0000000904037224 */ /* 0x000fca00078e02ff */
[----:B------:R-:W-:-:S07]  /*1950*/  VIMNMX R2, R2, R3, !PT ;  /* 0x0000000302027248 */ /* 0x000fce0007fe0100 */
.L_x_2675:
        /* <DEDUP_REMOVED lines=9> */
[----:B------:R-:W-:-:S03]  /*19f0*/  VIMNMX R0, R169, R0, PT ;  /* 0x00000000a9007248 */ /* 0x000fc60003fe0100 */
[--C-:B------:R-:W-:Y:S02]  /*1a00*/  IMAD R5, R5, 0x40, -R11.reuse ;  /* 0x0000004005057824 */ /* 0x100fe400078e0a0b */
[----:B------:R-:W-:-:S03]  /*1a10*/  IMAD R3, R0, 0x40, -R11 ;  /* 0x0000004000037824 */ /* 0x000fc600078e0a0b */
[----:B------:R-:W-:Y:S02]  /*1a20*/  VIMNMX R5, RZ, R5, !PT ;  /* 0x00000005ff057248 */ /* 0x000fe40007fe0100 */
[----:B------:R-:W-:Y:S02]  /*1a30*/  VIMNMX R0, R3, R32, PT ;  /* 0x0000002003007248 */ /* 0x000fe40003fe0100 */
[----:B------:R-:W-:Y:S02]  /*1a40*/  SHF.R.U32.HI R44, RZ, 0x6, R5 ;  /* 0x00000006ff2c7819 */ /* 0x000fe40000011605 */
[----:B------:R-:W-:Y:S02]  /*1a50*/  ISETP.GT.AND P0, PT, R0, R5, PT ;  /* 0x000000050000720c */ /* 0x000fe40003f04270 */
[----:B------:R-:W-:-:S11]  /*1a60*/  MOV R49, R44 ;  /* 0x0000002c00317202 */ /* 0x000fd60000000f00 */
        /* <DEDUP_REMOVED lines=25> */
[----:B-1---5:R-:W-:Y:S05]  /*1c00*/  CALL.ABS.NOINC R2 ;  /* 0x0000000002007343 */ /* 0x022fea0003c00000 */
.L_x_2681:
[----:B------:R-:W-:Y:S05]  /*1c10*/  BSYNC B6 ;  /* 0x0000000000067941 */ /* 0x000fea0003800000 */
.L_x_2680:
        /* <DEDUP_REMOVED lines=20> */
.L_x_2683:
[----:B------:R-:W-:Y:S05]  /*1d60*/  BSYNC B6 ;  /* 0x0000000000067941 */ /* 0x000fea0003800000 */
.L_x_2682:
        /* <DEDUP_REMOVED lines=8> */
[----:B------:R-:W2:Y:S08]  /*1df0*/  LDC.64 R20, c[0x0][0x3d8] ;  /* 0x0000f600ff147b82 */ /* 0x000eb00000000a00 */
[----:B------:R-:W3:Y:S08]  /*1e00*/  @P0 LDC.64 R2, c[0x0][0xaf0] ;  /* 0x0002bc00ff020b82 */ /* 0x000ef00000000a00 */
[----:B------:R-:W4:Y:S01]  /*1e10*/  LDC R63, c[0x0][0x3d4] ;  /* 0x0000f500ff3f7b82 */ /* 0x000f220000000800 */
[----:B------:R-:W-:-:S07]  /*1e20*/  SHF.R.S32.HI R17, RZ, 0x1f, R16 ;  /* 0x0000001fff117819 */ /* 0x000fce0000011410 */
[----:B------:R-:W1:Y:S01]  /*1e30*/  LDC.64 R26, c[0x0][0x3e8] ;  /* 0x0000fa00ff1a7b82 */ /* 0x000e620000000a00 */
[----:B---3--:R-:W-:-:S04]  /*1e40*/  @P0 IMAD.WIDE R2, R191, 0x4, R2 ;  /* 0x00000004bf020825 */ /* 0x008fc800078e0202 */
[----:B------:R-:W-:Y:S01]  /*1e50*/  IMAD.SHL.U32 R40, R220, 0x4, RZ ;  /* 0x00000004dc287824 */ /* 0x000fe200078e00ff */
[----:B------:R3:W3:Y:S01]  /*1e60*/  @P0 LDG.E R191, desc[UR54][R2.64] ;  /* 0x0000003602bf0981 */ /* 0x0006e2000c1e1900 */
[----:B0-----:R-:W-:Y:S01]  /*1e70*/  ISETP.NE.AND P0, PT, R0, 0x1, PT ;  /* 0x000000010000780c */ /* 0x001fe20003f05270 */
[----:B------:R-:W-:Y:S01]  /*1e80*/  IMAD.SHL.U32 R57, R194, 0x40, RZ ;  /* 0x00000040c2397824 */ /* 0x000fe200078e00ff */
[----:B------:R-:W-:Y:S01]  /*1e90*/  SHF.R.S32.HI R10, RZ, 0x1f, R25 ;  /* 0x0000001fff0a7819 */ /* 0x000fe20000011419 */
[----:B------:R-:W0:Y:S01]  /*1ea0*/  S2R R58, SR_TID.X ;  /* 0x00000000003a7919 */ /* 0x000e220000002100 */
[----:B------:R-:W-:Y:S01]  /*1eb0*/  SHF.R.S32.HI R41, RZ, 0x1f, R40 ;  /* 0x0000001fff297819 */ /* 0x000fe20000011428 */
[----:B--2---:R-:W-:Y:S01]  /*1ec0*/  IMAD.SHL.U32 R55, R20, 0x40, RZ ;  /* 0x0000004014377824 */ /* 0x004fe200078e00ff */
[----:B----4-:R-:W-:Y:S01]  /*1ed0*/  ISETP.GE.AND P1, PT, R16, R63, PT ;  /* 0x0000003f1000720c */ /* 0x010fe20003f26270 */
[-C--:B-1----:R-:W-:Y:S01]  /*1ee0*/  IMAD R4, R10, R52.reuse, RZ ;  /* 0x000000340a047224 */ /* 0x082fe200078e02ff */
[----:B------:R-:W-:Y:S01]  /*1ef0*/  SHF.L.U64.HI R51, R52, 0x6, R53 ;  /* 0x0000000634337819 */ /* 0x000fe20000010235 */
[----:B---3--:R-:W-:Y:S01]  /*1f00*/  IMAD.WIDE.U32 R2, R25, R52, RZ ;  /* 0x0000003419027225 */ /* 0x008fe200078e00ff */
[----:B------:R-:W-:Y:S01]  /*1f10*/  SEL R11, R63, RZ, P1 ;  /* 0x000000ff3f0b7207 */ /* 0x000fe20000800000 */
[----:B------:R-:W1:Y:S01]  /*1f20*/  LDC R59, c[0x0][0x3d4] ;  /* 0x0000f500ff3b7b82 */ /* 0x000e620000000800 */
[----:B------:R-:W-:Y:S01]  /*1f30*/  LOP3.LUT R57, R57, 0x1c0, RZ, 0xc0, !PT ;  /* 0x000001c039397812 */ /* 0x000fe200078ec0ff */
[----:B------:R-:W-:Y:S01]  /*1f40*/  IMAD.SHL.U32 R56, R26, 0x40, RZ ;  /* 0x000000401a387824 */ /* 0x000fe200078e00ff */
[C---:B------:R-:W-:Y:S01]  /*1f50*/  IADD3 R76, R16.reuse, 0x20, RZ ;  /* 0x00000020104c7810 */ /* 0x040fe20007ffe0ff */
[----:B------:R-:W-:Y:S01]  /*1f60*/  IMAD.IADD R11, R16, 0x1, R11 ;  /* 0x00000001100b7824 */ /* 0x000fe200078e020b */
[----:B------:R-:W-:Y:S01]  /*1f70*/  SHF.R.U32.HI R61, RZ, 0x3, R57 ;  /* 0x00000003ff3d7819 */ /* 0x000fe20000011639 */
[----:B------:R-:W-:Y:S01]  /*1f80*/  IMAD.SHL.U32 R63, R63, 0x2, RZ ;  /* 0x000000023f3f7824 */ /* 0x000fe200078e00ff */
[----:B------:R-:W-:Y:S01]  /*1f90*/  P2R R72, PR, RZ, 0x2 ;  /* 0x00000002ff487803 */ /* 0x000fe20000000000 */
[----:B------:R-:W2:Y:S01]  /*1fa0*/  @P0 LDC R5, c[0x0][0x42c] ;  /* 0x00010b00ff050b82 */ /* 0x000ea20000000800 */
[----:B------:R-:W-:-:S02]  /*1fb0*/  SHF.R.S32.HI R50, RZ, 0x1f, R11 ;  /* 0x0000001fff327819 */ /* 0x000fc4000001140b */
[----:B------:R-:W-:Y:S02]  /*1fc0*/  SHF.L.U64.HI R54, R26, 0x6, R27 ;  /* 0x000000061a367819 */ /* 0x000fe4000001021b */
[----:B------:R-:W-:-:S03]  /*1fd0*/  LEA.HI R50, R50, R11, RZ, 0x3 ;  /* 0x0000000b32327211 */ /* 0x000fc600078f18ff */
[----:B------:R-:W3:Y:S01]  /*1fe0*/  @P0 LDC R7, c[0x0][0x430] ;  /* 0x00010c00ff070b82 */ /* 0x000ee20000000800 */
[----:B------:R-:W-:-:S04]  /*1ff0*/  LOP3.LUT R67, R50, 0xfffffff8, RZ, 0xc0, !PT ;  /* 0xfffffff832437812 */ /* 0x000fc800078ec0ff */
[----:B------:R-:W-:-:S03]  /*2000*/  SHF.R.S32.HI R71, RZ, 0x1f, R67 ;  /* 0x0000001fff477819 */ /* 0x000fc60000011443 */
[----:B------:R-:W4:Y:S01]  /*2010*/  LDC R60, c[0x0][0x2e4] ;  /* 0x0000b900ff3c7b82 */ /* 0x000f220000000800 */
[----:B0-----:R-:W-:-:S05]  /*2020*/  SHF.R.U32.HI R58, RZ, 0x7, R58 ;  /* 0x00000007ff3a7819 */ /* 0x001fca000001163a */
[----:B------:R-:W-:Y:S02]  /*2030*/  VIADD R58, R58, 0x8 ;  /* 0x000000083a3a7836 */ /* 0x000fe40000000000 */
[----:B--2---:R-:W-:-:S04]  /*2040*/  @P0 IMAD.HI.U32 R0, R190, R5, RZ ;  /* 0x00000005be000227 */ /* 0x004fc800078e00ff */
[----:B------:R-:W-:Y:S01]  /*2050*/  IMAD R5, R25, R53, R4 ;  /* 0x0000003519057224 */ /* 0x000fe200078e0204 */
[----:B---3--:R-:W-:-:S03]  /*2060*/  @P0 SHF.R.U32.HI R190, RZ, R7, R0 ;  /* 0x00000007ffbe0219 */ /* 0x008fc60000011600 */
[----:B------:R-:W-:Y:S01]  /*2070*/  IMAD.IADD R3, R3, 0x1, R5 ;  /* 0x0000000103037824 */ /* 0x000fe200078e0205 */
[----:B------:R-:W-:Y:S02]  /*2080*/  ISETP.NE.U32.AND P0, PT, RZ, UR6, PT ;  /* 0x00000006ff007c0c */ /* 0x000fe4000bf05070 */
[----:B------:R-:W-:Y:S01]  /*2090*/  SHF.R.S32.HI R0, RZ, 0x1f, R190 ;  /* 0x0000001fff007819 */ /* 0x000fe200000114be */
[----:B------:R-:W-:Y:S01]  /*20a0*/  IMAD.WIDE.U32 R2, R190, UR4, R2 ;  /* 0x00000004be027c25 */ /* 0x000fe2000f8e0002 */
[----:B------:R-:W-:Y:S01]  /*20b0*/  ISETP.NE.AND.EX P0, PT, RZ, UR7, PT, P0 ;  /* 0x00000007ff007c0c */ /* 0x000fe2000bf05300 */
[----:B------:R-:W-:Y:S02]  /*20c0*/  ULDC.64 UR6, c[0x0][0x320] ;  /* 0x0000c80000067ab9 */ /* 0x000fe40000000a00 */
[----:B------:R-:W-:-:S04]  /*20d0*/  IMAD R5, R0, UR4, RZ ;  /* 0x0000000400057c24 */ /* 0x000fc8000f8e02ff */
[----:B------:R-:W-:Y:S01]  /*20e0*/  IMAD R7, R190, UR5, R5 ;  /* 0x00000005be077c24 */ /* 0x000fe2000f8e0205 */
[----:B------:R-:W-:Y:S01]  /*20f0*/  ULDC.64 UR4, c[0x0][0x300] ;  /* 0x0000c00000047ab9 */ /* 0x000fe20000000a00 */
[----:B------:R-:W-:Y:S02]  /*2100*/  IMAD R5, R0, UR6, RZ ;  /* 0x0000000600057c24 */ /* 0x000fe4000f8e02ff */
[----:B------:R-:W-:Y:S02]  /*2110*/  IMAD.IADD R3, R3, 0x1, R7 ;  /* 0x0000000103037824 */ /* 0x000fe400078e0207 */
[C---:B------:R-:W-:Y:S02]  /*2120*/  IMAD R9, R190.reuse, UR7, R5 ;  /* 0x00000007be097c24 */ /* 0x040fe4000f8e0205 */
[----:B------:R-:W-:-:S04]  /*2130*/  IMAD.WIDE.U32 R4, R190, UR6, R16 ;  /* 0x00000006be047c25 */ /* 0x000fc8000f8e0010 */
[----:B------:R-:W-:Y:S01]  /*2140*/  IMAD.IADD R5, R5, 0x1, R9 ;  /* 0x0000000105057824 */ /* 0x000fe200078e0209 */
        /* <DEDUP_REMOVED lines=8> */
[C---:B------:R-:W-:Y:S01]  /*21d0*/  IMAD R6, R227.reuse, R52, RZ ;  /* 0x00000034e3067224 */ /* 0x040fe200078e02ff */
[----:B------:R-:W-:Y:S01]  /*21e0*/  IADD3 R46, P0, R42, R2, RZ ;  /* 0x000000022a2e7210 */ /* 0x000fe20007f1e0ff */
[----:B------:R-:W-:Y:S02]  /*21f0*/  IMAD R2, R227, R20, RZ ;  /* 0x00000014e3027224 */ /* 0x000fe400078e02ff */
[----:B------:R-:W-:Y:S01]  /*2200*/  IMAD R9, R186, R53, R6 ;  /* 0x00000035ba097224 */ /* 0x000fe200078e0206 */
[----:B------:R-:W-:Y:S01]  /*2210*/  SHF.L.U64.HI R53, R20, 0x6, R21 ;  /* 0x0000000614357819 */ /* 0x000fe20000010215 */
[----:B------:R-:W-:Y:S02]  /*2220*/  IMAD R6, R0, UR4, RZ ;  /* 0x0000000400067c24 */ /* 0x000fe4000f8e02ff */
[----:B------:R-:W-:-:S02]  /*2230*/  IMAD.IADD R0, R43, 0x1, R7 ;  /* 0x000000012b007824 */ /* 0x000fc400078e0207 */
[----:B------:R-:W-:Y:S02]  /*2240*/  IMAD R73, R39, UR5, R6 ;  /* 0x0000000527497c24 */ /* 0x000fe4000f8e0206 */
[----:B------:R-:W-:Y:S01]  /*2250*/  IMAD R13, R186, R21, R2 ;  /* 0x00000015ba0d7224 */ /* 0x000fe200078e0202 */
[----:B------:R-:W-:Y:S01]  /*2260*/  IADD3.X R48, R0, R3, R9, P0, !PT ;  /* 0x0000000300307210 */ /* 0x000fe200007fe409 */
[----:B------:R-:W-:-:S04]  /*2270*/  IMAD.WIDE.U32 R6, R186, R20, R16 ;  /* 0x00000014ba067225 */ /* 0x000fc800078e0010 */
[----:B------:R-:W-:Y:S01]  /*2280*/  IMAD.WIDE.U32 R2, R186, R20, R40 ;  /* 0x00000014ba027225 */ /* 0x000fe200078e0028 */
[----:B------:R-:W-:-:S03]  /*2290*/  IADD3 R7, R13, R7, RZ ;  /* 0x000000070d077210 */ /* 0x000fc60007ffe0ff */
[----:B------:R-:W-:Y:S01]  /*22a0*/  IMAD.WIDE.U32 R38, R39, UR4, R4 ;  /* 0x0000000427267c25 */ /* 0x000fe2000f8e0004 */
[----:B------:R-:W-:Y:S02]  /*22b0*/  ULDC UR4, c[0x0][0x2e4] ;  /* 0x0000b90000047ab9 */ /* 0x000fe40000000800 */
[----:B------:R-:W-:Y:S01]  /*22c0*/  ISETP.GE.AND P0, PT, R16, UR4, PT ;  /* 0x0000000410007c0c */ /* 0x000fe2000bf06270 */
[-C--:B------:R-:W-:Y:S01]  /*22d0*/  IMAD R4, R227, R26.reuse, RZ ;  /* 0x0000001ae3047224 */ /* 0x080fe200078e02ff */
[----:B------:R-:W-:Y:S01]  /*22e0*/  ISETP.GE.AND P1, PT, R76, UR4, PT ;  /* 0x000000044c007c0c */ /* 0x000fe2000bf26270 */
[----:B------:R-:W-:Y:S01]  /*22f0*/  IMAD.IADD R3, R3, 0x1, R13 ;  /* 0x0000000103037824 */ /* 0x000fe200078e020d */
[----:B-----5:R-:W-:Y:S01]  /*2300*/  SHF.R.S32.HI R13, RZ, 0x1f, R33 ;  /* 0x0000001fff0d7819 */ /* 0x020fe20000011421 */
[C---:B------:R-:W-:Y:S02]  /*2310*/  IMAD R15, R186.reuse, R27, R4 ;  /* 0x0000001bba0f7224 */ /* 0x040fe400078e0204 */
[----:B------:R-:W-:-:S04]  /*2320*/  IMAD.WIDE.U32 R4, R186, R26, R40 ;  /* 0x0000001aba047225 */ /* 0x000fc800078e0028 */
[-C--:B------:R-:W-:Y:S02]  /*2330*/  IMAD R12, R13, R20.reuse, RZ ;  /* 0x000000140d0c7224 */ /* 0x080fe400078e02ff */
[----:B------:R-:W-:Y:S02]  /*2340*/  IMAD.IADD R5, R5, 0x1, R15 ;  /* 0x0000000105057824 */ /* 0x000fe400078e020f */
[C---:B------:R-:W-:Y:S02]  /*2350*/  IMAD R11, R33.reuse, R21, R12 ;  /* 0x00000015210b7224 */ /* 0x040fe400078e020c */
[----:B------:R-:W-:-:S04]  /*2360*/  IMAD.WIDE.U32 R36, R33, R20, R6 ;  /* 0x0000001421247225 */ /* 0x000fc800078e0006 */
[C---:B------:R-:W-:Y:S01]  /*2370*/  IMAD.WIDE.U32 R34, R33.reuse, R20, R2 ;  /* 0x0000001421227225 */ /* 0x040fe200078e0002 */
[----:B------:R-:W-:Y:S01]  /*2380*/  IADD3 R2, P2, R186, R25, RZ ;  /* 0x00000019ba027210 */ /* 0x000fe20007f5e0ff */
[----:B------:R-:W0:Y:S02]  /*2390*/  LDC.64 R20, c[0x0][0x2d8] ;  /* 0x0000b600ff147b82 */ /* 0x000e240000000a00 */
[----:B------:R-:W-:Y:S01]  /*23a0*/  IMAD.WIDE.U32 R28, R33, R26, R4 ;  /* 0x0000001a211c7225 */ /* 0x000fe200078e0004 */
[----:B------:R-:W-:-:S03]  /*23b0*/  LOP3.LUT R4, R57, 0x18, R16, 0xf8, !PT ;  /* 0x0000001839047812 */ /* 0x000fc600078ef810 */
[----:B------:R-:W-:Y:S01]  /*23c0*/  IMAD.WIDE.U32 R8, R186, R26, R16 ;  /* 0x0000001aba087225 */ /* 0x000fe200078e0010 */
[----:B------:R-:W-:-:S03]  /*23d0*/  LOP3.LUT R4, R4, R61, RZ, 0x3c, !PT ;  /* 0x0000003d04047212 */ /* 0x000fc600078e3cff */
[----:B------:R-:W-:Y:S02]  /*23e0*/  IMAD.IADD R9, R15, 0x1, R9 ;  /* 0x000000010f097824 */ /* 0x000fe400078e0209 */
[-C--:B------:R-:W-:Y:S02]  /*23f0*/  IMAD R12, R13, R26.reuse, RZ ;  /* 0x0000001a0d0c7224 */ /* 0x080fe400078e02ff */
[----:B------:R-:W-:Y:S01]  /*2400*/  IMAD R62, R213, 0x200, R4 ;  /* 0x00000200d53e7824 */ /* 0x000fe200078e0204 */
[----:B------:R-:W-:Y:S01]  /*2410*/  LOP3.LUT R4, R57, 0x38, R50, 0xf8, !PT ;  /* 0x0000003839047812 */ /* 0x000fe200078ef832 */
[C---:B------:R-:W-:Y:S02]  /*2420*/  IMAD R69, R33.reuse, R27, R12 ;  /* 0x0000001b21457224 */ /* 0x040fe400078e020c */
[----:B------:R-:W-:Y:S01]  /*2430*/  IMAD.WIDE.U32 R30, R33, R26, R8 ;  /* 0x0000001a211e7225 */ /* 0x000fe200078e0008 */
[----:B------:R-:W-:-:S03]  /*2440*/  LOP3.LUT R4, R4, R61, RZ, 0x3c, !PT ;  /* 0x0000003d04047212 */ /* 0x000fc600078e3cff */
[----:B------:R-:W-:Y:S01]  /*2450*/  IMAD.IADD R65, R69, 0x1, R31 ;  /* 0x0000000145417824 */ /* 0x000fe200078e021f */
[----:B------:R-:W-:Y:S01]  /*2460*/  LEA R68, R213, R4, 0x9 ;  /* 0x00000004d5447211 */ /* 0x000fe200078e48ff */
[----:B------:R-:W-:Y:S02]  /*2470*/  IMAD.SHL.U32 R52, R52, 0x40, RZ ;  /* 0x0000004034347824 */ /* 0x000fe400078e00ff */
[----:B------:R-:W-:Y:S02]  /*2480*/  IMAD.X R3, R227, 0x1, R10, P2 ;  /* 0x00000001e3037824 */ /* 0x000fe400010e060a */
[----:B------:R-:W-:Y:S02]  /*2490*/  IMAD.IADD R64, R11, 0x1, R37 ;  /* 0x000000010b407824 */ /* 0x000fe400078e0225 */
[----:B------:R-:W-:Y:S02]  /*24a0*/  IMAD.IADD R66, R35, 0x1, R11 ;  /* 0x0000000123427824 */ /* 0x000fe400078e020b */
[----:B------:R-:W-:-:S02]  /*24b0*/  IMAD.IADD R69, R29, 0x1, R69 ;  /* 0x000000011d457824 */ /* 0x000fc400078e0245 */
[----:B-1--4-:R-:W-:-:S07]  /*24c0*/  IMAD.IADD R73, R39, 0x1, R73 ;  /* 0x0000000127497824 */ /* 0x012fce00078e0249 */
.L_x_2713:
[----:B------:R-:W-:Y:S01]  /*24d0*/  VIADD R49, R49, 0xffffffff ;  /* 0xffffffff31317836 */ /* 0x000fe20000000000 */
[----:B------:R-:W-:Y:S01]  /*24e0*/  ISETP.GE.AND P3, PT, R59, 0x1, PT ;  /* 0x000000013b00780c */ /* 0x000fe20003f66270 */
[----:B---34-:R-:W-:Y:S01]  /*24f0*/  IMAD.SHL.U32 R15, R187, 0x1000, RZ ;  /* 0x00001000bb0f7824 */ /* 0x018fe200078e00ff */
[----:B------:R-:W-:Y:S05]  /*2500*/  YIELD ;  /* 0x0000000000007946 */ /* 0x000fea0003800000 */
[----:B------:R-:W-:Y:S01]  /*2510*/  SHF.R.S32.HI R77, RZ, 0x1f, R49 ;  /* 0x0000001fff4d7819 */ /* 0x000fe20000011431 */
[-C--:B------:R-:W-:Y:S01]  /*2520*/  IMAD R5, R51, R49.reuse, RZ ;  /* 0x0000003133057224 */ /* 0x080fe200078e02ff */
[----:B------:R-:W-:Y:S01]  /*2530*/  BSSY B0, `(.L_x_2684) ;  /* 0x0000179000007945 */ /* 0x000fe20003800000 */
[----:B------:R-:W-:-:S04]  /*2540*/  IMAD.WIDE.U32 R24, R52, R49, RZ ;  /* 0x0000003134187225 */ /* 0x000fc800078e00ff */
[----:B------:R-:W-:Y:S01]  /*2550*/  IMAD R5, R77, R52, R5 ;  /* 0x000000344d057224 */ /* 0x000fe200078e0205 */
[----:B-1----:R-:W-:-:S03]  /*2560*/  IADD3 R4, P2, R46, R24, RZ ;  /* 0x000000182e047210 */ /* 0x002fc60007f5e0ff */
[----:B------:R-:W-:Y:S01]  /*2570*/  IMAD.IADD R79, R25, 0x1, R5 ;  /* 0x00000001194f7824 */ /* 0x000fe200078e0205 */
[----:B0-----:R-:W-:Y:S01]  /*2580*/  LEA R12, P4, R4, R20, 0x1 ;  /* 0x00000014040c7211 */ /* 0x001fe200078808ff */
[----:B------:R-:W-:Y:S02]  /*2590*/  IMAD.IADD R5, R62, 0x1, R15 ;  /* 0x000000013e057824 */ /* 0x000fe400078e020f */
        /* <DEDUP_REMOVED lines=21> */
[----:B------:R-:W-:Y:S01]  /*26f0*/  IADD3 R7, P3, R34, R4, RZ ;  /* 0x0000000422077210 */ /* 0x000fe20007f7e0ff */
[----:B------:R-:W-:Y:S01]  /*2700*/  IMAD R9, R54, R49, RZ ;  /* 0x0000003136097224 */ /* 0x000fe200078e02ff */
[----:B------:R-:W-:Y:S01]  /*2710*/  MOV R4, R28 ;  /* 0x0000001c00047202 */ /* 0x000fe20000000f00 */
[----:B------:R-:W-:Y:S01]  /*2720*/  IMAD.MOV.U32 R5, RZ, RZ, R69 ;  /* 0x000000ffff057224 */ /* 0x000fe200078e0045 */
[----:B------:R-:W-:Y:S01]  /*2730*/  ULDC.64 UR4, c[0x0][0x3c8] ;  /* 0x0000f20000047ab9 */ /* 0x000fe20000000a00 */
[-C--:B------:R-:W-:Y:S01]  /*2740*/  IMAD R9, R77, R56.reuse, R9 ;  /* 0x000000384d097224 */ /* 0x080fe200078e0209 */
[----:B------:R-:W-:Y:S01]  /*2750*/  ULDC.64 UR6, c[0x0][0x3e0] ;  /* 0x0000f80000067ab9 */ /* 0x000fe20000000a00 */
[----:B------:R-:W-:-:S04]  /*2760*/  IMAD.WIDE.U32 R4, R49, R56, R4 ;  /* 0x0000003831047225 */ /* 0x000fc800078e0004 */
[----:B------:R-:W-:Y:S01]  /*2770*/  IMAD.X R10, R81, 0x1, R66, P3 ;  /* 0x00000001510a7824 */ /* 0x000fe200018e0642 */
[----:B------:R-:W-:Y:S01]  /*2780*/  LEA R6, P3, R7, UR4, 0x1 ;  /* 0x0000000407067c11 */ /* 0x000fe2000f8608ff */
[----:B------:R-:W-:Y:S01]  /*2790*/  IMAD.IADD R5, R5, 0x1, R9 ;  /* 0x0000000105057824 */ /* 0x000fe200078e0209 */
[----:B------:R-:W-:Y:S01]  /*27a0*/  LEA R78, P5, R4, UR6, 0x1 ;  /* 0x00000006044e7c11 */ /* 0x000fe2000f8a08ff */
[----:B------:R-:W-:Y:S01]  /*27b0*/  VIADD R8, R40, 0x10 ;  /* 0x0000001028087836 */ /* 0x000fe20000000000 */
        /* <DEDUP_REMOVED lines=10> */
.L_x_2688:
[----:B------:R-:W-:Y:S05]  /*2860*/  BSYNC B1 ;  /* 0x0000000000017941 */ /* 0x000fea0003800000 */
.L_x_2687:
        /* <DEDUP_REMOVED lines=16> */
.L_x_2689:
[----:B------:R-:W-:Y:S01]  /*2970*/  IMAD R70, R187, 0x8, R18 ;  /* 0x00000008bb467824 */ /* 0x000fe200078e0212 */
[----:B------:R-:W-:Y:S01]  /*2980*/  SHF.L.U32 R77, R192, 0x1f, RZ ;  /* 0x0000001fc04d7819 */ /* 0x000fe200000006ff */
[----:B------:R-:W-:Y:S03]  /*2990*/  BSSY B1, `(.L_x_2690) ;  /* 0x0000003000017945 */ /* 0x000fe60003800000 */
[----:B------:R-:W0:Y:S02]  /*29a0*/  SYNCS.PHASECHK.TRANS64.TRYWAIT P5, [R70+URZ+0x38890], R77 ;  /* 0x0388904d460075a7 */ /* 0x000e2400080a017f */
[----:B0-----:R-:W-:Y:S05]  /*29b0*/  @!P5 BRA `(.L_x_2691) ;  /* 0x0000020c0030d947 */ /* 0x001fea0003800000 */
.L_x_2995:
[----:B------:R-:W-:Y:S05]  /*29c0*/  BSYNC B1 ;  /* 0x0000000000017941 */ /* 0x000fea0003800000 */
.L_x_2690:
[----:B------:R-:W-:Y:S05]  /*29d0*/  @P4 BRA `(.L_x_2692) ;  /* 0x0000001000b84947 */ /* 0x000fea0003800000 */
[----:B------:R-:W-:Y:S04]  /*29e0*/  BSSY B1, `(.L_x_2693) ;  /* 0x0000031000017945 */ /* 0x000fe80003800000 */
[----:B------:R-:W-:Y:S05]  /*29f0*/  @P0 BRA `(.L_x_2694) ;  /* 0x0000000000bc0947 */ /* 0x000fea0003800000 */
[----:B------:R1:W2:Y:S01]  /*2a00*/  LDS.128 R4, [R14+0x22400] ;  /* 0x022400000e047984 */ /* 0x0002a20000000c00 */
[----:B------:R-:W-:Y:S01]  /*2a10*/  ISETP.GE.AND P4, PT, R40, R59, PT ;  /* 0x0000003b2800720c */ /* 0x000fe20003f86270 */
[----:B------:R-:W-:-:S12]  /*2a20*/  BSSY B2, `(.L_x_2695) ;  /* 0x000002b000027945 */ /* 0x000fd80003800000 */
[----:B-1----:R-:W-:Y:S05]  /*2a30*/  @P4 BRA `(.L_x_2696) ;  /* 0x0000000000a44947 */ /* 0x002fea0003800000 */
[--C-:B------:R-:W-:Y:S01]  /*2a40*/  SHF.R.U64 R78, R26, 0x10, R27.reuse ;  /* 0x000000101a4e7819 */ /* 0x100fe2000000121b */
[----:B--2---:R-:W-:Y:S01]  /*2a50*/  IMAD.MOV.U32 R14, RZ, RZ, R6 ;  /* 0x000000ffff0e7224 */ /* 0x004fe200078e0006 */
[----:B------:R-:W-:Y:S01]  /*2a60*/  SHF.R.U32.HI R26, RZ, 0x10, R27 ;  /* 0x00000010ff1a7819 */ /* 0x000fe2000001161b */
[----:B------:R-:W-:Y:S01]  /*2a70*/  HADD2.F32 R6, -RZ, R5.H1_H1 ;  /* 0x30000005ff067230 */ /* 0x000fe20000004100 */
[--C-:B------:R-:W-:Y:S01]  /*2a80*/  SHF.R.U64 R27, R24, 0x10, R25.reuse ;  /* 0x00000010181b7819 */ /* 0x100fe20000001219 */
[----:B------:R-:W-:Y:S01]  /*2a90*/  HADD2.F32 R24, -RZ, R7.H1_H1 ;  /* 0x30000007ff187230 */ /* 0x000fe20000004100 */
[----:B------:R-:W-:Y:S01]  /*2aa0*/  SHF.R.U32.HI R74, RZ, 0x10, R25 ;  /* 0x00000010ff4a7819 */ /* 0x000fe20000011619 */
[----:B------:R-:W-:Y:S02]  /*2ab0*/  HADD2.F32 R5, -RZ, R5.H0_H0 ;  /* 0x20000005ff057230 */ /* 0x000fe40000004100 */
[----:B------:R-:W-:Y:S02]  /*2ac0*/  HADD2.F32 R27, -RZ, R27.H0_H0 ;  /* 0x2000001bff1b7230 */ /* 0x000fe40000004100 */
[----:B------:R-:W-:-:S02]  /*2ad0*/  HADD2.F32 R74, -RZ, R74.H0_H0 ;  /* 0x2000004aff4a7230 */ /* 0x000fc40000004100 */
        /* <DEDUP_REMOVED lines=9> */
[----:B------:R-:W-:Y:S01]  /*2b70*/  FFMA.FTZ R85, R24, R26, R79 ;  /* 0x0000001a18557223 */ /* 0x000fe2000001004f */
[----:B------:R-:W-:-:S02]  /*2b80*/  HADD2.F32 R24, -RZ, R86.H0_H0 ;  /* 0x20000056ff187230 */ /* 0x000fc40000004100 */
[----:B------:R-:W-:Y:S01]  /*2b90*/  FFMA.FTZ R80, R7, R26, -R80 ;  /* 0x0000001a07507223 */ /* 0x000fe20000010850 */
[----:B------:R-:W-:Y:S02]  /*2ba0*/  HADD2.F32 R27, -RZ, R86.H1_H1 ;  /* 0x30000056ff1b7230 */ /* 0x000fe40000004100 */
[----:B------:R-:W-:Y:S02]  /*2bb0*/  HADD2.F32 R5, -RZ, R4.H1_H1 ;  /* 0x30000004ff057230 */ /* 0x000fe40000004100 */
[----:B------:R-:W-:Y:S02]  /*2bc0*/  HADD2.F32 R6, -RZ, R14.H1_H1 ;  /* 0x3000000eff067230 */ /* 0x000fe40000004100 */
[----:B------:R-:W-:Y:S02]  /*2bd0*/  HADD2.F32 R4, -RZ, R4.H0_H0 ;  /* 0x20000004ff047230 */ /* 0x000fe40000004100 */
[----:B------:R-:W-:Y:S01]  /*2be0*/  FMUL.FTZ R79, R5, R24 ;  /* 0x00000018054f7220 */ /* 0x000fe20000410000 */
[----:B------:R-:W-:-:S02]  /*2bf0*/  HADD2.F32 R14, -RZ, R14.H0_H0 ;  /* 0x2000000eff0e7230 */ /* 0x000fc40000004100 */
[--C-:B------:R-:W-:Y:S02]  /*2c00*/  HADD2.F32 R7, -RZ, R83.reuse.H0_H0 ;  /* 0x20000053ff077230 */ /* 0x100fe40000004100 */
[----:B------:R-:W-:Y:S01]  /*2c10*/  FMUL.FTZ R24, R4, R24 ;  /* 0x0000001804187220 */ /* 0x000fe20000410000 */
[----:B------:R-:W-:Y:S02]  /*2c20*/  HADD2.F32 R25, -RZ, R83.H1_H1 ;  /* 0x30000053ff197230 */ /* 0x000fe40000004100 */
[-C--:B------:R-:W-:Y:S01]  /*2c30*/  FMUL.FTZ R83, R6, R27.reuse ;  /* 0x0000001b06537220 */ /* 0x080fe20000410000 */
        /* <DEDUP_REMOVED lines=9> */
.L_x_2696:
[----:B------:R-:W-:Y:S05]  /*2cd0*/  BSYNC B2 ;  /* 0x0000000000027941 */ /* 0x000fea0003800000 */
.L_x_2695:
[----:B--2---:R1:W-:Y:S02]  /*2ce0*/  STG.E.128 desc[UR54][R12.64], R4 ;  /* 0x000000040c007986 */ /* 0x0043e4000c101d36 */
.L_x_2694:
[----:B------:R-:W-:Y:S05]  /*2cf0*/  BSYNC B1 ;  /* 0x0000000000017941 */ /* 0x000fea0003800000 */
.L_x_2693:
        /* <DEDUP_REMOVED lines=52> */
.L_x_2698:
[----:B------:R-:W-:Y:S05]  /*3040*/  BSYNC B1 ;  /* 0x0000000000017941 */ /* 0x000fea0003800000 */
.L_x_2697:
[----:B-1----:R2:W-:Y:S01]  /*3050*/  STG.E.128 desc[UR54][R12.64+0x40], R4 ;  /* 0x000040040c007986 */ /* 0x0025e2000c101d36 */
[----:B------:R-:W-:Y:S05]  /*3060*/  BRA `(.L_x_2692) ;  /* 0x0000000c00147947 */ /* 0x000fea0003800000 */
.L_x_2686:
        /* <DEDUP_REMOVED lines=42> */
.L_x_2699:
[----:B------:R-:W-:Y:S01]  /*3310*/  IMAD R70, R187, 0x8, R18 ;  /* 0x00000008bb467824 */ /* 0x000fe200078e0212 */
[----:B------:R-:W-:Y:S01]  /*3320*/  SHF.L.U32 R77, R192, 0x1f, RZ ;  /* 0x0000001fc04d7819 */ /* 0x000fe200000006ff */
[----:B------:R-:W-:Y:S03]  /*3330*/  BSSY B1, `(.L_x_2700) ;  /* 0x0000003000017945 */ /* 0x000fe60003800000 */
[----:B------:R-:W0:Y:S02]  /*3340*/  SYNCS.PHASECHK.TRANS64.TRYWAIT P5, [R70+URZ+0x38890], R77 ;  /* 0x0388904d460075a7 */ /* 0x000e2400080a017f */
[----:B0-----:R-:W-:Y:S05]  /*3350*/  @!P5 BRA `(.L_x_2701) ;  /* 0x0000020000dcd947 */ /* 0x001fea0003800000 */
.L_x_2996:
[----:B------:R-:W-:Y:S05]  /*3360*/  BSYNC B1 ;  /* 0x0000000000017941 */ /* 0x000fea0003800000 */
.L_x_2700:
        /* <DEDUP_REMOVED lines=20> */
[----:B------:R-:W-:Y:S02]  /*34b0*/  IMAD.SHL.U32 R83, R13, 0x8, RZ ;  /* 0x000000080d537824 */ /* 0x000fe400078e00ff */
[----:B------:R-:W-:-:S03]  /*34c0*/  IMAD.IADD R13, R68, 0x1, R15 ;  /* 0x00000001440d7824 */ /* 0x000fc600078e020f */
[----:B------:R-:W-:Y:S01]  /*34d0*/  LOP3.LUT R12, R57, 0x38, R83, 0xf8, !PT ;  /* 0x00000038390c7812 */ /* 0x000fe200078ef853 */
[----:B------:R-:W-:-:S03]  /*34e0*/  IMAD R13, R13, 0x2, R18 ;  /* 0x000000020d0d7824 */ /* 0x000fc600078e0212 */
[----:B------:R-:W-:-:S04]  /*34f0*/  LOP3.LUT R12, R12, R61, RZ, 0x3c, !PT ;  /* 0x0000003d0c0c7212 */ /* 0x000fc800078e3cff */
[----:B------:R-:W-:-:S05]  /*3500*/  LEA R12, R213, R12, 0x9 ;  /* 0x0000000cd50c7211 */ /* 0x000fca00078e48ff */
        /* <DEDUP_REMOVED lines=39> */
[-C--:B------:R-:W-:Y:S01]  /*3780*/  FMUL.FTZ R9, R5, R7.reuse ;  /* 0x0000000705097220 */ /* 0x080fe20000410000 */
[----:B------:R-:W-:Y:S02]  /*3790*/  HADD2.F32 R8, -RZ, R86.H0_H0 ;  /* 0x20000056ff087230 */ /* 0x000fe40000004100 */
[C---:B------:R-:W-:Y:S01]  /*37a0*/  FMUL.FTZ R86, R4.reuse, R7 ;  /* 0x0000000704567220 */ /* 0x040fe20000410000 */
[----:B------:R-:W-:Y:S01]  /*37b0*/  FMUL.FTZ R10, R15, R10 ;  /* 0x0000000a0f0a7220 */ /* 0x000fe20000410000 */
[-C--:B------:R-:W-:Y:S01]  /*37c0*/  FFMA.FTZ R84, R4, R6.reuse, -R9 ;  /* 0x0000000604547223 */ /* 0x080fe20000010809 */
[----:B------:R-:W-:Y:S02]  /*37d0*/  HADD2.F32 R9, -RZ, R91.H0_H0 ;  /* 0x2000005bff097230 */ /* 0x000fe40000004100 */
[----:B------:R-:W-:Y:S01]  /*37e0*/  FFMA.FTZ R86, R5, R6, R86 ;  /* 0x0000000605567223 */ /* 0x000fe20000010056 */
[-C--:B------:R-:W-:Y:S01]  /*37f0*/  FFMA.FTZ R87, R15, R8.reuse, -R88 ;  /* 0x000000080f577223 */ /* 0x080fe20000010858 */
[----:B------:R-:W-:Y:S01]  /*3800*/  FFMA.FTZ R89, R27, R8, R10 ;  /* 0x000000081b597223 */ /* 0x000fe2000001000a */
[----:B------:R-:W-:-:S02]  /*3810*/  HADD2.F32 R8, -RZ, R95.H1_H1 ;  /* 0x3000005fff087230 */ /* 0x000fc40000004100 */
[----:B------:R-:W-:Y:S01]  /*3820*/  HADD2.F32 R5, -RZ, R24.H0_H0 ;  /* 0x20000018ff057230 */ /* 0x000fe20000004100 */
[----:B------:R-:W-:Y:S01]  /*3830*/  F2FP.F16.F32.PACK_AB R84, R87, R84 ;  /* 0x000000545754723e */ /* 0x000fe200000000ff */
[----:B------:R-:W-:Y:S02]  /*3840*/  HADD2.F32 R4, -RZ, R12.H0_H0 ;  /* 0x2000000cff047230 */ /* 0x000fe40000004100 */
[----:B------:R-:W-:Y:S02]  /*3850*/  HADD2.F32 R24, -RZ, R24.H1_H1 ;  /* 0x30000018ff187230 */ /* 0x000fe40000004100 */
[-C--:B------:R-:W-:Y:S01]  /*3860*/  FMUL.FTZ R11, R5, R8.reuse ;  /* 0x00000008050b7220 */ /* 0x080fe20000410000 */
        /* <DEDUP_REMOVED lines=33> */
.L_x_2703:
[----:B------:R-:W-:Y:S05]  /*3a80*/  BSYNC B1 ;  /* 0x0000000000017941 */ /* 0x000fea0003800000 */
.L_x_2702:
        /* <DEDUP_REMOVED lines=10> */
.L_x_2685:
[----:B------:R-:W-:-:S06]  /*3b30*/  UISETP.NE.AND UP0, UPT, UR36, 0x3, UPT ;  /* 0x000000032400788c */ /* 0x000fcc000bf05270 */
[----:B------:R-:W-:-:S13]  /*3b40*/  PLOP3.LUT P3, PT, PT, PT, UP0, 0x80, 0x0 ;  /* 0x000000000000781c */ /* 0x000fda0003f6f008 */
[----:B------:R-:W-:Y:S05]  /*3b50*/  @!P3 BRA `(.L_x_2704) ;  /* 0x000000000004b947 */ /* 0x000fea0003800000 */
[----:B------:R-:W-:Y:S01]  /*3b60*/  BPT.TRAP 0x1 ;  /* 0x000000040000795c */ /* 0x000fe20000300000 */
.L_x_2704:
        /* <DEDUP_REMOVED lines=8> */
.L_x_2997:
[----:B------:R-:W-:Y:S05]  /*3bf0*/  BSYNC B1 ;  /* 0x0000000000017941 */ /* 0x000fea0003800000 */
.L_x_2705:
[----:B------:R-:W-:Y:S05]  /*3c00*/  @P4 BRA `(.L_x_2692) ;  /* 0x00000000002c4947 */ /* 0x000fea0003800000 */
[----:B------:R-:W-:Y:S01]  /*3c10*/  @!P1 LOP3.LUT P4, RZ, R194, 0x4, RZ, 0xc0, !PT ;  /* 0x00000004c2ff9812 */ /* 0x000fe2000788c0ff */
[----:B------:R-:W-:Y:S01]  /*3c20*/  @!P1 VIADD R4, R62, 0x20 ;  /* 0x000000203e049836 */ /* 0x000fe20000000000 */
[----:B------:R-:W-:Y:S02]  /*3c30*/  PLOP3.LUT P5, PT, PT, PT, PT, 0x8, 0x0 ;  /* 0x000000000000781c */ /* 0x000fe40003fae170 */
[----:B------:R-:W-:-:S13]  /*3c40*/  @!P1 PLOP3.LUT P5, PT, P4, PT, PT, 0x80, 0x0 ;  /* 0x000000000000981c */ /* 0x000fda00027af070 */
[----:B------:R-:W-:-:S05]  /*3c50*/  @P5 IADD3 R4, R62, -0x20, RZ ;  /* 0xffffffe03e045810 */ /* 0x000fca0007ffe0ff */
[----:B------:R-:W-:Y:S02]  /*3c60*/  @!P1 IMAD.IADD R15, R15, 0x1, R4 ;  /* 0x000000010f0f9824 */ /* 0x000fe400078e0204 */
[----:B------:R-:W1:Y:S02]  /*3c70*/  @!P0 LDS.128 R4, [R14+0x22400] ;  /* 0x022400000e048984 */ /* 0x000e640000000c00 */
[----:B------:R-:W-:-:S06]  /*3c80*/  @!P1 IMAD R8, R15, 0x2, R18 ;  /* 0x000000020f089824 */ /* 0x000fcc00078e0212 */
[----:B------:R-:W2:Y:S04]  /*3c90*/  @!P1 LDS.128 R8, [R8+0x22400] ;  /* 0x0224000008089984 */ /* 0x000ea80000000c00 */
[----:B-1----:R1:W-:Y:S04]  /*3ca0*/  @!P0 STG.E.128 desc[UR54][R12.64], R4 ;  /* 0x000000040c008986 */ /* 0x0023e8000c101d36 */
[----:B--2---:R1:W-:Y:S02]  /*3cb0*/  @!P1 STG.E.128 desc[UR54][R12.64+0x40], R8 ;  /* 0x000040080c009986 */ /* 0x0043e4000c101d36 */
.L_x_2692:
[----:B------:R-:W-:Y:S05]  /*3cc0*/  BSYNC B0 ;  /* 0x0000000000007941 */ /* 0x000fea0003800000 */
.L_x_2684:
        /* <DEDUP_REMOVED lines=17> */
.L_x_2708:
[----:B------:R-:W-:Y:S05]  /*3de0*/  BSYNC B0 ;  /* 0x0000000000007941 */ /* 0x000fea0003800000 */
.L_x_2707:
[----:B------:R-:W2:Y:S01]  /*3df0*/  SYNCS.PHASECHK.TRANS64.TRYWAIT P5, [R70+URZ+0x388b0], R77 ;  /* 0x0388b04d460075a7 */ /* 0x000ea200080a017f */
[----:B------:R-:W-:Y:S01]  /*3e00*/  BSSY B0, `(.L_x_2709) ;  /* 0x0000003000007945 */ /* 0x000fe20003800000 */
[----:B------:R-:W-:-:S03]  /*3e10*/  ISETP.GE.AND P3, PT, R186, R75, PT ;  /* 0x0000004bba00720c */ /* 0x000fc60003f66270 */
[----:B--2---:R-:W-:Y:S10]  /*3e20*/  @!P5 BRA `(.L_x_2710) ;  /* 0x000001f80050d947 */ /* 0x004ff40003800000 */
.L_x_2998:
[----:B------:R-:W-:Y:S05]  /*3e30*/  BSYNC B0 ;  /* 0x0000000000007941 */ /* 0x000fea0003800000 */
.L_x_2709:
[----:B------:R-:W-:Y:S04]  /*3e40*/  BSSY B0, `(.L_x_2711) ;  /* 0x0000052000007945 */ /* 0x000fe80003800000 */
[----:B------:R-:W-:Y:S05]  /*3e50*/  @P3 BRA `(.L_x_2712) ;  /* 0x0000000400403947 */ /* 0x000fea0003800000 */
[----:B-1----:R-:W-:Y:S01]  /*3e60*/  IMAD.WIDE R4, R49, 0x40, R2 ;  /* 0x0000004031047825 */ /* 0x002fe200078e0202 */
[----:B------:R-:W-:Y:S01]  /*3e70*/  ULDC.64 UR4, c[0x0][0x318] ;  /* 0x0000c60000047ab9 */ /* 0x000fe20000000a00 */
[----:B------:R-:W-:Y:S02]  /*3e80*/  LOP3.LUT P3, RZ, R194, 0x4, RZ, 0xc0, !PT ;  /* 0x00000004c2ff7812 */ /* 0x000fe4000786c0ff */
[----:B------:R-:W-:Y:S02]  /*3e90*/  IMAD R5, R5, UR4, RZ ;  /* 0x0000000405057c24 */ /* 0x000fe4000f8e02ff */
[----:B------:R-:W-:Y:S02]  /*3ea0*/  IMAD.MOV.U32 R6, RZ, RZ, R38 ;  /* 0x000000ffff067224 */ /* 0x000fe400078e0026 */
[----:B------:R-:W-:Y:S02]  /*3eb0*/  IMAD.MOV.U32 R7, RZ, RZ, R73 ;  /* 0x000000ffff077224 */ /* 0x000fe400078e0049 */
[----:B------:R-:W-:-:S02]  /*3ec0*/  IMAD R5, R4, UR5, R5 ;  /* 0x0000000504057c24 */ /* 0x000fc4000f8e0205 */
[----:B------:R-:W-:Y:S01]  /*3ed0*/  IMAD.WIDE.U32 R6, R4, UR4, R6 ;  /* 0x0000000404067c25 */ /* 0x000fe2000f8e0006 */
[----:B------:R-:W-:Y:S01]  /*3ee0*/  ULDC.64 UR4, c[0x0][0x308] ;  /* 0x0000c20000047ab9 */ /* 0x000fe20000000a00 */
[----:B------:R-:W-:Y:S02]  /*3ef0*/  IADD3 R4, R16, 0x40, RZ ;  /* 0x0000004010047810 */ /* 0x000fe40007ffe0ff */
[----:B------:R-:W-:Y:S01]  /*3f00*/  IMAD R9, R187, 0x8000, R62 ;  /* 0x00008000bb097824 */ /* 0x000fe200078e023e */
[C---:B------:R-:W-:Y:S01]  /*3f10*/  LEA R74, P5, R6.reuse, UR4, 0x1 ;  /* 0x00000004064a7c11 */ /* 0x040fe2000f8a08ff */
[----:B------:R-:W-:Y:S01]  /*3f20*/  IMAD.IADD R5, R7, 0x1, R5 ;  /* 0x0000000107057824 */ /* 0x000fe200078e0205 */
[----:B------:R-:W-:Y:S01]  /*3f30*/  ULDC UR4, c[0x0][0x310] ;  /* 0x0000c40000047ab9 */ /* 0x000fe20000000800 */
[C---:B0-2---:R-:W-:Y:S02]  /*3f40*/  VIADD R77, R9.reuse, 0x20 ;  /* 0x00000020094d7836 */ /* 0x045fe40000000000 */
[C---:B------:R-:W-:Y:S01]  /*3f50*/  @P3 VIADD R77, R9.reuse, 0xffffffe0 ;  /* 0xffffffe0094d3836 */ /* 0x040fe20000000000 */
[----:B------:R-:W-:Y:S01]  /*3f60*/  LEA.HI.X R75, R6, UR5, R5, 0x1, P5 ;  /* 0x00000005064b7c11 */ /* 0x000fe2000a8f0c05 */
[----:B---3--:R-:W-:Y:S01]  /*3f70*/  IMAD R80, R9, 0x2, R18 ;  /* 0x0000000209507824 */ /* 0x008fe200078e0212 */
[C---:B------:R-:W-:Y:S01]  /*3f80*/  ISETP.GE.AND P5, PT, R16.reuse, UR4, PT ;  /* 0x0000000410007c0c */ /* 0x040fe2000bfa6270 */
[----:B------:R-:W-:Y:S01]  /*3f90*/  VIADD R12, R16, 0x80 ;  /* 0x00000080100c7836 */ /* 0x000fe20000000000 */
[----:B------:R-:W-:Y:S01]  /*3fa0*/  ISETP.GE.AND P3, PT, R4, UR4, PT ;  /* 0x0000000404007c0c */ /* 0x000fe2000bf66270 */
[----:B------:R-:W-:-:S02]  /*3fb0*/  VIADD R13, R16, 0xc0 ;  /* 0x000000c0100d7836 */ /* 0x000fc40000000000 */
[C---:B------:R-:W-:Y:S02]  /*3fc0*/  VIADD R78, R16.reuse, 0x100 ;  /* 0x00000100104e7836 */ /* 0x040fe40000000000 */
[----:B------:R-:W-:-:S06]  /*3fd0*/  VIADD R79, R16, 0x140 ;  /* 0x00000140104f7836 */ /* 0x000fcc0000000000 */
        /* <DEDUP_REMOVED lines=21> */
[----:B------:R-:W-:-:S02]  /*4130*/  IMAD R79, R77, 0x2, R18 ;  /* 0x000000024d4f7824 */ /* 0x000fc400078e0212 */
[----:B------:R-:W-:-:S06]  /*4140*/  VIADD R77, R16, 0xa0 ;  /* 0x000000a0104d7836 */ /* 0x000fcc0000000000 */
        /* <DEDUP_REMOVED lines=33> */
.L_x_2712:
[----:B------:R-:W-:Y:S05]  /*4360*/  BSYNC B0 ;  /* 0x0000000000007941 */ /* 0x000fea0003800000 */
.L_x_2711:
[----:B------:R-:W-:Y:S01]  /*4370*/  @!PT LDS RZ, [RZ] ;  /* 0x00000000fffff984 */ /* 0x000fe20000000800 */
[----:B------:R-:W-:Y:S01]  /*4380*/  @!PT LDS RZ, [RZ] ;  /* 0x00000000fffff984 */ /* 0x000fe20000000800 */
[----:B------:R-:W-:Y:S01]  /*4390*/  @!PT LDS RZ, [RZ] ;  /* 0x00000000fffff984 */ /* 0x000fe20000000800 */
[----:B------:R-:W-:Y:S01]  /*43a0*/  @!PT LDS RZ, [RZ] ;  /* 0x00000000fffff984 */ /* 0x000fe20000000800 */
[----:B------:R5:W-:Y:S06]  /*43b0*/  MEMBAR.ALL.CTA ;  /* 0x0000000000007992 */ /* 0x000bec0000008000 */
[----:B-----5:R-:W5:Y:S01]  /*43c0*/  FENCE.VIEW.ASYNC.S ;  /* 0x00000000000073c6 */ /* 0x020f620000000000 */
[----:B0-2---:R-:W-:Y:S01]  /*43d0*/  @!P4 VIADD R70, R70, 0x388c0 ;  /* 0x000388c04646c836 */ /* 0x005fe20000000000 */
[----:B------:R-:W-:Y:S01]  /*43e0*/  IADD3 R187, R187, 0x1, RZ ;  /* 0x00000001bbbb7810 */ /* 0x000fe20007ffe0ff */
[----:B-----5:R2:W-:Y:S03]  /*43f0*/  BAR.SYNC.DEFER_BLOCKING R58, 0x80 ;  /* 0x0002003a0000751d */ /* 0x0205e60000010000 */
[----:B------:R-:W-:-:S02]  /*4400*/  @!P4 PRMT R70, RZ, 0x654, R70 ;  /* 0x00000654ff46c816 */ /* 0x000fc40000000046 */
[----:B------:R-:W-:Y:S02]  /*4410*/  PLOP3.LUT P3, PT, PT, PT, PT, 0x8, 0x0 ;  /* 0x000000000000781c */ /* 0x000fe40003f6e170 */
[----:B------:R2:W-:Y:S01]  /*4420*/  @!P4 SYNCS.ARRIVE.TRANS64.RED.A1T0 RZ, [R70+URZ], RZ ;  /* 0x000000ff46ffc9a7 */ /* 0x0005e2000810043f */
[----:B------:R-:W-:-:S04]  /*4430*/  ISETP.NE.AND P4, PT, R187, 0x2, PT ;  /* 0x00000002bb00780c */ /* 0x000fc80003f85270 */
[----:B------:R-:W-:Y:S02]  /*4440*/  SEL R5, RZ, 0x1, P4 ;  /* 0x00000001ff057807 */ /* 0x000fe40002000000 */
[----:B------:R-:W-:Y:S02]  /*4450*/  SEL R187, R187, RZ, P4 ;  /* 0x000000ffbbbb7207 */ /* 0x000fe40002000000 */
[----:B------:R-:W-:Y:S01]  /*4460*/  LOP3.LUT R192, R192, R5, RZ, 0x3c, !PT ;  /* 0x00000005c0c07212 */ /* 0x000fe200078e3cff */
[----:B--2---:R-:W-:Y:S06]  /*4470*/  @P2 BRA `(.L_x_2713) ;  /* 0xffffffe000142947 */ /* 0x004fec000383ffff */
.L_x_2679:
[----:B------:R-:W-:Y:S04]  /*4480*/  BSSY B0, `(.L_x_2714) ;  /* 0x0000004000007945 */ /* 0x000fe80003800000 */
[----:B------:R-:W-:Y:S05]  /*4490*/  @P3 BRA `(.L_x_2715) ;  /* 0x0000000000083947 */ /* 0x000fea0003800000 */
[----:B------:R-:W0:Y:S02]  /*44a0*/  FENCE.VIEW.ASYNC.G ;  /* 0x00000000000073c6 */ /* 0x000e240000000100 */
[----:B0-----:R-:W-:Y:S06]  /*44b0*/  BAR.ARV 0xc, 0x120 ;  /* 0x0304800000007b1d */ /* 0x001fec0000002000 */
.L_x_2715:
[----:B------:R-:W-:Y:S05]  /*44c0*/  BSYNC B0 ;  /* 0x0000000000007941 */ /* 0x000fea0003800000 */
.L_x_2714:
[----:B------:R-:W2:Y:S01]  /*44d0*/  LDL R0, [R1+0x2c] ;  /* 0x00002c0001007983 */ /* 0x000ea20000100800 */
[----:B------:R-:W-:Y:S01]  /*44e0*/  BSSY B7, `(.L_x_2716) ;  /* 0x00015c4000077945 */ /* 0x000fe20003800000 */
[----:B--2---:R-:W-:-:S13]  /*44f0*/  R2UR UR4, R0 ;  /* 0x00000000000472ca */ /* 0x004fda00000e0000 */
[----:B------:R-:W-:-:S03]  /*4500*/  UISETP.NE.AND UP0, UPT, UR4, 0x1, UPT ;  /* 0x000000010400788c */ /* 0x000fc6000bf05270 */
[----:B------:R-:W-:Y:S02]  /*4510*/  ULDC UR4, c[0x0][0xad8] ;  /* 0x0002b60000047ab9 */ /* 0x000fe40000000800 */
[----:B------:R-:W-:Y:S01]  /*4520*/  VIADD R0, R47, UR4 ;  /* 0x000000042f007c36 */ /* 0x000fe20008000000 */
[----:B------:R-:W-:-:S13]  /*4530*/  PLOP3.LUT P0, PT, PT, PT, UP0, 0x80, 0x0 ;  /* 0x000000000000781c */ /* 0x000fda0003f0f008 */
[----:B------:R-:W-:Y:S05]  /*4540*/  @!P0 BRA `(.L_x_2717) ;  /* 0x0000002000188947 */ /* 0x000fea0003800000 */
[----:B-1----:R-:W0:Y:S02]  /*4550*/  LDC R4, c[0x0][0xadc] ;  /* 0x0002b700ff047b82 */ /* 0x002e240000000800 */
        /* <DEDUP_REMOVED lines=13> */
.L_x_2720:
[----:B------:R-:W-:-:S13]  /*4630*/  ISETP.NE.AND P1, PT, R4, 0x1, PT ;  /* 0x000000010400780c */ /* 0x000fda0003f25270 */
[----:B------:R-:W0:Y:S02]  /*4640*/  @P1 LDC.64 R6, c[0x0][0xae0] ;  /* 0x0002b800ff061b82 */ /* 0x000e240000000a00 */
[----:B0-----:R-:W-:-:S05]  /*4650*/  @P1 IMAD.HI.U32 R2, R3, R6, RZ ;  /* 0x0000000603021227 */ /* 0x001fca00078e00ff */
[----:B------:R-:W-:-:S07]  /*4660*/  @P1 SHF.R.U32.HI R3, RZ, R7, R2 ;  /* 0x00000007ff031219 */ /* 0x000fce0000011602 */
.L_x_2721:
[----:B------:R-:W-:Y:S05]  /*4670*/  BSYNC B0 ;  /* 0x0000000000007941 */ /* 0x000fea0003800000 */
.L_x_2719:
[----:B------:R-:W-:-:S05]  /*4680*/  IMAD R3, R3, R4, R4 ;  /* 0x0000000403037224 */ /* 0x000fca00078e0204 */
[----:B------:R-:W-:-:S07]  /*4690*/  VIMNMX R0, R0, R3, PT ;  /* 0x0000000300007248 */ /* 0x000fce0003fe0100 */
.L_x_2718:
[----:B------:R-:W-:Y:S01]  /*46a0*/  VIADD R0, R0, 0x3f ;  /* 0x0000003f00007836 */ /* 0x000fe20000000000 */
[----:B------:R-:W-:Y:S02]  /*46b0*/  ULDC UR4, c[0x0][0xad4] ;  /* 0x0002b50000047ab9 */ /* 0x000fe40000000800 */
[----:B------:R-:W-:Y:S02]  /*46c0*/  VIADD R2, R45, -UR4 ;  /* 0x800000042d027c36 */ /* 0x000fe40008000000 */
[----:B------:R-:W-:-:S04]  /*46d0*/  SHF.R.S32.HI R3, RZ, 0x1f, R0 ;  /* 0x0000001fff037819 */ /* 0x000fc80000011400 */
[----:B------:R-:W-:-:S04]  /*46e0*/  LEA.HI R3, R3, R0, RZ, 0x6 ;  /* 0x0000000003037211 */ /* 0x000fc800078f30ff */
[----:B------:R-:W-:-:S04]  /*46f0*/  SHF.R.S32.HI R20, RZ, 0x6, R3 ;  /* 0x00000006ff147819 */ /* 0x000fc80000011403 */
        /* <DEDUP_REMOVED lines=12> */
.L_x_2724:
[----:B------:R-:W-:-:S13]  /*47c0*/  ISETP.NE.AND P0, PT, R4, 0x1, PT ;  /* 0x000000010400780c */ /* 0x000fda0003f05270 */
[----:B------:R-:W0:Y:S02]  /*47d0*/  @P0 LDC.64 R6, c[0x0][0xae0] ;  /* 0x0002b800ff060b82 */ /* 0x000e240000000a00 */
[----:B0-----:R-:W-:-:S05]  /*47e0*/  @P0 IMAD.HI.U32 R6, R45, R6, RZ ;  /* 0x000000062d060227 */ /* 0x001fca00078e00ff */
[----:B------:R-:W-:-:S07]  /*47f0*/  @P0 SHF.R.U32.HI R45, RZ, R7, R6 ;  /* 0x00000007ff2d0219 */ /* 0x000fce0000011606 */
.L_x_2725:
[----:B------:R-:W-:Y:S05]  /*4800*/  BSYNC B0 ;  /* 0x0000000000007941 */ /* 0x000fea0003800000 */
.L_x_2723:
[----:B------:R-:W-:-:S05]  /*4810*/  IMAD R45, R45, R4, RZ ;  /* 0x000000042d2d7224 */ /* 0x000fca00078e02ff */
[----:B------:R-:W-:-:S07]  /*4820*/  VIMNMX R2, R2, R45, !PT ;  /* 0x0000002d02027248 */ /* 0x000fce0007fe0100 */
.L_x_2722:
[----:B------:R-:W-:Y:S01]  /*4830*/  SHF.R.S32.HI R3, RZ, 0x1f, R2 ;  /* 0x0000001fff037819 */ /* 0x000fe20000011402 */
[----:B------:R-:W-:Y:S01]  /*4840*/  IMAD.MOV.U32 R0, RZ, RZ, RZ ;  /* 0x000000ffff007224 */ /* 0x000fe200078e00ff */
[----:B------:R-:W-:Y:S02]  /*4850*/  PLOP3.LUT P0, PT, PT, PT, PT, 0x80, 0x0 ;  /* 0x000000000000781c */ /* 0x000fe40003f0f070 */
[----:B------:R-:W-:Y:S02]  /*4860*/  CS2R R150, SRZ ;  /* 0x0000000000967805 */ /* 0x000fe4000001ff00 */
[----:B------:R-:W-:Y:S02]  /*4870*/  LEA.HI R4, R3, R2, RZ, 0x6 ;  /* 0x0000000203047211 */ /* 0x000fe400078f30ff */
[----:B------:R-:W-:Y:S02]  /*4880*/  CS2R R2, SRZ ;  /* 0x0000000000027805 */ /* 0x000fe4000001ff00 */
        /* <DEDUP_REMOVED lines=41> */
[----:B---3--:R-:W-:Y:S02]  /*4b20*/  CS2R R80, SRZ ;  /* 0x0000000000507805 */ /* 0x008fe4000001ff00 */
[----:B------:R-:W-:-:S02]  /*4b30*/  CS2R R78, SRZ ;  /* 0x00000000004e7805 */ /* 0x000fc4000001ff00 */
[----:B------:R-:W-:Y:S02]  /*4b40*/  CS2R R76, SRZ ;  /* 0x00000000004c7805 */ /* 0x000fe4000001ff00 */
[----:B----4-:R-:W-:Y:S02]  /*4b50*/  CS2R R74, SRZ ;  /* 0x00000000004a7805 */ /* 0x010fe4000001ff00 */
        /* <DEDUP_REMOVED lines=19> */
[----:B------:R-:W-:Y:S01]  /*4c90*/  CS2R R174, SRZ ;  /* 0x0000000000ae7805 */ /* 0x000fe2000001ff00 */
[----:B------:R-:W-:Y:S01]  /*4ca0*/  IMAD.MOV.U32 R27, RZ, RZ, RZ ;  /* 0x000000ffff1b7224 */ /* 0x000fe200078e00ff */
[----:B------:R-:W-:Y:S01]  /*4cb0*/  MOV R5, RZ ;  /* 0x000000ff00057202 */ /* 0x000fe20000000f00 */
[----:B------:R-:W-:Y:S06]  /*4cc0*/  @!P1 BRA `(.L_x_2726) ;  /* 0x0000015400149947 */ /* 0x000fec0003800000 */
[----:B------:R-:W0:Y:S01]  /*4cd0*/  SHFL.IDX PT, R0, R221, RZ, 0x1f ;  /* 0x00001fffdd007589 */ /* 0x000e2200000e0000 */
[----:B------:R-:W-:Y:S01]  /*4ce0*/  IMAD.MOV.U32 R7, RZ, RZ, 0x40000040 ;  /* 0x40000040ff077424 */ /* 0x000fe200078e00ff */
[----:B------:R-:W-:Y:S01]  /*4cf0*/  BSSY B0, `(.L_x_2727) ;  /* 0x00000fc000007945 */ /* 0x000fe20003800000 */
[----:B------:R-:W-:Y:S01]  /*4d00*/  IMAD.MOV.U32 R13, RZ, RZ, 0x40000040 ;  /* 0x40000040ff0d7424 */ /* 0x000fe200078e00ff */
[----:B------:R-:W-:Y:S01]  /*4d10*/  BAR.SYNC.DEFER_BLOCKING 0xe, 0x100 ;  /* 0x0384000000007b1d */ /* 0x000fe20000010000 */
[----:B------:R-:W-:Y:S01]  /*4d20*/  IMAD.MOV.U32 R9, RZ, RZ, 0x40000040 ;  /* 0x40000040ff097424 */ /* 0x000fe200078e00ff */
[----:B------:R-:W-:Y:S01]  /*4d30*/  R2UR UR7, R7 ;  /* 0x00000000070772ca */ /* 0x000fe200000e0000 */
[----:B------:R-:W-:Y:S01]  /*4d40*/  IMAD.MOV.U32 R11, RZ, RZ, 0x40000040 ;  /* 0x40000040ff0b7424 */ /* 0x000fe200078e00ff */
[----:B------:R-:W-:Y:S01]  /*4d50*/  MOV R7, 0x40000040 ;  /* 0x4000004000077802 */ /* 0x000fe20000000f00 */
[----:B------:R-:W-:Y:S02]  /*4d60*/  IMAD.MOV.U32 R15, RZ, RZ, 0x40000040 ;  /* 0x40000040ff0f7424 */ /* 0x000fe400078e00ff */
[----:B------:R-:W-:Y:S01]  /*4d70*/  VIADD R5, R20, 0xfffffffe ;  /* 0xfffffffe14057836 */ /* 0x000fe20000000000 */
[----:B------:R-:W1:Y:S04]  /*4d80*/  S2R R21, SR_TID.X ;  /* 0x0000000000157919 */ /* 0x000e680000002100 */
[----:B------:R-:W-:-:S02]  /*4d90*/  ISETP.GE.AND P0, PT, R5, R4, PT ;  /* 0x000000040500720c */ /* 0x000fc40003f06270 */
[----:B0-----:R-:W-:-:S04]  /*4da0*/  LEA.HI R2, R0, R0, RZ, 0x1 ;  /* 0x0000000000027211 */ /* 0x001fc800078f08ff */
[----:B------:R-:W-:Y:S01]  /*4db0*/  LOP3.LUT R3, R2, 0x1fffe, RZ, 0xc0, !PT ;  /* 0x0001fffe02037812 */ /* 0x000fe200078ec0ff */
[----:B-----5:R-:W-:-:S04]  /*4dc0*/  WARPGROUP.ARRIVE ;  /* 0x00000000000079c5 */ /* 0x020fc80000000000 */
[----:B------:R-:W-:Y:S02]  /*4dd0*/  IMAD.IADD R3, R0, 0x1, -R3 ;  /* 0x0000000100037824 */ /* 0x000fe400078e0a03 */
[----:B------:R-:W-:Y:S02]  /*4de0*/  VIADD R0, R18, 0x36400 ;  /* 0x0003640012007836 */ /* 0x000fe40000000000 */
[----:B------:R-:W-:-:S03]  /*4df0*/  IMAD R3, R3, 0x8000, R18 ;  /* 0x0000800003037824 */ /* 0x000fc600078e0212 */
[----:B------:R-:W-:Y:S01]  /*4e00*/  SHF.R.U32.HI R0, RZ, 0x4, R0 ;  /* 0x00000004ff007819 */ /* 0x000fe20000011600 */
[----:B------:R-:W-:-:S03]  /*4e10*/  VIADD R3, R3, 0x400 ;  /* 0x0000040003037836 */ /* 0x000fc60000000000 */
[----:B------:R-:W-:Y:S02]  /*4e20*/  LOP3.LUT R0, R0, 0x3fff, RZ, 0xc0, !PT ;  /* 0x00003fff00007812 */ /* 0x000fe400078ec0ff */
[----:B------:R-:W-:Y:S02]  /*4e30*/  SHF.R.U32.HI R3, RZ, 0x4, R3 ;  /* 0x00000004ff037819 */ /* 0x000fe40000011603 */
[----:B------:R-:W-:Y:S02]  /*4e40*/  LOP3.LUT R2, R0, 0x10000, RZ, 0xfc, !PT ;  /* 0x0001000000027812 */ /* 0x000fe400078efcff */
[----:B------:R-:W-:Y:S02]  /*4e50*/  LOP3.LUT R3, R3, 0x3fff, RZ, 0xc0, !PT ;  /* 0x00003fff03037812 */ /* 0x000fe400078ec0ff */
[C---:B------:R-:W-:Y:S01]  /*4e60*/  R2UR UR4, R2.reuse ;  /* 0x00000000020472ca */ /* 0x040fe200000e0000 */
[C---:B------:R-:W-:Y:S01]  /*4e70*/  VIADD R12, R2.reuse, 0x2 ;  /* 0x00000002020c7836 */ /* 0x040fe20000000000 */
[----:B------:R-:W-:Y:S01]  /*4e80*/  LOP3.LUT R152, R3, 0x2000000, RZ, 0xfc, !PT ;  /* 0x0200000003987812 */ /* 0x000fe200078efcff */
[----:B------:R-:W-:Y:S01]  /*4e90*/  IMAD.MOV.U32 R3, RZ, RZ, 0x40000040 ;  /* 0x40000040ff037424 */ /* 0x000fe200078e00ff */
[----:B-1----:R-:W-:Y:S01]  /*4ea0*/  LOP3.LUT R21, R21, 0x7f, RZ, 0xc0, !PT ;  /* 0x0000007f15157812 */ /* 0x002fe200078ec0ff */
[----:B------:R-:W-:-:S02]  /*4eb0*/  VIADD R10, R2, 0x4 ;  /* 0x00000004020a7836 */ /* 0x000fc40000000000 */
[----:B------:R-:W-:Y:S01]  /*4ec0*/  IMAD R6, R19, 0x1000, R152 ;  /* 0x0000100013067824 */ /* 0x000fe200078e0298 */
[----:B------:R-:W-:Y:S01]  /*4ed0*/  R2UR UR5, R3 ;  /* 0x00000000030572ca */ /* 0x000fe200000e0000 */
[----:B------:R-:W-:Y:S01]  /*4ee0*/  VIADD R14, R2, 0x6 ;  /* 0x00000006020e7836 */ /* 0x000fe20000000000 */
[----:B------:R-:W-:Y:S02]  /*4ef0*/  ISETP.NE.AND P2, PT, R21, RZ, PT ;  /* 0x000000ff1500720c */ /* 0x000fe40003f45270 */
[C---:B------:R-:W-:Y:S02]  /*4f00*/  R2UR UR6, R6.reuse ;  /* 0x00000000060672ca */ /* 0x040fe400000e0000 */
[----:B------:R-:W-:-:S09]  /*4f10*/  IADD3 R8, R6, 0x80, RZ ;  /* 0x0000008006087810 */ /* 0x000fd20007ffe0ff */
[----:B------:R-:W-:Y:S02]  /*4f20*/  @!P2 IMAD R0, R19, 0x8, R18 ;  /* 0x000000081300a824 */ /* 0x000fe400078e0212 */
[----:B------:R-:W-:Y:S01]  /*4f30*/  HGMMA.64x256x16.F32 R24, gdesc[UR4].tnspB, RZ, !UPT, gsb0 ;  /* 0x43e00000041879f0 */ /* 0x000fe2000c0008ff */
[----:B------:R-:W-:Y:S01]  /*4f40*/  R2UR UR4, R12 ;  /* 0x000000000c0472ca */ /* 0x000fe200000e0000 */
[----:B------:R-:W-:Y:S01]  /*4f50*/  @!P2 VIADD R0, R0, 0x38860 ;  /* 0x000388600000a836 */ /* 0x000fe20000000000 */
[----:B------:R-:W-:Y:S02]  /*4f60*/  R2UR UR5, R13 ;  /* 0x000000000d0572ca */ /* 0x000fe400000e0000 */
[----:B------:R-:W-:Y:S01]  /*4f70*/  R2UR UR6, R8 ;  /* 0x00000000080672ca */ /* 0x000fe200000e0000 */
[C---:B------:R-:W-:Y:S01]  /*4f80*/  VIADD R8, R6.reuse, 0x100 ;  /* 0x0000010006087836 */ /* 0x040fe20000000000 */
[----:B------:R-:W-:Y:S01]  /*4f90*/  R2UR UR7, R9 ;  /* 0x00000000090772ca */ /* 0x000fe200000e0000 */
[----:B------:R-:W-:Y:S01]  /*4fa0*/  IMAD.MOV.U32 R9, RZ, RZ, 0x40000040 ;  /* 0x40000040ff097424 */ /* 0x000fe200078e00ff */
[----:B------:R-:W-:Y:S01]  /*4fb0*/  @!P2 PRMT R0, RZ, 0x654, R0 ;  /* 0x00000654ff00a816 */ /* 0x000fe20000000000 */
        /* <DEDUP_REMOVED lines=24> */
.L_x_2729:
[----:B------:R-:W-:Y:S01]  /*5140*/  BAR.SYNC.DEFER_BLOCKING 0xe, 0x100 ;  /* 0x0384000000007b1d */ /* 0x000fe20000010000 */
[C---:B------:R-:W-:Y:S01]  /*5150*/  IMAD R7, R19.reuse, 0x40, R193 ;  /* 0x0000004013077824 */ /* 0x040fe200078e02c1 */
[----:B------:R-:W-:Y:S01]  /*5160*/  R2UR UR4, R2 ;  /* 0x00000000020472ca */ /* 0x000fe200000e0000 */
[----:B------:R-:W-:Y:S01]  /*5170*/  VIADD R19, R19, 0x1 ;  /* 0x0000000113137836 */ /* 0x000fe20000000000 */
[----:B------:R-:W-:Y:S01]  /*5180*/  R2UR UR5, R3 ;  /* 0x00000000030572ca */ /* 0x000fe200000e0000 */
[----:B01----:R-:W-:Y:S01]  /*5190*/  IMAD R0, R7, 0x4, R18 ;  /* 0x0000000407007824 */ /* 0x003fe200078e0212 */
[----:B------:R-:W-:Y:S02]  /*51a0*/  MOV R7, 0x40000040 ;  /* 0x4000004000077802 */ /* 0x000fe40000000f00 */
[----:B------:R-:W-:Y:S02]  /*51b0*/  ISETP.NE.AND P0, PT, R19, 0x2, PT ;  /* 0x000000021300780c */ /* 0x000fe40003f05270 */
[----:B------:R-:W-:Y:S01]  /*51c0*/  R2UR UR7, R7 ;  /* 0x00000000070772ca */ /* 0x000fe200000e0000 */
[----:B------:R-:W-:Y:S01]  /*51d0*/  IMAD.MOV.U32 R7, RZ, RZ, 0x40000040 ;  /* 0x40000040ff077424 */ /* 0x000fe200078e00ff */
[----:B------:R-:W-:-:S02]  /*51e0*/  SEL R19, R19, RZ, P0 ;  /* 0x000000ff13137207 */ /* 0x000fc40000000000 */
[C---:B------:R-:W-:Y:S02]  /*51f0*/  ISETP.GT.AND P1, PT, R5.reuse, R4, PT ;  /* 0x000000040500720c */ /* 0x040fe40003f24270 */
[----:B------:R-:W-:Y:S01]  /*5200*/  IADD3 R5, R5, -0x1, RZ ;  /* 0xffffffff05057810 */ /* 0x000fe20007ffe0ff */
[----:B------:R-:W-:-:S05]  /*5210*/  IMAD R6, R19, 0x1000, R152 ;  /* 0x0000100013067824 */ /* 0x000fca00078e0298 */
[----:B------:R-:W-:Y:S01]  /*5220*/  R2UR UR6, R6 ;  /* 0x00000000060672ca */ /* 0x000fe200000e0000 */
[----:B------:R-:W0:Y:S04]  /*5230*/  LDS R8, [R0+0x38400] ;  /* 0x0384000000087984 */ /* 0x000e280000000800 */
[----:B------:R1:W2:Y:S02]  /*5240*/  LDS R9, [R0+0x38420] ;  /* 0x0384200000097984 */ /* 0x0002a40000000800 */
[----:B-1----:R-:W-:-:S04]  /*5250*/  @!P2 IMAD R0, R19, 0x8, R18 ;  /* 0x000000081300a824 */ /* 0x002fc800078e0212 */
        /* <DEDUP_REMOVED lines=130> */
[----:B------:R-:W-:-:S02]  /*5a80*/  VIADD R8, R6, 0x80 ;  /* 0x0000008006087836 */ /* 0x000fc40000000000 */
[----:B------:R-:W-:-:S03]  /*5a90*/  IMAD.MOV.U32 R9, RZ, RZ, 0x40000040 ;  /* 0x40000040ff097424 */ /* 0x000fc600078e00ff */
[----:B------:R-:W-:-:S06]  /*5aa0*/  WARPGROUP.ARRIVE ;  /* 0x00000000000079c5 */ /* 0x000fcc0000000000 */
        /* <DEDUP_REMOVED lines=22> */
[----:B------:R-:W-:Y:S02]  /*5c10*/  R2UR UR7, R7 ;  /* 0x00000000070772ca */ /* 0x000fe400000e0000 */
[----:B------:R-:W-:-:S04]  /*5c20*/  SEL R7, RZ, 0x1, P0 ;  /* 0x00000001ff077807 */ /* 0x000fc80000000000 */
[----:B------:R-:W-:Y:S01]  /*5c30*/  LOP3.LUT R22, R22, R7, RZ, 0x3c, !PT ;  /* 0x0000000716167212 */ /* 0x000fe200078e3cff */
[----:B------:R-:W-:Y:S02]  /*5c40*/  WARPGROUP.DEPBAR.LE gsb0, 0x0 ;  /* 0x00008000000079c5 */ /* 0x000fe40000010000 */
[----:B------:R-:W-:-:S12]  /*5c50*/  WARPGROUP.ARRIVE ;  /* 0x00000000000079c5 */ /* 0x000fd80000000000 */
[----:B------:R-:W-:Y:S03]  /*5c60*/  HGMMA.64x256x16.F32 R24, gdesc[UR4].tnspB, R24, gsb0 ;  /* 0x43e00000041879f0 */ /* 0x000fe60008000818 */
[----:B------:R-:W-:Y:S02]  /*5c70*/  WARPGROUP.DEPBAR.LE gsb0, 0x0 ;  /* 0x00008000000079c5 */ /* 0x000fe40000010000 */
[----:B------:R-:W-:Y:S06]  /*5c80*/  BAR.ARV 0xf, 0x100 ;  /* 0x03c4000000007b1d */ /* 0x000fec0000002000 */
[----:B------:R1:W-:Y:S01]  /*5c90*/  @!P2 SYNCS.ARRIVE.TRANS64.RED.A1T0 RZ, [R0+URZ], RZ ;  /* 0x000000ff00ffa9a7 */ /* 0x0003e2000810043f */
[----:B------:R-:W-:Y:S05]  /*5ca0*/  @P1 BRA `(.L_x_2729) ;  /* 0xfffffff400241947 */ /* 0x000fea000383ffff */
.L_x_2728:
[----:B------:R-:W-:Y:S05]  /*5cb0*/  BSYNC B0 ;  /* 0x0000000000007941 */ /* 0x000fea0003800000 */
.L_x_2727:
        /* <DEDUP_REMOVED lines=10> */
[----:B01----:R-:W0:Y:S01]  /*5d60*/  LDS R0, [R3+0x38420] ;  /* 0x0384200003007984 */ /* 0x003e220000000800 */
[-C--:B--2---:R-:W-:Y:S01]  /*5d70*/  FMUL.FTZ R173, R25, R2.reuse ;  /* 0x0000000219ad7220 */ /* 0x084fe20000410000 */
[-C--:B------:R-:W-:Y:S01]  /*5d80*/  FMUL.FTZ R6, R29, R2.reuse ;  /* 0x000000021d067220 */ /* 0x080fe20000410000 */
[-C--:B------:R-:W-:Y:S01]  /*5d90*/  FMUL.FTZ R175, R24, R2.reuse ;  /* 0x0000000218af7220 */ /* 0x080fe20000410000 */
[-C--:B------:R-:W-:Y:S01]  /*5da0*/  FMUL.FTZ R174, R28, R2.reuse ;  /* 0x000000021cae7220 */ /* 0x080fe20000410000 */
[----:B------:R-:W-:Y:S01]  /*5db0*/  FMUL.FTZ R154, R64, R2 ;  /* 0x00000002409a7220 */ /* 0x000fe20000410000 */
[-C--:B0-----:R-:W-:Y:S01]  /*5dc0*/  FMUL.FTZ R9, R42, R0.reuse ;  /* 0x000000002a097220 */ /* 0x081fe20000410000 */
        /* <DEDUP_REMOVED lines=126> */
.L_x_2717:
        /* <DEDUP_REMOVED lines=14> */
.L_x_2732:
[----:B------:R-:W-:-:S13]  /*6690*/  ISETP.NE.AND P1, PT, R4, 0x1, PT ;  /* 0x000000010400780c */ /* 0x000fda0003f25270 */
[----:B------:R-:W0:Y:S02]  /*66a0*/  @P1 LDC.64 R6, c[0x0][0xae0] ;  /* 0x0002b800ff061b82 */ /* 0x000e240000000a00 */
[----:B0-----:R-:W-:-:S05]  /*66b0*/  @P1 IMAD.HI.U32 R2, R3, R6, RZ ;  /* 0x0000000603021227 */ /* 0x001fca00078e00ff */
[----:B------:R-:W-:-:S07]  /*66c0*/  @P1 SHF.R.U32.HI R3, RZ, R7, R2 ;  /* 0x00000007ff031219 */ /* 0x000fce0000011602 */
.L_x_2733:
[----:B------:R-:W-:Y:S05]  /*66d0*/  BSYNC B0 ;  /* 0x0000000000007941 */ /* 0x000fea0003800000 */
.L_x_2731:
[----:B------:R-:W-:-:S05]  /*66e0*/  IMAD R3, R3, R4, R4 ;  /* 0x0000000403037224 */ /* 0x000fca00078e0204 */
[----:B------:R-:W-:-:S07]  /*66f0*/  VIMNMX R0, R0, R3, PT ;  /* 0x0000000300007248 */ /* 0x000fce0003fe0100 */
.L_x_2730:
[----:B------:R-:W-:Y:S01]  /*6700*/  VIADD R0, R0, 0x3f ;  /* 0x0000003f00007836 */ /* 0x000fe20000000000 */
[----:B------:R-:W-:Y:S02]  /*6710*/  ULDC UR4, c[0x0][0xad4] ;  /* 0x0002b50000047ab9 */ /* 0x000fe40000000800 */
[----:B------:R-:W-:Y:S02]  /*6720*/  IADD3 R2, R45, -UR4, RZ ;  /* 0x800000042d027c10 */ /* 0x000fe4000fffe0ff */
        /* <DEDUP_REMOVED lines=15> */
.L_x_2736:
[----:B------:R-:W-:-:S13]  /*6820*/  ISETP.NE.AND P0, PT, R4, 0x1, PT ;  /* 0x000000010400780c */ /* 0x000fda0003f05270 */
[----:B------:R-:W0:Y:S02]  /*6830*/  @P0 LDC.64 R6, c[0x0][0xae0] ;  /* 0x0002b800ff060b82 */ /* 0x000e240000000a00 */
[----:B0-----:R-:W-:-:S05]  /*6840*/  @P0 IMAD.HI.U32 R6, R45, R6, RZ ;  /* 0x000000062d060227 */ /* 0x001fca00078e00ff */
[----:B------:R-:W-:-:S07]  /*6850*/  @P0 SHF.R.U32.HI R45, RZ, R7, R6 ;  /* 0x00000007ff2d0219 */ /* 0x000fce0000011606 */
.L_x_2737:
[----:B------:R-:W-:Y:S05]  /*6860*/  BSYNC B0 ;  /* 0x0000000000007941 */ /* 0x000fea0003800000 */
.L_x_2735:
[----:B------:R-:W-:-:S05]  /*6870*/  IMAD R45, R45, R4, RZ ;  /* 0x000000042d2d7224 */ /* 0x000fca00078e02ff */
[----:B------:R-:W-:-:S07]  /*6880*/  VIMNMX R2, R2, R45, !PT ;  /* 0x0000002d02027248 */ /* 0x000fce0007fe0100 */
.L_x_2734:
        /* <DEDUP_REMOVED lines=74> */
[----:B------:R-:W0:Y:S01]  /*6d30*/  SHFL.IDX PT, R0, R221, RZ, 0x1f ;  /* 0x00001fffdd007589 */ /* 0x000e2200000e0000 */
[----:B------:R-:W-:Y:S01]  /*6d40*/  BSSY B6, `(.L_x_2738) ;  /* 0x000001c000067945 */ /* 0x000fe20003800000 */
[----:B0-----:R-:W-:-:S04]  /*6d50*/  LEA.HI R2, R0, R0, RZ, 0x1 ;  /* 0x0000000000027211 */ /* 0x001fc800078f08ff */
[----:B------:R-:W-:-:S05]  /*6d60*/  LOP3.LUT R3, R2, 0x1fffe, RZ, 0xc0, !PT ;  /* 0x0001fffe02037812 */ /* 0x000fca00078ec0ff */
[----:B------:R-:W-:Y:S02]  /*6d70*/  IMAD.IADD R3, R0, 0x1, -R3 ;  /* 0x0000000100037824 */ /* 0x000fe400078e0a03 */
[----:B------:R-:W-:Y:S02]  /*6d80*/  VIADD R0, R18, 0x36400 ;  /* 0x0003640012007836 */ /* 0x000fe40000000000 */
[----:B------:R-:W-:-:S03]  /*6d90*/  IMAD R3, R3, 0x8000, R18 ;  /* 0x0000800003037824 */ /* 0x000fc600078e0212 */
[----:B------:R-:W-:Y:S01]  /*6da0*/  LOP3.LUT P0, RZ, R0, 0x3ff, RZ, 0xc0, !PT ;  /* 0x000003ff00ff7812 */ /* 0x000fe2000780c0ff */
        /* <DEDUP_REMOVED lines=8> */
[----:B------:R-:W-:Y:S01]  /*6e30*/  MOV R4, UR4 ;  /* 0x0000000400047c02 */ /* 0x000fe20008000f00 */
[----:B------:R0:W1:Y:S01]  /*6e40*/  LDC.64 R2, c[0x4][R0] ;  /* 0x0100000000027b82 */ /* 0x0000620000000a00 */
[----:B------:R-:W-:Y:S01]  /*6e50*/  IMAD.U32 R5, RZ, RZ, UR5 ;  /* 0x00000005ff057e24 */ /* 0x000fe2000f8e00ff */
[----:B------:R-:W-:Y:S01]  /*6e60*/  ULDC.64 UR4, c[0x4][0x28] ;  /* 0x01000a0000047ab9 */ /* 0x000fe20000000a00 */
[----:B------:R-:W-:Y:S02]  /*6e70*/  IMAD.U32 R6, RZ, RZ, UR6 ;  /* 0x00000006ff067e24 */ /* 0x000fe4000f8e00ff */
[----:B------:R-:W-:Y:S02]  /*6e80*/  IMAD.U32 R7, RZ, RZ, UR7 ;  /* 0x00000007ff077e24 */ /* 0x000fe4000f8e00ff */
[----:B------:R-:W-:-:S02]  /*6e90*/  IMAD.U32 R10, RZ, RZ, UR4 ;  /* 0x00000004ff0a7e24 */ /* 0x000fc4000f8e00ff */
[----:B------:R-:W-:Y:S02]  /*6ea0*/  IMAD.U32 R11, RZ, RZ, UR5 ;  /* 0x00000005ff0b7e24 */ /* 0x000fe4000f8e00ff */
[----:B------:R-:W-:Y:S02]  /*6eb0*/  IMAD.MOV.U32 R8, RZ, RZ, 0x70 ;  /* 0x00000070ff087424 */ /* 0x000fe400078e00ff */
[----:B------:R-:W-:Y:S02]  /*6ec0*/  IMAD.MOV.U32 R12, RZ, RZ, 0x1 ;  /* 0x00000001ff0c7424 */ /* 0x000fe400078e00ff */
[----:B0-----:R-:W-:-:S07]  /*6ed0*/  IMAD.MOV.U32 R13, RZ, RZ, RZ ;  /* 0x000000ffff0d7224 */ /* 0x001fce00078e00ff */
[----:B------:R-:W-:-:S07]  /*6ee0*/  LEPC R20, `(.L_x_2739) ;  /* 0x000000001014794e */ /* 0x000fce0000000000 */
[----:B-1---5:R-:W-:Y:S05]  /*6ef0*/  CALL.ABS.NOINC R2 ;  /* 0x0000000002007343 */ /* 0x022fea0003c00000 */
.L_x_2739:
[----:B------:R-:W-:Y:S05]  /*6f00*/  BSYNC B6 ;  /* 0x0000000000067941 */ /* 0x000fea0003800000 */
.L_x_2738:
        /* <DEDUP_REMOVED lines=12> */
.L_x_2743:
[----:B-1----:R1:W2:Y:S02]  /*6fd0*/  SYNCS.PHASECHK.TRANS64.TRYWAIT P0, [R18+URZ+0x38800], R3 ;  /* 0x03880003120075a7 */ /* 0x0022a4000800017f */
[----:B--2---:R-:W-:Y:S05]  /*6fe0*/  @!P0 NANOSLEEP.SYNCS 0x989680 ;  /* 0x009896800000895d */ /* 0x004fea0003900000 */
[----:B------:R-:W2:Y:S02]  /*6ff0*/  @!P0 SYNCS.PHASECHK.TRANS64 P0, [R18+URZ+0x38800], R3 ;  /* 0x03880003120085a7 */ /* 0x000ea4000800007f */
[----:B--2---:R-:W-:Y:S05]  /*7000*/  @!P0 BRA `(.L_x_2743) ;  /* 0xfffffffc00f08947 */ /* 0x004fea000383ffff */
.L_x_2742:
[----:B------:R-:W-:Y:S05]  /*7010*/  BSYNC B0 ;  /* 0x0000000000007941 */ /* 0x000fea0003800000 */
.L_x_2741:
[----:B------:R-:W-:Y:S05]  /*7020*/  BRA `(.L_x_2744) ;  /* 0x0000002c004c7947 */ /* 0x000fea0003800000 */
.L_x_2740:
        /* <DEDUP_REMOVED lines=10> */
[-C--:B0-----:R-:W-:Y:S01]  /*70d0*/  IMAD R0, R5, R10.reuse, RZ ;  /* 0x0000000a05007224 */ /* 0x081fe200078e02ff */
[----:B------:R-:W-:Y:S01]  /*70e0*/  SHF.L.U64.HI R46, R10, 0x5, R11 ;  /* 0x000000050a2e7819 */ /* 0x000fe2000001020b */
[----:B------:R-:W-:-:S02]  /*70f0*/  IMAD R6, R227, R10, RZ ;  /* 0x0000000ae3067224 */ /* 0x000fc400078e02ff */
[----:B------:R-:W-:-:S04]  /*7100*/  IMAD.WIDE.U32 R42, R33, R10, RZ ;  /* 0x0000000a212a7225 */ /* 0x000fc800078e00ff */
[-C--:B-1----:R-:W-:Y:S01]  /*7110*/  IMAD R4, R5, R38.reuse, RZ ;  /* 0x0000002605047224 */ /* 0x082fe200078e02ff */
[----:B------:R-:W-:Y:S01]  /*7120*/  SHF.L.U64.HI R44, R38, 0x5, R39 ;  /* 0x00000005262c7819 */ /* 0x000fe20000010227 */
[-C--:B------:R-:W-:Y:S02]  /*7130*/  IMAD R5, R227, R38.reuse, RZ ;  /* 0x00000026e3057224 */ /* 0x080fe400078e02ff */
[-C--:B------:R-:W-:Y:S02]  /*7140*/  IMAD R51, R186, R11.reuse, R6 ;  /* 0x0000000bba337224 */ /* 0x080fe400078e0206 */
[C---:B------:R-:W-:Y:S02]  /*7150*/  IMAD R47, R33.reuse, R11, R0 ;  /* 0x0000000b212f7224 */ /* 0x040fe400078e0200 */
[C---:B------:R-:W-:Y:S02]  /*7160*/  IMAD R49, R33.reuse, R39, R4 ;  /* 0x0000002721317224 */ /* 0x040fe400078e0204 */
[----:B------:R-:W-:-:S04]  /*7170*/  IMAD.WIDE.U32 R40, R33, R38, RZ ;  /* 0x0000002621287225 */ /* 0x000fc800078e00ff */
[----:B------:R-:W-:-:S04]  /*7180*/  IMAD.WIDE.U32 R6, R186, R10, R2 ;  /* 0x0000000aba067225 */ /* 0x000fc800078e0002 */
[----:B------:R-:W-:Y:S01]  /*7190*/  IMAD R55, R186, R39, R5 ;  /* 0x00000027ba377224 */ /* 0x000fe200078e0205 */
[----:B------:R-:W-:Y:S01]  /*71a0*/  IADD3 R26, P3, R6, R42, RZ ;  /* 0x0000002a061a7210 */ /* 0x000fe20007f7e0ff */
[----:B------:R-:W-:-:S04]  /*71b0*/  IMAD.WIDE.U32 R8, R186, R38, R2 ;  /* 0x00000026ba087225 */ /* 0x000fc800078e0002 */
[----:B------:R-:W-:Y:S01]  /*71c0*/  IMAD.WIDE.U32 R2, R186, R10, R24 ;  /* 0x0000000aba027225 */ /* 0x000fe200078e0018 */
[----:B------:R-:W-:-:S03]  /*71d0*/  IADD3 R29, P4, R8, R40, RZ ;  /* 0x00000028081d7210 */ /* 0x000fc60007f9e0ff */
[----:B------:R-:W-:Y:S01]  /*71e0*/  IMAD.WIDE.U32 R4, R186, R38, R24 ;  /* 0x00000026ba047225 */ /* 0x000fe200078e0018 */
[----:B------:R-:W-:-:S03]  /*71f0*/  IADD3 R48, P1, R2, R42, RZ ;  /* 0x0000002a02307210 */ /* 0x000fc60007f3e0ff */
[----:B------:R-:W-:Y:S01]  /*7200*/  IMAD.IADD R47, R47, 0x1, R43 ;  /* 0x000000012f2f7824 */ /* 0x000fe200078e022b */
[----:B------:R-:W-:Y:S01]  /*7210*/  IADD3 R53, P2, R4, R40, RZ ;  /* 0x0000002804357210 */ /* 0x000fe20007f5e0ff */
[----:B------:R-:W-:Y:S02]  /*7220*/  IMAD.IADD R49, R49, 0x1, R41 ;  /* 0x0000000131317824 */ /* 0x000fe400078e0229 */
[----:B------:R-:W-:Y:S01]  /*7230*/  IMAD.SHL.U32 R45, R10, 0x20, RZ ;  /* 0x000000200a2d7824 */ /* 0x000fe200078e00ff */
[----:B------:R-:W-:Y:S01]  /*7240*/  IADD3.X R27, R47, R51, R7, P3, !PT ;  /* 0x000000332f1b7210 */ /* 0x000fe20001ffe407 */
[----:B------:R-:W-:Y:S01]  /*7250*/  IMAD.SHL.U32 R38, R38, 0x20, RZ ;  /* 0x0000002026267824 */ /* 0x000fe200078e00ff */
[----:B------:R-:W-:Y:S02]  /*7260*/  IADD3.X R31, R49, R55, R9, P4, !PT ;  /* 0x00000037311f7210 */ /* 0x000fe400027fe409 */
[----:B------:R-:W-:Y:S02]  /*7270*/  IADD3.X R51, R47, R3, R51, P1, !PT ;  /* 0x000000032f337210 */ /* 0x000fe40000ffe433 */
[----:B------:R-:W-:Y:S01]  /*7280*/  IADD3.X R55, R49, R5, R55, P2, !PT ;  /* 0x0000000531377210 */ /* 0x000fe200017fe437 */
        /* <DEDUP_REMOVED lines=17> */
.L_x_2746:
[----:B------:R-:W-:Y:S05]  /*73a0*/  BSYNC B6 ;  /* 0x0000000000067941 */ /* 0x000fea0003800000 */
.L_x_2745:
[----:B------:R-:W0:Y:S01]  /*73b0*/  LDC.64 R4, c[0x0][0x3d8] ;  /* 0x0000f600ff047b82 */ /* 0x000e220000000a00 */
[----:B------:R-:W-:Y:S01]  /*73c0*/  SHF.R.S32.HI R7, RZ, 0x1f, R189 ;  /* 0x0000001fff077819 */ /* 0x000fe200000114bd */
[----:B------:R-:W-:Y:S01]  /*73d0*/  ULDC.U8 UR4, c[0x0][0x3f0] ;  /* 0x0000fc0000047ab9 */ /* 0x000fe20000000000 */
[----:B------:R-:W-:Y:S01]  /*73e0*/  BSSY B0, `(.L_x_2747) ;  /* 0x000028f000007945 */ /* 0x000fe20003800000 */
[----:B------:R-:W-:-:S04]  /*73f0*/  ISETP.NE.AND P0, PT, RZ, UR4, PT ;  /* 0x00000004ff007c0c */ /* 0x000fc8000bf05270 */
[----:B------:R-:W1:Y:S01]  /*7400*/  LDC.64 R2, c[0x0][0x3e8] ;  /* 0x0000fa00ff027b82 */ /* 0x000e620000000a00 */
[----:B0-----:R-:W-:-:S04]  /*7410*/  IMAD R0, R7, R4, RZ ;  /* 0x0000000407007224 */ /* 0x001fc800078e02ff */
[C---:B------:R-:W-:Y:S02]  /*7420*/  IMAD R11, R189.reuse, R5, R0 ;  /* 0x00000005bd0b7224 */ /* 0x040fe400078e0200 */
[----:B------:R-:W-:Y:S02]  /*7430*/  IMAD R0, R189, -0x40, R184 ;  /* 0xffffffc0bd007824 */ /* 0x000fe400078e02b8 */
[----:B-1----:R-:W-:Y:S02]  /*7440*/  IMAD R10, R7, R2, RZ ;  /* 0x00000002070a7224 */ /* 0x002fe400078e02ff */
[----:B------:R-:W-:-:S04]  /*7450*/  IMAD.WIDE.U32 R6, R189, R4, RZ ;  /* 0x00000004bd067225 */ /* 0x000fc800078e00ff */
[----:B------:R-:W-:-:S04]  /*7460*/  IMAD.WIDE.U32 R8, R189, R2, RZ ;  /* 0x00000002bd087225 */ /* 0x000fc800078e00ff */
[----:B------:R-:W-:Y:S02]  /*7470*/  IMAD R13, R189, R3, R10 ;  /* 0x00000003bd0d7224 */ /* 0x000fe400078e020a */
[----:B------:R-:W-:Y:S02]  /*7480*/  IMAD.IADD R11, R7, 0x1, R11 ;  /* 0x00000001070b7824 */ /* 0x000fe400078e020b */
[----:B------:R-:W-:Y:S01]  /*7490*/  IMAD.SHL.U32 R57, R6, 0x40, RZ ;  /* 0x0000004006397824 */ /* 0x000fe200078e00ff */
[----:B------:R-:W-:Y:S01]  /*74a0*/  IADD3 R7, R9, R13, RZ ;  /* 0x0000000d09077210 */ /* 0x000fe20007ffe0ff */
[----:B------:R-:W-:Y:S01]  /*74b0*/  IMAD.SHL.U32 R54, R8, 0x40, RZ ;  /* 0x0000004008367824 */ /* 0x000fe200078e00ff */
[----:B------:R-:W-:Y:S02]  /*74c0*/  SHF.L.U64.HI R50, R6, 0x6, R11 ;  /* 0x0000000606327819 */ /* 0x000fe4000001020b */
[----:B------:R-:W-:Y:S02]  /*74d0*/  SHF.L.U64.HI R52, R8, 0x6, R7 ;  /* 0x0000000608347819 */ /* 0x000fe40000010207 */
[----:B------:R-:W-:Y:S01]  /*74e0*/  VIMNMX R6, R0, 0x40, PT ;  /* 0x0000004000067848 */ /* 0x000fe20003fe0100 */
[----:B------:R-:W-:Y:S06]  /*74f0*/  @!P0 BRA `(.L_x_2748) ;  /* 0x0000001400488947 */ /* 0x000fec0003800000 */
[----:B------:R-:W0:Y:S01]  /*7500*/  LDC R0, c[0x0][0x428] ;  /* 0x00010a00ff007b82 */ /* 0x000e220000000800 */
[----:B------:R-:W-:Y:S01]  /*7510*/  IMAD R7, R189, 0x40, R186 ;  /* 0x00000040bd077824 */ /* 0x000fe200078e02ba */
[-C--:B------:R-:W-:Y:S01]  /*7520*/  ISETP.GE.AND P0, PT, R186, R6.reuse, PT ;  /* 0x00000006ba00720c */ /* 0x080fe20003f06270 */
[----:B------:R-:W-:Y:S01]  /*7530*/  BSSY B1, `(.L_x_2749) ;  /* 0x000002c000017945 */ /* 0x000fe20003800000 */
[----:B------:R-:W-:Y:S01]  /*7540*/  ISETP.GE.AND P1, PT, R235, R6, PT ;  /* 0x00000006eb00720c */ /* 0x000fe20003f26270 */
[----:B------:R-:W-:Y:S01]  /*7550*/  IMAD R39, R220, 0x20, R7 ;  /* 0x00000020dc277824 */ /* 0x000fe200078e0207 */
[----:B------:R-:W-:Y:S01]  /*7560*/  CS2R R26, SRZ ;  /* 0x00000000001a7805 */ /* 0x000fe2000001ff00 */
[----:B------:R-:W-:Y:S01]  /*7570*/  IMAD.MOV.U32 R6, RZ, RZ, R42 ;  /* 0x000000ffff067224 */ /* 0x000fe200078e002a */
[----:B------:R-:W-:Y:S01]  /*7580*/  CS2R R34, SRZ ;  /* 0x0000000000227805 */ /* 0x000fe2000001ff00 */
[----:B------:R-:W-:Y:S01]  /*7590*/  IMAD.MOV.U32 R7, RZ, RZ, R47 ;  /* 0x000000ffff077224 */ /* 0x000fe200078e002f */
[----:B------:R-:W-:Y:S01]  /*75a0*/  CS2R R30, SRZ ;  /* 0x00000000001e7805 */ /* 0x000fe2000001ff00 */
[----:B------:R-:W-:Y:S01]  /*75b0*/  IMAD.MOV.U32 R10, RZ, RZ, R40 ;  /* 0x000000ffff0a7224 */ /* 0x000fe200078e0028 */
[----:B------:R-:W-:Y:S01]  /*75c0*/  CS2R R36, SRZ ;  /* 0x0000000000247805 */ /* 0x000fe2000001ff00 */
[----:B------:R-:W-:Y:S01]  /*75d0*/  IMAD.MOV.U32 R11, RZ, RZ, R49 ;  /* 0x000000ffff0b7224 */ /* 0x000fe200078e0031 */
[----:B------:R-:W-:-:S02]  /*75e0*/  CS2R R28, SRZ ;  /* 0x00000000001c7805 */ /* 0x000fc4000001ff00 */
[----:B------:R-:W-:Y:S02]  /*75f0*/  CS2R R20, SRZ ;  /* 0x0000000000147805 */ /* 0x000fe4000001ff00 */
[----:B------:R-:W-:Y:S02]  /*7600*/  CS2R R32, SRZ ;  /* 0x0000000000207805 */ /* 0x000fe4000001ff00 */
[----:B0-----:R-:W-:-:S13]  /*7610*/  ISETP.NE.AND P2, PT, R0, 0x1, PT ;  /* 0x000000010000780c */ /* 0x001fda0003f45270 */
[----:B------:R-:W0:Y:S08]  /*7620*/  @P2 LDC R0, c[0x0][0x42c] ;  /* 0x00010b00ff002b82 */ /* 0x000e300000000800 */
[----:B------:R-:W1:Y:S01]  /*7630*/  @P2 LDC R9, c[0x0][0x430] ;  /* 0x00010c00ff092b82 */ /* 0x000e620000000800 */
[----:B0-----:R-:W-:-:S05]  /*7640*/  @P2 IMAD.HI.U32 R0, R39, R0, RZ ;  /* 0x0000000027002227 */ /* 0x001fca00078e00ff */
[----:B-1----:R-:W-:Y:S02]  /*7650*/  @P2 SHF.R.U32.HI R39, RZ, R9, R0 ;  /* 0x00000009ff272219 */ /* 0x002fe40000011600 */
[----:B------:R-:W-:Y:S02]  /*7660*/  CS2R R8, SRZ ;  /* 0x0000000000087805 */ /* 0x000fe4000001ff00 */
[----:B------:R-:W-:Y:S01]  /*7670*/  SHF.R.S32.HI R41, RZ, 0x1f, R39 ;  /* 0x0000001fff297819 */ /* 0x000fe20000011427 */
[----:B------:R-:W-:Y:S06]  /*7680*/  @P0 BRA `(.L_x_2750) ;  /* 0x0000000000580947 */ /* 0x000fec0003800000 */
[----:B------:R-:W-:Y:S01]  /*7690*/  IADD3 R12, R24, 0x10, RZ ;  /* 0x00000010180c7810 */ /* 0x000fe20007ffe0ff */
[----:B------:R-:W-:Y:S01]  /*76a0*/  ULDC UR4, c[0x0][0x3d4] ;  /* 0x0000f50000047ab9 */ /* 0x000fe20000000800 */
[----:B------:R-:W-:Y:S01]  /*76b0*/  IADD3 R13, P4, R57, R48, RZ ;  /* 0x00000030390d7210 */ /* 0x000fe20007f9e0ff */
[----:B------:R-:W-:Y:S01]  /*76c0*/  ULDC.64 UR6, c[0x0][0x3c8] ;  /* 0x0000f20000067ab9 */ /* 0x000fe20000000a00 */
[----:B------:R-:W-:Y:S01]  /*76d0*/  IADD3 R0, P5, R54, R53, RZ ;  /* 0x0000003536007210 */ /* 0x000fe20007fbe0ff */
[----:B------:R-:W-:Y:S01]  /*76e0*/  ULDC.64 UR8, c[0x0][0x3e0] ;  /* 0x0000f80000087ab9 */ /* 0x000fe20000000a00 */
[----:B------:R-:W-:Y:S01]  /*76f0*/  ISETP.GE.AND P2, PT, R12, UR4, PT ;  /* 0x000000040c007c0c */ /* 0x000fe2000bf46270 */
[----:B------:R-:W-:Y:S01]  /*7700*/  IMAD.X R30, R50, 0x1, R51, P4 ;  /* 0x00000001321e7824 */ /* 0x000fe200020e0633 */
[----:B------:R-:W-:Y:S01]  /*7710*/  ISETP.GE.AND P3, PT, R24, UR4, PT ;  /* 0x0000000418007c0c */ /* 0x000fe2000bf66270 */
[----:B------:R-:W-:Y:S01]  /*7720*/  IMAD.X R15, R52, 0x1, R55, P5 ;  /* 0x00000001340f7824 */ /* 0x000fe200028e0637 */
[----:B------:R-:W-:-:S02]  /*7730*/  LEA R12, P4, R13, UR6, 0x1 ;  /* 0x000000060d0c7c11 */ /* 0x000fc4000f8808ff */
[----:B------:R-:W-:Y:S02]  /*7740*/  CS2R R36, SRZ ;  /* 0x0000000000247805 */ /* 0x000fe4000001ff00 */
[----:B------:R-:W-:Y:S02]  /*7750*/  LEA R14, P5, R0, UR8, 0x1 ;  /* 0x00000008000e7c11 */ /* 0x000fe4000f8a08ff */
[----:B------:R-:W-:Y:S02]  /*7760*/  CS2R R32, SRZ ;  /* 0x0000000000207805 */ /* 0x000fe4000001ff00 */
[----:B------:R-:W-:Y:S02]  /*7770*/  LEA.HI.X R13, R13, UR7, R30, 0x1, P4 ;  /* 0x000000070d0d7c11 */ /* 0x000fe4000a0f0c1e */
[----:B------:R-:W-:Y:S02]  /*7780*/  CS2R R34, SRZ ;  /* 0x0000000000227805 */ /* 0x000fe4000001ff00 */
[----:B------:R-:W-:-:S02]  /*7790*/  CS2R R30, SRZ ;  /* 0x00000000001e7805 */ /* 0x000fc4000001ff00 */
[----:B------:R-:W-:Y:S01]  /*77a0*/  LEA.HI.X R15, R0, UR9, R15, 0x1, P5 ;  /* 0x00000009000f7c11 */ /* 0x000fe2000a8f0c0f */
[----:B------:R0:W5:Y:S04]  /*77b0*/  @!P2 LDG.E.64 R32, desc[UR54][R12.64+0x20] ;  /* 0x000020360c20a981 */ /* 0x000168000c1e1b00 */
[----:B------:R0:W5:Y:S04]  /*77c0*/  @!P3 LDG.E.64 R36, desc[UR54][R12.64] ;  /* 0x000000360c24b981 */ /* 0x000168000c1e1b00 */
[----:B------:R0:W5:Y:S04]  /*77d0*/  @!P3 LDG.E.64 R34, desc[UR54][R14.64] ;  /* 0x000000360e22b981 */ /* 0x000168000c1e1b00 */
[----:B------:R0:W5:Y:S02]  /*77e0*/  @!P2 LDG.E.64 R30, desc[UR54][R14.64+0x20] ;  /* 0x000020360e1ea981 */ /* 0x000164000c1e1b00 */
.L_x_2750:
[----:B------:R-:W-:Y:S05]  /*77f0*/  BSYNC B1 ;  /* 0x0000000000017941 */ /* 0x000fea0003800000 */
.L_x_2749:
[----:B------:R-:W-:Y:S04]  /*7800*/  BSSY B1, `(.L_x_2751) ;  /* 0x0000018000017945 */ /* 0x000fe80003800000 */
[----:B------:R-:W-:Y:S05]  /*7810*/  @P1 BRA `(.L_x_2752) ;  /* 0x0000000000581947 */ /* 0x000fea0003800000 */
[----:B------:R-:W-:Y:S01]  /*7820*/  IADD3 R0, P4, P5, R53, R38, R54 ;  /* 0x0000002635007210 */ /* 0x000fe20007d9e036 */
[----:B0-----:R-:W-:Y:S01]  /*7830*/  VIADD R12, R24, 0x10 ;  /* 0x00000010180c7836 */ /* 0x001fe20000000000 */
[----:B------:R-:W-:Y:S01]  /*7840*/  IADD3 R8, P2, P3, R48, R45, R57 ;  /* 0x0000002d30087210 */ /* 0x000fe20007b5e039 */
[----:B------:R-:W-:Y:S01]  /*7850*/  ULDC UR4, c[0x0][0x3d4] ;  /* 0x0000f50000047ab9 */ /* 0x000fe20000000800 */
[----:B------:R-:W-:Y:S01]  /*7860*/  IADD3.X R9, R55, R44, R52, P4, P5 ;  /* 0x0000002c37097210 */ /* 0x000fe200027ea434 */
[----:B------:R-:W-:Y:S01]  /*7870*/  ULDC.64 UR6, c[0x0][0x3c8] ;  /* 0x0000f20000067ab9 */ /* 0x000fe20000000a00 */
[----:B------:R-:W-:Y:S02]  /*7880*/  ISETP.GE.AND P5, PT, R12, UR4, PT ;  /* 0x000000040c007c0c */ /* 0x000fe4000bfa6270 */
[----:B------:R-:W-:Y:S02]  /*7890*/  CS2R R28, SRZ ;  /* 0x00000000001c7805 */ /* 0x000fe4000001ff00 */
[----:B------:R-:W-:Y:S01]  /*78a0*/  ISETP.GE.AND P4, PT, R24, UR4, PT ;  /* 0x0000000418007c0c */ /* 0x000fe2000bf86270 */
[----:B------:R-:W-:Y:S01]  /*78b0*/  ULDC.64 UR4, c[0x0][0x3e0] ;  /* 0x0000f80000047ab9 */ /* 0x000fe20000000a00 */
[----:B------:R-:W-:-:S02]  /*78c0*/  IADD3.X R13, R51, R46, R50, P2, P3 ;  /* 0x0000002e330d7210 */ /* 0x000fc400017e6432 */
[----:B------:R-:W-:Y:S02]  /*78d0*/  CS2R R20, SRZ ;  /* 0x0000000000147805 */ /* 0x000fe4000001ff00 */
[----:B------:R-:W-:Y:S02]  /*78e0*/  LEA R12, P2, R8, UR6, 0x1 ;  /* 0x00000006080c7c11 */ /* 0x000fe4000f8408ff */
[----:B------:R-:W-:Y:S02]  /*78f0*/  CS2R R26, SRZ ;  /* 0x00000000001a7805 */ /* 0x000fe4000001ff00 */
[----:B------:R-:W-:Y:S02]  /*7900*/  LEA R14, P3, R0, UR4, 0x1 ;  /* 0x00000004000e7c11 */ /* 0x000fe4000f8608ff */
[----:B------:R-:W-:Y:S02]  /*7910*/  LEA.HI.X R13, R8, UR7, R13, 0x1, P2 ;  /* 0x00000007080d7c11 */ /* 0x000fe400090f0c0d */
[----:B------:R-:W-:-:S02]  /*7920*/  LEA.HI.X R15, R0, UR5, R9, 0x1, P3 ;  /* 0x00000005000f7c11 */ /* 0x000fc400098f0c09 */
[----:B------:R-:W-:Y:S01]  /*7930*/  CS2R R8, SRZ ;  /* 0x0000000000087805 */ /* 0x000fe2000001ff00 */
[----:B------:R1:W5:Y:S04]  /*7940*/  @!P4 LDG.E.64 R28, desc[UR54][R12.64] ;  /* 0x000000360c1cc981 */ /* 0x000368000c1e1b00 */
[----:B------:R1:W5:Y:S04]  /*7950*/  @!P5 LDG.E.64 R20, desc[UR54][R12.64+0x20] ;  /* 0x000020360c14d981 */ /* 0x000368000c1e1b00 */
[----:B------:R1:W5:Y:S04]  /*7960*/  @!P4 LDG.E.64 R26, desc[UR54][R14.64] ;  /* 0x000000360e1ac981 */ /* 0x000368000c1e1b00 */
[----:B------:R1:W5:Y:S02]  /*7970*/  @!P5 LDG.E.64 R8, desc[UR54][R14.64+0x20] ;  /* 0x000020360e08d981 */ /* 0x000364000c1e1b00 */
.L_x_2752:
[----:B------:R-:W-:Y:S05]  /*7980*/  BSYNC B1 ;  /* 0x0000000000017941 */ /* 0x000fea0003800000 */
.L_x_2751:
[----:B01----:R-:W-:Y:S01]  /*7990*/  IMAD.SHL.U32 R12, R194, 0x40, RZ ;  /* 0x00000040c20c7824 */ /* 0x003fe200078e00ff */
[----:B------:R-:W-:Y:S01]  /*79a0*/  LEA.HI R0, R218, R218, RZ, 0x1 ;  /* 0x000000dada007211 */ /* 0x000fe200078f08ff */
[C---:B------:R-:W-:Y:S01]  /*79b0*/  IMAD.WIDE.U32 R6, R39.reuse, R4, R6 ;  /* 0x0000000427067225 */ /* 0x040fe200078e0006 */
[----:B------:R-:W-:Y:S01]  /*79c0*/  ULDC.64 UR4, c[0x0][0x3c8] ;  /* 0x0000f20000047ab9 */ /* 0x000fe20000000a00 */
[----:B------:R-:W-:Y:S01]  /*79d0*/  ULDC.64 UR6, c[0x0][0x3e0] ;  /* 0x0000f80000067ab9 */ /* 0x000fe20000000a00 */
[----:B------:R-:W-:Y:S01]  /*79e0*/  LOP3.LUT R15, R12, 0x1c0, RZ, 0xc0, !PT ;  /* 0x000001c00c0f7812 */ /* 0x000fe200078ec0ff */
[----:B------:R-:W-:Y:S01]  /*79f0*/  IMAD.WIDE.U32 R10, R39, R2, R10 ;  /* 0x00000002270a7225 */ /* 0x000fe200078e000a */
[----:B------:R-:W-:-:S03]  /*7a00*/  LOP3.LUT R13, R0, 0xfffffffe, RZ, 0xc0, !PT ;  /* 0xfffffffe000d7812 */ /* 0x000fc600078ec0ff */
[C---:B------:R-:W-:Y:S01]  /*7a10*/  IMAD R4, R41.reuse, R4, RZ ;  /* 0x0000000429047224 */ /* 0x040fe200078e02ff */
[----:B------:R-:W-:Y:S01]  /*7a20*/  LEA R0, P3, R10, UR6, 0x1 ;  /* 0x000000060a007c11 */ /* 0x000fe2000f8608ff */
[----:B------:R-:W-:Y:S02]  /*7a30*/  IMAD R2, R41, R2, RZ ;  /* 0x0000000229027224 */ /* 0x000fe400078e02ff */
[C---:B------:R-:W-:Y:S02]  /*7a40*/  IMAD R5, R39.reuse, R5, R4 ;  /* 0x0000000527057224 */ /* 0x040fe400078e0204 */
[----:B------:R-:W-:Y:S01]  /*7a50*/  IMAD R39, R39, R3, R2 ;  /* 0x0000000327277224 */ /* 0x000fe200078e0202 */
[----:B------:R-:W-:Y:S01]  /*7a60*/  LOP3.LUT R2, R15, 0x18, R16, 0xf8, !PT ;  /* 0x000000180f027812 */ /* 0x000fe200078ef810 */
[----:B------:R-:W-:Y:S01]  /*7a70*/  IMAD.IADD R7, R7, 0x1, R5 ;  /* 0x0000000107077824 */ /* 0x000fe200078e0205 */
[----:B------:R-:W-:Y:S01]  /*7a80*/  SHF.R.U32.HI R15, RZ, 0x3, R15 ;  /* 0x00000003ff0f7819 */ /* 0x000fe2000001160f */
[----:B------:R-:W-:Y:S01]  /*7a90*/  IMAD.IADD R5, R11, 0x1, R39 ;  /* 0x000000010b057824 */ /* 0x000fe200078e0227 */
[----:B------:R-:W-:Y:S01]  /*7aa0*/  LEA R3, P2, R6, UR4, 0x1 ;  /* 0x0000000406037c11 */ /* 0x000fe2000f8408ff */
[----:B------:R-:W-:Y:S01]  /*7ab0*/  IMAD.IADD R56, R218, 0x1, -R13 ;  /* 0x00000001da387824 */ /* 0x000fe200078e0a0d */
[----:B------:R-:W-:Y:S01]  /*7ac0*/  UMOV UR4, 0xffffffff ;  /* 0xffffffff00047882 */ /* 0x000fe20000000000 */
[----:B------:R-:W-:-:S02]  /*7ad0*/  LOP3.LUT R38, R2, R15, RZ, 0x3c, !PT ;  /* 0x0000000f02267212 */ /* 0x000fc400078e3cff */
[----:B------:R-:W-:Y:S02]  /*7ae0*/  LEA.HI.X R4, R6, UR5, R7, 0x1, P2 ;  /* 0x0000000506047c11 */ /* 0x000fe400090f0c07 */
[----:B------:R-:W-:Y:S02]  /*7af0*/  LEA.HI.X R2, R10, UR7, R5, 0x1, P3 ;  /* 0x000000070a027c11 */ /* 0x000fe400098f0c05 */
[----:B------:R-:W-:Y:S01]  /*7b00*/  SHF.L.U32 R5, R56, 0x1f, RZ ;  /* 0x0000001f38057819 */ /* 0x000fe200000006ff */
[----:B------:R-:W-:Y:S06]  /*7b10*/  BRA.DIV UR4, `(.L_x_2753) ;  /* 0x000001be04287947 */ /* 0x000fec000b800000 */
.L_x_3001:
[----:B------:R-:W-:-:S03]  /*7b20*/  UMOV UR4, 0xffffffff ;  /* 0xffffffff00047882 */ /* 0x000fc60000000000 */
[----:B------:R-:W-:Y:S05]  /*7b30*/  BRA.DIV UR4, `(.L_x_2754) ;  /* 0x000001be04487947 */ /* 0x000fea000b800000 */
.L_x_3004:
[----:B------:R-:W-:-:S03]  /*7b40*/  UMOV UR4, 0xffffffff ;  /* 0xffffffff00047882 */ /* 0x000fc60000000000 */
[----:B------:R-:W-:Y:S05]  /*7b50*/  BRA.DIV UR4, `(.L_x_2755) ;  /* 0x000001be04687947 */ /* 0x000fea000b800000 */
.L_x_3007:
[----:B------:R-:W-:-:S03]  /*7b60*/  UMOV UR4, 0xffffffff ;  /* 0xffffffff00047882 */ /* 0x000fc60000000000 */
[----:B------:R-:W-:Y:S05]  /*7b70*/  BRA.DIV UR4, `(.L_x_2756) ;  /* 0x000001be04887947 */ /* 0x000fea000b800000 */
.L_x_3010:
[----:B------:R-:W-:-:S03]  /*7b80*/  UMOV UR4, 0xffffffff ;  /* 0xffffffff00047882 */ /* 0x000fc60000000000 */
[----:B------:R-:W-:Y:S05]  /*7b90*/  BRA.DIV UR4, `(.L_x_2757) ;  /* 0x000001be04a87947 */ /* 0x000fea000b800000 */
.L_x_3013:
[----:B------:R-:W-:-:S03]  /*7ba0*/  UMOV UR4, 0xffffffff ;  /* 0xffffffff00047882 */ /* 0x000fc60000000000 */
[----:B------:R-:W-:Y:S05]  /*7bb0*/  BRA.DIV UR4, `(.L_x_2758) ;  /* 0x000001be04c87947 */ /* 0x000fea000b800000 */
.L_x_3016:
[----:B------:R-:W-:-:S03]  /*7bc0*/  UMOV UR4, 0xffffffff ;  /* 0xffffffff00047882 */ /* 0x000fc60000000000 */
[----:B------:R-:W-:Y:S05]  /*7bd0*/  BRA.DIV UR4, `(.L_x_2759) ;  /* 0x000001be04e87947 */ /* 0x000fea000b800000 */
.L_x_3019:
[----:B------:R-:W-:-:S03]  /*7be0*/  UMOV UR4, 0xffffffff ;  /* 0xffffffff00047882 */ /* 0x000fc60000000000 */
[----:B------:R-:W-:Y:S05]  /*7bf0*/  BRA.DIV UR4, `(.L_x_2760) ;  /* 0x000001c204087947 */ /* 0x000fea000b800000 */
.L_x_3022:
[----:B------:R-:W0:Y:S01]  /*7c00*/  SYNCS.PHASECHK.TRANS64.TRYWAIT P2, [R18+URZ+0x38800], R5 ;  /* 0x03880005120075a7 */ /* 0x000e22000804017f */
[----:B-----5:R-:W-:Y:S01]  /*7c10*/  IMAD.MOV.U32 R3, RZ, RZ, R30 ;  /* 0x000000ffff037224 */ /* 0x020fe200078e001e */
[----:B------:R-:W-:Y:S01]  /*7c20*/  MOV R2, R35 ;  /* 0x0000002300027202 */ /* 0x000fe20000000f00 */
[----:B------:R-:W-:Y:S01]  /*7c30*/  IMAD.MOV.U32 R4, RZ, RZ, R31 ;  /* 0x000000ffff047224 */ /* 0x000fe200078e001f */
[----:B------:R-:W-:Y:S01]  /*7c40*/  LOP3.LUT P3, RZ, R194, 0x4, RZ, 0xc0, !PT ;  /* 0x00000004c2ff7812 */ /* 0x000fe2000786c0ff */
[----:B------:R-:W-:Y:S01]  /*7c50*/  IMAD.MOV.U32 R0, RZ, RZ, R34 ;  /* 0x000000ffff007224 */ /* 0x000fe200078e0022 */
[----:B------:R-:W-:Y:S01]  /*7c60*/  PRMT R40, R2, 0x5410, R3 ;  /* 0x0000541002287816 */ /* 0x000fe20000000003 */
[----:B------:R-:W-:Y:S01]  /*7c70*/  IMAD R3, R213, 0x200, R38 ;  /* 0x00000200d5037824 */ /* 0x000fe200078e0226 */
[----:B------:R-:W-:Y:S01]  /*7c80*/  PRMT R41, R4, 0x7610, R41 ;  /* 0x0000761004297816 */ /* 0x000fe20000000029 */
[----:B------:R-:W-:Y:S01]  /*7c90*/  IMAD.MOV.U32 R4, RZ, RZ, R37 ;  /* 0x000000ffff047224 */ /* 0x000fe200078e0025 */
[----:B------:R-:W-:Y:S01]  /*7ca0*/  PRMT R15, R0, 0x7610, R15 ;  /* 0x00007610000f7816 */ /* 0x000fe2000000000f */
[----:B------:R-:W-:Y:S01]  /*7cb0*/  IMAD.MOV.U32 R6, RZ, RZ, R32 ;  /* 0x000000ffff067224 */ /* 0x000fe200078e0020 */
[----:B------:R-:W-:Y:S01]  /*7cc0*/  BSSY B1, `(.L_x_2761) ;  /* 0x0000017000017945 */ /* 0x000fe20003800000 */
[----:B------:R-:W-:Y:S01]  /*7cd0*/  IMAD R2, R3, 0x2, R18 ;  /* 0x0000000203027824 */ /* 0x000fe200078e0212 */
[----:B------:R-:W-:Y:S01]  /*7ce0*/  PRMT R41, R41, 0x5410, R4 ;  /* 0x0000541029297816 */ /* 0x000fe20000000004 */
[----:B------:R-:W-:Y:S01]  /*7cf0*/  IMAD.MOV.U32 R0, RZ, RZ, R36 ;  /* 0x000000ffff007224 */ /* 0x000fe200078e0024 */
[----:B------:R-:W-:Y:S01]  /*7d00*/  PRMT R42, R6, 0x7610, R42 ;  /* 0x00007610062a7816 */ /* 0x000fe2000000002a */
[----:B------:R-:W-:Y:S01]  /*7d10*/  IMAD.MOV.U32 R4, RZ, RZ, R33 ;  /* 0x000000ffff047224 */ /* 0x000fe200078e0021 */
[----:B------:R-:W-:Y:S01]  /*7d20*/  IADD3 R3, R2, 0x20400, RZ ;  /* 0x0002040002037810 */ /* 0x000fe20007ffe0ff */
[----:B------:R-:W-:Y:S01]  /*7d30*/  IMAD.MOV.U32 R6, RZ, RZ, R26 ;  /* 0x000000ffff067224 */ /* 0x000fe200078e001a */
[----:B------:R-:W-:Y:S01]  /*7d40*/  PRMT R13, R0, 0x7610, R13 ;  /* 0x00007610000d7816 */ /* 0x000fe2000000000d */
[----:B------:R-:W-:Y:S01]  /*7d50*/  IMAD.MOV.U32 R7, RZ, RZ, R27 ;  /* 0x000000ffff077224 */ /* 0x000fe200078e001b */
[----:B------:R-:W-:Y:S01]  /*7d60*/  PRMT R42, R42, 0x5410, R4 ;  /* 0x000054102a2a7816 */ /* 0x000fe20000000004 */
[----:B------:R-:W-:-:S02]  /*7d70*/  VIADD R0, R2, 0x20440 ;  /* 0x0002044002007836 */ /* 0x000fc40000000000 */
[----:B------:R-:W-:Y:S01]  /*7d80*/  @P3 VIADD R0, R3, 0xffffffc0 ;  /* 0xffffffc003003836 */ /* 0x000fe20000000000 */
[----:B------:R-:W-:Y:S01]  /*7d90*/  PRMT R43, R6, 0x5410, R7 ;  /* 0x00005410062b7816 */ /* 0x000fe20000000007 */
[----:B------:R-:W-:Y:S02]  /*7da0*/  IMAD.MOV.U32 R3, RZ, RZ, R8 ;  /* 0x000000ffff037224 */ /* 0x000fe400078e0008 */
[----:B------:R-:W-:Y:S02]  /*7db0*/  IMAD.MOV.U32 R4, RZ, RZ, R9 ;  /* 0x000000ffff047224 */ /* 0x000fe400078e0009 */
[----:B------:R-:W-:Y:S02]  /*7dc0*/  IMAD.MOV.U32 R6, RZ, RZ, R28 ;  /* 0x000000ffff067224 */ /* 0x000fe400078e001c */
[----:B------:R-:W-:Y:S01]  /*7dd0*/  IMAD.MOV.U32 R7, RZ, RZ, R29 ;  /* 0x000000ffff077224 */ /* 0x000fe200078e001d */
[----:B------:R-:W-:Y:S01]  /*7de0*/  PRMT R44, R3, 0x5410, R4 ;  /* 0x00005410032c7816 */ /* 0x000fe20000000004 */
[----:B------:R-:W-:Y:S01]  /*7df0*/  IMAD.MOV.U32 R4, RZ, RZ, R21 ;  /* 0x000000ffff047224 */ /* 0x000fe200078e0015 */
[----:B------:R-:W-:-:S02]  /*7e00*/  MOV R3, R20 ;  /* 0x0000001400037202 */ /* 0x000fc40000000f00 */
[----:B------:R-:W-:Y:S01]  /*7e10*/  PRMT R45, R6, 0x5410, R7 ;  /* 0x00005410062d7816 */ /* 0x000fe20000000007 */
[----:B0-----:R-:W-:Y:S06]  /*7e20*/  @!P2 BRA `(.L_x_2762) ;  /* 0x000001bc00a4a947 */ /* 0x001fec0003800000 */
.L_x_3023:
[----:B------:R-:W-:Y:S05]  /*7e30*/  BSYNC B1 ;  /* 0x0000000000017941 */ /* 0x000fea0003800000 */
.L_x_2761:
        /* <DEDUP_REMOVED lines=10> */
[----:B------:R-:W-:Y:S01]  /*7ee0*/  SHF.R.U64 R38, R34, 0x10, R35 ;  /* 0x0000001022267819 */ /* 0x000fe20000001223 */
[----:B------:R-:W-:Y:S01]  /*7ef0*/  HADD2.F32 R15, -RZ, R15.H0_H0 ;  /* 0x2000000fff0f7230 */ /* 0x000fe20000004100 */
[----:B------:R-:W-:Y:S01]  /*7f00*/  SHF.R.U32.HI R14, RZ, 0x10, R37 ;  /* 0x00000010ff0e7819 */ /* 0x000fe20000011625 */
[----:B------:R-:W-:Y:S01]  /*7f10*/  HADD2.F32 R13, -RZ, R13.H0_H0 ;  /* 0x2000000dff0d7230 */ /* 0x000fe20000004100 */
[----:B------:R-:W-:Y:S02]  /*7f20*/  SHF.R.U32.HI R34, RZ, 0x10, R35 ;  /* 0x00000010ff227819 */ /* 0x000fe40000011623 */
[----:B------:R-:W-:Y:S01]  /*7f30*/  SHF.R.U64 R39, R36, 0x10, R37 ;  /* 0x0000001024277819 */ /* 0x000fe20000001225 */
[----:B------:R-:W-:Y:S02]  /*7f40*/  HADD2.F32 R14, -RZ, R14.H0_H0 ;  /* 0x2000000eff0e7230 */ /* 0x000fe40000004100 */
[----:B------:R-:W-:-:S02]  /*7f50*/  HADD2.F32 R34, -RZ, R34.H0_H0 ;  /* 0x20000022ff227230 */ /* 0x000fc40000004100 */
[--C-:B0-----:R-:W-:Y:S02]  /*7f60*/  HADD2.F32 R12, -RZ, R7.reuse.H1_H1 ;  /* 0x30000007ff0c7230 */ /* 0x101fe40000004100 */
[--C-:B------:R-:W-:Y:S02]  /*7f70*/  HADD2.F32 R3, -RZ, R4.reuse.H0_H0 ;  /* 0x20000004ff037230 */ /* 0x100fe40000004100 */
[----:B------:R-:W-:Y:S02]  /*7f80*/  HADD2.F32 R4, -RZ, R4.H1_H1 ;  /* 0x30000004ff047230 */ /* 0x000fe40000004100 */
[C---:B------:R-:W-:Y:S01]  /*7f90*/  FMUL.FTZ R36, R12.reuse, R34 ;  /* 0x000000220c247220 */ /* 0x040fe20000410000 */
[----:B------:R-:W-:Y:S02]  /*7fa0*/  HADD2.F32 R11, -RZ, R7.H0_H0 ;  /* 0x20000007ff0b7230 */ /* 0x000fe40000004100 */
[----:B------:R-:W-:Y:S01]  /*7fb0*/  FMUL.FTZ R35, R12, R14 ;  /* 0x0000000e0c237220 */ /* 0x000fe20000410000 */
[----:B------:R-:W-:-:S02]  /*7fc0*/  HADD2.F32 R7, -RZ, R6.H0_H0 ;  /* 0x20000006ff077230 */ /* 0x000fc40000004100 */
[C---:B------:R-:W-:Y:S01]  /*7fd0*/  FMUL.FTZ R12, R4.reuse, R15 ;  /* 0x0000000f040c7220 */ /* 0x040fe20000410000 */
[----:B------:R-:W-:Y:S02]  /*7fe0*/  HADD2.F32 R10, -RZ, R6.H1_H1 ;  /* 0x30000006ff0a7230 */ /* 0x000fe40000004100 */
[C---:B------:R-:W-:Y:S01]  /*7ff0*/  FFMA.FTZ R36, R11.reuse, R14, -R36 ;  /* 0x0000000e0b247223 */ /* 0x040fe20000010824 */
[----:B------:R-:W-:Y:S01]  /*8000*/  FFMA.FTZ R37, R11, R34, R35 ;  /* 0x000000220b257223 */ /* 0x000fe20000010023 */
[-C--:B------:R-:W-:Y:S01]  /*8010*/  FMUL.FTZ R34, R4, R13.reuse ;  /* 0x0000000d04227220 */ /* 0x080fe20000410000 */
[C---:B------:R-:W-:Y:S01]  /*8020*/  FFMA.FTZ R14, R3.reuse, R13, -R12 ;  /* 0x0000000d030e7223 */ /* 0x040fe2000001080c */
[--C-:B------:R-:W-:Y:S02]  /*8030*/  HADD2.F32 R6, -RZ, R5.reuse.H0_H0 ;  /* 0x20000005ff067230 */ /* 0x100fe40000004100 */
        /* <DEDUP_REMOVED lines=8> */
[----:B------:R-:W-:Y:S01]  /*80c0*/  FFMA.FTZ R34, R7, R11, -R34 ;  /* 0x0000000b07227223 */ /* 0x000fe20000010822 */
[C---:B------:R-:W-:Y:S01]  /*80d0*/  FMUL.FTZ R15, R5.reuse, R12 ;  /* 0x0000000c050f7220 */ /* 0x040fe20000410000 */
[----:B------:R-:W-:Y:S01]  /*80e0*/  FMUL.FTZ R35, R5, R4 ;  /* 0x0000000405237220 */ /* 0x000fe20000410000 */
[----:B------:R-:W-:-:S02]  /*80f0*/  FFMA.FTZ R13, R7, R13, R10 ;  /* 0x0000000d070d7223 */ /* 0x000fc4000001000a */
[C---:B------:R-:W-:Y:S01]  /*8100*/  FFMA.FTZ R5, R6.reuse, R4, -R15 ;  /* 0x0000000406057223 */ /* 0x040fe2000001080f */
[----:B------:R-:W-:Y:S01]  /*8110*/  F2FP.F16.F32.PACK_AB R7, R37, R36 ;  /* 0x000000242507723e */ /* 0x000fe200000000ff */
[----:B------:R-:W-:Y:S01]  /*8120*/  FFMA.FTZ R12, R6, R12, R35 ;  /* 0x0000000c060c7223 */ /* 0x000fe20000010023 */
[----:B------:R-:W-:Y:S02]  /*8130*/  F2FP.F16.F32.PACK_AB R4, R3, R14 ;  /* 0x0000000e0304723e */ /* 0x000fe400000000ff */
[----:B------:R-:W-:Y:S02]  /*8140*/  F2FP.F16.F32.PACK_AB R6, R13, R34 ;  /* 0x000000220d06723e */ /* 0x000fe400000000ff */
[----:B------:R-:W-:-:S05]  /*8150*/  F2FP.F16.F32.PACK_AB R5, R12, R5 ;  /* 0x000000050c05723e */ /* 0x000fca00000000ff */
[----:B------:R1:W-:Y:S02]  /*8160*/  STS.128 [R2+0x20400], R4 ;  /* 0x0204000402007388 */ /* 0x0003e40000000c00 */
.L_x_2766:
[----:B------:R-:W-:Y:S05]  /*8170*/  BSYNC B2 ;  /* 0x0000000000027941 */ /* 0x000fea0003800000 */
.L_x_2765:
[----:B------:R-:W-:Y:S05]  /*8180*/  @P2 BRA `(.L_x_2764) ;  /* 0x0000000000a82947 */ /* 0x000fea0003800000 */
[----:B01----:R-:W0:Y:S01]  /*8190*/  LDS.128 R4, [R0] ;  /* 0x0000000000047984 */ /* 0x003e220000000c00 */
[----:B------:R-:W-:Y:S01]  /*81a0*/  SHF.R.U64 R34, R30, 0x10, R31 ;  /* 0x000000101e227819 */ /* 0x000fe2000000121f */
[----:B------:R-:W-:Y:S01]  /*81b0*/  HADD2.F32 R15, -RZ, R40.H1_H1 ;  /* 0x30000028ff0f7230 */ /* 0x000fe20000004100 */
        /* <DEDUP_REMOVED lines=19> */
[----:B------:R-:W-:Y:S02]  /*82f0*/  HADD2.F32 R6, -RZ, R5.H0_H0 ;  /* 0x20000005ff067230 */ /* 0x000fe40000004100 */
        /* <DEDUP_REMOVED lines=18> */
[----:B------:R2:W-:Y:S02]  /*8420*/  STS.128 [R0], R4 ;  /* 0x0000000400007388 */ /* 0x0005e40000000c00 */
.L_x_2764:
[----:B------:R-:W-:Y:S05]  /*8430*/  BSYNC B1 ;  /* 0x0000000000017941 */ /* 0x000fea0003800000 */
.L_x_2763:
[----:B------:R-:W-:Y:S05]  /*8440*/  @P1 BRA `(.L_x_2767) ;  /* 0x0000001800201947 */ /* 0x000fea0003800000 */
[----:B------:R-:W3:Y:S01]  /*8450*/  LDC R3, c[0x0][0x3d4] ;  /* 0x0000f500ff037b82 */ /* 0x000ee20000000800 */
[C---:B-12---:R-:W-:Y:S01]  /*8460*/  VIADD R4, R24.reuse, 0x10 ;  /* 0x0000001018047836 */ /* 0x046fe20000000000 */
[----:B------:R-:W-:Y:S01]  /*8470*/  BSSY B1, `(.L_x_2768) ;  /* 0x000002e000017945 */ /* 0x000fe20003800000 */
[----:B---3--:R-:W-:-:S03]  /*8480*/  ISETP.GE.AND P0, PT, R24, R3, PT ;  /* 0x000000031800720c */ /* 0x008fc60003f06270 */
        /* <DEDUP_REMOVED lines=12> */
[--C-:B------:R-:W-:Y:S02]  /*8550*/  HADD2.F32 R3, -RZ, R4.reuse.H0_H0 ;  /* 0x20000004ff037230 */ /* 0x100fe40000004100 */
        /* <DEDUP_REMOVED lines=9> */
[-C--:B------:R-:W-:Y:S01]  /*85f0*/  FMUL.FTZ R24, R4, R13.reuse ;  /* 0x0000000d04187220 */ /* 0x080fe20000410000 */
[C---:B------:R-:W-:Y:S01]  /*8600*/  FFMA.FTZ R14, R3.reuse, R13, -R12 ;  /* 0x0000000d030e7223 */ /* 0x040fe2000001080c */
[----:B------:R-:W-:Y:S02]  /*8610*/  HADD2.F32 R6, -RZ, R5.H0_H0 ;  /* 0x20000005ff067230 */ /* 0x000fe40000004100 */
[----:B------:R-:W-:Y:S02]  /*8620*/  HADD2.F32 R13, -RZ, R43.H1_H1 ;  /* 0x3000002bff0d7230 */ /* 0x000fe40000004100 */
[----:B------:R-:W-:Y:S01]  /*8630*/  FFMA.FTZ R3, R3, R15, R24 ;  /* 0x0000000f03037223 */ /* 0x000fe20000010018 */
[----:B------:R-:W-:Y:S01]  /*8640*/  HADD2.F32 R5, -RZ, R5.H1_H1 ;  /* 0x30000005ff057230 */ /* 0x000fe20000004100 */
[----:B------:R-:W-:Y:S01]  /*8650*/  F2FP.F16.F32.PACK_AB R27, R25, R26 ;  /* 0x0000001a191b723e */ /* 0x000fe200000000ff */
[----:B------:R-:W-:-:S02]  /*8660*/  HADD2.F32 R11, -RZ, R45.H1_H1 ;  /* 0x3000002dff0b7230 */ /* 0x000fc40000004100 */
[C---:B------:R-:W-:Y:S01]  /*8670*/  FMUL.FTZ R24, R10.reuse, R13 ;  /* 0x0000000d0a187220 */ /* 0x040fe20000410000 */
[----:B------:R-:W-:Y:S02]  /*8680*/  HADD2.F32 R12, -RZ, R28.H0_H0 ;  /* 0x2000001cff0c7230 */ /* 0x000fe40000004100 */
[----:B------:R-:W-:Y:S02]  /*8690*/  HADD2.F32 R4, -RZ, R30.H0_H0 ;  /* 0x2000001eff047230 */ /* 0x000fe40000004100 */
[-C--:B------:R-:W-:Y:S01]  /*86a0*/  FMUL.FTZ R10, R10, R11.reuse ;  /* 0x0000000b0a0a7220 */ /* 0x080fe20000410000 */
[----:B------:R-:W-:Y:S01]  /*86b0*/  FFMA.FTZ R24, R7, R11, -R24 ;  /* 0x0000000b07187223 */ /* 0x000fe20000010818 */
[C---:B------:R-:W-:Y:S01]  /*86c0*/  FMUL.FTZ R15, R5.reuse, R12 ;  /* 0x0000000c050f7220 */ /* 0x040fe20000410000 */
[-C--:B------:R-:W-:Y:S01]  /*86d0*/  FMUL.FTZ R5, R5, R4.reuse ;  /* 0x0000000405057220 */ /* 0x080fe20000410000 */
[----:B------:R-:W-:Y:S02]  /*86e0*/  FFMA.FTZ R7, R7, R13, R10 ;  /* 0x0000000d07077223 */ /* 0x000fe4000001000a */
[C---:B------:R-:W-:Y:S01]  /*86f0*/  FFMA.FTZ R15, R6.reuse, R4, -R15 ;  /* 0x00000004060f7223 */ /* 0x040fe2000001080f */
[----:B------:R-:W-:-:S02]  /*8700*/  FFMA.FTZ R6, R6, R12, R5 ;  /* 0x0000000c06067223 */ /* 0x000fc40000010005 */
[----:B------:R-:W-:Y:S02]  /*8710*/  F2FP.F16.F32.PACK_AB R26, R7, R24 ;  /* 0x00000018071a723e */ /* 0x000fe400000000ff */
[----:B------:R-:W-:Y:S02]  /*8720*/  F2FP.F16.F32.PACK_AB R24, R3, R14 ;  /* 0x0000000e0318723e */ /* 0x000fe400000000ff */
[----:B------:R-:W-:-:S05]  /*8730*/  F2FP.F16.F32.PACK_AB R25, R6, R15 ;  /* 0x0000000f0619723e */ /* 0x000fca00000000ff */
[----:B------:R1:W-:Y:S02]  /*8740*/  STS.128 [R2+0x21400], R24 ;  /* 0x0214001802007388 */ /* 0x0003e40000000c00 */
.L_x_2769:
[----:B------:R-:W-:Y:S05]  /*8750*/  BSYNC B1 ;  /* 0x0000000000017941 */ /* 0x000fea0003800000 */
.L_x_2768:
        /* <DEDUP_REMOVED lines=8> */
[----:B-1----:R-:W-:Y:S01]  /*87e0*/  SHF.R.U64 R24, R20, 0x10, R21 ;  /* 0x0000001014187819 */ /* 0x002fe20000001215 */
        /* <DEDUP_REMOVED lines=10> */
[----:B------:R-:W-:Y:S01]  /*8890*/  FFMA.FTZ R20, R8, R10, -R15 ;  /* 0x0000000a08147223 */ /* 0x000fe2000001080f */
[-C--:B------:R-:W-:Y:S01]  /*88a0*/  FMUL.FTZ R15, R4, R11.reuse ;  /* 0x0000000b040f7220 */ /* 0x080fe20000410000 */
[----:B------:R-:W-:Y:S01]  /*88b0*/  FFMA.FTZ R21, R8, R12, R21 ;  /* 0x0000000c08157223 */ /* 0x000fe20000010015 */
[C---:B------:R-:W-:Y:S01]  /*88c0*/  FFMA.FTZ R11, R2.reuse, R11, -R9 ;  /* 0x0000000b020b7223 */ /* 0x040fe20000010809 */
[--C-:B------:R-:W-:Y:S02]  /*88d0*/  HADD2.F32 R3, -RZ, R5.reuse.H0_H0 ;  /* 0x20000005ff037230 */ /* 0x100fe40000004100 */
[----:B------:R-:W-:Y:S01]  /*88e0*/  FFMA.FTZ R2, R2, R13, R15 ;  /* 0x0000000d02027223 */ /* 0x000fe2000001000f */
[----:B------:R-:W-:Y:S01]  /*88f0*/  HADD2.F32 R9, -RZ, R44.H1_H1 ;  /* 0x3000002cff097230 */ /* 0x000fe20000004100 */
[----:B------:R-:W-:Y:S01]  /*8900*/  F2FP.F16.F32.PACK_AB R15, R21, R20 ;  /* 0x00000014150f723e */ /* 0x000fe200000000ff */
[----:B------:R-:W-:Y:S02]  /*8910*/  HADD2.F32 R8, -RZ, R46.H1_H1 ;  /* 0x3000002eff087230 */ /* 0x000fe40000004100 */
[----:B------:R-:W-:-:S02]  /*8920*/  HADD2.F32 R5, -RZ, R5.H1_H1 ;  /* 0x30000005ff057230 */ /* 0x000fc40000004100 */
[CC--:B------:R-:W-:Y:S01]  /*8930*/  FMUL.FTZ R12, R6.reuse, R9.reuse ;  /* 0x00000009060c7220 */ /* 0x0c0fe20000410000 */
[----:B------:R-:W-:Y:S02]  /*8940*/  HADD2.F32 R10, -RZ, R14.H0_H0 ;  /* 0x2000000eff0a7230 */ /* 0x000fe40000004100 */
[-C--:B------:R-:W-:Y:S01]  /*8950*/  FMUL.FTZ R14, R6, R8.reuse ;  /* 0x00000008060e7220 */ /* 0x080fe20000410000 */
[----:B------:R-:W-:Y:S02]  /*8960*/  HADD2.F32 R4, -RZ, R24.H0_H0 ;  /* 0x20000018ff047230 */ /* 0x000fe40000004100 */
[----:B------:R-:W-:Y:S01]  /*8970*/  FFMA.FTZ R12, R7, R8, -R12 ;  /* 0x00000008070c7223 */ /* 0x000fe2000001080c */
[----:B------:R-:W-:Y:S01]  /*8980*/  FMUL.FTZ R6, R5, R10 ;  /* 0x0000000a05067220 */ /* 0x000fe20000410000 */
[----:B------:R-:W-:Y:S01]  /*8990*/  FFMA.FTZ R7, R7, R9, R14 ;  /* 0x0000000907077223 */ /* 0x000fe2000001000e */
[-C--:B------:R-:W-:Y:S02]  /*89a0*/  FMUL.FTZ R5, R5, R4.reuse ;  /* 0x0000000405057220 */ /* 0x080fe40000410000 */
[----:B------:R-:W-:-:S02]  /*89b0*/  FFMA.FTZ R6, R3, R4, -R6 ;  /* 0x0000000403067223 */ /* 0x000fc40000010806 */
[----:B------:R-:W-:Y:S01]  /*89c0*/  FFMA.FTZ R5, R3, R10, R5 ;  /* 0x0000000a03057223 */ /* 0x000fe20000010005 */
[----:B------:R-:W-:Y:S02]  /*89d0*/  F2FP.F16.F32.PACK_AB R14, R7, R12 ;  /* 0x0000000c070e723e */ /* 0x000fe400000000ff */
[----:B------:R-:W-:Y:S02]  /*89e0*/  F2FP.F16.F32.PACK_AB R12, R2, R11 ;  /* 0x0000000b020c723e */ /* 0x000fe400000000ff */
[----:B------:R-:W-:-:S05]  /*89f0*/  F2FP.F16.F32.PACK_AB R13, R5, R6 ;  /* 0x00000006050d723e */ /* 0x000fca00000000ff */
[----:B------:R3:W-:Y:S01]  /*8a00*/  STS.128 [R0+0x1000], R12 ;  /* 0x0010000c00007388 */ /* 0x0007e20000000c00 */
[----:B------:R-:W-:Y:S05]  /*8a10*/  BRA `(.L_x_2767) ;  /* 0x0000001000ac7947 */ /* 0x000fea0003800000 */
.L_x_2748:
        /* <DEDUP_REMOVED lines=13> */
[----:B------:R-:W-:Y:S01]  /*8af0*/  @!P0 IMAD.X R8, R50, 0x1, R27, P4 ;  /* 0x0000000132088824 */ /* 0x000fe200020e061b */
[----:B------:R-:W-:Y:S01]  /*8b00*/  @!P0 LEA R6, P4, R7, UR4, 0x1 ;  /* 0x0000000407068c11 */ /* 0x000fe2000f8808ff */
[----:B------:R-:W1:Y:S01]  /*8b10*/  @!P1 LDC.64 R24, c[0x0][0x3c8] ;  /* 0x0000f200ff189b82 */ /* 0x000e620000000a00 */
[----:B------:R-:W-:-:S02]  /*8b20*/  @!P0 IADD3 R9, P5, R54, R29, RZ ;  /* 0x0000001d36098210 */ /* 0x000fc40007fbe0ff */
[----:B------:R-:W-:Y:S02]  /*8b30*/  @!P0 LEA.HI.X R7, R7, UR5, R8, 0x1, P4 ;  /* 0x0000000507078c11 */ /* 0x000fe4000a0f0c08 */
[----:B------:R-:W-:Y:S01]  /*8b40*/  @!P1 IADD3.X R13, R31, R44, R52, P2, P3 ;  /* 0x0000002c1f0d9210 */ /* 0x000fe200017e6434 */
[----:B------:R-:W-:Y:S01]  /*8b50*/  @!P0 IMAD.X R20, R52, 0x1, R31, P5 ;  /* 0x0000000134148824 */ /* 0x000fe200028e061f */
[----:B------:R-:W-:Y:S02]  /*8b60*/  CS2R R28, SRZ ;  /* 0x00000000001c7805 */ /* 0x000fe4000001ff00 */
[----:B------:R-:W-:Y:S02]  /*8b70*/  CS2R R30, SRZ ;  /* 0x00000000001e7805 */ /* 0x000fe4000001ff00 */
[C---:B------:R-:W-:Y:S01]  /*8b80*/  @!P0 LEA R8, P2, R9.reuse, UR6, 0x1 ;  /* 0x0000000609088c11 */ /* 0x040fe2000f8408ff */
[----:B------:R2:W5:Y:S03]  /*8b90*/  @!P0 LDG.E.128 R32, desc[UR54][R6.64] ;  /* 0x0000003606208981 */ /* 0x000566000c1e1d00 */
[----:B------:R-:W-:-:S02]  /*8ba0*/  @!P0 LEA.HI.X R9, R9, UR7, R20, 0x1, P2 ;  /* 0x0000000709098c11 */ /* 0x000fc400090f0c14 */
[----:B0-----:R-:W-:-:S04]  /*8bb0*/  @!P1 LEA R12, P4, R0, R36, 0x1 ;  /* 0x00000024000c9211 */ /* 0x001fc800078808ff */
[----:B------:R-:W-:Y:S02]  /*8bc0*/  @!P1 LEA.HI.X R13, R0, R37, R13, 0x1, P4 ;  /* 0x00000025000d9211 */ /* 0x000fe400020f0c0d */
[----:B------:R-:W0:Y:S03]  /*8bd0*/  LDC R0, c[0x0][0x428] ;  /* 0x00010a00ff007b82 */ /* 0x000e260000000800 */
[----:B------:R-:W5:Y:S01]  /*8be0*/  @!P1 LDG.E.128 R28, desc[UR54][R12.64] ;  /* 0x000000360c1c9981 */ /* 0x000f62000c1e1d00 */
[----:B------:R-:W-:Y:S01]  /*8bf0*/  IMAD R15, R189, 0x40, R186 ;  /* 0x00000040bd0f7824 */ /* 0x000fe200078e02ba */
[C---:B-1----:R-:W-:Y:S02]  /*8c00*/  @!P1 LEA R10, P3, R11.reuse, R24, 0x1 ;  /* 0x000000180b0a9211 */ /* 0x042fe400078608ff */
[----:B0-----:R-:W-:Y:S01]  /*8c10*/  ISETP.NE.AND P2, PT, R0, 0x1, PT ;  /* 0x000000010000780c */ /* 0x001fe20003f45270 */
[----:B------:R-:W-:Y:S01]  /*8c20*/  IMAD R15, R220, 0x20, R15 ;  /* 0x00000020dc0f7824 */ /* 0x000fe200078e020f */
[----:B------:R-:W-:-:S11]  /*8c30*/  @!P1 LEA.HI.X R11, R11, R25, R14, 0x1, P3 ;  /* 0x000000190b0b9211 */ /* 0x000fd600018f0c0e */
[----:B------:R-:W0:Y:S08]  /*8c40*/  @P2 LDC R0, c[0x0][0x42c] ;  /* 0x00010b00ff002b82 */ /* 0x000e300000000800 */
[----:B--2---:R-:W1:Y:S01]  /*8c50*/  @P2 LDC R7, c[0x0][0x430] ;  /* 0x00010c00ff072b82 */ /* 0x004e620000000800 */
[----:B------:R-:W-:Y:S02]  /*8c60*/  CS2R R36, SRZ ;  /* 0x0000000000247805 */ /* 0x000fe4000001ff00 */
[----:B------:R-:W-:-:S02]  /*8c70*/  CS2R R38, SRZ ;  /* 0x0000000000267805 */ /* 0x000fc4000001ff00 */
[----:B------:R-:W-:Y:S02]  /*8c80*/  CS2R R24, SRZ ;  /* 0x0000000000187805 */ /* 0x000fe4000001ff00 */
[----:B------:R-:W-:Y:S01]  /*8c90*/  CS2R R26, SRZ ;  /* 0x00000000001a7805 */ /* 0x000fe2000001ff00 */
[----:B------:R-:W-:Y:S01]  /*8ca0*/  IMAD.MOV.U32 R6, RZ, RZ, R42 ;  /* 0x000000ffff067224 */ /* 0x000fe200078e002a */
[----:B------:R2:W5:Y:S04]  /*8cb0*/  @!P0 LDG.E.128 R36, desc[UR54][R8.64] ;  /* 0x0000003608248981 */ /* 0x000568000c1e1d00 */
[----:B------:R3:W5:Y:S01]  /*8cc0*/  @!P1 LDG.E.128 R24, desc[UR54][R10.64] ;  /* 0x000000360a189981 */ /* 0x000762000c1e1d00 */
[----:B0-----:R-:W-:-:S05]  /*8cd0*/  @P2 IMAD.HI.U32 R0, R15, R0, RZ ;  /* 0x000000000f002227 */ /* 0x001fca00078e00ff */
[----:B-1----:R-:W-:-:S04]  /*8ce0*/  @P2 SHF.R.U32.HI R15, RZ, R7, R0 ;  /* 0x00000007ff0f2219 */ /* 0x002fc80000011600 */
[----:B------:R-:W-:Y:S01]  /*8cf0*/  SHF.R.S32.HI R21, RZ, 0x1f, R15 ;  /* 0x0000001fff157819 */ /* 0x000fe2000001140f */
[----:B--2---:R-:W-:Y:S01]  /*8d00*/  IMAD.MOV.U32 R8, RZ, RZ, R40 ;  /* 0x000000ffff087224 */ /* 0x004fe200078e0028 */
[----:B------:R-:W-:Y:S01]  /*8d10*/  MOV R7, R47 ;  /* 0x0000002f00077202 */ /* 0x000fe20000000f00 */
[----:B------:R-:W-:Y:S02]  /*8d20*/  IMAD.MOV.U32 R9, RZ, RZ, R49 ;  /* 0x000000ffff097224 */ /* 0x000fe400078e0031 */
[C---:B------:R-:W-:Y:S02]  /*8d30*/  IMAD R0, R21.reuse, R4, RZ ;  /* 0x0000000415007224 */ /* 0x040fe400078e02ff */
[----:B---3--:R-:W-:Y:S02]  /*8d40*/  IMAD R10, R21, R2, RZ ;  /* 0x00000002150a7224 */ /* 0x008fe400078e02ff */
[----:B------:R-:W-:-:S04]  /*8d50*/  IMAD.WIDE.U32 R6, R15, R4, R6 ;  /* 0x000000040f067225 */ /* 0x000fc800078e0006 */
[----:B------:R-:W-:-:S04]  /*8d60*/  IMAD.WIDE.U32 R8, R15, R2, R8 ;  /* 0x000000020f087225 */ /* 0x000fc800078e0008 */
[C---:B------:R-:W-:Y:S02]  /*8d70*/  IMAD R5, R15.reuse, R5, R0 ;  /* 0x000000050f057224 */ /* 0x040fe400078e0200 */
[----:B------:R-:W-:Y:S02]  /*8d80*/  IMAD R15, R15, R3, R10 ;  /* 0x000000030f0f7224 */ /* 0x000fe400078e020a */
[----:B------:R-:W-:Y:S01]  /*8d90*/  IMAD.IADD R7, R7, 0x1, R5 ;  /* 0x0000000107077824 */ /* 0x000fe200078e0205 */
[----:B------:R-:W-:Y:S01]  /*8da0*/  LEA R3, P2, R6, UR4, 0x1 ;  /* 0x0000000406037c11 */ /* 0x000fe2000f8408ff */
[----:B------:R-:W-:Y:S01]  /*8db0*/  IMAD.IADD R5, R9, 0x1, R15 ;  /* 0x0000000109057824 */ /* 0x000fe200078e020f */
[----:B------:R-:W-:Y:S01]  /*8dc0*/  LEA R0, P3, R8, UR6, 0x1 ;  /* 0x0000000608007c11 */ /* 0x000fe2000f8608ff */
[----:B------:R-:W-:Y:S01]  /*8dd0*/  UMOV UR4, 0xffffffff ;  /* 0xffffffff00047882 */ /* 0x000fe20000000000 */
[----:B------:R-:W-:Y:S02]  /*8de0*/  LEA.HI.X R4, R6, UR5, R7, 0x1, P2 ;  /* 0x0000000506047c11 */ /* 0x000fe400090f0c07 */
[----:B------:R-:W-:-:S02]  /*8df0*/  LEA.HI.X R2, R8, UR7, R5, 0x1, P3 ;  /* 0x0000000708027c11 */ /* 0x000fc400098f0c05 */
[----:B------:R-:W-:Y:S01]  /*8e00*/  LEA.HI R5, R218, R218, RZ, 0x1 ;  /* 0x000000dada057211 */ /* 0x000fe200078f08ff */
[----:B------:R-:W-:Y:S06]  /*8e10*/  BRA.DIV UR4, `(.L_x_2770) ;  /* 0x000001ae04bc7947 */ /* 0x000fec000b800000 */
.L_x_3026:
[----:B------:R-:W-:-:S03]  /*8e20*/  UMOV UR4, 0xffffffff ;  /* 0xffffffff00047882 */ /* 0x000fc60000000000 */
[----:B------:R-:W-:Y:S05]  /*8e30*/  BRA.DIV UR4, `(.L_x_2771) ;  /* 0x000001ae04dc7947 */ /* 0x000fea000b800000 */
.L_x_3029:
[----:B------:R-:W-:-:S03]  /*8e40*/  UMOV UR4, 0xffffffff ;  /* 0xffffffff00047882 */ /* 0x000fc60000000000 */
[----:B------:R-:W-:Y:S05]  /*8e50*/  BRA.DIV UR4, `(.L_x_2772) ;  /* 0x000001ae04fc7947 */ /* 0x000fea000b800000 */
.L_x_3032:
[----:B------:R-:W-:-:S03]  /*8e60*/  UMOV UR4, 0xffffffff ;  /* 0xffffffff00047882 */ /* 0x000fc60000000000 */
[----:B------:R-:W-:Y:S05]  /*8e70*/  BRA.DIV UR4, `(.L_x_2773) ;  /* 0x000001b2041c7947 */ /* 0x000fea000b800000 */
.L_x_3035:
[----:B------:R-:W-:-:S03]  /*8e80*/  UMOV UR4, 0xffffffff ;  /* 0xffffffff00047882 */ /* 0x000fc60000000000 */
[----:B------:R-:W-:Y:S05]  /*8e90*/  BRA.DIV UR4, `(.L_x_2774) ;  /* 0x000001b2043c7947 */ /* 0x000fea000b800000 */
.L_x_3038:
[----:B------:R-:W-:Y:S01]  /*8ea0*/  UMOV UR4, 0xffffffff ;  /* 0xffffffff00047882 */ /* 0x000fe20000000000 */
[----:B------:R-:W-:Y:S02]  /*8eb0*/  LOP3.LUT R5, R5, 0xfffffffe, RZ, 0xc0, !PT ;  /* 0xfffffffe05057812 */ /* 0x000fe400078ec0ff */
[----:B------:R-:W-:Y:S05]  /*8ec0*/  BRA.DIV UR4, `(.L_x_2775) ;  /* 0x000001b204587947 */ /* 0x000fea000b800000 */
.L_x_3041:
[----:B------:R-:W-:Y:S01]  /*8ed0*/  UMOV UR4, 0xffffffff ;  /* 0xffffffff00047882 */ /* 0x000fe20000000000 */
[----:B------:R-:W-:Y:S02]  /*8ee0*/  IMAD.IADD R56, R218, 0x1, -R5 ;  /* 0x00000001da387824 */ /* 0x000fe400078e0a05 */
[----:B------:R-:W-:Y:S05]  /*8ef0*/  BRA.DIV UR4, `(.L_x_2776) ;  /* 0x000001b204747947 */ /* 0x000fea000b800000 */
.L_x_3044:
[----:B------:R-:W-:Y:S01]  /*8f00*/  UMOV UR4, 0xffffffff ;  /* 0xffffffff00047882 */ /* 0x000fe20000000000 */
[----:B------:R-:W-:Y:S02]  /*8f10*/  SHF.L.U32 R3, R56, 0x1f, RZ ;  /* 0x0000001f38037819 */ /* 0x000fe400000006ff */
[----:B------:R-:W-:Y:S05]  /*8f20*/  BRA.DIV UR4, `(.L_x_2777) ;  /* 0x000001b204907947 */ /* 0x000fea000b800000 */
.L_x_3047:
        /* <DEDUP_REMOVED lines=15> */
[----:B------:R-:W-:-:S02]  /*9020*/  IMAD.MOV.U32 R0, RZ, RZ, R38 ;  /* 0x000000ffff007224 */ /* 0x000fc400078e0026 */
[----:B------:R-:W-:Y:S01]  /*9030*/  IMAD.MOV.U32 R5, RZ, RZ, R25 ;  /* 0x000000ffff057224 */ /* 0x000fe200078e0019 */
[----:B------:R-:W-:Y:S01]  /*9040*/  PRMT R49, R2, 0x7610, R49 ;  /* 0x0000761002317816 */ /* 0x000fe20000000031 */
[----:B------:R-:W-:Y:S01]  /*9050*/  IMAD.MOV.U32 R2, RZ, RZ, R29 ;  /* 0x000000ffff027224 */ /* 0x000fe200078e001d */
[----:B------:R-:W-:Y:S02]  /*9060*/  PRMT R48, R48, 0x5410, R0 ;  /* 0x0000541030307816 */ /* 0x000fe40000000000 */
[----:B------:R-:W-:Y:S01]  /*9070*/  PRMT R52, R4, 0x5410, R5 ;  /* 0x0000541004347816 */ /* 0x000fe20000000005 */
[----:B------:R-:W-:Y:S01]  /*9080*/  IMAD.MOV.U32 R4, RZ, RZ, R26 ;  /* 0x000000ffff047224 */ /* 0x000fe200078e001a */
[----:B------:R-:W-:Y:S01]  /*9090*/  MOV R0, R28 ;  /* 0x0000001c00007202 */ /* 0x000fe20000000f00 */
[----:B------:R-:W-:-:S03]  /*90a0*/  IMAD.MOV.U32 R5, RZ, RZ, R27 ;  /* 0x000000ffff057224 */ /* 0x000fc600078e001b */
[----:B------:R-:W-:Y:S01]  /*90b0*/  PRMT R51, R0, 0x5410, R2 ;  /* 0x0000541000337816 */ /* 0x000fe20000000002 */
[----:B------:R-:W-:Y:S01]  /*90c0*/  IMAD.IADD R0, R16, 0x1, R41 ;  /* 0x0000000110007824 */ /* 0x000fe200078e0229 */
[----:B------:R-:W-:Y:S01]  /*90d0*/  PRMT R53, R4, 0x5410, R5 ;  /* 0x0000541004357816 */ /* 0x000fe20000000005 */
[----:B0-----:R-:W-:Y:S06]  /*90e0*/  @!P2 BRA `(.L_x_2779) ;  /* 0x000001b00048a947 */ /* 0x001fec0003800000 */
.L_x_3048:
[----:B------:R-:W-:Y:S05]  /*90f0*/  BSYNC B1 ;  /* 0x0000000000017941 */ /* 0x000fea0003800000 */
.L_x_2778:
[----:B------:R-:W-:Y:S01]  /*9100*/  BSSY B1, `(.L_x_2780) ;  /* 0x0000063000017945 */ /* 0x000fe20003800000 */
[----:B------:R-:W-:Y:S01]  /*9110*/  IMAD.MOV.U32 R54, RZ, RZ, R30 ;  /* 0x000000ffff367224 */ /* 0x000fe200078e001e */
[----:B0-----:R-:W-:Y:S01]  /*9120*/  LOP3.LUT R3, R0, 0x38, RZ, 0xc0, !PT ;  /* 0x0000003800037812 */ /* 0x001fe200078ec0ff */
[----:B------:R-:W-:Y:S01]  /*9130*/  IMAD.MOV.U32 R55, RZ, RZ, R31 ;  /* 0x000000ffff377224 */ /* 0x000fe200078e001f */
[----:B------:R-:W-:Y:S06]  /*9140*/  @P0 BRA `(.L_x_2781) ;  /* 0x0000000400780947 */ /* 0x000fec0003800000 */
[----:B------:R-:W-:Y:S01]  /*9150*/  IMAD.SHL.U32 R0, R194, 0x40, RZ ;  /* 0x00000040c2007824 */ /* 0x000fe200078e00ff */
[--C-:B------:R-:W-:Y:S02]  /*9160*/  SHF.R.U64 R47, R32, 0x10, R33.reuse ;  /* 0x00000010202f7819 */ /* 0x100fe40000001221 */
[----:B------:R-:W-:Y:S01]  /*9170*/  SHF.R.U32.HI R41, RZ, 0x10, R33 ;  /* 0x00000010ff297819 */ /* 0x000fe20000011621 */
[----:B------:R-:W-:Y:S01]  /*9180*/  HADD2.F32 R33, -RZ, R14.H1_H1 ;  /* 0x3000000eff217230 */ /* 0x000fe20000004100 */
[----:B------:R-:W-:Y:S02]  /*9190*/  LOP3.LUT R2, R0, 0x1c0, RZ, 0xc0, !PT ;  /* 0x000001c000027812 */ /* 0x000fe400078ec0ff */
[----:B------:R-:W-:Y:S02]  /*91a0*/  SHF.R.U64 R46, R34, 0x10, R35 ;  /* 0x00000010222e7819 */ /* 0x000fe40000001223 */
[----:B------:R-:W-:Y:S02]  /*91b0*/  LOP3.LUT R0, R2, 0x38, R16, 0xf8, !PT ;  /* 0x0000003802007812 */ /* 0x000fe400078ef810 */
[----:B------:R-:W-:-:S02]  /*91c0*/  SHF.R.U32.HI R7, RZ, 0x3, R2 ;  /* 0x00000003ff077819 */ /* 0x000fc40000011602 */
[----:B------:R-:W-:Y:S01]  /*91d0*/  SHF.R.U32.HI R40, RZ, 0x10, R35 ;  /* 0x00000010ff287819 */ /* 0x000fe20000011623 */
[----:B------:R-:W-:Y:S01]  /*91e0*/  HADD2.F32 R35, -RZ, R14.H0_H0 ;  /* 0x2000000eff237230 */ /* 0x000fe20000004100 */
[----:B------:R-:W-:Y:S02]  /*91f0*/  LOP3.LUT R0, R0, R7, RZ, 0x3c, !PT ;  /* 0x0000000700007212 */ /* 0x000fe400078e3cff */
[--C-:B------:R-:W-:Y:S02]  /*9200*/  SHF.R.U32.HI R32, RZ, 0x10, R37.reuse ;  /* 0x00000010ff207819 */ /* 0x100fe40000011625 */
[----:B------:R-:W-:Y:S01]  /*9210*/  SHF.R.U64 R45, R36, 0x10, R37 ;  /* 0x00000010242d7819 */ /* 0x000fe20000001225 */
[----:B------:R-:W-:Y:S01]  /*9220*/  IMAD R5, R213, 0x200, R0 ;  /* 0x00000200d5057824 */ /* 0x000fe200078e0200 */
[----:B------:R-:W-:Y:S01]  /*9230*/  LOP3.LUT R0, R7, R3, R2, 0x1e, !PT ;  /* 0x0000000307007212 */ /* 0x000fe200078e1e02 */
[----:B------:R-:W-:Y:S01]  /*9240*/  HADD2.F32 R32, -RZ, R32.H0_H0 ;  /* 0x20000020ff207230 */ /* 0x000fe20000004100 */
[--C-:B------:R-:W-:Y:S01]  /*9250*/  SHF.R.U64 R44, R38, 0x10, R39.reuse ;  /* 0x00000010262c7819 */ /* 0x100fe20000001227 */
[----:B------:R-:W-:Y:S01]  /*9260*/  IMAD R42, R5, 0x2, R18 ;  /* 0x00000002052a7824 */ /* 0x000fe200078e0212 */
[----:B------:R-:W-:Y:S01]  /*9270*/  SHF.R.U32.HI R38, RZ, 0x10, R39 ;  /* 0x00000010ff267819 */ /* 0x000fe20000011627 */
[----:B------:R-:W-:-:S03]  /*9280*/  IMAD R9, R213, 0x200, R0 ;  /* 0x00000200d5097824 */ /* 0x000fc600078e0200 */
[----:B------:R-:W0:Y:S02]  /*9290*/  LDS.128 R4, [R42+0x20400] ;  /* 0x020400002a047984 */ /* 0x000e240000000c00 */
[----:B------:R-:W-:-:S05]  /*92a0*/  LEA R43, R9, R18, 0x1 ;  /* 0x00000012092b7211 */ /* 0x000fca00078e08ff */
[----:B------:R-:W1:Y:S01]  /*92b0*/  LDS.128 R8, [R43+0x20400] ;  /* 0x020400002b087984 */ /* 0x000e620000000c00 */
[--C-:B0-----:R-:W-:Y:S02]  /*92c0*/  HADD2.F32 R2, -RZ, R5.reuse.H0_H0 ;  /* 0x20000005ff027230 */ /* 0x101fe40000004100 */
[----:B------:R-:W-:Y:S02]  /*92d0*/  HADD2.F32 R5, -RZ, R5.H1_H1 ;  /* 0x30000005ff057230 */ /* 0x000fe40000004100 */
[--C-:B------:R-:W-:Y:S02]  /*92e0*/  HADD2.F32 R12, -RZ, R7.reuse.H0_H0 ;  /* 0x20000007ff0c7230 */ /* 0x100fe40000004100 */
[----:B------:R-:W-:Y:S02]  /*92f0*/  HADD2.F32 R13, -RZ, R7.H1_H1 ;  /* 0x30000007ff0d7230 */ /* 0x000fe40000004100 */
[--C-:B-1----:R-:W-:Y:S02]  /*9300*/  HADD2.F32 R14, -RZ, R9.reuse.H0_H0 ;  /* 0x20000009ff0e7230 */ /* 0x102fe40000004100 */
[----:B------:R-:W-:-:S02]  /*9310*/  HADD2.F32 R15, -RZ, R9.H1_H1 ;  /* 0x30000009ff0f7230 */ /* 0x000fc40000004100 */
[----:B------:R-:W-:Y:S02]  /*9320*/  HADD2.F32 R20, -RZ, R11.H0_H0 ;  /* 0x2000000bff147230 */ /* 0x000fe40000004100 */
[C---:B------:R-:W-:Y:S01]  /*9330*/  FMUL.FTZ R37, R14.reuse, R35 ;  /* 0x000000230e257220 */ /* 0x040fe20000410000 */
[-C--:B------:R-:W-:Y:S01]  /*9340*/  FMUL.FTZ R39, R14, R33.reuse ;  /* 0x000000210e277220 */ /* 0x080fe20000410000 */
[----:B------:R-:W-:Y:S02]  /*9350*/  HADD2.F32 R14, -RZ, R41.H0_H0 ;  /* 0x20000029ff0e7230 */ /* 0x000fe40000004100 */
[----:B------:R-:W-:Y:S01]  /*9360*/  FMUL.FTZ R34, R15, R32 ;  /* 0x000000200f227220 */ /* 0x000fe20000410000 */
[C---:B------:R-:W-:Y:S01]  /*9370*/  FFMA.FTZ R36, R2.reuse, R33, -R37 ;  /* 0x0000002102247223 */ /* 0x040fe20000010825 */
[----:B------:R-:W-:Y:S02]  /*9380*/  HADD2.F32 R37, -RZ, R49.H0_H0 ;  /* 0x20000031ff257230 */ /* 0x000fe40000004100 */
[----:B------:R-:W-:Y:S01]  /*9390*/  FFMA.FTZ R39, R2, R35, R39 ;  /* 0x0000002302277223 */ /* 0x000fe20000010027 */
[----:B------:R-:W-:-:S02]  /*93a0*/  HADD2.F32 R33, -RZ, R50.H1_H1 ;  /* 0x30000032ff217230 */ /* 0x000fc40000004100 */
[-C--:B------:R-:W-:Y:S01]  /*93b0*/  FMUL.FTZ R2, R15, R14.reuse ;  /* 0x0000000e0f027220 */ /* 0x080fe20000410000 */
[C---:B------:R-:W-:Y:S01]  /*93c0*/  FFMA.FTZ R35, R5.reuse, R14, -R34 ;  /* 0x0000000e05237223 */ /* 0x040fe20000010822 */
[C---:B------:R-:W-:Y:S01]  /*93d0*/  FMUL.FTZ R15, R20.reuse, R37 ;  /* 0x00000025140f7220 */ /* 0x040fe20000410000 */
[----:B------:R-:W-:Y:S02]  /*93e0*/  HADD2.F32 R21, -RZ, R11.H1_H1 ;  /* 0x3000000bff157230 */ /* 0x000fe40000004100 */
[-C--:B------:R-:W-:Y:S01]  /*93f0*/  FMUL.FTZ R20, R20, R33.reuse ;  /* 0x0000002114147220 */ /* 0x080fe20000410000 */
[----:B------:R-:W-:Y:S02]  /*9400*/  HADD2.F32 R34, -RZ, R38.H0_H0 ;  /* 0x20000026ff227230 */ /* 0x000fe40000004100 */
[----:B------:R-:W-:Y:S01]  /*9410*/  FFMA.FTZ R32, R5, R32, R2 ;  /* 0x0000002005207223 */ /* 0x000fe20000010002 */
[----:B------:R-:W-:Y:S01]  /*9420*/  FFMA.FTZ R38, R12, R33, -R15 ;  /* 0x000000210c267223 */ /* 0x000fe2000001080f */
[----:B------:R-:W-:-:S02]  /*9430*/  HADD2.F32 R14, -RZ, R40.H0_H0 ;  /* 0x20000028ff0e7230 */ /* 0x000fc40000004100 */
[----:B------:R-:W-:Y:S01]  /*9440*/  FFMA.FTZ R37, R12, R37, R20 ;  /* 0x000000250c257223 */ /* 0x000fe20000010014 */
[----:B------:R-:W-:Y:S02]  /*9450*/  HADD2.F32 R9, -RZ, R8.H0_H0 ;  /* 0x20000008ff097230 */ /* 0x000fe40000004100 */
[C---:B------:R-:W-:Y:S01]  /*9460*/  FMUL.FTZ R12, R21.reuse, R34 ;  /* 0x00000022150c7220 */ /* 0x040fe20000410000 */
[----:B------:R-:W-:Y:S02]  /*9470*/  HADD2.F32 R2, -RZ, R49.H1_H1 ;  /* 0x30000031ff027230 */ /* 0x000fe40000004100 */
[-C--:B------:R-:W-:Y:S01]  /*9480*/  FMUL.FTZ R40, R21, R14.reuse ;  /* 0x0000000e15287220 */ /* 0x080fe20000410000 */
[----:B------:R-:W-:Y:S02]  /*9490*/  HADD2.F32 R5, -RZ, R48.H0_H0 ;  /* 0x20000030ff057230 */ /* 0x000fe40000004100 */
[----:B------:R-:W-:Y:S01]  /*94a0*/  FFMA.FTZ R41, R13, R14, -R12 ;  /* 0x0000000e0d297223 */ /* 0x000fe2000001080c */
[----:B------:R-:W-:-:S02]  /*94b0*/  HADD2.F32 R0, -RZ, R4.H0_H0 ;  /* 0x20000004ff007230 */ /* 0x000fc40000004100 */
[C---:B------:R-:W-:Y:S01]  /*94c0*/  FMUL.FTZ R20, R9.reuse, R2 ;  /* 0x0000000209147220 */ /* 0x040fe20000410000 */
[----:B------:R-:W-:Y:S02]  /*94d0*/  HADD2.F32 R11, -RZ, R10.H0_H0 ;  /* 0x2000000aff0b7230 */ /* 0x000fe40000004100 */
[-C--:B------:R-:W-:Y:S01]  /*94e0*/  FMUL.FTZ R15, R9, R5.reuse ;  /* 0x00000005090f7220 */ /* 0x080fe20000410000 */
[----:B------:R-:W-:Y:S02]  /*94f0*/  HADD2.F32 R14, -RZ, R48.H1_H1 ;  /* 0x30000030ff0e7230 */ /* 0x000fe40000004100 */
[----:B------:R-:W-:Y:S01]  /*9500*/  FFMA.FTZ R40, R13, R34, R40 ;  /* 0x000000220d287223 */ /* 0x000fe20000010028 */
[----:B------:R-:W-:Y:S02]  /*9510*/  HADD2.F32 R12, -RZ, R50.H0_H0 ;  /* 0x20000032ff0c7230 */ /* 0x000fe40000004100 */
[C---:B------:R-:W-:Y:S01]  /*9520*/  FFMA.FTZ R15, R0.reuse, R2, -R15 ;  /* 0x00000002000f7223 */ /* 0x040fe2000001080f */
[----:B------:R-:W-:Y:S01]  /*9530*/  FFMA.FTZ R20, R0, R5, R20 ;  /* 0x0000000500147223 */ /* 0x000fe20000010014 */
[----:B------:R-:W-:-:S02]  /*9540*/  HADD2.F32 R7, -RZ, R6.H0_H0 ;  /* 0x20000006ff077230 */ /* 0x000fc40000004100 */
[C---:B------:R-:W-:Y:S01]  /*9550*/  FMUL.FTZ R34, R11.reuse, R14 ;  /* 0x0000000e0b227220 */ /* 0x040fe20000410000 */
[-C--:B------:R-:W-:Y:S01]  /*9560*/  FMUL.FTZ R0, R11, R12.reuse ;  /* 0x0000000c0b007220 */ /* 0x080fe20000410000 */
[----:B------:R-:W-:Y:S02]  /*9570*/  HADD2.F32 R8, -RZ, R8.H1_H1 ;  /* 0x30000008ff087230 */ /* 0x000fe40000004100 */
[----:B------:R-:W-:Y:S02]  /*9580*/  HADD2.F32 R10, -RZ, R10.H1_H1 ;  /* 0x3000000aff0a7230 */ /* 0x000fe40000004100 */
[C---:B------:R-:W-:Y:S01]  /*9590*/  FFMA.FTZ R34, R7.reuse, R12, -R34 ;  /* 0x0000000c07227223 */ /* 0x040fe20000010822 */
[----:B------:R-:W-:Y:S02]  /*95a0*/  HADD2.F32 R11, -RZ, R45.H0_H0 ;  /* 0x2000002dff0b7230 */ /* 0x000fe40000004100 */
[----:B------:R-:W-:Y:S01]  /*95b0*/  FFMA.FTZ R14, R7, R14, R0 ;  /* 0x0000000e070e7223 */ /* 0x000fe20000010000 */
[----:B------:R-:W-:-:S02]  /*95c0*/  HADD2.F32 R13, -RZ, R44.H0_H0 ;  /* 0x2000002cff0d7230 */ /* 0x000fc40000004100 */
[----:B------:R-:W-:Y:S02]  /*95d0*/  HADD2.F32 R5, -RZ, R47.H0_H0 ;  /* 0x2000002fff057230 */ /* 0x000fe40000004100 */
[----:B------:R-:W-:Y:S01]  /*95e0*/  FMUL.FTZ R7, R8, R11 ;  /* 0x0000000b08077220 */ /* 0x000fe20000410000 */
[----:B------:R-:W-:Y:S02]  /*95f0*/  HADD2.F32 R9, -RZ, R46.H0_H0 ;  /* 0x2000002eff097230 */ /* 0x000fe40000004100 */
[----:B------:R-:W-:Y:S01]  /*9600*/  FMUL.FTZ R33, R10, R13 ;  /* 0x0000000d0a217220 */ /* 0x000fe20000410000 */
[----:B------:R-:W-:Y:S02]  /*9610*/  HADD2.F32 R4, -RZ, R4.H1_H1 ;  /* 0x30000004ff047230 */ /* 0x000fe40000004100 */
[----:B------:R-:W-:Y:S01]  /*9620*/  FMUL.FTZ R8, R8, R5 ;  /* 0x0000000508087220 */ /* 0x000fe20000410000 */
[----:B------:R-:W-:Y:S02]  /*9630*/  HADD2.F32 R6, -RZ, R6.H1_H1 ;  /* 0x30000006ff067230 */ /* 0x000fe40000004100 */
[----:B------:R-:W-:Y:S01]  /*9640*/  FMUL.FTZ R10, R10, R9 ;  /* 0x000000090a0a7220 */ /* 0x000fe20000410000 */
[C---:B------:R-:W-:Y:S01]  /*9650*/  FFMA.FTZ R0, R4.reuse, R5, -R7 ;  /* 0x0000000504007223 */ /* 0x040fe20000010807 */
[----:B------:R-:W-:Y:S01]  /*9660*/  FFMA.FTZ R21, R4, R11, R8 ;  /* 0x0000000b04157223 */ /* 0x000fe20000010008 */
[C---:B------:R-:W-:Y:S01]  /*9670*/  FFMA.FTZ R33, R6.reuse, R9, -R33 ;  /* 0x0000000906217223 */ /* 0x040fe20000010821 */
        /* <DEDUP_REMOVED lines=11> */
.L_x_2781:
[----:B------:R-:W-:Y:S05]  /*9730*/  BSYNC B1 ;  /* 0x0000000000017941 */ /* 0x000fea0003800000 */
.L_x_2780:
[----:B------:R-:W-:Y:S01]  /*9740*/  PRMT R33, R54, 0x5410, R55 ;  /* 0x0000541036217816 */ /* 0x000fe20000000037 */
[----:B------:R-:W-:Y:S06]  /*9750*/  @P1 BRA `(.L_x_2767) ;  /* 0x00000004005c1947 */ /* 0x000fec0003800000 */
[----:B------:R-:W-:Y:S01]  /*9760*/  LOP3.LUT R0, R234, R3, R230, 0x1e, !PT ;  /* 0x00000003ea007212 */ /* 0x000fe200078e1ee6 */
[----:B0-----:R-:W0:Y:S01]  /*9770*/  LDS.128 R8, [R228+0x20400] ;  /* 0x02040000e4087984 */ /* 0x001e220000000c00 */
[--C-:B------:R-:W-:Y:S02]  /*9780*/  SHF.R.U64 R38, R24, 0x10, R25.reuse ;  /* 0x0000001018267819 */ /* 0x100fe40000001219 */
[----:B------:R-:W-:Y:S01]  /*9790*/  SHF.R.U32.HI R24, RZ, 0x10, R25 ;  /* 0x00000010ff187819 */ /* 0x000fe20000011619 */
[----:B------:R-:W-:Y:S01]  /*97a0*/  IMAD.IADD R3, R231, 0x1, R0 ;  /* 0x00000001e7037824 */ /* 0x000fe200078e0200 */
[--C-:B------:R-:W-:Y:S01]  /*97b0*/  SHF.R.U64 R37, R26, 0x10, R27.reuse ;  /* 0x000000101a257819 */ /* 0x100fe2000000121b */
[----:B------:R-:W-:Y:S01]  /*97c0*/  HADD2.F32 R25, -RZ, R52.H1_H1 ;  /* 0x30000034ff197230 */ /* 0x000fe20000004100 */
[----:B------:R-:W-:Y:S01]  /*97d0*/  SHF.R.U32.HI R35, RZ, 0x10, R27 ;  /* 0x00000010ff237819 */ /* 0x000fe2000001161b */
[----:B------:R-:W-:Y:S01]  /*97e0*/  IMAD R3, R3, 0x2, R18 ;  /* 0x0000000203037824 */ /* 0x000fe200078e0212 */
[--C-:B------:R-:W-:Y:S01]  /*97f0*/  SHF.R.U64 R36, R28, 0x10, R29.reuse ;  /* 0x000000101c247819 */ /* 0x100fe2000000121d */
[----:B------:R-:W-:Y:S01]  /*9800*/  HADD2.F32 R27, -RZ, R51.H1_H1 ;  /* 0x30000033ff1b7230 */ /* 0x000fe20000004100 */
[----:B------:R-:W-:-:S02]  /*9810*/  SHF.R.U32.HI R28, RZ, 0x10, R29 ;  /* 0x00000010ff1c7819 */ /* 0x000fc4000001161d */
[----:B------:R-:W1:Y:S01]  /*9820*/  LDS.128 R4, [R3+0x20400] ;  /* 0x0204000003047984 */ /* 0x000e620000000c00 */
[--C-:B------:R-:W-:Y:S02]  /*9830*/  SHF.R.U64 R34, R30, 0x10, R31.reuse ;  /* 0x000000101e227819 */ /* 0x100fe4000000121f */
[----:B------:R-:W-:Y:S01]  /*9840*/  SHF.R.U32.HI R32, RZ, 0x10, R31 ;  /* 0x00000010ff207819 */ /* 0x000fe2000001161f */
[----:B------:R-:W-:Y:S02]  /*9850*/  HADD2.F32 R26, -RZ, R28.H0_H0 ;  /* 0x2000001cff1a7230 */ /* 0x000fe40000004100 */
[--C-:B0-----:R-:W-:Y:S02]  /*9860*/  HADD2.F32 R2, -RZ, R9.reuse.H0_H0 ;  /* 0x20000009ff027230 */ /* 0x101fe40000004100 */
[----:B------:R-:W-:Y:S02]  /*9870*/  HADD2.F32 R9, -RZ, R9.H1_H1 ;  /* 0x30000009ff097230 */ /* 0x000fe40000004100 */
[----:B------:R-:W-:-:S02]  /*9880*/  HADD2.F32 R0, -RZ, R8.H0_H0 ;  /* 0x20000008ff007230 */ /* 0x000fc40000004100 */
[----:B------:R-:W-:Y:S02]  /*9890*/  HADD2.F32 R12, -RZ, R10.H0_H0 ;  /* 0x2000000aff0c7230 */ /* 0x000fe40000004100 */
[--C-:B------:R-:W-:Y:S02]  /*98a0*/  HADD2.F32 R13, -RZ, R11.reuse.H0_H0 ;  /* 0x2000000bff0d7230 */ /* 0x100fe40000004100 */
[----:B------:R-:W-:Y:S02]  /*98b0*/  HADD2.F32 R11, -RZ, R11.H1_H1 ;  /* 0x3000000bff0b7230 */ /* 0x000fe40000004100 */
[----:B------:R-:W-:Y:S02]  /*98c0*/  HADD2.F32 R8, -RZ, R8.H1_H1 ;  /* 0x30000008ff087230 */ /* 0x000fe40000004100 */
[--C-:B-1----:R-:W-:Y:S02]  /*98d0*/  HADD2.F32 R14, -RZ, R5.reuse.H0_H0 ;  /* 0x20000005ff0e7230 */ /* 0x102fe40000004100 */
[----:B------:R-:W-:-:S02]  /*98e0*/  HADD2.F32 R15, -RZ, R5.H1_H1 ;  /* 0x30000005ff0f7230 */ /* 0x000fc40000004100 */
[----:B------:R-:W-:Y:S02]  /*98f0*/  HADD2.F32 R5, -RZ, R4.H0_H0 ;  /* 0x20000004ff057230 */ /* 0x000fe40000004100 */
[C---:B------:R-:W-:Y:S01]  /*9900*/  FMUL.FTZ R29, R14.reuse, R27 ;  /* 0x0000001b0e1d7220 */ /* 0x040fe20000410000 */
[-C--:B------:R-:W-:Y:S01]  /*9910*/  FMUL.FTZ R31, R14, R25.reuse ;  /* 0x000000190e1f7220 */ /* 0x080fe20000410000 */
[----:B------:R-:W-:Y:S02]  /*9920*/  HADD2.F32 R14, -RZ, R24.H0_H0 ;  /* 0x20000018ff0e7230 */ /* 0x000fe40000004100 */
[C---:B------:R-:W-:Y:S01]  /*9930*/  FMUL.FTZ R28, R15.reuse, R26 ;  /* 0x0000001a0f1c7220 */ /* 0x040fe20000410000 */
[C---:B------:R-:W-:Y:S01]  /*9940*/  FFMA.FTZ R29, R2.reuse, R25, -R29 ;  /* 0x00000019021d7223 */ /* 0x040fe2000001081d */
[----:B------:R-:W-:Y:S01]  /*9950*/  FFMA.FTZ R31, R2, R27, R31 ;  /* 0x0000001b021f7223 */ /* 0x000fe2000001001f */
[----:B------:R-:W-:Y:S02]  /*9960*/  HADD2.F32 R24, -RZ, R51.H0_H0 ;  /* 0x20000033ff187230 */ /* 0x000fe40000004100 */
[----:B------:R-:W-:Y:S01]  /*9970*/  FMUL.FTZ R30, R15, R14 ;  /* 0x0000000e0f1e7220 */ /* 0x000fe20000410000 */
[----:B------:R-:W-:-:S02]  /*9980*/  HADD2.F32 R2, -RZ, R52.H0_H0 ;  /* 0x20000034ff027230 */ /* 0x000fc40000004100 */
[----:B------:R-:W-:Y:S01]  /*9990*/  FFMA.FTZ R28, R9, R14, -R28 ;  /* 0x0000000e091c7223 */ /* 0x000fe2000001081c */
[----:B------:R-:W-:Y:S02]  /*99a0*/  HADD2.F32 R20, -RZ, R6.H0_H0 ;  /* 0x20000006ff147230 */ /* 0x000fe40000004100 */
[C---:B------:R-:W-:Y:S01]  /*99b0*/  FMUL.FTZ R25, R5.reuse, R24 ;  /* 0x0000001805197220 */ /* 0x040fe20000410000 */
[----:B------:R-:W-:Y:S02]  /*99c0*/  HADD2.F32 R21, -RZ, R7.H0_H0 ;  /* 0x20000007ff157230 */ /* 0x000fe40000004100 */
[-C--:B------:R-:W-:Y:S01]  /*99d0*/  FMUL.FTZ R27, R5, R2.reuse ;  /* 0x00000002051b7220 */ /* 0x080fe20000410000 */
[----:B------:R-:W-:Y:S02]  /*99e0*/  HADD2.F32 R15, -RZ, R33.H0_H0 ;  /* 0x20000021ff0f7230 */ /* 0x000fe40000004100 */
[----:B------:R-:W-:Y:S01]  /*99f0*/  FFMA.FTZ R25, R0, R2, -R25 ;  /* 0x0000000200197223 */ /* 0x000fe20000010819 */
[----:B------:R-:W-:-:S02]  /*9a00*/  HADD2.F32 R5, -RZ, R53.H0_H0 ;  /* 0x20000035ff057230 */ /* 0x000fc40000004100 */
[----:B------:R-:W-:Y:S01]  /*9a10*/  FFMA.FTZ R27, R0, R24, R27 ;  /* 0x00000018001b7223 */ /* 0x000fe2000001001b */
[----:B------:R-:W-:Y:S02]  /*9a20*/  HADD2.F32 R14, -RZ, R33.H1_H1 ;  /* 0x30000021ff0e7230 */ /* 0x000fe40000004100 */
[----:B------:R-:W-:Y:S01]  /*9a30*/  FFMA.FTZ R30, R9, R26, R30 ;  /* 0x0000001a091e7223 */ /* 0x000fe2000001001e */
[----:B------:R-:W-:Y:S02]  /*9a40*/  HADD2.F32 R0, -RZ, R53.H1_H1 ;  /* 0x30000035ff007230 */ /* 0x000fe40000004100 */
[C---:B------:R-:W-:Y:S01]  /*9a50*/  FMUL.FTZ R9, R20.reuse, R15 ;  /* 0x0000000f14097220 */ /* 0x040fe20000410000 */
[----:B------:R-:W-:Y:S01]  /*9a60*/  FMUL.FTZ R33, R20, R5 ;  /* 0x0000000514217220 */ /* 0x000fe20000410000 */
[C---:B------:R-:W-:Y:S01]  /*9a70*/  FMUL.FTZ R26, R21.reuse, R14 ;  /* 0x0000000e151a7220 */ /* 0x040fe20000410000 */
[----:B------:R-:W-:Y:S02]  /*9a80*/  HADD2.F32 R7, -RZ, R7.H1_H1 ;  /* 0x30000007ff077230 */ /* 0x000fe40000004100 */
[----:B------:R-:W-:Y:S01]  /*9a90*/  FMUL.FTZ R21, R21, R0 ;  /* 0x0000000015157220 */ /* 0x000fe20000410000 */
[----:B------:R-:W-:-:S02]  /*9aa0*/  HADD2.F32 R20, -RZ, R32.H0_H0 ;  /* 0x20000020ff147230 */ /* 0x000fc40000004100 */
[C---:B------:R-:W-:Y:S01]  /*9ab0*/  FFMA.FTZ R24, R12.reuse, R5, -R9 ;  /* 0x000000050c187223 */ /* 0x040fe20000010809 */
[----:B------:R-:W-:Y:S02]  /*9ac0*/  HADD2.F32 R2, -RZ, R35.H0_H0 ;  /* 0x20000023ff027230 */ /* 0x000fe40000004100 */
[----:B------:R-:W-:Y:S01]  /*9ad0*/  FFMA.FTZ R33, R12, R15, R33 ;  /* 0x0000000f0c217223 */ /* 0x000fe20000010021 */
[C---:B------:R-:W-:Y:S01]  /*9ae0*/  FFMA.FTZ R26, R13.reuse, R0, -R26 ;  /* 0x000000000d1a7223 */ /* 0x040fe2000001081a */
[----:B------:R-:W-:Y:S01]  /*9af0*/  FFMA.FTZ R21, R13, R14, R21 ;  /* 0x0000000e0d157223 */ /* 0x000fe20000010015 */
[----:B------:R-:W-:Y:S02]  /*9b00*/  HADD2.F32 R4, -RZ, R4.H1_H1 ;  /* 0x30000004ff047230 */ /* 0x000fe40000004100 */
[C---:B------:R-:W-:Y:S01]  /*9b10*/  FMUL.FTZ R12, R7.reuse, R20 ;  /* 0x00000014070c7220 */ /* 0x040fe20000410000 */
[----:B------:R-:W-:Y:S02]  /*9b20*/  HADD2.F32 R6, -RZ, R6.H1_H1 ;  /* 0x30000006ff067230 */ /* 0x000fe40000004100 */
[----:B------:R-:W-:Y:S01]  /*9b30*/  FMUL.FTZ R0, R7, R2 ;  /* 0x0000000207007220 */ /* 0x000fe20000410000 */
[----:B------:R-:W-:-:S02]  /*9b40*/  HADD2.F32 R9, -RZ, R36.H0_H0 ;  /* 0x20000024ff097230 */ /* 0x000fc40000004100 */
[C---:B------:R-:W-:Y:S01]  /*9b50*/  FFMA.FTZ R35, R11.reuse, R2, -R12 ;  /* 0x000000020b237223 */ /* 0x040fe2000001080c */
[----:B------:R-:W-:Y:S02]  /*9b60*/  HADD2.F32 R13, -RZ, R34.H0_H0 ;  /* 0x20000022ff0d7230 */ /* 0x000fe40000004100 */
[----:B------:R-:W-:Y:S01]  /*9b70*/  FFMA.FTZ R20, R11, R20, R0 ;  /* 0x000000140b147223 */ /* 0x000fe20000010000 */
[----:B------:R-:W-:Y:S02]  /*9b80*/  HADD2.F32 R5, -RZ, R38.H0_H0 ;  /* 0x20000026ff057230 */ /* 0x000fe40000004100 */
[----:B------:R-:W-:Y:S01]  /*9b90*/  FMUL.FTZ R11, R4, R9 ;  /* 0x00000009040b7220 */ /* 0x000fe20000410000 */
[----:B------:R-:W-:Y:S02]  /*9ba0*/  HADD2.F32 R7, -RZ, R37.H0_H0 ;  /* 0x20000025ff077230 */ /* 0x000fe40000004100 */
[----:B------:R-:W-:Y:S01]  /*9bb0*/  FMUL.FTZ R15, R6, R13 ;  /* 0x0000000d060f7220 */ /* 0x000fe20000410000 */
[----:B------:R-:W-:-:S02]  /*9bc0*/  HADD2.F32 R10, -RZ, R10.H1_H1 ;  /* 0x3000000aff0a7230 */ /* 0x000fc40000004100 */
[-C--:B------:R-:W-:Y:S01]  /*9bd0*/  FMUL.FTZ R0, R4, R5.reuse ;  /* 0x0000000504007220 */ /* 0x080fe20000410000 */
[----:B------:R-:W-:Y:S01]  /*9be0*/  FFMA.FTZ R4, R8, R5, -R11 ;  /* 0x0000000508047223 */ /* 0x000fe2000001080b */
[----:B------:R-:W-:Y:S01]  /*9bf0*/  FMUL.FTZ R6, R6, R7 ;  /* 0x0000000706067220 */ /* 0x000fe20000410000 */
[----:B------:R-:W-:Y:S01]  /*9c00*/  F2FP.F16.F32.PACK_AB R5, R28, R29 ;  /* 0x0000001d1c05723e */ /* 0x000fe200000000ff */
[----:B------:R-:W-:Y:S01]  /*9c10*/  FFMA.FTZ R15, R10, R7, -R15 ;  /* 0x000000070a0f7223 */ /* 0x000fe2000001080f */
[----:B------:R-:W-:Y:S01]  /*9c20*/  FFMA.FTZ R0, R8, R9, R0 ;  /* 0x0000000908007223 */ /* 0x000fe20000010000 */
[----:B------:R-:W-:Y:S01]  /*9c30*/  FFMA.FTZ R10, R10, R13, R6 ;  /* 0x0000000d0a0a7223 */ /* 0x000fe20000010006 */
[----:B------:R-:W-:Y:S02]  /*9c40*/  F2FP.F16.F32.PACK_AB R7, R35, R26 ;  /* 0x0000001a2307723e */ /* 0x000fe400000000ff */
[----:B------:R-:W-:Y:S02]  /*9c50*/  F2FP.F16.F32.PACK_AB R4, R4, R25 ;  /* 0x000000190404723e */ /* 0x000fe400000000ff */
[----:B------:R-:W-:-:S02]  /*9c60*/  F2FP.F16.F32.PACK_AB R6, R15, R24 ;  /* 0x000000180f06723e */ /* 0x000fc400000000ff */
[----:B------:R-:W-:Y:S02]  /*9c70*/  F2FP.F16.F32.PACK_AB R11, R20, R21 ;  /* 0x00000015140b723e */ /* 0x000fe400000000ff */
[----:B------:R-:W-:Y:S01]  /*9c80*/  F2FP.F16.F32.PACK_AB R9, R30, R31 ;  /* 0x0000001f1e09723e */ /* 0x000fe200000000ff */
[----:B------:R4:W-:Y:S01]  /*9c90*/  STS.128 [R228+0x20400], R4 ;  /* 0x02040004e4007388 */ /* 0x0009e20000000c00 */
[----:B------:R-:W-:Y:S02]  /*9ca0*/  F2FP.F16.F32.PACK_AB R8, R0, R27 ;  /* 0x0000001b0008723e */ /* 0x000fe400000000ff */
[----:B------:R-:W-:-:S05]  /*9cb0*/  F2FP.F16.F32.PACK_AB R10, R10, R33 ;  /* 0x000000210a0a723e */ /* 0x000fca00000000ff */
[----:B------:R4:W-:Y:S02]  /*9cc0*/  STS.128 [R3+0x20400], R8 ;  /* 0x0204000803007388 */ /* 0x0009e40000000c00 */
.L_x_2767:
[----:B------:R-:W-:Y:S05]  /*9cd0*/  BSYNC B0 ;  /* 0x0000000000007941 */ /* 0x000fea0003800000 */
.L_x_2747:
        /* <DEDUP_REMOVED lines=8> */
.L_x_2744:
[----:B--23--:R-:W-:-:S05]  /*9d60*/  IMAD.U32 R0, RZ, RZ, UR36 ;  /* 0x00000024ff007e24 */ /* 0x00cfca000f8e00ff */
[----:B------:R-:W-:-:S13]  /*9d70*/  ISETP.NE.AND P0, PT, R0, 0x3, PT ;  /* 0x000000030000780c */ /* 0x000fda0003f05270 */
[----:B------:R-:W-:Y:S05]  /*9d80*/  @!P0 BRA `(.L_x_2782) ;  /* 0x0000000000048947 */ /* 0x000fea0003800000 */
[----:B------:R-:W-:Y:S01]  /*9d90*/  BPT.TRAP 0x1 ;  /* 0x000000040000795c */ /* 0x000fe20000300000 */
.L_x_2782:
[----:B------:R-:W-:Y:S01]  /*9da0*/  IMAD R14, R19, 0x8, R18 ;  /* 0x00000008130e7824 */ /* 0x000fe200078e0212 */
[----:B01--4-:R-:W-:-:S04]  /*9db0*/  SHF.L.U32 R7, R22, 0x1f, RZ ;  /* 0x0000001f16077819 */ /* 0x013fc800000006ff */
[----:B------:R0:W1:Y:S01]  /*9dc0*/  SYNCS.PHASECHK.TRANS64.TRYWAIT P1, [R14+URZ+0x38830], R7 ;  /* 0x038830070e0075a7 */ /* 0x000062000802017f */
[----:B------:R-:W-:Y:S05]  /*9dd0*/  @!P0 BRA `(.L_x_2783) ;  /* 0x0000000000048947 */ /* 0x000fea0003800000 */
[----:B------:R-:W-:Y:S01]  /*9de0*/  BPT.TRAP 0x1 ;  /* 0x000000040000795c */ /* 0x000fe20000300000 */
.L_x_2783:
[C---:B------:R-:W-:Y:S02]  /*9df0*/  VIADD R0, R18.reuse, 0x22400 ;  /* 0x0002240012007836 */ /* 0x040fe40000000000 */
[----:B------:R-:W-:-:S03]  /*9e00*/  VIADD R2, R18, 0x20400 ;  /* 0x0002040012027836 */ /* 0x000fc60000000000 */
[----:B------:R-:W-:Y:S02]  /*9e10*/  SHF.R.U32.HI R0, RZ, 0x4, R0 ;  /* 0x00000004ff007819 */ /* 0x000fe40000011600 */
[----:B------:R-:W-:Y:S02]  /*9e20*/  SHF.R.U32.HI R2, RZ, 0x4, R2 ;  /* 0x00000004ff027819 */ /* 0x000fe40000011602 */
[----:B------:R-:W-:Y:S02]  /*9e30*/  LOP3.LUT R0, R0, 0x3fff, RZ, 0xc0, !PT ;  /* 0x00003fff00007812 */ /* 0x000fe400078ec0ff */
[----:B------:R-:W-:Y:S02]  /*9e40*/  LOP3.LUT R2, R2, 0x3fff, RZ, 0xc0, !PT ;  /* 0x00003fff02027812 */ /* 0x000fe400078ec0ff */
[----:B------:R-:W-:Y:S01]  /*9e50*/  LOP3.LUT R15, R0, 0x10000, RZ, 0xfc, !PT ;  /* 0x00010000000f7812 */ /* 0x000fe200078efcff */
[----:B-1----:R-:W-:Y:S06]  /*9e60*/  @P1 BRA `(.L_x_2784) ;  /* 0x0000000000081947 */ /* 0x002fec0003800000 */
[----:B------:R-:W1:Y:S02]  /*9e70*/  SYNCS.PHASECHK.TRANS64.TRYWAIT P1, [R14+URZ+0x38830], R7 ;  /* 0x038830070e0075a7 */ /* 0x000e64000802017f */
[----:B-1----:R-:W-:Y:S05]  /*9e80*/  @!P1 BRA `(.L_x_2785) ;  /* 0x000001a000f49947 */ /* 0x002fea0003800000 */
.L_x_2784:
[----:B------:R-:W-:Y:S01]  /*9e90*/  LOP3.LUT R4, R2, 0x10000, RZ, 0xfc, !PT ;  /* 0x0001000002047812 */ /* 0x000fe200078efcff */
[----:B------:R-:W-:Y:S01]  /*9ea0*/  IMAD R2, R19, 0x200, R15 ;  /* 0x0000020013027824 */ /* 0x000fe200078e020f */
[----:B------:R-:W-:Y:S01]  /*9eb0*/  MOV R3, 0x40000040 ;  /* 0x4000004000037802 */ /* 0x000fe20000000f00 */
[----:B------:R-:W-:Y:S01]  /*9ec0*/  IMAD.MOV.U32 R5, RZ, RZ, 0x40000040 ;  /* 0x40000040ff057424 */ /* 0x000fe200078e00ff */
[----:B------:R-:W-:Y:S05]  /*9ed0*/  WARPSYNC.ALL ;  /* 0x0000000000007948 */ /* 0x000fea0003800000 */
[C---:B------:R-:W-:Y:S01]  /*9ee0*/  R2UR UR4, R4.reuse ;  /* 0x00000000040472ca */ /* 0x040fe200000e0000 */
[----:B-----5:R-:W-:Y:S01]  /*9ef0*/  WARPGROUP.ARRIVE ;  /* 0x00000000000079c5 */ /* 0x020fe20000000000 */
[----:B------:R-:W-:Y:S01]  /*9f00*/  R2UR UR5, R5 ;  /* 0x00000000050572ca */ /* 0x000fe200000e0000 */
[----:B------:R-:W-:Y:S01]  /*9f10*/  VIADD R12, R4, 0x2 ;  /* 0x00000002040c7836 */ /* 0x000fe20000000000 */
[C---:B------:R-:W-:Y:S01]  /*9f20*/  R2UR UR6, R2.reuse ;  /* 0x00000000020672ca */ /* 0x040fe200000e0000 */
[----:B------:R-:W-:Y:S01]  /*9f30*/  VIADD R8, R2, 0x2 ;  /* 0x0000000202087836 */ /* 0x000fe20000000000 */
[----:B------:R-:W-:Y:S01]  /*9f40*/  R2UR UR7, R3 ;  /* 0x00000000030772ca */ /* 0x000fe200000e0000 */
[----:B------:R-:W-:Y:S01]  /*9f50*/  IMAD.MOV.U32 R13, RZ, RZ, 0x40000040 ;  /* 0x40000040ff0d7424 */ /* 0x000fe200078e00ff */
[----:B------:R-:W-:Y:S01]  /*9f60*/  BSSY B0, `(.L_x_2786) ;  /* 0x0000024000007945 */ /* 0x000fe20003800000 */
[----:B------:R-:W-:-:S02]  /*9f70*/  IMAD.MOV.U32 R9, RZ, RZ, 0x40000040 ;  /* 0x40000040ff097424 */ /* 0x000fc400078e00ff */
[----:B------:R-:W-:Y:S02]  /*9f80*/  VIADD R10, R4, 0x4 ;  /* 0x00000004040a7836 */ /* 0x000fe40000000000 */
[----:B------:R-:W-:Y:S02]  /*9f90*/  IMAD.MOV.U32 R11, RZ, RZ, 0x40000040 ;  /* 0x40000040ff0b7424 */ /* 0x000fe400078e00ff */
[----:B------:R-:W-:-:S04]  /*9fa0*/  IMAD.MOV.U32 R3, RZ, RZ, 0x40000040 ;  /* 0x40000040ff037424 */ /* 0x000fc800078e00ff */
[----:B------:R-:W-:Y:S01]  /*9fb0*/  HGMMA.64x64x16.F32 R24, gdesc[UR4], RZ, !UPT, gsb0 ;  /* 0x00e00000041879f0 */ /* 0x000fe2000c0008ff */
        /* <DEDUP_REMOVED lines=15> */
[----:B------:R-:W-:Y:S01]  /*a0b0*/  IADD3 R8, R4, 0x6, RZ ;  /* 0x0000000604087810 */ /* 0x000fe20007ffe0ff */
[----:B------:R-:W-:-:S02]  /*a0c0*/  WARPGROUP.DEPBAR.LE gsb0, 0x0 ;  /* 0x00008000000079c5 */ /* 0x000fc40000010000 */
[----:B------:R-:W-:-:S08]  /*a0d0*/  WARPGROUP.ARRIVE ;  /* 0x00000000000079c5 */ /* 0x000fd00000000000 */
[----:B------:R-:W-:Y:S01]  /*a0e0*/  HGMMA.64x64x16.F32 R24, gdesc[UR4], R24, gsb0 ;  /* 0x00e00000041879f0 */ /* 0x000fe20008000818 */
[----:B------:R-:W-:Y:S02]  /*a0f0*/  R2UR UR4, R8 ;  /* 0x00000000080472ca */ /* 0x000fe400000e0000 */
[----:B------:R-:W-:Y:S02]  /*a100*/  R2UR UR5, R9 ;  /* 0x00000000090572ca */ /* 0x000fe400000e0000 */
[----:B------:R-:W-:Y:S02]  /*a110*/  R2UR UR6, R2 ;  /* 0x00000000020672ca */ /* 0x000fe400000e0000 */
[----:B------:R-:W-:Y:S02]  /*a120*/  R2UR UR7, R3 ;  /* 0x00000000030772ca */ /* 0x000fe400000e0000 */
[----:B------:R-:W-:Y:S01]  /*a130*/  SHF.L.U32 R3, R56, 0x1f, RZ ;  /* 0x0000001f38037819 */ /* 0x000fe200000006ff */
[----:B------:R-:W-:-:S02]  /*a140*/  WARPGROUP.DEPBAR.LE gsb0, 0x0 ;  /* 0x00008000000079c5 */ /* 0x000fc40000010000 */
[----:B------:R-:W-:-:S08]  /*a150*/  WARPGROUP.ARRIVE ;  /* 0x00000000000079c5 */ /* 0x000fd00000000000 */
[----:B------:R-:W-:Y:S03]  /*a160*/  HGMMA.64x64x16.F32 R24, gdesc[UR4], R24, gsb0 ;  /* 0x00e00000041879f0 */ /* 0x000fe60008000818 */
[----:B------:R-:W-:Y:S02]  /*a170*/  WARPGROUP.DEPBAR.LE gsb0, 0x0 ;  /* 0x00008000000079c5 */ /* 0x000fe40000010000 */
[----:B------:R-:W2:Y:S02]  /*a180*/  SYNCS.PHASECHK.TRANS64.TRYWAIT P1, [R18+URZ+0x38810], R3 ;  /* 0x03881003120075a7 */ /* 0x000ea4000802017f */
[----:B--2---:R-:W-:Y:S05]  /*a190*/  @!P1 BRA `(.L_x_2787) ;  /* 0x000001a000449947 */ /* 0x004fea0003800000 */
.L_x_3049:
[----:B------:R-:W-:Y:S05]  /*a1a0*/  BSYNC B0 ;  /* 0x0000000000007941 */ /* 0x000fea0003800000 */
.L_x_2786:
[----:B------:R-:W-:Y:S05]  /*a1b0*/  @!P0 BRA `(.L_x_2788) ;  /* 0x0000000000048947 */ /* 0x000fea0003800000 */
[----:B------:R-:W-:Y:S01]  /*a1c0*/  BPT.TRAP 0x1 ;  /* 0x000000040000795c */ /* 0x000fe20000300000 */
.L_x_2788:
[----:B------:R3:W4:Y:S01]  /*a1d0*/  SYNCS.PHASECHK.TRANS64.TRYWAIT P2, [R14+URZ+0x38850], R7 ;  /* 0x038850070e0075a7 */ /* 0x000722000804017f */
[----:B------:R-:W-:Y:S05]  /*a1e0*/  @!P0 BRA `(.L_x_2789) ;  /* 0x0000000000048947 */ /* 0x000fea0003800000 */
[----:B------:R-:W-:Y:S01]  /*a1f0*/  BPT.TRAP 0x1 ;  /* 0x000000040000795c */ /* 0x000fe20000300000 */
.L_x_2789:
[----:B------:R-:W5:Y:S02]  /*a200*/  S2R R0, SR_TID.X ;  /* 0x0000000000007919 */ /* 0x000f640000002100 */
[----:B-----5:R-:W-:-:S04]  /*a210*/  LOP3.LUT R0, R0, 0x7f, RZ, 0xc0, !PT ;  /* 0x0000007f00007812 */ /* 0x020fc800078ec0ff */
[----:B------:R-:W-:Y:S01]  /*a220*/  ISETP.NE.AND P1, PT, R0, RZ, PT ;  /* 0x000000ff0000720c */ /* 0x000fe20003f25270 */
[----:B------:R-:W-:-:S05]  /*a230*/  VIADD R0, R18, 0x400 ;  /* 0x0000040012007836 */ /* 0x000fca0000000000 */
[----:B------:R-:W-:Y:S01]  /*a240*/  SHF.R.U32.HI R0, RZ, 0x4, R0 ;  /* 0x00000004ff007819 */ /* 0x000fe20000011600 */
[----:B----4-:R-:W-:Y:S06]  /*a250*/  @P2 BRA `(.L_x_2790) ;  /* 0x0000000000082947 */ /* 0x010fec0003800000 */
[----:B------:R-:W4:Y:S02]  /*a260*/  SYNCS.PHASECHK.TRANS64.TRYWAIT P2, [R14+URZ+0x38850], R7 ;  /* 0x038850070e0075a7 */ /* 0x000f24000804017f */
[----:B----4-:R-:W-:Y:S05]  /*a270*/  @!P2 BRA `(.L_x_2791) ;  /* 0x000001a00020a947 */ /* 0x010fea0003800000 */
.L_x_2790:
[----:B------:R-:W-:Y:S01]  /*a280*/  LOP3.LUT R0, R0, 0x3fff, RZ, 0xc0, !PT ;  /* 0x00003fff00007812 */ /* 0x000fe200078ec0ff */
[----:B------:R-:W-:Y:S05]  /*a290*/  WARPSYNC.ALL ;  /* 0x0000000000007948 */ /* 0x000fea0003800000 */
[----:B------:R-:W-:Y:S01]  /*a2a0*/  LOP3.LUT R20, R0, 0x10000, RZ, 0xfc, !PT ;  /* 0x0001000000147812 */ /* 0x000fe200078efcff */
[----:B------:R-:W-:Y:S01]  /*a2b0*/  VIADD R0, R18, 0x26400 ;  /* 0x0002640012007836 */ /* 0x000fe20000000000 */
[----:B------:R-:W-:-:S03]  /*a2c0*/  WARPGROUP.ARRIVE ;  /* 0x00000000000079c5 */ /* 0x000fc60000000000 */
[----:B------:R-:W-:-:S03]  /*a2d0*/  IMAD R6, R19, 0x1000, R20 ;  /* 0x0000100013067824 */ /* 0x000fc600078e0214 */
[----:B------:R-:W5:Y:S01]  /*a2e0*/  S2R R21, SR_TID.X ;  /* 0x0000000000157919 */ /* 0x000f620000002100 */
[----:B01-34-:R-:W-:Y:S01]  /*a2f0*/  IMAD.MOV.U32 R7, RZ, RZ, 0x40000040 ;  /* 0x40000040ff077424 */ /* 0x01bfe200078e00ff */
[----:B------:R-:W-:Y:S01]  /*a300*/  SHF.R.U32.HI R0, RZ, 0x4, R0 ;  /* 0x00000004ff007819 */ /* 0x000fe20000011600 */
[----:B--2---:R-:W-:Y:S01]  /*a310*/  IMAD.MOV.U32 R3, RZ, RZ, 0x40000040 ;  /* 0x40000040ff037424 */ /* 0x004fe200078e00ff */
[----:B------:R-:W-:Y:S01]  /*a320*/  R2UR UR6, R6 ;  /* 0x00000000060672ca */ /* 0x000fe200000e0000 */
[----:B------:R-:W-:Y:S01]  /*a330*/  IMAD.MOV.U32 R57, RZ, RZ, 0x40000040 ;  /* 0x40000040ff397424 */ /* 0x000fe200078e00ff */
[----:B------:R-:W-:Y:S01]  /*a340*/  LOP3.LUT R0, R0, 0x3fff, RZ, 0xc0, !PT ;  /* 0x00003fff00007812 */ /* 0x000fe200078ec0ff */
[----:B------:R-:W-:Y:S01]  /*a350*/  IMAD.MOV.U32 R59, RZ, RZ, 0x40000040 ;  /* 0x40000040ff3b7424 */ /* 0x000fe200078e00ff */
[----:B------:R-:W-:Y:S01]  /*a360*/  R2UR UR7, R7 ;  /* 0x00000000070772ca */ /* 0x000fe200000e0000 */
[----:B------:R-:W-:Y:S01]  /*a370*/  IMAD.MOV.U32 R62, RZ, RZ, 0x4 ;  /* 0x00000004ff3e7424 */ /* 0x000fe200078e00ff */
[----:B------:R-:W-:Y:S01]  /*a380*/  LOP3.LUT R2, R0, 0x10000, RZ, 0xfc, !PT ;  /* 0x0001000000027812 */ /* 0x000fe200078efcff */
[----:B------:R-:W-:Y:S01]  /*a390*/  IMAD.MOV.U32 R67, RZ, RZ, 0x40000040 ;  /* 0x40000040ff437424 */ /* 0x000fe200078e00ff */
[----:B------:R-:W-:Y:S01]  /*a3a0*/  R2UR UR5, R3 ;  /* 0x00000000030572ca */ /* 0x000fe200000e0000 */
[----:B------:R-:W-:Y:S01]  /*a3b0*/  IMAD.MOV.U32 R65, RZ, RZ, 0x40000040 ;  /* 0x40000040ff417424 */ /* 0x000fe200078e00ff */
[C---:B------:R-:W-:Y:S01]  /*a3c0*/  R2UR UR4, R2.reuse ;  /* 0x00000000020472ca */ /* 0x040fe200000e0000 */
[----:B------:R-:W-:Y:S01]  /*a3d0*/  VIADD R58, R2, 0x2 ;  /* 0x00000002023a7836 */ /* 0x000fe20000000000 */
[----:B------:R-:W-:Y:S01]  /*a3e0*/  IADD3 R56, R6, 0x2, RZ ;  /* 0x0000000206387810 */ /* 0x000fe20007ffe0ff */
[----:B------:R-:W-:Y:S01]  /*a3f0*/  VIADD R7, R2, 0x800 ;  /* 0x0000080002077836 */ /* 0x000fe20000000000 */
[----:B------:R-:W-:-:S02]  /*a400*/  ULDC.64 UR46, c[0x0][0xad0] ;  /* 0x0002b400002e7ab9 */ /* 0x000fc40000000a00 */
[----:B------:R-:W-:-:S07]  /*a410*/  ULOP3.LUT UR47, URZ, UR47, URZ, 0x33, !UPT ;  /* 0x0000002f3f2f7292 */ /* 0x000fce000f8e333f */
        /* <DEDUP_REMOVED lines=9> */
[----:B-----5:R-:W-:-:S05]  /*a4b0*/  SHF.R.U32.HI R21, RZ, 0x7, R21 ;  /* 0x00000007ff157819 */ /* 0x020fca0000011615 */
[----:B------:R0:W1:Y:S02]  /*a4c0*/  SHFL.IDX PT, R0, R21, RZ, 0x1f ;  /* 0x00001fff15007589 */ /* 0x00006400000e0000 */
[----:B0-----:R-:W-:Y:S01]  /*a4d0*/  VIADD R21, R6, 0x800 ;  /* 0x0000080006157836 */ /* 0x001fe20000000000 */
[----:B-1----:R-:W-:-:S04]  /*a4e0*/  ISETP.GT.AND P2, PT, R0, 0x7f, PT ;  /* 0x0000007f0000780c */ /* 0x002fc80003f44270 */
        /* <DEDUP_REMOVED lines=153> */
[C---:B------:R-:W-:Y:S01]  /*ae80*/  IMAD.IADD R58, R0.reuse, 0x1, R21 ;  /* 0x00000001003a7824 */ /* 0x040fe200078e0215 */
[----:B------:R-:W-:Y:S01]  /*ae90*/  R2UR UR5, R59 ;  /* 0x000000003b0572ca */ /* 0x000fe200000e0000 */
[----:B------:R-:W-:Y:S01]  /*aea0*/  IMAD.MOV.U32 R59, RZ, RZ, 0x40000040 ;  /* 0x40000040ff3b7424 */ /* 0x000fe200078e00ff */
[----:B------:R-:W-:Y:S01]  /*aeb0*/  IADD3 R56, R0, R7, RZ ;  /* 0x0000000700387210 */ /* 0x000fe20007ffe0ff */
[----:B------:R-:W-:-:S02]  /*aec0*/  WARPGROUP.DEPBAR.LE gsb0, 0x0 ;  /* 0x00008000000079c5 */ /* 0x000fc40000010000 */
[----:B------:R-:W-:-:S08]  /*aed0*/  WARPGROUP.ARRIVE ;  /* 0x00000000000079c5 */ /* 0x000fd00000000000 */
        /* <DEDUP_REMOVED lines=16> */
[----:B------:R-:W-:Y:S01]  /*afe0*/  R2UR UR4, R56 ;  /* 0x00000000380472ca */ /* 0x000fe200000e0000 */
[----:B------:R-:W-:Y:S01]  /*aff0*/  IMAD.MOV.U32 R21, RZ, RZ, 0xa00 ;  /* 0x00000a00ff157424 */ /* 0x000fe200078e00ff */
[----:B------:R-:W-:Y:S01]  /*b000*/  R2UR UR5, R57 ;  /* 0x00000000390572ca */ /* 0x000fe200000e0000 */
[----:B------:R-:W-:Y:S01]  /*b010*/  IMAD.MOV.U32 R57, RZ, RZ, 0x40000040 ;  /* 0x40000040ff397424 */ /* 0x000fe200078e00ff */
[----:B------:R-:W-:Y:S01]  /*b020*/  IADD3 R56, R7, R62, RZ ;  /* 0x0000003e07387210 */ /* 0x000fe20007ffe0ff */
[----:B------:R-:W-:Y:S01]  /*b030*/  IMAD.MOV.U32 R7, RZ, RZ, 0x28 ;  /* 0x00000028ff077424 */ /* 0x000fe200078e00ff */
[----:B------:R-:W-:-:S04]  /*b040*/  SEL R21, R21, 0x980, P2 ;  /* 0x0000098015157807 */ /* 0x000fc80001000000 */
[----:B------:R-:W-:Y:S02]  /*b050*/  SEL R7, R7, 0x26, P2 ;  /* 0x0000002607077807 */ /* 0x000fe40001000000 */
[----:B------:R-:W-:Y:S02]  /*b060*/  LOP3.LUT R21, R21, 0xa00, RZ, 0xc0, !PT ;  /* 0x00000a0015157812 */ /* 0x000fe400078ec0ff */
[----:B------:R-:W-:Y:S01]  /*b070*/  LOP3.LUT R7, R7, 0x6, RZ, 0xc0, !PT ;  /* 0x0000000607077812 */ /* 0x000fe200078ec0ff */
        /* <DEDUP_REMOVED lines=9> */
[CC--:B------:R-:W-:Y:S02]  /*b110*/  IADD3 R58, R7.reuse, R21.reuse, R2 ;  /* 0x00000015073a7210 */ /* 0x0c0fe40007ffe002 */
[----:B------:R-:W-:Y:S01]  /*b120*/  IADD3 R56, R7, R21, R6 ;  /* 0x0000001507387210 */ /* 0x000fe20007ffe006 */
[----:B------:R-:W-:-:S02]  /*b130*/  IMAD.MOV.U32 R7, RZ, RZ, 0x30 ;  /* 0x00000030ff077424 */ /* 0x000fc400078e00ff */
[----:B------:R-:W-:-:S03]  /*b140*/  IMAD.MOV.U32 R21, RZ, RZ, 0xc00 ;  /* 0x00000c00ff157424 */ /* 0x000fc600078e00ff */
[----:B------:R-:W-:Y:S02]  /*b150*/  SEL R7, R7, 0x2e, P2 ;  /* 0x0000002e07077807 */ /* 0x000fe40001000000 */
        /* <DEDUP_REMOVED lines=8> */
[----:B------:R-:W-:Y:S01]  /*b1e0*/  VIADD R59, R6, 0xa00 ;  /* 0x00000a00063b7836 */ /* 0x000fe20000000000 */
[----:B------:R-:W-:Y:S02]  /*b1f0*/  R2UR UR6, R56 ;  /* 0x00000000380672ca */ /* 0x000fe400000e0000 */
[----:B------:R-:W-:Y:S01]  /*b200*/  R2UR UR7, R57 ;  /* 0x00000000390772ca */ /* 0x000fe200000e0000 */
[----:B------:R-:W-:Y:S01]  /*b210*/  VIADD R57, R2, 0xa00 ;  /* 0x00000a0002397836 */ /* 0x000fe20000000000 */
[----:B------:R-:W-:Y:S01]  /*b220*/  IADD3 R66, R0, R59, RZ ;  /* 0x0000003b00427210 */ /* 0x000fe20007ffe0ff */
[----:B------:R-:W-:-:S02]  /*b230*/  IMAD.IADD R58, R62, 0x1, R59 ;  /* 0x000000013e3a7824 */ /* 0x000fc400078e023b */
[----:B------:R-:W-:Y:S01]  /*b240*/  IMAD.IADD R64, R0, 0x1, R57 ;  /* 0x0000000100407824 */ /* 0x000fe200078e0239 */
[----:B------:R-:W-:Y:S01]  /*b250*/  IADD3 R56, R62, R57, RZ ;  /* 0x000000393e387210 */ /* 0x000fe20007ffe0ff */
        /* <DEDUP_REMOVED lines=10> */
[----:B------:R-:W-:Y:S02]  /*b300*/  IMAD.MOV.U32 R65, RZ, RZ, 0x40000040 ;  /* 0x40000040ff417424 */ /* 0x000fe400078e00ff */
[----:B------:R-:W-:-:S02]  /*b310*/  IMAD.MOV.U32 R59, RZ, RZ, 0x40000040 ;  /* 0x40000040ff3b7424 */ /* 0x000fc400078e00ff */
        /* <DEDUP_REMOVED lines=72> */
[----:B------:R-:W-:-:S02]  /*b7a0*/  VIADD R7, R2, 0xe00 ;  /* 0x00000e0002077836 */ /* 0x000fc40000000000 */
        /* <DEDUP_REMOVED lines=8> */
[----:B------:R-:W-:Y:S01]  /*b830*/  VIADD R59, R6, 0xe00 ;  /* 0x00000e00063b7836 */ /* 0x000fe20000000000 */
[----:B------:R-:W-:Y:S01]  /*b840*/  R2UR UR6, R56 ;  /* 0x00000000380672ca */ /* 0x000fe200000e0000 */
[C---:B------:R-:W-:Y:S01]  /*b850*/  IMAD.IADD R56, R0.reuse, 0x1, R7 ;  /* 0x0000000100387824 */ /* 0x040fe200078e0207 */
[----:B------:R-:W-:Y:S01]  /*b860*/  R2UR UR7, R57 ;  /* 0x00000000390772ca */ /* 0x000fe200000e0000 */
[----:B------:R-:W-:Y:S01]  /*b870*/  IMAD.MOV.U32 R57, RZ, RZ, 0x40000040 ;  /* 0x40000040ff397424 */ /* 0x000fe200078e00ff */
[----:B------:R-:W-:Y:S01]  /*b880*/  IADD3 R64, R0, R59, RZ ;  /* 0x0000003b00407210 */ /* 0x000fe20007ffe0ff */
[----:B------:R-:W-:-:S02]  /*b890*/  IMAD.IADD R58, R62, 0x1, R59 ;  /* 0x000000013e3a7824 */ /* 0x000fc400078e023b */
[----:B------:R-:W-:-:S05]  /*b8a0*/  IMAD.MOV.U32 R0, RZ, RZ, 0x40 ;  /* 0x00000040ff007424 */ /* 0x000fca00078e00ff */
[----:B------:R-:W-:Y:S01]  /*b8b0*/  SEL R0, R0, 0x3e, P2 ;  /* 0x0000003e00007807 */ /* 0x000fe20001000000 */
        /* <DEDUP_REMOVED lines=11> */
[----:B------:R-:W-:Y:S01]  /*b970*/  IMAD.MOV.U32 R59, RZ, RZ, 0x40000040 ;  /* 0x40000040ff3b7424 */ /* 0x000fe200078e00ff */
        /* <DEDUP_REMOVED lines=8> */
[----:B------:R-:W-:Y:S02]  /*ba00*/  IADD3 R56, R62, R7, RZ ;  /* 0x000000073e387210 */ /* 0x000fe40007ffe0ff */
[----:B------:R-:W-:Y:S01]  /*ba10*/  LOP3.LUT R7, R0, 0x6, RZ, 0xc0, !PT ;  /* 0x0000000600077812 */ /* 0x000fe200078ec0ff */
[----:B------:R-:W-:-:S03]  /*ba20*/  @!P1 VIADD R0, R14, 0x38840 ;  /* 0x000388400e009836 */ /* 0x000fc60000000000 */
[----:B------:R-:W-:Y:S02]  /*ba30*/  IADD3 R6, R7, R21, R6 ;  /* 0x0000001507067210 */ /* 0x000fe40007ffe006 */
[----:B------:R-:W-:Y:S01]  /*ba40*/  @!P1 PRMT R0, RZ, 0x654, R0 ;  /* 0x00000654ff009816 */ /* 0x000fe20000000000 */
        /* <DEDUP_REMOVED lines=8> */
[----:B------:R-:W-:Y:S01]  /*bad0*/  IADD3 R56, R7, R21, R2 ;  /* 0x0000001507387210 */ /* 0x000fe20007ffe002 */
[----:B------:R-:W-:Y:S01]  /*bae0*/  IMAD.MOV.U32 R7, RZ, RZ, 0x40000040 ;  /* 0x40000040ff077424 */ /* 0x000fe200078e00ff */
[----:B------:R-:W-:-:S04]  /*baf0*/  LEA R58, R169, 0xffffffc0, 0x6 ;  /* 0xffffffc0a93a7811 */ /* 0x000fc800078e30ff */
[----:B------:R-:W-:Y:S01]  /*bb00*/  IADD3 R59, -R185, R23, -R58 ;  /* 0x00000017b93b7210 */ /* 0x000fe20007ffe93a */
[----:B------:R-:W-:Y:S02]  /*bb10*/  WARPGROUP.DEPBAR.LE gsb0, 0x0 ;  /* 0x00008000000079c5 */ /* 0x000fe40000010000 */
[----:B------:R-:W-:-:S06]  /*bb20*/  WARPGROUP.ARRIVE ;  /* 0x00000000000079c5 */ /* 0x000fcc0000000000 */
[----:B------:R-:W-:Y:S01]  /*bb30*/  HGMMA.64x64x16.F32 R24, gdesc[UR4], R24, gsb0 ;  /* 0x00e00000041879f0 */ /* 0x000fe20008000818 */
[----:B------:R-:W-:Y:S02]  /*bb40*/  R2UR UR4, R56 ;  /* 0x00000000380472ca */ /* 0x000fe400000e0000 */
[----:B------:R-:W-:Y:S02]  /*bb50*/  R2UR UR5, R57 ;  /* 0x00000000390572ca */ /* 0x000fe400000e0000 */
[----:B------:R-:W-:Y:S01]  /*bb60*/  R2UR UR6, R6 ;  /* 0x00000000060672ca */ /* 0x000fe200000e0000 */
[----:B------:R-:W-:Y:S01]  /*bb70*/  IMAD.MOV.U32 R6, RZ, RZ, -0x40 ;  /* 0xffffffc0ff067424 */ /* 0x000fe200078e00ff */
[----:B------:R-:W-:-:S03]  /*bb80*/  R2UR UR7, R7 ;  /* 0x00000000070772ca */ /* 0x000fc600000e0000 */
[----:B------:R-:W-:-:S04]  /*bb90*/  IMAD R6, R169, R6, 0x41 ;  /* 0x00000041a9067424 */ /* 0x000fc800078e0206 */
[----:B------:R-:W-:Y:S01]  /*bba0*/  VIADD R62, R6, 0xffffffff ;  /* 0xffffffff063e7836 */ /* 0x000fe20000000000 */
[----:B------:R-:W-:Y:S02]  /*bbb0*/  WARPGROUP.DEPBAR.LE gsb0, 0x0 ;  /* 0x00008000000079c5 */ /* 0x000fe40000010000 */
[----:B------:R-:W-:-:S06]  /*bbc0*/  WARPGROUP.ARRIVE ;  /* 0x00000000000079c5 */ /* 0x000fcc0000000000 */
[----:B------:R-:W-:Y:S01]  /*bbd0*/  HGMMA.64x64x16.F32 R24, gdesc[UR4], R24, gsb0 ;  /* 0x00e00000041879f0 */ /* 0x000fe20008000818 */
[----:B------:R-:W-:Y:S02]  /*bbe0*/  ULDC.64 UR4, c[0x0][0xad8] ;  /* 0x0002b60000047ab9 */ /* 0x000fe40000000a00 */
[----:B------:R-:W-:-:S06]  /*bbf0*/  UISETP.GE.AND UP0, UPT, UR5, 0x1, UPT ;  /* 0x000000010500788c */ /* 0x000fcc000bf06270 */
[----:B------:R-:W-:Y:S01]  /*bc00*/  PLOP3.LUT P2, PT, PT, PT, UP0, 0x40, 0x0 ;  /* 0x000000000000781c */ /* 0x000fe20003f4e808 */
        /* <DEDUP_REMOVED lines=35> */
[----:B------:R-:W-:Y:S01]  /*be40*/  UP2UR UR46, UPR, URZ, 0x1 ;  /* 0x000000013f2e7883 */ /* 0x000fe20008000000 */
[----:B0-----:R-:W-:-:S06]  /*be50*/  IADD3 R0, -R184, R6, R23 ;  /* 0x00000006b8007210 */ /* 0x001fcc0007ffe117 */
[----:B------:R0:W2:Y:S01]  /*be60*/  MUFU.TANH R56, R24 ;  /* 0x0000001800387308 */ /* 0x0000a20000002400 */
[----:B------:R-:W-:Y:S01]  /*be70*/  IADD3 R7, -R185, R0, RZ ;  /* 0x00000000b9077210 */ /* 0x000fe20007ffe1ff */
[----:B------:R-:W-:-:S06]  /*be80*/  IMAD R0, R189, 0x40, R193 ;  /* 0x00000040bd007824 */ /* 0x000fcc00078e02c1 */
[----:B------:R-:W3:Y:S01]  /*be90*/  MUFU.TANH R26, R26 ;  /* 0x0000001a001a7308 */ /* 0x000ee20000002400 */
        /* <DEDUP_REMOVED lines=32> */
[----:B------:R0:W0:Y:S01]  /*c0a0*/  MUFU.TANH R57, R55 ;  /* 0x0000003700397308 */ /* 0x0000220000002400 */
        /* <DEDUP_REMOVED lines=9> */
[----:B0-----:R-:W-:-:S05]  /*c140*/  @P2 IMAD.HI.U32 R24, R21, UR6, RZ ;  /* 0x0000000615182c27 */ /* 0x001fca000f8e00ff */
[----:B------:R-:W-:-:S04]  /*c150*/  @P2 SHF.R.U32.HI R21, RZ, UR7, R24 ;  /* 0x00000007ff152c19 */ /* 0x000fc80008011618 */
[----:B------:R-:W-:Y:S01]  /*c160*/  LOP3.LUT R21, RZ, R21, RZ, 0x33, !PT ;  /* 0x00000015ff157212 */ /* 0x000fe200078e33ff */
[----:B------:R-:W-:Y:S06]  /*c170*/  BRA `(.L_x_2795) ;  /* 0x0000000000147947 */ /* 0x000fec0003800000 */
.L_x_2794:
[----:B------:R-:W-:-:S06]  /*c180*/  UISETP.NE.AND UP0, UPT, UR5, 0x1, UPT ;  /* 0x000000010500788c */ /* 0x000fcc000bf05270 */
[----:B------:R-:W-:-:S05]  /*c190*/  PLOP3.LUT P2, PT, PT, PT, UP0, 0x80, 0x0 ;  /* 0x000000000000781c */ /* 0x000fca0003f4f008 */
[----:B------:R-:W-:-:S08]  /*c1a0*/  @UP0 ULDC.64 UR6, c[0x0][0xae0] ;  /* 0x0002b80000060ab9 */ /* 0x000fd00000000a00 */
[----:B0-----:R-:W-:-:S05]  /*c1b0*/  @P2 IMAD.HI.U32 R24, R21, UR6, RZ ;  /* 0x0000000615182c27 */ /* 0x001fca000f8e00ff */
[----:B------:R-:W-:-:S07]  /*c1c0*/  @P2 SHF.R.U32.HI R21, RZ, UR7, R24 ;  /* 0x00000007ff152c19 */ /* 0x000fce0008011618 */
.L_x_2795:
[----:B------:R-:W-:Y:S05]  /*c1d0*/  BSYNC B0 ;  /* 0x0000000000007941 */ /* 0x000fea0003800000 */
.L_x_2793:
[----:B------:R-:W-:-:S04]  /*c1e0*/  IMAD R24, R21, UR5, -R58 ;  /* 0x0000000515187c24 */ /* 0x000fc8000f8e0a3a */
[----:B------:R-:W-:-:S05]  /*c1f0*/  IMAD.IADD R24, R24, 0x1, -R185 ;  /* 0x0000000118187824 */ /* 0x000fca00078e0ab9 */
[----:B------:R-:W-:Y:S02]  /*c200*/  VIMNMX R7, R7, R24, !PT ;  /* 0x0000001807077248 */ /* 0x000fe40007fe0100 */
[----:B------:R-:W-:-:S07]  /*c210*/  VIADDMNMX R6, R24, UR5, R6, PT ;  /* 0x0000000518067c46 */ /* 0x000fce000b800106 */
.L_x_2792:
[C---:B------:R-:W-:Y:S01]  /*c220*/  ISETP.GE.AND P2, PT, R62.reuse, 0x2, PT ;  /* 0x000000023e00780c */ /* 0x040fe20003f46270 */
[----:B------:R-:W-:Y:S01]  /*c230*/  UISETP.NE.AND UP0, UPT, UR46, URZ, UPT ;  /* 0x0000003f2e00728c */ /* 0x000fe2000bf05270 */
[C---:B------:R-:W-:Y:S02]  /*c240*/  ISETP.GE.AND P6, PT, R62.reuse, 0xa, PT ;  /* 0x0000000a3e00780c */ /* 0x040fe40003fc6270 */
[----:B------:R-:W-:Y:S02]  /*c250*/  ISETP.GT.AND P4, PT, R7, 0x1, !P2 ;  /* 0x000000010700780c */ /* 0x000fe40005784270 */
[----:B------:R-:W-:Y:S02]  /*c260*/  ISETP.GE.AND P3, PT, R62, 0x9, PT ;  /* 0x000000093e00780c */ /* 0x000fe40003f66270 */
[----:B------:R-:W-:Y:S02]  /*c270*/  ISETP.LT.OR P4, PT, R6, 0x2, P4 ;  /* 0x000000020600780c */ /* 0x000fe40002781670 */
[----:B0-----:R-:W-:-:S02]  /*c280*/  P2R R55, PR, RZ, 0x40 ;  /* 0x00000040ff377803 */ /* 0x001fc40000000000 */
[----:B------:R-:W-:Y:S02]  /*c290*/  FSEL R172, R25, -INF , !P4 ;  /* 0xff80000019ac7808 */ /* 0x000fe40006000000 */
[C---:B------:R-:W-:Y:S02]  /*c2a0*/  ISETP.GT.AND P4, PT, R7.reuse, 0x9, !P6 ;  /* 0x000000090700780c */ /* 0x040fe40007784270 */
[----:B------:R-:W-:Y:S02]  /*c2b0*/  ISETP.GT.AND P5, PT, R7, 0x8, !P3 ;  /* 0x000000080700780c */ /* 0x000fe40005fa4270 */
[----:B------:R-:W-:Y:S02]  /*c2c0*/  ISETP.LT.OR P4, PT, R6, 0xa, P4 ;  /* 0x0000000a0600780c */ /* 0x000fe40002781670 */
[----:B------:R-:W-:Y:S02]  /*c2d0*/  ISETP.GE.AND P6, PT, R62, 0x11, PT ;  /* 0x000000113e00780c */ /* 0x000fe40003fc6270 */
[----:B------:R-:W-:-:S02]  /*c2e0*/  FSEL R174, R29, -INF , !P4 ;  /* 0xff8000001dae7808 */ /* 0x000fc40006000000 */
[----:B------:R-:W-:Y:S02]  /*c2f0*/  ISETP.LT.OR P5, PT, R6, 0x9, P5 ;  /* 0x000000090600780c */ /* 0x000fe40002fa1670 */
[----:B------:R-:W-:Y:S02]  /*c300*/  ISETP.GT.AND P4, PT, R7, 0x10, !P6 ;  /* 0x000000100700780c */ /* 0x000fe40007784270 */
[----:B------:R-:W-:Y:S02]  /*c310*/  FSEL R64, R28, -INF , !P5 ;  /* 0xff8000001c407808 */ /* 0x000fe40006800000 */
        /* <DEDUP_REMOVED lines=80> */
.L_x_2798:
[----:B------:R-:W-:-:S06]  /*c820*/  UISETP.NE.AND UP0, UPT, UR5, 0x1, UPT ;  /* 0x000000010500788c */ /* 0x000fcc000bf05270 */
[----:B------:R-:W-:-:S05]  /*c830*/  PLOP3.LUT P6, PT, PT, PT, UP0, 0x80, 0x0 ;  /* 0x000000000000781c */ /* 0x000fca0003fcf008 */
[----:B------:R-:W-:-:S08]  /*c840*/  @UP0 ULDC.64 UR6, c[0x0][0xae0] ;  /* 0x0002b80000060ab9 */ /* 0x000fd00000000a00 */
[----:B------:R-:W-:Y:S01]  /*c850*/  @P6 IMAD.HI.U32 R24, R21, UR6, RZ ;  /* 0x0000000615186c27 */ /* 0x000fe2000f8e00ff */
[----:B------:R-:W-:-:S13]  /*c860*/  PLOP3.LUT P6, PT, PT, PT, UP0, 0x80, 0x0 ;  /* 0x000000000000781c */ /* 0x000fda0003fcf008 */
[----:B------:R-:W-:-:S07]  /*c870*/  @P6 SHF.R.U32.HI R21, RZ, UR7, R24 ;  /* 0x00000007ff156c19 */ /* 0x000fce0008011618 */
.L_x_2799:
[----:B------:R-:W-:Y:S05]  /*c880*/  BSYNC B0 ;  /* 0x0000000000007941 */ /* 0x000fea0003800000 */
.L_x_2797:
[----:B------:R-:W-:-:S05]  /*c890*/  IMAD R24, R21, UR5, -R58 ;  /* 0x0000000515187c24 */ /* 0x000fca000f8e0a3a */
[----:B------:R-:W-:-:S04]  /*c8a0*/  IADD3 R24, -R185, R24, RZ ;  /* 0x00000018b9187210 */ /* 0x000fc80007ffe1ff */
[----:B------:R-:W-:Y:S02]  /*c8b0*/  VIMNMX R7, R7, R24, !PT ;  /* 0x0000001807077248 */ /* 0x000fe40007fe0100 */
[----:B------:R-:W-:-:S07]  /*c8c0*/  VIADDMNMX R6, R24, UR5, R6, PT ;  /* 0x0000000518067c46 */ /* 0x000fce000b800106 */
.L_x_2796:
[C---:B------:R-:W-:Y:S01]  /*c8d0*/  ISETP.GT.AND P2, PT, R7.reuse, 0x1, !P2 ;  /* 0x000000010700780c */ /* 0x040fe20005744270 */
[----:B------:R-:W-:Y:S01]  /*c8e0*/  ULDC UR6, c[0x0][0xa80] ;  /* 0x0002a00000067ab9 */ /* 0x000fe20000000800 */
[----:B------:R-:W-:Y:S01]  /*c8f0*/  ISETP.GT.AND P3, PT, R7, 0x8, !P3 ;  /* 0x000000080700780c */ /* 0x000fe20005f64270 */
[----:B------:R-:W-:Y:S01]  /*c900*/  IMAD.U32 R168, RZ, RZ, UR6 ;  /* 0x00000006ffa87e24 */ /* 0x000fe2000f8e00ff */
[C---:B------:R-:W-:Y:S01]  /*c910*/  ISETP.LT.OR P2, PT, R6.reuse, 0x2, P2 ;  /* 0x000000020600780c */ /* 0x040fe20001741670 */
[----:B------:R-:W-:Y:S01]  /*c920*/  UISETP.NE.AND UP0, UPT, UR46, URZ, UPT ;  /* 0x0000003f2e00728c */ /* 0x000fe2000bf05270 */
[----:B------:R-:W-:Y:S01]  /*c930*/  BAR.SYNC.DEFER_BLOCKING 0xf, 0x100 ;  /* 0x03c4000000007b1d */ /* 0x000fe20000010000 */
[----:B------:R-:W-:Y:S01]  /*c940*/  ISETP.LT.OR P3, PT, R6, 0x9, P3 ;  /* 0x000000090600780c */ /* 0x000fe20001f61670 */
[----:B------:R-:W-:Y:S01]  /*c950*/  @!P1 VIADD R14, R14, 0x38860 ;  /* 0x000388600e0e9836 */ /* 0x000fe20000000000 */
[----:B------:R-:W-:Y:S02]  /*c960*/  FSEL R24, R27, -INF , !P2 ;  /* 0xff8000001b187808 */ /* 0x000fe40005000000 */
[----:B------:R-:W-:-:S02]  /*c970*/  ISETP.NE.AND P2, PT, R55, RZ, PT ;  /* 0x000000ff3700720c */ /* 0x000fc40003f45270 */
[----:B------:R-:W-:Y:S02]  /*c980*/  FSEL R27, R30, -INF , !P3 ;  /* 0xff8000001e1b7808 */ /* 0x000fe40005800000 */
[----:B------:R-:W-:Y:S02]  /*c990*/  ISETP.GT.AND P2, PT, R7, 0x9, !P2 ;  /* 0x000000090700780c */ /* 0x000fe40005744270 */
[----:B------:R-:W-:Y:S02]  /*c9a0*/  ISETP.NE.AND P3, PT, R29, RZ, PT ;  /* 0x000000ff1d00720c */ /* 0x000fe40003f65270 */
        /* <DEDUP_REMOVED lines=33> */
[----:B------:R-:W-:Y:S02]  /*cbc0*/  ISETP.GT.AND P2, PT, R7, 0x20, !P2 ;  /* 0x000000200700780c */ /* 0x000fe40005744270 */
[----:B------:R-:W-:Y:S02]  /*cbd0*/  FMNMX.FTZ R28, R62, R21, !PT ;  /* 0x000000153e1c7209 */ /* 0x000fe40007810000 */
[----:B------:R-:W-:Y:S02]  /*cbe0*/  ISETP.LT.OR P2, PT, R6, 0x21, P2 ;  /* 0x000000210600780c */ /* 0x000fe40001741670 */
[----:B------:R-:W-:Y:S01]  /*cbf0*/  ISETP.NE.AND P6, PT, R25, RZ, PT ;  /* 0x000000ff1900720c */ /* 0x000fe20003fc5270 */
[----:B------:R-:W0:Y:S01]  /*cc00*/  SHFL.BFLY PT, R21, R28, 0x2, 0x1f ;  /* 0x0c401f001c157f89 */ /* 0x000e2200000e0000 */
[----:B------:R-:W-:Y:S02]  /*cc10*/  FSEL R39, R42, -INF , !P2 ;  /* 0xff8000002a277808 */ /* 0x000fe40005000000 */
[----:B------:R-:W-:-:S02]  /*cc20*/  ISETP.NE.AND P2, PT, R69, RZ, PT ;  /* 0x000000ff4500720c */ /* 0x000fc40003f45270 */
[C---:B------:R-:W-:Y:S02]  /*cc30*/  ISETP.GT.AND P4, PT, R7.reuse, 0x31, !P4 ;  /* 0x000000310700780c */ /* 0x040fe40006784270 */
[C---:B------:R-:W-:Y:S02]  /*cc40*/  ISETP.GT.AND P2, PT, R7.reuse, 0x21, !P2 ;  /* 0x000000210700780c */ /* 0x040fe40005744270 */
[----:B------:R-:W-:Y:S02]  /*cc50*/  ISETP.GT.AND P5, PT, R7, 0x38, !P5 ;  /* 0x000000380700780c */ /* 0x000fe40006fa4270 */
[C---:B------:R-:W-:Y:S02]  /*cc60*/  ISETP.LT.OR P2, PT, R6.reuse, 0x22, P2 ;  /* 0x000000220600780c */ /* 0x040fe40001741670 */
[----:B------:R-:W-:Y:S02]  /*cc70*/  ISETP.LT.OR P4, PT, R6, 0x32, P4 ;  /* 0x000000320600780c */ /* 0x000fe40002781670 */
[----:B------:R-:W-:-:S02]  /*cc80*/  FSEL R41, R43, -INF , !P2 ;  /* 0xff8000002b297808 */ /* 0x000fc40005000000 */
[----:B------:R-:W-:Y:S02]  /*cc90*/  ISETP.GT.AND P2, PT, R7, 0x28, !P3 ;  /* 0x000000280700780c */ /* 0x000fe40005f44270 */
[----:B------:R-:W-:Y:S02]  /*cca0*/  ISETP.NE.AND P3, PT, R45, RZ, PT ;  /* 0x000000ff2d00720c */ /* 0x000fe40003f65270 */
[----:B------:R-:W-:Y:S02]  /*ccb0*/  ISETP.LT.OR P2, PT, R6, 0x29, P2 ;  /* 0x000000290600780c */ /* 0x000fe40001741670 */
[C---:B------:R-:W-:Y:S02]  /*ccc0*/  ISETP.GT.AND P3, PT, R7.reuse, 0x30, !P3 ;  /* 0x000000300700780c */ /* 0x040fe40005f64270 */
[----:B------:R-:W-:Y:S02]  /*ccd0*/  FSEL R43, R46, -INF , !P2 ;  /* 0xff8000002e2b7808 */ /* 0x000fe40005000000 */
[----:B------:R-:W-:-:S02]  /*cce0*/  ISETP.GT.AND P2, PT, R7, RZ, !P6 ;  /* 0x000000ff0700720c */ /* 0x000fc40007744270 */
[----:B0-----:R-:W-:Y:S02]  /*ccf0*/  FMNMX.FTZ R30, R28, R21, !PT ;  /* 0x000000151c1e7209 */ /* 0x001fe40007810000 */
[----:B------:R-:W-:Y:S02]  /*cd00*/  ISETP.LT.OR P2, PT, R6, 0x1, P2 ;  /* 0x000000010600780c */ /* 0x000fe40001741670 */
[----:B------:R-:W-:Y:S01]  /*cd10*/  ISETP.NE.AND P6, PT, R49, RZ, PT ;  /* 0x000000ff3100720c */ /* 0x000fe20003fc5270 */
[----:B------:R-:W0:Y:S01]  /*cd20*/  SHFL.BFLY PT, R21, R30, 0x1, 0x1f ;  /* 0x0c201f001e157f89 */ /* 0x000e2200000e0000 */
[----:B------:R-:W-:Y:S02]  /*cd30*/  FSEL R25, R26, -INF , !P2 ;  /* 0xff8000001a197808 */ /* 0x000fe40005000000 */
[----:B------:R-:W-:Y:S02]  /*cd40*/  ISETP.NE.AND P2, PT, R70, RZ, PT ;  /* 0x000000ff4600720c */ /* 0x000fe40003f45270 */
[----:B------:R-:W-:-:S02]  /*cd50*/  FMNMX.FTZ R26, R25, R24, !PT ;  /* 0x00000018191a7209 */ /* 0x000fc40007810000 */
[----:B------:R-:W-:Y:S02]  /*cd60*/  ISETP.GT.AND P2, PT, R7, 0x29, !P2 ;  /* 0x000000290700780c */ /* 0x000fe40005744270 */
[----:B------:R-:W-:Y:S02]  /*cd70*/  FMNMX.FTZ R26, R27, R26, !PT ;  /* 0x0000001a1b1a7209 */ /* 0x000fe40007810000 */
[----:B------:R-:W-:Y:S02]  /*cd80*/  ISETP.LT.OR P2, PT, R6, 0x2a, P2 ;  /* 0x0000002a0600780c */ /* 0x000fe40001741670 */
[----:B------:R-:W-:Y:S02]  /*cd90*/  FMNMX.FTZ R26, R29, R26, !PT ;  /* 0x0000001a1d1a7209 */ /* 0x000fe40007810000 */
[----:B------:R-:W-:Y:S02]  /*cda0*/  FSEL R45, R47, -INF , !P2 ;  /* 0xff8000002f2d7808 */ /* 0x000fe40005000000 */
[----:B------:R-:W-:-:S02]  /*cdb0*/  FMNMX.FTZ R26, R31, R26, !PT ;  /* 0x0000001a1f1a7209 */ /* 0x000fc40007810000 */
[C---:B------:R-:W-:Y:S02]  /*cdc0*/  ISETP.LT.OR P3, PT, R6.reuse, 0x31, P3 ;  /* 0x000000310600780c */ /* 0x040fe40001f61670 */
[----:B------:R-:W-:Y:S02]  /*cdd0*/  FMNMX.FTZ R26, R33, R26, !PT ;  /* 0x0000001a211a7209 */ /* 0x000fe40007810000 */
[----:B------:R-:W-:Y:S02]  /*cde0*/  ISETP.LT.OR P5, PT, R6, 0x39, P5 ;  /* 0x000000390600780c */ /* 0x000fe40002fa1670 */
[----:B------:R-:W-:Y:S02]  /*cdf0*/  FMNMX.FTZ R26, R35, R26, !PT ;  /* 0x0000001a231a7209 */ /* 0x000fe40007810000 */
[----:B0-----:R-:W-:Y:S02]  /*ce00*/  FMNMX.FTZ R21, R30, R21, !PT ;  /* 0x000000151e157209 */ /* 0x001fe40007810000 */
[----:B------:R-:W-:-:S02]  /*ce10*/  FMNMX.FTZ R26, R37, R26, !PT ;  /* 0x0000001a251a7209 */ /* 0x000fc40007810000 */
[C---:B------:R-:W-:Y:S01]  /*ce20*/  FSETP.NEU.FTZ.AND P2, PT, R21.reuse, -INF , PT ;  /* 0xff8000001500780b */ /* 0x040fe20003f5d000 */
[----:B------:R-:W-:Y:S01]  /*ce30*/  FMUL.FTZ R28, R21, R168 ;  /* 0x000000a8151c7220 */ /* 0x000fe20000410000 */
[----:B------:R-:W-:Y:S02]  /*ce40*/  FMNMX.FTZ R26, R39, R26, !PT ;  /* 0x0000001a271a7209 */ /* 0x000fe40007810000 */
[----:B------:R-:W-:Y:S02]  /*ce50*/  FSEL R47, R51, -INF , !P4 ;  /* 0xff800000332f7808 */ /* 0x000fe40006000000 */
[----:B------:R-:W-:Y:S02]  /*ce60*/  FMNMX.FTZ R26, R41, R26, !PT ;  /* 0x0000001a291a7209 */ /* 0x000fe40007810000 */
[----:B------:R-:W-:Y:S02]  /*ce70*/  FSEL R55, R28, RZ, P2 ;  /* 0x000000ff1c377208 */ /* 0x000fe40001000000 */
[----:B------:R-:W-:-:S02]  /*ce80*/  FMNMX.FTZ R26, R43, R26, !PT ;  /* 0x0000001a2b1a7209 */ /* 0x000fc40007810000 */
[----:B------:R-:W-:Y:S01]  /*ce90*/  ISETP.GT.AND P2, PT, R7, 0x39, !P6 ;  /* 0x000000390700780c */ /* 0x000fe20007744270 */
[-CC-:B------:R-:W-:Y:S01]  /*cea0*/  FFMA.FTZ R171, R56, R168.reuse, -R55.reuse ;  /* 0x000000a838ab7223 */ /* 0x180fe20000010837 */
[----:B------:R-:W-:Y:S01]  /*ceb0*/  FSEL R7, R50, -INF , !P3 ;  /* 0xff80000032077808 */ /* 0x000fe20005800000 */
[--C-:B------:R-:W-:Y:S01]  /*cec0*/  FFMA.FTZ R172, R172, R168, -R55.reuse ;  /* 0x000000a8acac7223 */ /* 0x100fe20000010837 */
[----:B------:R-:W-:Y:S01]  /*ced0*/  FMNMX.FTZ R26, R45, R26, !PT ;  /* 0x0000001a2d1a7209 */ /* 0x000fe20007810000 */
[-CC-:B------:R-:W-:Y:S01]  /*cee0*/  FFMA.FTZ R173, R64, R168.reuse, -R55.reuse ;  /* 0x000000a840ad7223 */ /* 0x180fe20000010837 */
[----:B------:R-:W-:Y:S01]  /*cef0*/  ISETP.LT.OR P2, PT, R6, 0x3a, P2 ;  /* 0x0000003a0600780c */ /* 0x000fe20001741670 */
[--C-:B------:R-:W-:Y:S01]  /*cf00*/  FFMA.FTZ R174, R174, R168, -R55.reuse ;  /* 0x000000a8aeae7223 */ /* 0x100fe20000010837 */
[----:B------:R-:W-:Y:S01]  /*cf10*/  FMNMX.FTZ R26, R7, R26, !PT ;  /* 0x0000001a071a7209 */ /* 0x000fe20007810000 */
[-CC-:B------:R-:W-:Y:S01]  /*cf20*/  FFMA.FTZ R175, R32, R168.reuse, -R55.reuse ;  /* 0x000000a820af7223 */ /* 0x180fe20000010837 */
[----:B------:R-:W-:Y:S01]  /*cf30*/  FSEL R49, R54, -INF , !P5 ;  /* 0xff80000036317808 */ /* 0x000fe20006800000 */
[--C-:B------:R-:W-:Y:S01]  /*cf40*/  FFMA.FTZ R176, R176, R168, -R55.reuse ;  /* 0x000000a8b0b07223 */ /* 0x100fe20000010837 */
[----:B------:R-:W-:Y:S01]  /*cf50*/  FMNMX.FTZ R26, R47, R26, !PT ;  /* 0x0000001a2f1a7209 */ /* 0x000fe20007810000 */
[-CC-:B------:R-:W-:Y:S01]  /*cf60*/  FFMA.FTZ R177, R36, R168.reuse, -R55.reuse ;  /* 0x000000a824b17223 */ /* 0x180fe20000010837 */
[----:B------:R-:W-:Y:S01]  /*cf70*/  FSEL R51, R57, -INF , !P2 ;  /* 0xff80000039337808 */ /* 0x000fe20005000000 */
        /* <DEDUP_REMOVED lines=11> */
[----:B------:R-:W-:Y:S01]  /*d030*/  FFMA.FTZ R199, R62, R168, -R55 ;  /* 0x000000a83ec77223 */ /* 0x000fe20000010837 */
[----:B------:R-:W-:Y:S01]  /*d040*/  MUFU.EX2 R171, R171 ;  /* 0x000000ab00ab7308 */ /* 0x000fe20000000800 */
[----:B------:R-:W-:-:S07]  /*d050*/  @!P1 PRMT R14, RZ, 0x654, R14 ;  /* 0x00000654ff0e9816 */ /* 0x000fce000000000e */
[----:B------:R-:W1:Y:S08]  /*d060*/  MUFU.EX2 R172, R172 ;  /* 0x000000ac00ac7308 */ /* 0x000e700000000800 */
[----:B------:R-:W-:Y:S01]  /*d070*/  MUFU.EX2 R173, R173 ;  /* 0x000000ad00ad7308 */ /* 0x000fe20000000800 */
[----:B0-----:R-:W-:-:S07]  /*d080*/  FMNMX.FTZ R53, R26, R53, !PT ;  /* 0x000000351a357209 */ /* 0x001fce0007810000 */
[----:B------:R-:W0:Y:S01]  /*d090*/  MUFU.EX2 R174, R174 ;  /* 0x000000ae00ae7308 */ /* 0x000e220000000800 */
[----:B-1----:R-:W-:Y:S01]  /*d0a0*/  F2FP.F16.F32.PACK_AB R164, R172, R171 ;  /* 0x000000abaca4723e */ /* 0x002fe200000000ff */
[----:B------:R-:W-:Y:S01]  /*d0b0*/  FADD.FTZ R172, R171, R172 ;  /* 0x000000acabac7221 */ /* 0x000fe20000010000 */
[----:B------:R-:W1:Y:S05]  /*d0c0*/  SHFL.BFLY PT, R190, R53, 0x1, 0x1f ;  /* 0x0c201f0035be7f89 */ /* 0x000e6a00000e0000 */
[----:B------:R-:W-:Y:S08]  /*d0d0*/  MUFU.EX2 R175, R175 ;  /* 0x000000af00af7308 */ /* 0x000ff00000000800 */
[----:B------:R-:W2:Y:S01]  /*d0e0*/  MUFU.EX2 R176, R176 ;  /* 0x000000b000b07308 */ /* 0x000ea20000000800 */
[----:B0-----:R-:W-:Y:S01]  /*d0f0*/  F2FP.F16.F32.PACK_AB R166, R174, R173 ;  /* 0x000000adaea6723e */ /* 0x001fe200000000ff */
[----:B------:R-:W-:-:S04]  /*d100*/  FADD.FTZ R173, R173, R172 ;  /* 0x000000acadad7221 */ /* 0x000fc80000010000 */
[----:B------:R-:W-:Y:S02]  /*d110*/  FADD.FTZ R174, R174, R173 ;  /* 0x000000adaeae7221 */ /* 0x000fe40000010000 */
[----:B------:R-:W-:Y:S01]  /*d120*/  MUFU.EX2 R177, R177 ;  /* 0x000000b100b17308 */ /* 0x000fe20000000800 */
[----:B-1----:R-:W-:-:S04]  /*d130*/  FMNMX.FTZ R190, R53, R190, !PT ;  /* 0x000000be35be7209 */ /* 0x002fc80007810000 */
[C---:B------:R-:W-:Y:S01]  /*d140*/  FSETP.NEU.FTZ.AND P2, PT, R190.reuse, -INF , PT ;  /* 0xff800000be00780b */ /* 0x040fe20003f5d000 */
[-C--:B------:R-:W-:Y:S02]  /*d150*/  FMUL.FTZ R6, R190, R168.reuse ;  /* 0x000000a8be067220 */ /* 0x080fe40000410000 */
[----:B------:R-:W0:Y:S01]  /*d160*/  MUFU.EX2 R178, R178 ;  /* 0x000000b200b27308 */ /* 0x000e220000000800 */
[----:B--2---:R-:W-:Y:S01]  /*d170*/  F2FP.F16.F32.PACK_AB R160, R176, R175 ;  /* 0x000000afb0a0723e */ /* 0x004fe200000000ff */
[----:B------:R-:W-:Y:S01]  /*d180*/  FADD.FTZ R175, R175, R174 ;  /* 0x000000aeafaf7221 */ /* 0x000fe20000010000 */
[----:B------:R-:W-:Y:S01]  /*d190*/  FSEL R26, R6, RZ, P2 ;  /* 0x000000ff061a7208 */ /* 0x000fe20001000000 */
[----:B------:R-:W-:Y:S02]  /*d1a0*/  IMAD R6, R19, 0x1000, R188 ;  /* 0x0000100013067824 */ /* 0x000fe400078e02bc */
[----:B------:R-:W-:Y:S01]  /*d1b0*/  FADD.FTZ R176, R176, R175 ;  /* 0x000000afb0b07221 */ /* 0x000fe20000010000 */
[----:B------:R-:W-:Y:S01]  /*d1c0*/  PLOP3.LUT P2, PT, PT, PT, UP0, 0x40, 0x0 ;  /* 0x000000000000781c */ /* 0x000fe20003f4e808 */
        /* <DEDUP_REMOVED lines=17> */
[----:B------:R-:W-:Y:S01]  /*d2e0*/  MUFU.EX2 R200, R200 ;  /* 0x000000c800c87308 */ /* 0x000fe20000000800 */
[----:B------:R-:W-:Y:S01]  /*d2f0*/  IMAD.MOV.U32 R7, RZ, RZ, 0x40000040 ;  /* 0x40000040ff077424 */ /* 0x000fe200078e00ff */
[----:B0-----:R-:W-:Y:S01]  /*d300*/  F2FP.F16.F32.PACK_AB R162, R178, R177 ;  /* 0x000000b1b2a2723e */ /* 0x001fe200000000ff */
[----:B------:R-:W-:Y:S01]  /*d310*/  FADD.FTZ R177, R177, R176 ;  /* 0x000000b0b1b17221 */ /* 0x000fe20000010000 */
[----:B------:R-:W-:-:S02]  /*d320*/  R2UR UR6, R6 ;  /* 0x00000000060672ca */ /* 0x000fc400000e0000 */
[----:B------:R-:W-:Y:S01]  /*d330*/  R2UR UR7, R7 ;  /* 0x00000000070772ca */ /* 0x000fe200000e0000 */
[----:B------:R-:W-:Y:S01]  /*d340*/  FADD.FTZ R178, R178, R177 ;  /* 0x000000b1b2b27221 */ /* 0x000fe20000010000 */
[----:B------:R-:W0:Y:S01]  /*d350*/  MUFU.EX2 R201, R201 ;  /* 0x000000c900c97308 */ /* 0x000e220000000800 */
[----:B------:R-:W-:-:S07]  /*d360*/  MOV R7, 0x40000040 ;  /* 0x4000004000077802 */ /* 0x000fce0000000f00 */
        /* <DEDUP_REMOVED lines=21> */
[----:B------:R-:W3:Y:S01]  /*d4c0*/  MUFU.EX2 R182, R182 ;  /* 0x000000b600b67308 */ /* 0x000ee20000000800 */
[----:B0-----:R-:W-:Y:S01]  /*d4d0*/  F2FP.F16.F32.PACK_AB R156, R180, R179 ;  /* 0x000000b3b49c723e */ /* 0x001fe200000000ff */
[----:B------:R-:W-:-:S04]  /*d4e0*/  FADD.FTZ R179, R179, R178 ;  /* 0x000000b2b3b37221 */ /* 0x000fc80000010000 */
[----:B------:R-:W-:Y:S02]  /*d4f0*/  FADD.FTZ R180, R180, R179 ;  /* 0x000000b3b4b47221 */ /* 0x000fe40000010000 */
[----:B------:R-:W0:Y:S08]  /*d500*/  MUFU.EX2 R210, R210 ;  /* 0x000000d200d27308 */ /* 0x000e300000000800 */
[----:B------:R-:W4:Y:S01]  /*d510*/  MUFU.EX2 R222, R222 ;  /* 0x000000de00de7308 */ /* 0x000f220000000800 */
[----:B---3--:R-:W-:Y:S01]  /*d520*/  F2FP.F16.F32.PACK_AB R158, R182, R181 ;  /* 0x000000b5b69e723e */ /* 0x008fe200000000ff */
[----:B------:R-:W-:-:S04]  /*d530*/  FADD.FTZ R181, R181, R180 ;  /* 0x000000b4b5b57221 */ /* 0x000fc80000010000 */
[----:B------:R-:W-:Y:S02]  /*d540*/  FADD.FTZ R182, R182, R181 ;  /* 0x000000b5b6b67221 */ /* 0x000fe40000010000 */
[----:B------:R-:W-:Y:S01]  /*d550*/  MUFU.EX2 R223, R223 ;  /* 0x000000df00df7308 */ /* 0x000fe20000000800 */
[----:B0-----:R-:W-:-:S07]  /*d560*/  FADD.FTZ R207, R210, R207 ;  /* 0x000000cfd2cf7221 */ /* 0x001fce0000010000 */
[----:B------:R-:W0:Y:S01]  /*d570*/  MUFU.EX2 R224, R224 ;  /* 0x000000e000e07308 */ /* 0x000e220000000800 */
[C---:B----4-:R-:W-:Y:S01]  /*d580*/  F2FP.F16.F32.PACK_AB R157, R222.reuse, R210 ;  /* 0x000000d2de9d723e */ /* 0x050fe200000000ff */
[----:B------:R-:W-:-:S06]  /*d590*/  FADD.FTZ R222, R222, R207 ;  /* 0x000000cfdede7221 */ /* 0x000fcc0000010000 */
[----:B------:R-:W3:Y:S08]  /*d5a0*/  MUFU.EX2 R183, R183 ;  /* 0x000000b700b77308 */ /* 0x000ef00000000800 */
[----:B------:R-:W4:Y:S01]  /*d5b0*/  MUFU.EX2 R191, R191 ;  /* 0x000000bf00bf7308 */ /* 0x000f220000000800 */
[----:B0-----:R-:W-:Y:S01]  /*d5c0*/  F2FP.F16.F32.PACK_AB R159, R224, R223 ;  /* 0x000000dfe09f723e */ /* 0x001fe200000000ff */
[----:B------:R-:W-:-:S04]  /*d5d0*/  FADD.FTZ R223, R223, R222 ;  /* 0x000000dedfdf7221 */ /* 0x000fc80000010000 */
[----:B------:R-:W-:Y:S01]  /*d5e0*/  STSM.16.M88.4 [R209], R156 ;  /* 0x0000009cd1007844 */ /* 0x000fe20000000200 */
[----:B------:R-:W-:Y:S01]  /*d5f0*/  FADD.FTZ R224, R224, R223 ;  /* 0x000000dfe0e07221 */ /* 0x000fe20000010000 */
[----:B------:R-:W-:Y:S01]  /*d600*/  MUFU.EX2 R198, R198 ;  /* 0x000000c600c67308 */ /* 0x000fe20000000800 */
[----:B---3--:R-:W-:-:S07]  /*d610*/  FADD.FTZ R182, R183, R182 ;  /* 0x000000b6b7b67221 */ /* 0x008fce0000010000 */
[----:B------:R-:W0:Y:S01]  /*d620*/  MUFU.EX2 R199, R199 ;  /* 0x000000c700c77308 */ /* 0x000e220000000800 */
[C---:B----4-:R-:W-:Y:S01]  /*d630*/  F2FP.F16.F32.PACK_AB R152, R191.reuse, R183 ;  /* 0x000000b7bf98723e */ /* 0x050fe200000000ff */
[----:B------:R-:W-:-:S06]  /*d640*/  FADD.FTZ R191, R191, R182 ;  /* 0x000000b6bfbf7221 */ /* 0x000fcc0000010000 */
[----:B------:R-:W-:Y:S08]  /*d650*/  MUFU.EX2 R225, R225 ;  /* 0x000000e100e17308 */ /* 0x000ff00000000800 */
[----:B------:R-:W3:Y:S01]  /*d660*/  MUFU.EX2 R226, R226 ;  /* 0x000000e200e27308 */ /* 0x000ee20000000800 */
[----:B0-----:R-:W-:-:S07]  /*d670*/  F2FP.F16.F32.PACK_AB R154, R199, R198 ;  /* 0x000000c6c79a723e */ /* 0x001fce00000000ff */
[----:B------:R-:W-:Y:S08]  /*d680*/  MUFU.EX2 R229, R229 ;  /* 0x000000e500e57308 */ /* 0x000ff00000000800 */
[----:B------:R-:W0:Y:S01]  /*d690*/  MUFU.EX2 R170, R170 ;  /* 0x000000aa00aa7308 */ /* 0x000e220000000800 */
[----:B---3--:R-:W-:Y:S01]  /*d6a0*/  F2FP.F16.F32.PACK_AB R153, R226, R225 ;  /* 0x000000e1e299723e */ /* 0x008fe200000000ff */
[----:B------:R-:W-:-:S04]  /*d6b0*/  FADD.FTZ R225, R225, R224 ;  /* 0x000000e0e1e17221 */ /* 0x000fc80000010000 */
[----:B------:R-:W-:Y:S01]  /*d6c0*/  FADD.FTZ R226, R226, R225 ;  /* 0x000000e1e2e27221 */ /* 0x000fe20000010000 */
[----:B0-----:R-:W-:-:S05]  /*d6d0*/  F2FP.F16.F32.PACK_AB R155, R170, R229 ;  /* 0x000000e5aa9b723e */ /* 0x001fca00000000ff */
[----:B------:R0:W-:Y:S01]  /*d6e0*/  STSM.16.M88.4 [R208], R152 ;  /* 0x00000098d0007844 */ /* 0x0001e20000000200 */
[----:B------:R-:W-:-:S06]  /*d6f0*/  WARPGROUP.ARRIVE ;  /* 0x00000000000079c5 */ /* 0x000fcc0000000000 */
[----:B------:R-:W-:Y:S03]  /*d700*/  HGMMA.64x256x16.F32 R24, R164, gdesc[UR4].tnspB, RZ, !UPT, gsb0 ;  /* 0x43e00004a4187df0 */ /* 0x000fe6000c0008ff */
[----:B------:R-:W-:Y:S02]  /*d710*/  WARPGROUP.DEPBAR.LE gsb0, 0x0 ;  /* 0x00008000000079c5 */ /* 0x000fe40000010000 */
[----:B-1----:R-:W-:Y:S01]  /*d720*/  VIADD R164, R6, 0x80 ;  /* 0x0000008006a47836 */ /* 0x002fe20000000000 */
[----:B------:R-:W-:Y:S01]  /*d730*/  WARPGROUP.ARRIVE ;  /* 0x00000000000079c5 */ /* 0x000fe20000000000 */
[----:B------:R-:W-:-:S03]  /*d740*/  IMAD.MOV.U32 R165, RZ, RZ, 0x40000040 ;  /* 0x40000040ffa57424 */ /* 0x000fc600078e00ff */
[----:B------:R-:W-:Y:S02]  /*d750*/  R2UR UR6, R164 ;  /* 0x00000000a40672ca */ /* 0x000fe400000e0000 */
[----:B------:R-:W-:-:S15]  /*d760*/  R2UR UR7, R165 ;  /* 0x00000000a50772ca */ /* 0x000fde00000e0000 */
[----:B------:R-:W-:-:S01]  /*d770*/  NOP ;  /* 0x0000000000007918 */ /* 0x000fc20000000000 */
[----:B------:R-:W-:Y:S03]  /*d780*/  HGMMA.64x256x16.F32 R24, R160, gdesc[UR4].tnspB, R24, gsb0 ;  /* 0x43e00004a0187df0 */ /* 0x000fe60008000818 */
[----:B------:R-:W-:Y:S02]  /*d790*/  WARPGROUP.DEPBAR.LE gsb0, 0x0 ;  /* 0x00008000000079c5 */ /* 0x000fe40000010000 */
[C---:B--2---:R-:W-:Y:S01]  /*d7a0*/  VIADD R160, R6.reuse, 0x100 ;  /* 0x0000010006a07836 */ /* 0x044fe20000000000 */
[----:B------:R-:W-:Y:S01]  /*d7b0*/  WARPGROUP.ARRIVE ;  /* 0x00000000000079c5 */ /* 0x000fe20000000000 */
[----:B------:R-:W-:Y:S02]  /*d7c0*/  IMAD.MOV.U32 R161, RZ, RZ, 0x40000040 ;  /* 0x40000040ffa17424 */ /* 0x000fe400078e00ff */
[----:B------:R-:W-:Y:S01]  /*d7d0*/  VIADD R6, R6, 0x180 ;  /* 0x0000018006067836 */ /* 0x000fe20000000000 */
[----:B------:R-:W-:-:S02]  /*d7e0*/  R2UR UR6, R160 ;  /* 0x00000000a00672ca */ /* 0x000fc400000e0000 */
[----:B------:R-:W-:-:S15]  /*d7f0*/  R2UR UR7, R161 ;  /* 0x00000000a10772ca */ /* 0x000fde00000e0000 */
[----:B------:R-:W-:-:S01]  /*d800*/  NOP ;  /* 0x0000000000007918 */ /* 0x000fc20000000000 */
[----:B------:R-:W-:Y:S01]  /*d810*/  HGMMA.64x256x16.F32 R24, R156, gdesc[UR4].tnspB, R24, gsb0 ;  /* 0x43e000049c187df0 */ /* 0x000fe20008000818 */
[----:B------:R-:W-:Y:S01]  /*d820*/  R2UR UR6, R6 ;  /* 0x00000000060672ca */ /* 0x000fe200000e0000 */
[----:B------:R-:W-:Y:S01]  /*d830*/  FADD.FTZ R6, R198, R191 ;  /* 0x000000bfc6067221 */ /* 0x000fe20000010000 */
[----:B------:R-:W-:Y:S01]  /*d840*/  R2UR UR7, R7 ;  /* 0x00000000070772ca */ /* 0x000fe200000e0000 */
[----:B------:R-:W-:Y:S02]  /*d850*/  FADD.FTZ R7, R229, R226 ;  /* 0x000000e2e5077221 */ /* 0x000fe40000010000 */
[----:B------:R-:W-:Y:S02]  /*d860*/  FADD.FTZ R6, R199, R6 ;  /* 0x00000006c7067221 */ /* 0x000fe40000010000 */
[----:B------:R-:W-:Y:S01]  /*d870*/  FADD.FTZ R7, R170, R7 ;  /* 0x00000007aa077221 */ /* 0x000fe20000010000 */
[----:B------:R-:W-:Y:S02]  /*d880*/  WARPGROUP.DEPBAR.LE gsb0, 0x0 ;  /* 0x00008000000079c5 */ /* 0x000fe40000010000 */
[----:B------:R-:W-:-:S15]  /*d890*/  WARPGROUP.ARRIVE ;  /* 0x00000000000079c5 */ /* 0x000fde0000000000 */
[----:B------:R-:W-:-:S02]  /*d8a0*/  NOP ;  /* 0x0000000000007918 */ /* 0x000fc40000000000 */
[----:B------:R-:W-:Y:S03]  /*d8b0*/  HGMMA.64x256x16.F32 R24, R152, gdesc[UR4].tnspB, R24, gsb0 ;  /* 0x43e0000498187df0 */ /* 0x000fe60008000818 */
[----:B------:R-:W-:Y:S02]  /*d8c0*/  WARPGROUP.DEPBAR.LE gsb0, 0x0 ;  /* 0x00008000000079c5 */ /* 0x000fe40000010000 */
[----:B------:R1:W-:Y:S06]  /*d8d0*/  MEMBAR.ALL.CTA ;  /* 0x0000000000007992 */ /* 0x0003ec0000008000 */
[----:B-1----:R-:W1:Y:S02]  /*d8e0*/  FENCE.VIEW.ASYNC.S ;  /* 0x00000000000073c6 */ /* 0x002e640000000000 */
[----:B-1----:R-:W-:Y:S01]  /*d8f0*/  NOP ;  /* 0x0000000000007918 */ /* 0x002fe20000000000 */
[----:B------:R-:W-:Y:S06]  /*d900*/  BAR.ARV 0xe, 0x100 ;  /* 0x0384000000007b1d */ /* 0x000fec0000002000 */
[----:B------:R1:W-:Y:S02]  /*d910*/  @!P1 SYNCS.ARRIVE.TRANS64.RED.A1T0 RZ, [R14+URZ], RZ ;  /* 0x000000ff0eff99a7 */ /* 0x0003e4000810043f */
[----:B-1----:R-:W-:-:S04]  /*d920*/  IMAD.IADD R14, R23, 0x1, -R184 ;  /* 0x00000001170e7824 */ /* 0x002fc800078e0ab8 */
[----:B0-----:R-:W-:Y:S02]  /*d930*/  IMAD R154, R189, 0x40, R14 ;  /* 0x00000040bd9a7824 */ /* 0x001fe400078e020e */
[----:B------:R-:W-:Y:S02]  /*d940*/  VIADD R14, R169, 0xfffffffe ;  /* 0xfffffffea90e7836 */ /* 0x000fe40000000000 */
[----:B------:R-:W-:Y:S01]  /*d950*/  VIADD R152, R154, UR4 ;  /* 0x000000049a987c36 */ /* 0x000fe20008000000 */
        /* <DEDUP_REMOVED lines=13> */
.L_x_2802:
[----:B------:R-:W-:-:S06]  /*da30*/  UISETP.NE.AND UP0, UPT, UR5, 0x1, UPT ;  /* 0x000000010500788c */ /* 0x000fcc000bf05270 */
[----:B------:R-:W-:-:S05]  /*da40*/  PLOP3.LUT P2, PT, PT, PT, UP0, 0x80, 0x0 ;  /* 0x000000000000781c */ /* 0x000fca0003f4f008 */
[----:B------:R-:W-:-:S08]  /*da50*/  @UP0 ULDC.64 UR6, c[0x0][0xae0] ;  /* 0x0002b80000060ab9 */ /* 0x000fd00000000a00 */
[----:B------:R-:W-:-:S05]  /*da60*/  @P2 IMAD.HI.U32 R154, R153, UR6, RZ ;  /* 0x00000006999a2c27 */ /* 0x000fca000f8e00ff */
[----:B------:R-:W-:-:S07]  /*da70*/  @P2 SHF.R.U32.HI R153, RZ, UR7, R154 ;  /* 0x00000007ff992c19 */ /* 0x000fce000801169a */
.L_x_2803:
[----:B------:R-:W-:Y:S05]  /*da80*/  BSYNC B0 ;  /* 0x0000000000007941 */ /* 0x000fea0003800000 */
.L_x_2801:
[----:B------:R-:W-:-:S04]  /*da90*/  IMAD.U32 R154, RZ, RZ, UR5 ;  /* 0x00000005ff9a7e24 */ /* 0x000fc8000f8e00ff */
[----:B------:R-:W-:-:S05]  /*daa0*/  IMAD R153, R153, R154, UR5 ;  /* 0x0000000599997e24 */ /* 0x000fca000f8e029a */
[----:B------:R-:W-:-:S07]  /*dab0*/  VIMNMX R152, R152, R153, PT ;  /* 0x0000009998987248 */ /* 0x000fce0003fe0100 */
.L_x_2800:
[----:B------:R-:W-:Y:S01]  /*dac0*/  SHF.R.S32.HI R153, RZ, 0x1f, R152 ;  /* 0x0000001fff997819 */ /* 0x000fe20000011498 */
[----:B------:R-:W-:Y:S01]  /*dad0*/  ULDC UR38, c[0x0][0xadc] ;  /* 0x0002b70000267ab9 */ /* 0x000fe20000000800 */
[----:B------:R-:W-:Y:S01]  /*dae0*/  ULDC UR41, c[0x0][0xadc] ;  /* 0x0002b70000297ab9 */ /* 0x000fe20000000800 */
[----:B------:R-:W-:Y:S01]  /*daf0*/  ULDC UR37, c[0x0][0xa80] ;  /* 0x0002a00000257ab9 */ /* 0x000fe20000000800 */
[----:B------:R-:W-:Y:S01]  /*db00*/  LEA.HI R153, R153, R152, RZ, 0x6 ;  /* 0x0000009899997211 */ /* 0x000fe200078f30ff */
[----:B------:R-:W-:Y:S01]  /*db10*/  ULDC UR40, c[0x0][0xa80] ;  /* 0x0002a00000287ab9 */ /* 0x000fe20000000800 */
[----:B------:R-:W-:Y:S01]  /*db20*/  ULDC UR39, c[0x0][0xa80] ;  /* 0x0002a00000277ab9 */ /* 0x000fe20000000800 */
[----:B------:R-:W-:Y:S01]  /*db30*/  ULDC UR45, c[0x0][0xad0] ;  /* 0x0002b400002d7ab9 */ /* 0x000fe20000000800 */
[----:B------:R-:W-:Y:S01]  /*db40*/  SHF.R.S32.HI R153, RZ, 0x6, R153 ;  /* 0x00000006ff997819 */ /* 0x000fe20000011499 */
[----:B------:R-:W-:Y:S01]  /*db50*/  ULDC UR44, c[0x0][0xad0] ;  /* 0x0002b400002c7ab9 */ /* 0x000fe20000000800 */
[----:B------:R-:W-:Y:S01]  /*db60*/  ULDC UR43, c[0x0][0xad0] ;  /* 0x0002b400002b7ab9 */ /* 0x000fe20000000800 */
[----:B------:R-:W-:Y:S01]  /*db70*/  ULDC UR42, c[0x0][0xad8] ;  /* 0x0002b600002a7ab9 */ /* 0x000fe20000000800 */
[----:B------:R-:W-:Y:S01]  /*db80*/  VIMNMX R210, R212, R153, !PT ;  /* 0x00000099d4d27248 */ /* 0x000fe20007fe0100 */
[----:B------:R-:W-:Y:S01]  /*db90*/  ULDC UR48, c[0x0][0xad8] ;  /* 0x0002b60000307ab9 */ /* 0x000fe20000000800 */
[----:B------:R-:W-:Y:S02]  /*dba0*/  BSSY B1, `(.L_x_2804) ;  /* 0x0000414000017945 */ /* 0x000fe40003800000 */
[----:B------:R-:W-:-:S13]  /*dbb0*/  ISETP.GE.AND P2, PT, R14, R210, PT ;  /* 0x000000d20e00720c */ /* 0x000fda0003f46270 */
[----:B------:R-:W-:Y:S05]  /*dbc0*/  @!P2 BRA `(.L_x_2805) ;  /* 0x000000400044a947 */ /* 0x000fea0003800000 */
[----:B------:R-:W-:Y:S01]  /*dbd0*/  IADD3 R191, R0, R23, -R184 ;  /* 0x0000001700bf7210 */ /* 0x000fe20007ffe8b8 */
[----:B------:R-:W-:Y:S03]  /*dbe0*/  BSSY B0, `(.L_x_2806) ;  /* 0x000040b000007945 */ /* 0x000fe60003800000 */
[----:B------:R-:W-:-:S07]  /*dbf0*/  IADD3 R191, R191, 0x8, RZ ;  /* 0x00000008bfbf7810 */ /* 0x000fce0007ffe0ff */
.L_x_2825:
[----:B------:R-:W-:-:S05]  /*dc00*/  VIADD R198, R19, 0x1 ;  /* 0x0000000113c67836 */ /* 0x000fca0000000000 */
[----:B------:R-:W-:-:S04]  /*dc10*/  ISETP.NE.AND P2, PT, R198, 0x2, PT ;  /* 0x00000002c600780c */ /* 0x000fc80003f45270 */
[----:B------:R-:W-:Y:S02]  /*dc20*/  SEL R153, RZ, 0x1, P2 ;  /* 0x00000001ff997807 */ /* 0x000fe40001000000 */
[----:B------:R-:W-:Y:S02]  /*dc30*/  SEL R198, R198, RZ, P2 ;  /* 0x000000ffc6c67207 */ /* 0x000fe40001000000 */
[----:B------:R-:W-:Y:S01]  /*dc40*/  LOP3.LUT R22, R22, R153, RZ, 0x3c, !PT ;  /* 0x0000009916167212 */ /* 0x000fe200078e3cff */
[----:B0-----:R-:W-:Y:S06]  /*dc50*/  @!P0 BRA `(.L_x_2807) ;  /* 0x0000000000048947 */ /* 0x001fec0003800000 */
[----:B------:R-:W-:Y:S01]  /*dc60*/  BPT.TRAP 0x1 ;  /* 0x000000040000795c */ /* 0x000fe20000300000 */
.L_x_2807:
[----:B------:R-:W-:Y:S01]  /*dc70*/  IMAD R199, R198, 0x8, R18 ;  /* 0x00000008c6c77824 */ /* 0x000fe200078e0212 */
[----:B------:R-:W-:-:S04]  /*dc80*/  SHF.L.U32 R204, R22, 0x1f, RZ ;  /* 0x0000001f16cc7819 */ /* 0x000fc800000006ff */
[----:B------:R0:W1:Y:S01]  /*dc90*/  SYNCS.PHASECHK.TRANS64.TRYWAIT P2, [R199+URZ+0x38830], R204 ;  /* 0x038830ccc70075a7 */ /* 0x000062000804017f */
[----:B------:R-:W-:Y:S05]  /*dca0*/  @!P0 BRA `(.L_x_2808) ;  /* 0x0000000000048947 */ /* 0x000fea0003800000 */
[----:B------:R-:W-:Y:S01]  /*dcb0*/  BPT.TRAP 0x1 ;  /* 0x000000040000795c */ /* 0x000fe20000300000 */
.L_x_2808:
[----:B------:R-:W-:Y:S01]  /*dcc0*/  BSSY B2, `(.L_x_2809) ;  /* 0x0000006000027945 */ /* 0x000fe20003800000 */
[----:B------:R-:W-:Y:S02]  /*dcd0*/  IMAD R200, R198, 0x200, R15 ;  /* 0x00000200c6c87824 */ /* 0x000fe400078e020f */
[----:B------:R-:W-:Y:S01]  /*dce0*/  IMAD.MOV.U32 R201, RZ, RZ, 0x40000040 ;  /* 0x40000040ffc97424 */ /* 0x000fe200078e00ff */
[----:B-1----:R-:W-:Y:S06]  /*dcf0*/  @P2 BRA `(.L_x_2810) ;  /* 0x0000000000082947 */ /* 0x002fec0003800000 */
[----:B------:R-:W1:Y:S02]  /*dd00*/  SYNCS.PHASECHK.TRANS64.TRYWAIT P2, [R199+URZ+0x38830], R204 ;  /* 0x038830ccc70075a7 */ /* 0x000e64000804017f */
[----:B-1----:R-:W-:Y:S05]  /*dd10*/  @!P2 BRA `(.L_x_2811) ;  /* 0x00000164008ca947 */ /* 0x002fea0003800000 */
.L_x_2810:
[----:B------:R-:W-:Y:S05]  /*dd20*/  BSYNC B2 ;  /* 0x0000000000027941 */ /* 0x000fea0003800000 */
.L_x_2809:
        /* <DEDUP_REMOVED lines=9> */
[----:B------:R-:W-:Y:S01]  /*ddc0*/  R2UR UR6, R202 ;  /* 0x00000000ca0672ca */ /* 0x000fe200000e0000 */
[----:B------:R-:W-:Y:S01]  /*ddd0*/  VIADD R202, R200, 0x4 ;  /* 0x00000004c8ca7836 */ /* 0x000fe20000000000 */
        /* <DEDUP_REMOVED lines=25> */
.L_x_2812:
[----:B------:R2:W3:Y:S01]  /*df70*/  SYNCS.PHASECHK.TRANS64.TRYWAIT P2, [R199+URZ+0x38850], R204 ;  /* 0x038850ccc70075a7 */ /* 0x0004e2000804017f */
[----:B------:R-:W-:Y:S05]  /*df80*/  @!P0 BRA `(.L_x_2813) ;  /* 0x0000000000048947 */ /* 0x000fea0003800000 */
[----:B------:R-:W-:Y:S01]  /*df90*/  BPT.TRAP 0x1 ;  /* 0x000000040000795c */ /* 0x000fe20000300000 */
.L_x_2813:
[----:B------:R-:W-:Y:S04]  /*dfa0*/  BSSY B2, `(.L_x_2814) ;  /* 0x0000004000027945 */ /* 0x000fe80003800000 */
[----:B---3--:R-:W-:Y:S05]  /*dfb0*/  @P2 BRA `(.L_x_2815) ;  /* 0x0000000000082947 */ /* 0x008fea0003800000 */
[----:B------:R-:W3:Y:S02]  /*dfc0*/  SYNCS.PHASECHK.TRANS64.TRYWAIT P2, [R199+URZ+0x38850], R204 ;  /* 0x038850ccc70075a7 */ /* 0x000ee4000804017f */
[----:B---3--:R-:W-:Y:S05]  /*dfd0*/  @!P2 BRA `(.L_x_2816) ;  /* 0x0000016000f0a947 */ /* 0x008fea0003800000 */
.L_x_2815:
[----:B------:R-:W-:Y:S05]  /*dfe0*/  BSYNC B2 ;  /* 0x0000000000027941 */ /* 0x000fea0003800000 */
.L_x_2814:
[----:B------:R-:W-:Y:S01]  /*dff0*/  IMAD R202, R198, 0x1000, R20 ;  /* 0x00001000c6ca7824 */ /* 0x000fe200078e0214 */
[----:B------:R-:W-:Y:S01]  /*e000*/  R2UR UR4, R2 ;  /* 0x00000000020472ca */ /* 0x000fe200000e0000 */
[----:B------:R-:W-:Y:S01]  /*e010*/  IMAD.MOV.U32 R203, RZ, RZ, 0x40000040 ;  /* 0x40000040ffcb7424 */ /* 0x000fe200078e00ff */
[----:B------:R-:W-:Y:S01]  /*e020*/  R2UR UR5, R3 ;  /* 0x00000000030572ca */ /* 0x000fe200000e0000 */
[----:B------:R-:W-:Y:S01]  /*e030*/  WARPGROUP.ARRIVE ;  /* 0x00000000000079c5 */ /* 0x000fe20000000000 */
[----:B------:R-:W-:Y:S01]  /*e040*/  R2UR UR6, R202 ;  /* 0x00000000ca0672ca */ /* 0x000fe200000e0000 */
[C---:B------:R-:W-:Y:S01]  /*e050*/  VIADD R200, R2.reuse, 0x2 ;  /* 0x0000000202c87836 */ /* 0x040fe20000000000 */
[----:B------:R-:W-:Y:S01]  /*e060*/  R2UR UR7, R203 ;  /* 0x00000000cb0772ca */ /* 0x000fe200000e0000 */
[----:B------:R-:W-:Y:S02]  /*e070*/  IMAD.MOV.U32 R201, RZ, RZ, 0x40000040 ;  /* 0x40000040ffc97424 */ /* 0x000fe400078e00ff */
[----:B------:R-:W4:Y:S01]  /*e080*/  S2R R206, SR_TID.X ;  /* 0x0000000000ce7919 */ /* 0x000f220000002100 */
[----:B------:R-:W-:Y:S01]  /*e090*/  IMAD.MOV.U32 R205, RZ, RZ, 0x40000040 ;  /* 0x40000040ffcd7424 */ /* 0x000fe200078e00ff */
[----:B------:R-:W-:Y:S01]  /*e0a0*/  UISETP.NE.AND UP0, UPT, UR46, URZ, UPT ;  /* 0x0000003f2e00728c */ /* 0x000fe2000bf05270 */
[----:B------:R-:W-:-:S07]  /*e0b0*/  VIADD R207, R2, 0x800 ;  /* 0x0000080002cf7836 */ /* 0x000fce0000000000 */
        /* <DEDUP_REMOVED lines=8> */
[----:B------:R-:W-:Y:S02]  /*e140*/  MOV R201, 0x40000040 ;  /* 0x4000004000c97802 */ /* 0x000fe40000000f00 */
[----:B----4-:R-:W-:Y:S01]  /*e150*/  SHF.R.U32.HI R206, RZ, 0x7, R206 ;  /* 0x00000007ffce7819 */ /* 0x010fe200000116ce */
[----:B------:R-:W-:Y:S02]  /*e160*/  WARPGROUP.DEPBAR.LE gsb0, 0x0 ;  /* 0x00008000000079c5 */ /* 0x000fe40000010000 */
[----:B------:R-:W-:-:S06]  /*e170*/  WARPGROUP.ARRIVE ;  /* 0x00000000000079c5 */ /* 0x000fcc0000000000 */
        /* <DEDUP_REMOVED lines=148> */
[----:B------:R-:W-:Y:S02]  /*eac0*/  R2UR UR6, R200 ;  /* 0x00000000c80672ca */ /* 0x000fe400000e0000 */
[----:B------:R-:W-:Y:S01]  /*ead0*/  R2UR UR7, R201 ;  /* 0x00000000c90772ca */ /* 0x000fe200000e0000 */
[----:B------:R4:W5:Y:S01]  /*eae0*/  SHFL.IDX PT, R200, R206, RZ, 0x1f ;  /* 0x00001fffcec87589 */ /* 0x00096200000e0000 */
[----:B------:R-:W-:-:S02]  /*eaf0*/  IMAD.MOV.U32 R201, RZ, RZ, 0x4 ;  /* 0x00000004ffc97424 */ /* 0x000fc400078e00ff */
[----:B----4-:R-:W-:Y:S01]  /*eb00*/  VIADD R206, R202, 0x800 ;  /* 0x00000800cace7836 */ /* 0x010fe20000000000 */
[----:B-----5:R-:W-:-:S04]  /*eb10*/  ISETP.GT.AND P2, PT, R200, 0x7f, PT ;  /* 0x0000007fc800780c */ /* 0x020fc80003f44270 */
[----:B------:R-:W-:Y:S02]  /*eb20*/  SEL R200, RZ, 0x2, !P2 ;  /* 0x00000002ffc87807 */ /* 0x000fe40005000000 */
[C---:B------:R-:W-:Y:S02]  /*eb30*/  SEL R203, R201.reuse, 0x2, P2 ;  /* 0x00000002c9cb7807 */ /* 0x040fe40001000000 */
[----:B------:R-:W-:Y:S01]  /*eb40*/  SEL R201, R201, 0x6, !P2 ;  /* 0x00000006c9c97807 */ /* 0x000fe20005000000 */
[----:B0123--:R-:W-:Y:S01]  /*eb50*/  IMAD.IADD R204, R200, 0x1, R206 ;  /* 0x00000001c8cc7824 */ /* 0x00ffe200078e02ce */
[----:B------:R-:W-:Y:S02]  /*eb60*/  WARPGROUP.DEPBAR.LE gsb0, 0x0 ;  /* 0x00008000000079c5 */ /* 0x000fe40000010000 */
[----:B------:R-:W-:-:S06]  /*eb70*/  WARPGROUP.ARRIVE ;  /* 0x00000000000079c5 */ /* 0x000fcc0000000000 */
[----:B------:R-:W-:Y:S01]  /*eb80*/  HGMMA.64x64x16.F32 R152, gdesc[UR4], R152, gsb0 ;  /* 0x00e00000049879f0 */ /* 0x000fe20008000898 */
[----:B------:R-:W-:Y:S01]  /*eb90*/  R2UR UR6, R204 ;  /* 0x00000000cc0672ca */ /* 0x000fe200000e0000 */
[----:B------:R-:W-:Y:S01]  /*eba0*/  IMAD.IADD R204, R207, 0x1, R200 ;  /* 0x00000001cfcc7824 */ /* 0x000fe200078e02c8 */
[----:B------:R-:W-:Y:S01]  /*ebb0*/  R2UR UR7, R205 ;  /* 0x00000000cd0772ca */ /* 0x000fe200000e0000 */
[----:B------:R-:W-:-:S03]  /*ebc0*/  IMAD.MOV.U32 R205, RZ, RZ, 0x40000040 ;  /* 0x40000040ffcd7424 */ /* 0x000fc600078e00ff */
[----:B------:R-:W-:Y:S01]  /*ebd0*/  R2UR UR4, R204 ;  /* 0x00000000cc0472ca */ /* 0x000fe200000e0000 */
[----:B------:R-:W-:Y:S01]  /*ebe0*/  IMAD.IADD R204, R206, 0x1, R203 ;  /* 0x00000001cecc7824 */ /* 0x000fe200078e02cb */
[----:B------:R-:W-:Y:S02]  /*ebf0*/  R2UR UR5, R205 ;  /* 0x00000000cd0572ca */ /* 0x000fe400000e0000 */
[----:B------:R-:W-:Y:S01]  /*ec00*/  MOV R205, 0x40000040 ;  /* 0x4000004000cd7802 */ /* 0x000fe20000000f00 */
        /* <DEDUP_REMOVED lines=17> */
[----:B------:R-:W-:-:S03]  /*ed20*/  IMAD.MOV.U32 R205, RZ, RZ, 0x40000040 ;  /* 0x40000040ffcd7424 */ /* 0x000fc600078e00ff */
[----:B------:R-:W-:Y:S01]  /*ed30*/  R2UR UR6, R204 ;  /* 0x00000000cc0672ca */ /* 0x000fe200000e0000 */
[----:B------:R-:W-:Y:S01]  /*ed40*/  IMAD.MOV.U32 R204, RZ, RZ, 0x28 ;  /* 0x00000028ffcc7424 */ /* 0x000fe200078e00ff */
[----:B------:R-:W-:Y:S01]  /*ed50*/  R2UR UR7, R205 ;  /* 0x00000000cd0772ca */ /* 0x000fe200000e0000 */
[----:B------:R-:W-:-:S03]  /*ed60*/  IMAD.MOV.U32 R205, RZ, RZ, 0xa00 ;  /* 0x00000a00ffcd7424 */ /* 0x000fc600078e00ff */
[----:B------:R-:W-:Y:S02]  /*ed70*/  SEL R204, R204, 0x26, P2 ;  /* 0x00000026cccc7807 */ /* 0x000fe40001000000 */
[----:B------:R-:W-:Y:S02]  /*ed80*/  SEL R205, R205, 0x980, P2 ;  /* 0x00000980cdcd7807 */ /* 0x000fe40001000000 */
[----:B------:R-:W-:Y:S02]  /*ed90*/  LOP3.LUT R207, R204, 0x6, RZ, 0xc0, !PT ;  /* 0x00000006cccf7812 */ /* 0x000fe400078ec0ff */
[----:B------:R-:W-:-:S04]  /*eda0*/  LOP3.LUT R205, R205, 0xa00, RZ, 0xc0, !PT ;  /* 0x00000a00cdcd7812 */ /* 0x000fc800078ec0ff */
[CC--:B------:R-:W-:Y:S02]  /*edb0*/  IADD3 R204, R207.reuse, R205.reuse, R2 ;  /* 0x000000cdcfcc7210 */ /* 0x0c0fe40007ffe002 */
[----:B------:R-:W-:Y:S01]  /*edc0*/  IADD3 R206, R207, R205, R202 ;  /* 0x000000cdcfce7210 */ /* 0x000fe20007ffe0ca */
[----:B------:R-:W-:Y:S01]  /*edd0*/  IMAD.MOV.U32 R207, RZ, RZ, 0x40000040 ;  /* 0x40000040ffcf7424 */ /* 0x000fe200078e00ff */
[----:B------:R-:W-:Y:S01]  /*ede0*/  MOV R205, 0x40000040 ;  /* 0x4000004000cd7802 */ /* 0x000fe20000000f00 */
[----:B------:R-:W-:Y:S02]  /*edf0*/  WARPGROUP.DEPBAR.LE gsb0, 0x0 ;  /* 0x00008000000079c5 */ /* 0x000fe40000010000 */
[----:B------:R-:W-:-:S06]  /*ee00*/  WARPGROUP.ARRIVE ;  /* 0x00000000000079c5 */ /* 0x000fcc0000000000 */
[----:B------:R-:W-:Y:S01]  /*ee10*/  HGMMA.64x64x16.F32 R152, gdesc[UR4], R152, gsb0 ;  /* 0x00e00000049879f0 */ /* 0x000fe20008000898 */
[----:B------:R-:W-:Y:S02]  /*ee20*/  R2UR UR4, R204 ;  /* 0x00000000cc0472ca */ /* 0x000fe400000e0000 */
[----:B------:R-:W-:Y:S01]  /*ee30*/  R2UR UR5, R205 ;  /* 0x00000000cd0572ca */ /* 0x000fe200000e0000 */
[----:B------:R-:W-:Y:S01]  /*ee40*/  IMAD.MOV.U32 R205, RZ, RZ, 0x40000040 ;  /* 0x40000040ffcd7424 */ /* 0x000fe200078e00ff */
[----:B------:R-:W-:Y:S01]  /*ee50*/  R2UR UR6, R206 ;  /* 0x00000000ce0672ca */ /* 0x000fe200000e0000 */
[----:B------:R-:W-:Y:S01]  /*ee60*/  VIADD R206, R2, 0xa00 ;  /* 0x00000a0002ce7836 */ /* 0x000fe20000000000 */
[----:B------:R-:W-:Y:S01]  /*ee70*/  R2UR UR7, R207 ;  /* 0x00000000cf0772ca */ /* 0x000fe200000e0000 */
[----:B------:R-:W-:Y:S02]  /*ee80*/  VIADD R207, R202, 0xa00 ;  /* 0x00000a00cacf7836 */ /* 0x000fe40000000000 */
[----:B------:R-:W-:Y:S01]  /*ee90*/  IMAD.IADD R204, R206, 0x1, R200 ;  /* 0x00000001cecc7824 */ /* 0x000fe200078e02c8 */
[----:B------:R-:W-:-:S02]  /*eea0*/  WARPGROUP.DEPBAR.LE gsb0, 0x0 ;  /* 0x00008000000079c5 */ /* 0x000fc40000010000 */
[----:B------:R-:W-:-:S07]  /*eeb0*/  WARPGROUP.ARRIVE ;  /* 0x00000000000079c5 */ /* 0x000fce0000000000 */
        /* <DEDUP_REMOVED lines=108> */
[----:B------:R-:W-:Y:S02]  /*f580*/  IMAD.MOV.U32 R205, RZ, RZ, 0x40000040 ;  /* 0x40000040ffcd7424 */ /* 0x000fe400078e00ff */
[----:B------:R-:W-:Y:S01]  /*f590*/  IMAD.IADD R200, R207, 0x1, R201 ;  /* 0x00000001cfc87824 */ /* 0x000fe200078e02c9 */
        /* <DEDUP_REMOVED lines=14> */
[----:B------:R-:W-:Y:S02]  /*f680*/  IMAD.MOV.U32 R201, RZ, RZ, 0x40000040 ;  /* 0x40000040ffc97424 */ /* 0x000fe400078e00ff */
[----:B------:R-:W-:Y:S01]  /*f690*/  IMAD.MOV.U32 R205, RZ, RZ, 0x40000040 ;  /* 0x40000040ffcd7424 */ /* 0x000fe200078e00ff */
[----:B------:R-:W-:Y:S02]  /*f6a0*/  WARPGROUP.DEPBAR.LE gsb0, 0x0 ;  /* 0x00008000000079c5 */ /* 0x000fe40000010000 */
[----:B------:R-:W-:-:S07]  /*f6b0*/  WARPGROUP.ARRIVE ;  /* 0x00000000000079c5 */ /* 0x000fce0000000000 */
[----:B------:R-:W-:Y:S01]  /*f6c0*/  HGMMA.64x64x16.F32 R152, gdesc[UR4], R152, gsb0 ;  /* 0x00e00000049879f0 */ /* 0x000fe20008000898 */
[----:B------:R-:W-:Y:S02]  /*f6d0*/  R2UR UR4, R200 ;  /* 0x00000000c80472ca */ /* 0x000fe400000e0000 */
[----:B------:R-:W-:Y:S01]  /*f6e0*/  R2UR UR5, R201 ;  /* 0x00000000c90572ca */ /* 0x000fe200000e0000 */
[----:B------:R-:W-:Y:S01]  /*f6f0*/  IMAD.MOV.U32 R201, RZ, RZ, 0x1000 ;  /* 0x00001000ffc97424 */ /* 0x000fe200078e00ff */
[----:B------:R-:W-:Y:S02]  /*f700*/  R2UR UR6, R204 ;  /* 0x00000000cc0672ca */ /* 0x000fe400000e0000 */
[----:B------:R-:W-:Y:S02]  /*f710*/  R2UR UR7, R205 ;  /* 0x00000000cd0772ca */ /* 0x000fe400000e0000 */
[----:B------:R-:W-:Y:S02]  /*f720*/  MOV R200, 0x40 ;  /* 0x0000004000c87802 */ /* 0x000fe40000000f00 */
[----:B------:R-:W-:-:S02]  /*f730*/  SEL R201, R201, 0xf80, P2 ;  /* 0x00000f80c9c97807 */ /* 0x000fc40001000000 */
[----:B------:R-:W-:Y:S02]  /*f740*/  SEL R200, R200, 0x3e, P2 ;  /* 0x0000003ec8c87807 */ /* 0x000fe40001000000 */
[----:B------:R-:W-:Y:S02]  /*f750*/  LOP3.LUT R201, R201, 0x1e00, RZ, 0xc0, !PT ;  /* 0x00001e00c9c97812 */ /* 0x000fe400078ec0ff */
[----:B------:R-:W-:Y:S02]  /*f760*/  LOP3.LUT R203, R200, 0x6, RZ, 0xc0, !PT ;  /* 0x00000006c8cb7812 */ /* 0x000fe400078ec0ff */
[----:B------:R-:W-:Y:S02]  /*f770*/  PLOP3.LUT P2, PT, PT, PT, UP0, 0x40, 0x0 ;  /* 0x000000000000781c */ /* 0x000fe40003f4e808 */
[CC--:B------:R-:W-:Y:S02]  /*f780*/  IADD3 R200, R203.reuse, R201.reuse, R2 ;  /* 0x000000c9cbc87210 */ /* 0x0c0fe40007ffe002 */
[----:B------:R-:W-:Y:S01]  /*f790*/  IADD3 R202, R203, R201, R202 ;  /* 0x000000c9cbca7210 */ /* 0x000fe20007ffe0ca */
        /* <DEDUP_REMOVED lines=20> */
[----:B------:R-:W-:-:S02]  /*f8e0*/  @!P1 VIADD R154, R199, 0x38840 ;  /* 0x00038840c79a9836 */ /* 0x000fc40000000000 */
        /* <DEDUP_REMOVED lines=29> */
[----:B0-----:R-:W-:-:S07]  /*fac0*/  IADD3 R154, R23, 0x1, -R178 ;  /* 0x00000001179a7810 */ /* 0x001fce0007ffe8b2 */
[----:B------:R-:W0:Y:S01]  /*fad0*/  MUFU.TANH R201, R201 ;  /* 0x000000c900c97308 */ /* 0x000e220000002400 */
[----:B------:R-:W-:-:S07]  /*fae0*/  IADD3 R154, -R185, R154, -R184 ;  /* 0x0000009ab99a7210 */ /* 0x000fce0007ffe9b8 */
[----:B------:R-:W2:Y:S01]  /*faf0*/  MUFU.TANH R152, R152 ;  /* 0x0000009800987308 */ /* 0x000ea20000002400 */
[C---:B------:R-:W-:Y:S02]  /*fb00*/  VIADD R206, R154.reuse, UR48 ;  /* 0x000000309ace7c36 */ /* 0x040fe40008000000 */
[----:B------:R-:W-:-:S03]  /*fb10*/  VIADD R183, R154, UR47 ;  /* 0x0000002f9ab77c36 */ /* 0x000fc60008000000 */
        /* <DEDUP_REMOVED lines=44> */
.L_x_2819:
[----:B------:R-:W-:-:S05]  /*fde0*/  IMAD.U32 R207, RZ, RZ, UR41 ;  /* 0x00000029ffcf7e24 */ /* 0x000fca000f8e00ff */
[----:B------:R-:W-:-:S13]  /*fdf0*/  ISETP.NE.AND P2, PT, R207, 0x1, PT ;  /* 0x00000001cf00780c */ /* 0x000fda0003f45270 */
[----:B------:R-:W1:Y:S02]  /*fe00*/  @P2 LDC.64 R154, c[0x0][0xae0] ;  /* 0x0002b800ff9a2b82 */ /* 0x000e640000000a00 */
[----:B-1----:R-:W-:-:S04]  /*fe10*/  @P2 IMAD.HI.U32 R222, R223, R154, RZ ;  /* 0x0000009adfde2227 */ /* 0x002fc800078e00ff */
[----:B------:R-:W-:Y:S01]  /*fe20*/  IMAD.MOV.U32 R154, RZ, RZ, R223 ;  /* 0x000000ffff9a7224 */ /* 0x000fe200078e00df */
[----:B------:R-:W-:-:S07]  /*fe30*/  @P2 SHF.R.U32.HI R154, RZ, R155, R222 ;  /* 0x0000009bff9a2219 */ /* 0x000fce00000116de */
.L_x_2820:
[----:B------:R-:W-:Y:S05]  /*fe40*/  BSYNC B2 ;  /* 0x0000000000027941 */ /* 0x000fea0003800000 */
.L_x_2818:
[----:B------:R-:W-:-:S04]  /*fe50*/  IMAD R154, R154, R207, -R178 ;  /* 0x000000cf9a9a7224 */ /* 0x000fc800078e0ab2 */
[----:B------:R-:W-:-:S05]  /*fe60*/  IMAD.IADD R154, R154, 0x1, -R185 ;  /* 0x000000019a9a7824 */ /* 0x000fca00078e0ab9 */
[----:B------:R-:W-:Y:S02]  /*fe70*/  VIADDMNMX R182, R154, R207, R182, PT ;  /* 0x000000cf9ab67246 */ /* 0x000fe400038001b6 */
[----:B------:R-:W-:-:S07]  /*fe80*/  VIMNMX R181, R181, R154, !PT ;  /* 0x0000009ab5b57248 */ /* 0x000fce0007fe0100 */
.L_x_2817:
[----:B------:R-:W-:Y:S01]  /*fe90*/  ISETP.GT.AND P2, PT, R14, -0x1, PT ;  /* 0xffffffff0e00780c */ /* 0x000fe20003f44270 */
[----:B------:R-:W-:Y:S01]  /*fea0*/  UISETP.NE.AND UP0, UPT, UR46, URZ, UPT ;  /* 0x0000003f2e00728c */ /* 0x000fe2000bf05270 */
[----:B------:R-:W-:Y:S02]  /*feb0*/  IADD3 R206, R206, 0x8, R0 ;  /* 0x00000008cece7810 */ /* 0x000fe40007ffe000 */
[C---:B------:R-:W-:Y:S02]  /*fec0*/  ISETP.GT.AND P5, PT, R181.reuse, RZ, P2 ;  /* 0x000000ffb500720c */ /* 0x040fe400017a4270 */
[C---:B------:R-:W-:Y:S02]  /*fed0*/  ISETP.GT.AND P4, PT, R181.reuse, 0x1, P2 ;  /* 0x00000001b500780c */ /* 0x040fe40001784270 */
[----:B------:R-:W-:Y:S02]  /*fee0*/  ISETP.LT.OR P5, PT, R182, 0x1, P5 ;  /* 0x00000001b600780c */ /* 0x000fe40002fa1670 */
[----:B------:R-:W-:-:S02]  /*fef0*/  ISETP.GT.AND P6, PT, R181, 0x8, P2 ;  /* 0x00000008b500780c */ /* 0x000fc400017c4270 */
[----:B------:R-:W-:Y:S02]  /*ff00*/  FSEL R200, R200, -INF , !P5 ;  /* 0xff800000c8c87808 */ /* 0x000fe40006800000 */
[C---:B------:R-:W-:Y:S02]  /*ff10*/  ISETP.GT.AND P5, PT, R181.reuse, 0x10, P2 ;  /* 0x00000010b500780c */ /* 0x040fe400017a4270 */
[----:B------:R-:W-:Y:S02]  /*ff20*/  ISETP.GT.AND P3, PT, R181, 0x9, P2 ;  /* 0x00000009b500780c */ /* 0x000fe40001764270 */
[C---:B------:R-:W-:Y:S02]  /*ff30*/  ISETP.LT.OR P5, PT, R182.reuse, 0x11, P5 ;  /* 0x00000011b600780c */ /* 0x040fe40002fa1670 */
[----:B------:R-:W-:Y:S02]  /*ff40*/  ISETP.LT.OR P4, PT, R182, 0x2, P4 ;  /* 0x00000002b600780c */ /* 0x000fe40002781670 */
[----:B0-----:R-:W-:-:S02]  /*ff50*/  FSEL R204, R204, -INF , !P5 ;  /* 0xff800000cccc7808 */ /* 0x001fc40006800000 */
[----:B------:R-:W-:Y:S02]  /*ff60*/  ISETP.GT.AND P5, PT, R181, 0x20, P2 ;  /* 0x00000020b500780c */ /* 0x000fe400017a4270 */
[C---:B------:R-:W-:Y:S02]  /*ff70*/  ISETP.LT.OR P6, PT, R182.reuse, 0x9, P6 ;  /* 0x00000009b600780c */ /* 0x040fe400037c1670 */
[C---:B------:R-:W-:Y:S02]  /*ff80*/  ISETP.LT.OR P3, PT, R182.reuse, 0xa, P3 ;  /* 0x0000000ab600780c */ /* 0x040fe40001f61670 */
[----:B------:R-:W-:Y:S02]  /*ff90*/  ISETP.LT.OR P5, PT, R182, 0x21, P5 ;  /* 0x00000021b600780c */ /* 0x000fe40002fa1670 */
[----:B------:R-:W-:Y:S02]  /*ffa0*/  FSEL R201, R201, -INF , !P4 ;  /* 0xff800000c9c97808 */ /* 0x000fe40006000000 */
[----:B------:R-:W-:-:S02]  /*ffb0*/  FSEL R202, R202, -INF , !P6 ;  /* 0xff800000caca7808 */ /* 0x000fc40007000000 */
[----:B------:R-:W-:Y:S02]  /*ffc0*/  FSEL R203, R203, -INF , !P3 ;  /* 0xff800000cbcb7808 */ /* 0x000fe40005800000 */
[C---:B------:R-:W-:Y:S02]  /*ffd0*/  ISETP.GT.AND P4, PT, R181.reuse, 0x11, P2 ;  /* 0x00000011b500780c */ /* 0x040fe40001784270 */
[C---:B------:R-:W-:Y:S02]  /*ffe0*/  ISETP.GT.AND P6, PT, R181.reuse, 0x18, P2 ;  /* 0x00000018b500780c */ /* 0x040fe400017c4270 */
[C---:B------:R-:W-:Y:S02]  /*fff0*/  ISETP.GT.AND P3, PT, R181.reuse, 0x19, P2 ;  /* 0x00000019b500780c */ /* 0x040fe40001764270 */
[----:B------:R-:W-:Y:S02]  /*10000*/  FSEL R207, R168, -INF , !P5 ;  /* 0xff800000a8cf7808 */ /* 0x000fe40006800000 */
[----:B------:R-:W-:-:S02]  /*10010*/  ISETP.GT.AND P5, PT, R181, 0x30, P2 ;  /* 0x00000030b500780c */ /* 0x000fc400017a4270 */
[C---:B------:R-:W-:Y:S02]  /*10020*/  ISETP.LT.OR P4, PT, R182.reuse, 0x12, P4 ;  /* 0x00000012b600780c */ /* 0x040fe40002781670 */
        /* <DEDUP_REMOVED lines=8> */
[----:B------:R-:W-:Y:S02]  /*100b0*/  ISETP.GT.AND P3, PT, R181, 0x29, P2 ;  /* 0x00000029b500780c */ /* 0x000fe40001764270 */
[----:B------:R-:W-:Y:S02]  /*100c0*/  FSEL R176, R176, -INF , !P5 ;  /* 0xff800000b0b07808 */ /* 0x000fe40006800000 */
[----:B------:R-:W-:-:S02]  /*100d0*/  PLOP3.LUT P5, PT, PT, PT, UP0, 0x40, 0x0 ;  /* 0x000000000000781c */ /* 0x000fc40003fae808 */
        /* <DEDUP_REMOVED lines=20> */
[----:B------:R-:W-:Y:S01]  /*10220*/  IMAD.U32 R171, RZ, RZ, UR41 ;  /* 0x00000029ffab7e24 */ /* 0x000fe2000f8e00ff */
[----:B------:R-:W-:-:S04]  /*10230*/  IADD3 R168, R0, R23, -R184 ;  /* 0x0000001700a87210 */ /* 0x000fc80007ffe8b8 */
[----:B------:R-:W-:Y:S01]  /*10240*/  ISETP.NE.AND P3, PT, R171, 0x1, PT ;  /* 0x00000001ab00780c */ /* 0x000fe20003f65270 */
[----:B------:R-:W-:-:S05]  /*10250*/  VIADD R168, R168, 0x8 ;  /* 0x00000008a8a87836 */ /* 0x000fca0000000000 */
[----:B------:R-:W-:-:S07]  /*10260*/  LOP3.LUT R181, RZ, R168, RZ, 0x33, !PT ;  /* 0x000000a8ffb57212 */ /* 0x000fce00078e33ff */
[----:B------:R-:W0:Y:S02]  /*10270*/  @P3 LDC.64 R154, c[0x0][0xae0] ;  /* 0x0002b800ff9a3b82 */ /* 0x000e240000000a00 */
[----:B0-----:R-:W-:-:S05]  /*10280*/  @P3 IMAD.HI.U32 R154, R181, R154, RZ ;  /* 0x0000009ab59a3227 */ /* 0x001fca00078e00ff */
[----:B------:R-:W-:-:S04]  /*10290*/  @P3 SHF.R.U32.HI R181, RZ, R155, R154 ;  /* 0x0000009bffb53219 */ /* 0x000fc8000001169a */
[----:B------:R-:W-:Y:S01]  /*102a0*/  LOP3.LUT R154, RZ, R181, RZ, 0x33, !PT ;  /* 0x000000b5ff9a7212 */ /* 0x000fe200078e33ff */
[----:B------:R-:W-:Y:S06]  /*102b0*/  BRA `(.L_x_2824) ;  /* 0x0000000000187947 */ /* 0x000fec0003800000 */
.L_x_2823:
[----:B------:R-:W-:-:S04]  /*102c0*/  MOV R171, UR41 ;  /* 0x0000002900ab7c02 */ /* 0x000fc80008000f00 */
[----:B------:R-:W-:-:S13]  /*102d0*/  ISETP.NE.AND P3, PT, R171, 0x1, PT ;  /* 0x00000001ab00780c */ /* 0x000fda0003f65270 */
[----:B------:R-:W0:Y:S02]  /*102e0*/  @P3 LDC.64 R154, c[0x0][0xae0] ;  /* 0x0002b800ff9a3b82 */ /* 0x000e240000000a00 */
[----:B0-----:R-:W-:-:S04]  /*102f0*/  @P3 IMAD.HI.U32 R168, R191, R154, RZ ;  /* 0x0000009abfa83227 */ /* 0x001fc800078e00ff */
[----:B------:R-:W-:Y:S01]  /*10300*/  IMAD.MOV.U32 R154, RZ, RZ, R191 ;  /* 0x000000ffff9a7224 */ /* 0x000fe200078e00bf */
[----:B------:R-:W-:-:S07]  /*10310*/  @P3 SHF.R.U32.HI R154, RZ, R155, R168 ;  /* 0x0000009bff9a3219 */ /* 0x000fce00000116a8 */
.L_x_2824:
[----:B------:R-:W-:Y:S05]  /*10320*/  BSYNC B2 ;  /* 0x0000000000027941 */ /* 0x000fea0003800000 */
.L_x_2822:
[----:B------:R-:W-:-:S04]  /*10330*/  IMAD R178, R154, R171, -R178 ;  /* 0x000000ab9ab27224 */ /* 0x000fc800078e0ab2 */
[----:B------:R-:W-:-:S05]  /*10340*/  IMAD.IADD R178, R178, 0x1, -R185 ;  /* 0x00000001b2b27824 */ /* 0x000fca00078e0ab9 */
[----:B------:R-:W-:Y:S02]  /*10350*/  VIADDMNMX R206, R178, R171, R206, PT ;  /* 0x000000abb2ce7246 */ /* 0x000fe400038001ce */
[----:B------:R-:W-:-:S07]  /*10360*/  VIMNMX R183, R183, R178, !PT ;  /* 0x000000b2b7b77248 */ /* 0x000fce0007fe0100 */
.L_x_2821:
[----:B------:R-:W-:Y:S01]  /*10370*/  FMNMX.FTZ R154, R200, R21, !PT ;  /* 0x00000015c89a7209 */ /* 0x000fe20007810000 */
[----:B------:R-:W-:Y:S01]  /*10380*/  IMAD.MOV.U32 R171, RZ, RZ, 0x40000040 ;  /* 0x40000040ffab7424 */ /* 0x000fe200078e00ff */
[----:B------:R-:W-:Y:S01]  /*10390*/  ISETP.GT.AND P4, PT, R183, 0x9, P2 ;  /* 0x00000009b700780c */ /* 0x000fe20001784270 */
[----:B------:R-:W-:Y:S01]  /*103a0*/  IMAD R170, R198, 0x1000, R188 ;  /* 0x00001000c6aa7824 */ /* 0x000fe200078e02bc */
[----:B------:R-:W-:Y:S01]  /*103b0*/  FMNMX.FTZ R155, R201, R154, !PT ;  /* 0x0000009ac99b7209 */ /* 0x000fe20007810000 */
[----:B------:R-:W-:Y:S01]  /*103c0*/  @!P1 VIADD R199, R199, 0x38860 ;  /* 0x00038860c7c79836 */ /* 0x000fe20000000000 */
        /* <DEDUP_REMOVED lines=8> */
[----:B------:R-:W-:-:S02]  /*10450*/  R2UR UR7, R171 ;  /* 0x00000000ab0772ca */ /* 0x000fc400000e0000 */
[----:B------:R-:W-:Y:S02]  /*10460*/  FMNMX.FTZ R154, R163, R154, !PT ;  /* 0x0000009aa39a7209 */ /* 0x000fe40007810000 */
[----:B------:R-:W-:Y:S02]  /*10470*/  FSEL R161, R161, -INF , !P4 ;  /* 0xff800000a1a17808 */ /* 0x000fe40006000000 */
[----:B------:R-:W-:Y:S02]  /*10480*/  FMNMX.FTZ R154, R165, R154, !PT ;  /* 0x0000009aa59a7209 */ /* 0x000fe40007810000 */
[----:B------:R-:W-:Y:S02]  /*10490*/  ISETP.GT.AND P4, PT, R183, RZ, P2 ;  /* 0x000000ffb700720c */ /* 0x000fe40001784270 */
[----:B------:R-:W-:Y:S02]  /*104a0*/  FMNMX.FTZ R154, R207, R154, !PT ;  /* 0x0000009acf9a7209 */ /* 0x000fe40007810000 */
[----:B------:R-:W-:-:S02]  /*104b0*/  ISETP.GT.AND P3, PT, R183, 0x1, P2 ;  /* 0x00000001b700780c */ /* 0x000fc40001764270 */
[----:B------:R-:W-:Y:S02]  /*104c0*/  FMNMX.FTZ R155, R169, R154, !PT ;  /* 0x0000009aa99b7209 */ /* 0x000fe40007810000 */
[----:B------:R-:W-:Y:S02]  /*104d0*/  ISETP.LT.OR P4, PT, R206, 0x1, P4 ;  /* 0x00000001ce00780c */ /* 0x000fe40002781670 */
[----:B------:R-:W-:Y:S02]  /*104e0*/  FMNMX.FTZ R154, R222, R155, !PT ;  /* 0x0000009bde9a7209 */ /* 0x000fe40007810000 */
[----:B------:R-:W-:Y:S02]  /*104f0*/  ISETP.GT.AND P6, PT, R183, 0x8, P2 ;  /* 0x00000008b700780c */ /* 0x000fe400017c4270 */
        /* <DEDUP_REMOVED lines=9> */
[----:B------:R-:W-:Y:S02]  /*10590*/  FMNMX.FTZ R168, R152, R190, !PT ;  /* 0x000000be98a87209 */ /* 0x000fe40007810000 */
[C---:B------:R-:W-:Y:S01]  /*105a0*/  ISETP.GT.AND P5, PT, R183.reuse, 0x10, P2 ;  /* 0x00000010b700780c */ /* 0x040fe200017a4270 */
[----:B------:R-:W0:Y:S01]  /*105b0*/  SHFL.BFLY PT, R154, R155, 0x2, 0x1f ;  /* 0x0c401f009b9a7f89 */ /* 0x000e2200000e0000 */
[----:B------:R-:W-:Y:S02]  /*105c0*/  FSEL R156, R156, -INF , !P6 ;  /* 0xff8000009c9c7808 */ /* 0x000fe40007000000 */
[----:B------:R-:W-:Y:S02]  /*105d0*/  ISETP.GT.AND P3, PT, R183, 0x11, P2 ;  /* 0x00000011b700780c */ /* 0x000fe40001764270 */
[----:B------:R-:W-:-:S02]  /*105e0*/  ISETP.LT.OR P5, PT, R206, 0x11, P5 ;  /* 0x00000011ce00780c */ /* 0x000fc40002fa1670 */
[C---:B------:R-:W-:Y:S02]  /*105f0*/  ISETP.GT.AND P6, PT, R183.reuse, 0x18, P2 ;  /* 0x00000018b700780c */ /* 0x040fe400017c4270 */
[----:B------:R-:W-:Y:S02]  /*10600*/  ISETP.LT.OR P3, PT, R206, 0x12, P3 ;  /* 0x00000012ce00780c */ /* 0x000fe40001f61670 */
[----:B------:R-:W-:Y:S02]  /*10610*/  FSEL R158, R158, -INF , !P5 ;  /* 0xff8000009e9e7808 */ /* 0x000fe40006800000 */
[----:B------:R-:W-:Y:S02]  /*10620*/  ISETP.GT.AND P5, PT, R183, 0x20, P2 ;  /* 0x00000020b700780c */ /* 0x000fe400017a4270 */
[----:B------:R-:W-:Y:S02]  /*10630*/  ISETP.LT.OR P6, PT, R206, 0x19, P6 ;  /* 0x00000019ce00780c */ /* 0x000fe400037c1670 */
[----:B------:R-:W-:-:S02]  /*10640*/  FSEL R159, R159, -INF , !P3 ;  /* 0xff8000009f9f7808 */ /* 0x000fc40005800000 */
[----:B------:R-:W-:Y:S02]  /*10650*/  ISETP.LT.OR P5, PT, R206, 0x21, P5 ;  /* 0x00000021ce00780c */ /* 0x000fe40002fa1670 */
[----:B------:R-:W-:Y:S02]  /*10660*/  FSEL R160, R160, -INF , !P6 ;  /* 0xff800000a0a07808 */ /* 0x000fe40007000000 */
[----:B------:R-:W-:Y:S02]  /*10670*/  FSEL R162, R162, -INF , !P5 ;  /* 0xff800000a2a27808 */ /* 0x000fe40006800000 */
[----:B0-----:R-:W-:Y:S02]  /*10680*/  FMNMX.FTZ R171, R155, R154, !PT ;  /* 0x0000009a9bab7209 */ /* 0x001fe40007810000 */
[----:B------:R-:W-:Y:S02]  /*10690*/  FMNMX.FTZ R155, R153, R168, !PT ;  /* 0x000000a8999b7209 */ /* 0x000fe40007810000 */
[----:B------:R-:W-:Y:S01]  /*106a0*/  ISETP.GT.AND P5, PT, R183, 0x29, P2 ;  /* 0x00000029b700780c */ /* 0x000fe200017a4270 */
[----:B------:R-:W0:Y:S01]  /*106b0*/  SHFL.BFLY PT, R154, R171, 0x1, 0x1f ;  /* 0x0c201f00ab9a7f89 */ /* 0x000e2200000e0000 */
[----:B------:R-:W-:-:S02]  /*106c0*/  FMNMX.FTZ R168, R156, R155, !PT ;  /* 0x0000009b9ca87209 */ /* 0x000fc40007810000 */
[----:B------:R-:W-:Y:S02]  /*106d0*/  ISETP.GT.AND P3, PT, R183, 0x21, P2 ;  /* 0x00000021b700780c */ /* 0x000fe40001764270 */
[----:B------:R-:W-:Y:S01]  /*106e0*/  FMNMX.FTZ R155, R157, R168, !PT ;  /* 0x000000a89d9b7209 */ /* 0x000fe20007810000 */
[----:B------:R-:W-:Y:S01]  /*106f0*/  IMAD.U32 R168, RZ, RZ, UR40 ;  /* 0x00000028ffa87e24 */ /* 0x000fe2000f8e00ff */
[C---:B------:R-:W-:Y:S02]  /*10700*/  ISETP.LT.OR P5, PT, R206.reuse, 0x2a, P5 ;  /* 0x0000002ace00780c */ /* 0x040fe40002fa1670 */
[----:B------:R-:W-:Y:S02]  /*10710*/  ISETP.GT.AND P6, PT, R183, 0x28, P2 ;  /* 0x00000028b700780c */ /* 0x000fe400017c4270 */
[----:B------:R-:W-:Y:S02]  /*10720*/  ISETP.LT.OR P3, PT, R206, 0x22, P3 ;  /* 0x00000022ce00780c */ /* 0x000fe40001f61670 */
[----:B------:R-:W-:-:S02]  /*10730*/  FSEL R166, R166, -INF , !P5 ;  /* 0xff800000a6a67808 */ /* 0x000fc40006800000 */
[----:B------:R-:W-:Y:S02]  /*10740*/  ISETP.LT.OR P6, PT, R206, 0x29, P6 ;  /* 0x00000029ce00780c */ /* 0x000fe400037c1670 */
[----:B------:R-:W-:Y:S02]  /*10750*/  FSEL R164, R164, -INF , !P3 ;  /* 0xff800000a4a47808 */ /* 0x000fe40005800000 */
[----:B------:R-:W-:Y:S02]  /*10760*/  ISETP.GT.AND P3, PT, R183, 0x30, P2 ;  /* 0x00000030b700780c */ /* 0x000fe40001764270 */
[----:B------:R-:W-:Y:S02]  /*10770*/  FSEL R167, R167, -INF , !P6 ;  /* 0xff800000a7a77808 */ /* 0x000fe40007000000 */
[----:B------:R-:W-:Y:S02]  /*10780*/  ISETP.GT.AND P4, PT, R183, 0x31, P2 ;  /* 0x00000031b700780c */ /* 0x000fe40001784270 */
[----:B0-----:R-:W-:-:S02]  /*10790*/  FMNMX.FTZ R171, R171, R154, !PT ;  /* 0x0000009aabab7209 */ /* 0x001fc40007810000 */
[----:B------:R-:W-:Y:S02]  /*107a0*/  FMNMX.FTZ R154, R158, R155, !PT ;  /* 0x0000009b9e9a7209 */ /* 0x000fe40007810000 */
[C---:B------:R-:W-:Y:S01]  /*107b0*/  FSETP.NEU.FTZ.AND P5, PT, R171.reuse, -INF , PT ;  /* 0xff800000ab00780b */ /* 0x040fe20003fbd000 */
[----:B------:R-:W-:Y:S01]  /*107c0*/  FMUL.FTZ R178, R171, R168 ;  /* 0x000000a8abb27220 */ /* 0x000fe20000410000 */
[----:B------:R-:W-:Y:S02]  /*107d0*/  FMNMX.FTZ R155, R159, R154, !PT ;  /* 0x0000009a9f9b7209 */ /* 0x000fe40007810000 */
[----:B------:R-:W-:Y:S02]  /*107e0*/  ISETP.LT.OR P3, PT, R206, 0x31, P3 ;  /* 0x00000031ce00780c */ /* 0x000fe40001f61670 */
[----:B------:R-:W-:Y:S02]  /*107f0*/  FMNMX.FTZ R154, R160, R155, !PT ;  /* 0x0000009ba09a7209 */ /* 0x000fe40007810000 */
[----:B------:R-:W-:-:S02]  /*10800*/  FSEL R155, R178, RZ, P5 ;  /* 0x000000ffb29b7208 */ /* 0x000fc40002800000 */
[----:B------:R-:W-:Y:S02]  /*10810*/  FMNMX.FTZ R181, R161, R154, !PT ;  /* 0x0000009aa1b57209 */ /* 0x000fe40007810000 */
[----:B------:R-:W-:Y:S01]  /*10820*/  ISETP.GT.AND P6, PT, R183, 0x38, P2 ;  /* 0x00000038b700780c */ /* 0x000fe200017c4270 */
[-CC-:B------:R-:W-:Y:S01]  /*10830*/  FFMA.FTZ R154, R200, R168.reuse, -R155.reuse ;  /* 0x000000a8c89a7223 */ /* 0x180fe2000001089b */
[----:B------:R-:W-:Y:S01]  /*10840*/  FMNMX.FTZ R181, R162, R181, !PT ;  /* 0x000000b5a2b57209 */ /* 0x000fe20007810000 */
[-CC-:B------:R-:W-:Y:S01]  /*10850*/  FFMA.FTZ R202, R202, R168.reuse, -R155.reuse ;  /* 0x000000a8caca7223 */ /* 0x180fe2000001089b */
[----:B------:R-:W-:Y:S01]  /*10860*/  ISETP.LT.OR P4, PT, R206, 0x32, P4 ;  /* 0x00000032ce00780c */ /* 0x000fe20002781670 */
[-CC-:B------:R-:W-:Y:S01]  /*10870*/  FFMA.FTZ R203, R203, R168.reuse, -R155.reuse ;  /* 0x000000a8cbcb7223 */ /* 0x180fe2000001089b */
[----:B------:R-:W-:Y:S01]  /*10880*/  FMNMX.FTZ R178, R164, R181, !PT ;  /* 0x000000b5a4b27209 */ /* 0x000fe20007810000 */
[-CC-:B------:R-:W-:Y:S01]  /*10890*/  FFMA.FTZ R169, R169, R168.reuse, -R155.reuse ;  /* 0x000000a8a9a97223 */ /* 0x180fe2000001089b */
[----:B------:R-:W-:Y:S01]  /*108a0*/  FSEL R200, R172, -INF , !P3 ;  /* 0xff800000acc87808 */ /* 0x000fe20005800000 */
[--C-:B------:R-:W-:Y:S01]  /*108b0*/  FFMA.FTZ R176, R176, R168, -R155.reuse ;  /* 0x000000a8b0b07223 */ /* 0x100fe2000001089b */
[----:B------:R-:W-:Y:S01]  /*108c0*/  FMNMX.FTZ R181, R167, R178, !PT ;  /* 0x000000b2a7b57209 */ /* 0x000fe20007810000 */
[-CC-:B------:R-:W-:Y:S01]  /*108d0*/  FFMA.FTZ R178, R207, R168.reuse, -R155.reuse ;  /* 0x000000a8cfb27223 */ /* 0x180fe2000001089b */
[----:B------:R-:W-:Y:S01]  /*108e0*/  ISETP.GT.AND P2, PT, R183, 0x39, P2 ;  /* 0x00000039b700780c */ /* 0x000fe20001744270 */
[-CC-:B------:R-:W-:Y:S01]  /*108f0*/  FFMA.FTZ R183, R201, R168.reuse, -R155.reuse ;  /* 0x000000a8c9b77223 */ /* 0x180fe2000001089b */
[----:B------:R-:W-:Y:S01]  /*10900*/  FMNMX.FTZ R181, R166, R181, !PT ;  /* 0x000000b5a6b57209 */ /* 0x000fe20007810000 */
[----:B------:R-:W-:Y:S01]  /*10910*/  FFMA.FTZ R177, R177, R168, -R155 ;  /* 0x000000a8b1b17223 */ /* 0x000fe2000001089b */
[----:B------:R-:W-:Y:S01]  /*10920*/  ISETP.LT.OR P6, PT, R206, 0x39, P6 ;  /* 0x00000039ce00780c */ /* 0x000fe200037c1670 */
[----:B------:R-:W-:Y:S01]  /*10930*/  MUFU.EX2 R154, R154 ;  /* 0x0000009a009a7308 */ /* 0x000fe20000000800 */
[----:B------:R-:W-:-:S02]  /*10940*/  FSEL R201, R173, -INF , !P4 ;  /* 0xff800000adc97808 */ /* 0x000fc40006000000 */
[----:B------:R-:W-:Y:S02]  /*10950*/  FMNMX.FTZ R172, R200, R181, !PT ;  /* 0x000000b5c8ac7209 */ /* 0x000fe40007810000 */
[----:B------:R-:W-:Y:S02]  /*10960*/  ISETP.LT.OR P2, PT, R206, 0x3a, P2 ;  /* 0x0000003ace00780c */ /* 0x000fe40001741670 */
[----:B------:R-:W-:Y:S01]  /*10970*/  FSEL R206, R174, -INF , !P6 ;  /* 0xff800000aece7808 */ /* 0x000fe20007000000 */
[--C-:B------:R-:W-:Y:S01]  /*10980*/  FFMA.FTZ R174, R163, R168, -R155.reuse ;  /* 0x000000a8a3ae7223 */ /* 0x100fe2000001089b */
[----:B------:R-:W-:Y:S01]  /*10990*/  FMNMX.FTZ R173, R201, R172, !PT ;  /* 0x000000acc9ad7209 */ /* 0x000fe20007810000 */
[-CC-:B------:R-:W-:Y:S01]  /*109a0*/  FFMA.FTZ R172, R204, R168.reuse, -R155.reuse ;  /* 0x000000a8ccac7223 */ /* 0x180fe2000001089b */
[----:B------:R-:W-:Y:S01]  /*109b0*/  FSEL R224, R175, -INF , !P2 ;  /* 0xff800000afe07808 */ /* 0x000fe20005000000 */
[-CC-:B------:R-:W-:Y:S01]  /*109c0*/  FFMA.FTZ R175, R165, R168.reuse, -R155.reuse ;  /* 0x000000a8a5af7223 */ /* 0x180fe2000001089b */
[----:B------:R-:W-:Y:S01]  /*109d0*/  FMNMX.FTZ R173, R206, R173, !PT ;  /* 0x000000adcead7209 */ /* 0x000fe20007810000 */
[----:B------:R-:W-:Y:S01]  /*109e0*/  FFMA.FTZ R165, R179, R168, -R155 ;  /* 0x000000a8b3a57223 */ /* 0x000fe2000001089b */
[----:B------:R-:W-:Y:S01]  /*109f0*/  MUFU.EX2 R183, R183 ;  /* 0x000000b700b77308 */ /* 0x000fe20000000800 */
[----:B------:R-:W-:-:S02]  /*10a00*/  R2UR UR6, R170 ;  /* 0x00000000aa0672ca */ /* 0x000fc400000e0000 */
[----:B------:R-:W-:Y:S01]  /*10a10*/  FMNMX.FTZ R181, R224, R173, !PT ;  /* 0x000000ade0b57209 */ /* 0x000fe20007810000 */
[-CC-:B------:R-:W-:Y:S01]  /*10a20*/  FFMA.FTZ R173, R205, R168.reuse, -R155.reuse ;  /* 0x000000a8cdad7223 */ /* 0x180fe2000001089b */
[----:B------:R-:W-:Y:S01]  /*10a30*/  FFMA.FTZ R205, R180, R168, -R155 ;  /* 0x000000a8b4cd7223 */ /* 0x000fe2000001089b */
[----:B------:R-:W-:Y:S02]  /*10a40*/  @!P1 PRMT R199, RZ, 0x654, R199 ;  /* 0x00000654ffc79816 */ /* 0x000fe400000000c7 */
[----:B------:R-:W0:Y:S01]  /*10a50*/  SHFL.BFLY PT, R182, R181, 0x2, 0x1f ;  /* 0x0c401f00b5b67f89 */ /* 0x000e2200000e0000 */
[----:B------:R1:W-:Y:S08]  /*10a60*/  MUFU.EX2 R180, R165 ;  /* 0x000000a500b47308 */ /* 0x0003f00000000800 */
[----:B------:R-:W-:Y:S08]  /*10a70*/  MUFU.EX2 R202, R202 ;  /* 0x000000ca00ca7308 */ /* 0x000ff00000000800 */
[----:B------:R-:W-:Y:S01]  /*10a80*/  MUFU.EX2 R203, R203 ;  /* 0x000000cb00cb7308 */ /* 0x000fe20000000800 */
[----:B0-----:R-:W-:Y:S01]  /*10a90*/  FMNMX.FTZ R163, R181, R182, !PT ;  /* 0x000000b6b5a37209 */ /* 0x001fe20007810000 */
[-CC-:B------:R-:W-:Y:S01]  /*10aa0*/  FFMA.FTZ R181, R222, R168.reuse, -R155.reuse ;  /* 0x000000a8deb57223 */ /* 0x180fe2000001089b */
[----:B------:R-:W-:Y:S01]  /*10ab0*/  FFMA.FTZ R182, R223, R168, -R155 ;  /* 0x000000a8dfb67223 */ /* 0x000fe2000001089b */
[----:B------:R-:W-:-:S04]  /*10ac0*/  IMAD.MOV R222, RZ, RZ, -R195 ;  /* 0x000000ffffde7224 */ /* 0x000fc800078e0ac3 */
[----:B------:R-:W-:Y:S01]  /*10ad0*/  MUFU.EX2 R172, R172 ;  /* 0x000000ac00ac7308 */ /* 0x000fe20000000800 */
[----:B------:R-:W0:Y:S01]  /*10ae0*/  SHFL.BFLY PT, R204, R163, 0x1, 0x1f ;  /* 0x0c201f00a3cc7f89 */ /* 0x000e2200000e0000 */
[----:B------:R-:W-:-:S06]  /*10af0*/  ISETP.NE.AND P2, PT, R185, R222, PT ;  /* 0x000000deb900720c */ /* 0x000fcc0003f45270 */
[----:B------:R-:W-:Y:S08]  /*10b00*/  MUFU.EX2 R173, R173 ;  /* 0x000000ad00ad7308 */ /* 0x000ff00000000800 */
[----:B------:R-:W-:Y:S01]  /*10b10*/  MUFU.EX2 R174, R174 ;  /* 0x000000ae00ae7308 */ /* 0x000fe20000000800 */
[----:B------:R-:W-:-:S05]  /*10b20*/  @!P2 IMAD R19, R19, 0x40, R193 ;  /* 0x000000401313a824 */ /* 0x000fca00078e02c1 */
[----:B------:R-:W-:Y:S02]  /*10b30*/  @!P2 LEA R19, R19, R18, 0x2 ;  /* 0x000000121313a211 */ /* 0x000fe400078e10ff */
[----:B------:R-:W-:Y:S01]  /*10b40*/  MUFU.EX2 R175, R175 ;  /* 0x000000af00af7308 */ /* 0x000fe20000000800 */
[----:B0-----:R-:W-:Y:S02]  /*10b50*/  FMNMX.FTZ R179, R163, R204, !PT ;  /* 0x000000cca3b37209 */ /* 0x001fe40007810000 */
[----:B------:R-:W-:Y:S02]  /*10b60*/  FSEL R204, R171, RZ, P5 ;  /* 0x000000ffabcc7208 */ /* 0x000fe40002800000 */
[----:B------:R-:W-:-:S03]  /*10b70*/  FSETP.NEU.FTZ.AND P3, PT, R179, -INF , PT ;  /* 0xff800000b300780b */ /* 0x000fc60003f7d000 */
[----:B------:R-:W-:Y:S01]  /*10b80*/  FADD.FTZ R155, -R204, R21 ;  /* 0x00000015cc9b7221 */ /* 0x000fe20000010100 */
[C---:B------:R-:W-:Y:S01]  /*10b90*/  FSEL R163, R179.reuse, RZ, P3 ;  /* 0x000000ffb3a37208 */ /* 0x040fe20001800000 */
[-C--:B------:R-:W-:Y:S01]  /*10ba0*/  FMUL.FTZ R204, R179, R168.reuse ;  /* 0x000000a8b3cc7220 */ /* 0x080fe20000410000 */
[----:B------:R0:W-:Y:S01]  /*10bb0*/  MUFU.EX2 R21, R205 ;  /* 0x000000cd00157308 */ /* 0x0001e20000000800 */
[----:B------:R-:W-:Y:S02]  /*10bc0*/  FMUL.FTZ R155, R155, R168 ;  /* 0x000000a89b9b7220 */ /* 0x000fe40000410000 */
[----:B-1----:R-:W-:Y:S01]  /*10bd0*/  FADD.FTZ R165, -R163, R190 ;  /* 0x000000bea3a57221 */ /* 0x002fe20000010100 */
[----:B------:R-:W-:-:S03]  /*10be0*/  FSEL R204, R204, RZ, P3 ;  /* 0x000000ffcccc7208 */ /* 0x000fc60001800000 */
[-C--:B------:R-:W-:Y:S01]  /*10bf0*/  FMUL.FTZ R165, R165, R168.reuse ;  /* 0x000000a8a5a57220 */ /* 0x080fe20000410000 */
[----:B------:R-:W1:Y:S01]  /*10c00*/  MUFU.EX2 R155, R155 ;  /* 0x0000009b009b7308 */ /* 0x000e620000000800 */
[-CC-:B------:R-:W-:Y:S01]  /*10c10*/  FFMA.FTZ R207, R152, R168.reuse, -R204.reuse ;  /* 0x000000a898cf7223 */ /* 0x180fe200000108cc */
[-CC-:B------:R-:W-:Y:S01]  /*10c20*/  FFMA.FTZ R153, R153, R168.reuse, -R204.reuse ;  /* 0x000000a899997223 */ /* 0x180fe200000108cc */
[-CC-:B0-----:R-:W-:Y:S01]  /*10c30*/  FFMA.FTZ R205, R167, R168.reuse, -R204.reuse ;  /* 0x000000a8a7cd7223 */ /* 0x181fe200000108cc */
[-CC-:B------:R-:W-:Y:S01]  /*10c40*/  FFMA.FTZ R152, R156, R168.reuse, -R204.reuse ;  /* 0x000000a89c987223 */ /* 0x180fe200000108cc */
[-CC-:B------:R-:W-:Y:S01]  /*10c50*/  FFMA.FTZ R190, R158, R168.reuse, -R204.reuse ;  /* 0x000000a89ebe7223 */ /* 0x180fe200000108cc */
[-CC-:B------:R-:W-:Y:S01]  /*10c60*/  FFMA.FTZ R223, R157, R168.reuse, -R204.reuse ;  /* 0x000000a89ddf7223 */ /* 0x180fe200000108cc */
[-CC-:B------:R-:W-:Y:S01]  /*10c70*/  FFMA.FTZ R159, R159, R168.reuse, -R204.reuse ;  /* 0x000000a89f9f7223 */ /* 0x180fe200000108cc */
[----:B------:R-:W0:Y:S01]  /*10c80*/  MUFU.EX2 R165, R165 ;  /* 0x000000a500a57308 */ /* 0x000e220000000800 */
[-CC-:B------:R-:W-:Y:S01]  /*10c90*/  FFMA.FTZ R160, R160, R168.reuse, -R204.reuse ;  /* 0x000000a8a0a07223 */ /* 0x180fe200000108cc */
[-CC-:B------:R-:W-:Y:S01]  /*10ca0*/  FFMA.FTZ R161, R161, R168.reuse, -R204.reuse ;  /* 0x000000a8a1a17223 */ /* 0x180fe200000108cc */
[-CC-:B------:R-:W-:Y:S01]  /*10cb0*/  FFMA.FTZ R222, R201, R168.reuse, -R204.reuse ;  /* 0x000000a8c9de7223 */ /* 0x180fe200000108cc */
[-CC-:B------:R-:W-:Y:S01]  /*10cc0*/  FFMA.FTZ R224, R224, R168.reuse, -R204.reuse ;  /* 0x000000a8e0e07223 */ /* 0x180fe200000108cc */
[-CC-:B------:R-:W-:Y:S01]  /*10cd0*/  FFMA.FTZ R162, R162, R168.reuse, -R204.reuse ;  /* 0x000000a8a2a27223 */ /* 0x180fe200000108cc */
[-CC-:B------:R-:W-:Y:S01]  /*10ce0*/  FFMA.FTZ R164, R164, R168.reuse, -R204.reuse ;  /* 0x000000a8a4a47223 */ /* 0x180fe200000108cc */
[----:B------:R-:W-:Y:S01]  /*10cf0*/  FFMA.FTZ R166, R166, R168, -R204 ;  /* 0x000000a8a6a67223 */ /* 0x000fe200000108cc */
[----:B------:R2:W3:Y:S01]  /*10d00*/  MUFU.EX2 R163, R207 ;  /* 0x000000cf00a37308 */ /* 0x0004e20000000800 */
[----:B-1----:R-:W-:Y:S01]  /*10d10*/  FFMA.FTZ R6, R155, R6, R154 ;  /* 0x000000069b067223 */ /* 0x002fe2000001009a */
[----:B------:R-:W-:Y:S01]  /*10d20*/  @!P2 STS [R19+0x38400], R155 ;  /* 0x0384009b1300a388 */ /* 0x000fe20000000800 */
[-C--:B------:R-:W-:Y:S01]  /*10d30*/  FFMA.FTZ R156, R206, R168.reuse, -R204 ;  /* 0x000000a8ce9c7223 */ /* 0x080fe200000108cc */
[-C--:B------:R-:W-:Y:S01]  /*10d40*/  FMUL.FTZ R24, R24, R155.reuse ;  /* 0x0000009b18187220 */ /* 0x080fe20000410000 */
[----:B------:R-:W-:Y:S01]  /*10d50*/  FADD.FTZ R167, R183, R6 ;  /* 0x00000006b7a77221 */ /* 0x000fe20000010000 */
[-C--:B------:R-:W-:Y:S01]  /*10d60*/  FMUL.FTZ R25, R25, R155.reuse ;  /* 0x0000009b19197220 */ /* 0x080fe20000410000 */
[-C--:B------:R-:W-:Y:S01]  /*10d70*/  FMUL.FTZ R28, R28, R155.reuse ;  /* 0x0000009b1c1c7220 */ /* 0x080fe20000410000 */
[----:B------:R-:W1:Y:S01]  /*10d80*/  MUFU.EX2 R153, R153 ;  /* 0x0000009900997308 */ /* 0x000e620000000800 */
[----:B--2---:R-:W-:Y:S01]  /*10d90*/  FFMA.FTZ R207, R200, R168, -R204 ;  /* 0x000000a8c8cf7223 */ /* 0x004fe200000108cc */
[----:B0-----:R0:W-:Y:S01]  /*10da0*/  @!P2 STS [R19+0x38420], R165 ;  /* 0x038420a51300a388 */ /* 0x0011e20000000800 */
[----:B------:R-:W-:Y:S01]  /*10db0*/  FADD.FTZ R6, R202, R167 ;  /* 0x000000a7ca067221 */ /* 0x000fe20000010000 */
        /* <DEDUP_REMOVED lines=11> */
[----:B------:R-:W-:Y:S01]  /*10e70*/  FMUL.FTZ R49, R49, R155 ;  /* 0x0000009b31317220 */ /* 0x000fe20000410000 */
[----:B0-----:R-:W0:Y:S01]  /*10e80*/  MUFU.EX2 R19, R223 ;  /* 0x000000df00137308 */ /* 0x001e220000000800 */
[----:B--2---:R-:W-:Y:S01]  /*10e90*/  F2FP.F16.F32.PACK_AB R152, R183, R154 ;  /* 0x0000009ab798723e */ /* 0x004fe200000000ff */
[C---:B------:R-:W-:Y:S01]  /*10ea0*/  FADD.FTZ R183, R203.reuse, R6 ;  /* 0x00000006cbb77221 */ /* 0x040fe20000010000 */
[----:B------:R-:W-:Y:S01]  /*10eb0*/  F2FP.F16.F32.PACK_AB R154, R203, R202 ;  /* 0x000000cacb9a723e */ /* 0x000fe200000000ff */
[----:B---3--:R-:W-:Y:S01]  /*10ec0*/  FFMA.FTZ R6, R165, R7, R163 ;  /* 0x00000007a5067223 */ /* 0x008fe200000100a3 */
[-C--:B------:R-:W-:Y:S01]  /*10ed0*/  FMUL.FTZ R52, R52, R155.reuse ;  /* 0x0000009b34347220 */ /* 0x080fe20000410000 */
[-C--:B------:R-:W-:Y:S01]  /*10ee0*/  FMUL.FTZ R53, R53, R155.reuse ;  /* 0x0000009b35357220 */ /* 0x080fe20000410000 */
[-C--:B------:R-:W-:Y:S01]  /*10ef0*/  FMUL.FTZ R56, R56, R155.reuse ;  /* 0x0000009b38387220 */ /* 0x080fe20000410000 */
[----:B------:R-:W-:Y:S01]  /*10f00*/  MUFU.EX2 R190, R190 ;  /* 0x000000be00be7308 */ /* 0x000fe20000000800 */
        /* <DEDUP_REMOVED lines=54> */
[----:B------:R-:W-:Y:S01]  /*11270*/  F2FP.F16.F32.PACK_AB R153, R153, R163 ;  /* 0x000000a39999723e */ /* 0x000fe200000000ff */
[----:B------:R-:W5:Y:S01]  /*11280*/  MUFU.EX2 R182, R182 ;  /* 0x000000b600b67308 */ /* 0x000f620000000800 */
[----:B----4-:R-:W-:Y:S01]  /*11290*/  FADD.FTZ R225, R157, R6 ;  /* 0x000000069de17221 */ /* 0x010fe20000010000 */
[----:B0-----:R-:W-:Y:S01]  /*112a0*/  F2FP.F16.F32.PACK_AB R155, R19, R157 ;  /* 0x0000009d139b723e */ /* 0x001fe200000000ff */
[----:B------:R-:W-:Y:S01]  /*112b0*/  BAR.SYNC.DEFER_BLOCKING 0xf, 0x100 ;  /* 0x03c4000000007b1d */ /* 0x000fe20000010000 */
[----:B------:R-:W-:Y:S01]  /*112c0*/  F2FP.F16.F32.PACK_AB R158, R175, R174 ;  /* 0x000000aeaf9e723e */ /* 0x000fe200000000ff */
[-C--:B------:R-:W-:Y:S01]  /*112d0*/  FMUL.FTZ R26, R26, R165.reuse ;  /* 0x000000a51a1a7220 */ /* 0x080fe20000410000 */
[----:B-1----:R-:W-:Y:S01]  /*112e0*/  F2FP.F16.F32.PACK_AB R157, R200, R190 ;  /* 0x000000bec89d723e */ /* 0x002fe200000000ff */
[----:B------:R-:W-:Y:S01]  /*112f0*/  FMUL.FTZ R27, R27, R165 ;  /* 0x000000a51b1b7220 */ /* 0x000fe20000410000 */
[----:B--2---:R-:W-:Y:S01]  /*11300*/  F2FP.F16.F32.PACK_AB R159, R202, R201 ;  /* 0x000000c9ca9f723e */ /* 0x004fe200000000ff */
        /* <DEDUP_REMOVED lines=70> */
[----:B------:R-:W-:Y:S01]  /*11770*/  FMUL.FTZ R151, R151, R165 ;  /* 0x000000a597977220 */ /* 0x000fe20000410000 */
[----:B---3--:R-:W-:Y:S01]  /*11780*/  F2FP.F16.F32.PACK_AB R160, R169, R178 ;  /* 0x000000b2a9a0723e */ /* 0x008fe200000000ff */
[----:B------:R-:W3:Y:S01]  /*11790*/  MUFU.EX2 R224, R224 ;  /* 0x000000e000e07308 */ /* 0x000ee20000000800 */
[----:B-----5:R-:W-:Y:S01]  /*117a0*/  F2FP.F16.F32.PACK_AB R156, R173, R172 ;  /* 0x000000acad9c723e */ /* 0x020fe200000000ff */
[----:B------:R5:W-:Y:S01]  /*117b0*/  STSM.16.M88.4 [R196+0x36400], R152 ;  /* 0x03640098c4007844 */ /* 0x000be20000000200 */
[----:B------:R-:W-:Y:S01]  /*117c0*/  F2FP.F16.F32.PACK_AB R162, R182, R181 ;  /* 0x000000b5b6a2723e */ /* 0x000fe200000000ff */
[----:B------:R-:W-:Y:S01]  /*117d0*/  VIADD R6, R170, 0x80 ;  /* 0x00000080aa067836 */ /* 0x000fe20000000000 */
[----:B0-----:R-:W-:Y:S01]  /*117e0*/  F2FP.F16.F32.PACK_AB R161, R204, R203 ;  /* 0x000000cbcca1723e */ /* 0x001fe200000000ff */
[----:B------:R0:W-:Y:S01]  /*117f0*/  STSM.16.M88.4 [R197], R156 ;  /* 0x0000009cc5007844 */ /* 0x0001e20000000200 */
[----:B-1----:R-:W-:Y:S01]  /*11800*/  F2FP.F16.F32.PACK_AB R163, R206, R205 ;  /* 0x000000cdcea3723e */ /* 0x002fe200000000ff */
[----:B------:R-:W-:Y:S01]  /*11810*/  IMAD.MOV.U32 R7, RZ, RZ, 0x40000040 ;  /* 0x40000040ff077424 */ /* 0x000fe200078e00ff */
[----:B--2---:R-:W-:Y:S01]  /*11820*/  F2FP.F16.F32.PACK_AB R164, R177, R176 ;  /* 0x000000b0b1a4723e */ /* 0x004fe200000000ff */
[----:B------:R-:W-:Y:S01]  /*11830*/  FADD.FTZ R225, R19, R225 ;  /* 0x000000e113e17221 */ /* 0x000fe20000010000 */
[----:B------:R-:W-:Y:S01]  /*11840*/  F2FP.F16.F32.PACK_AB R166, R21, R180 ;  /* 0x000000b415a6723e */ /* 0x000fe200000000ff */
[----:B------:R0:W-:Y:S01]  /*11850*/  STSM.16.M88.4 [R209], R160 ;  /* 0x000000a0d1007844 */ /* 0x0001e20000000200 */
[----:B----4-:R-:W-:Y:S01]  /*11860*/  F2FP.F16.F32.PACK_AB R165, R222, R207 ;  /* 0x000000cfdea5723e */ /* 0x010fe200000000ff */
[----:B------:R-:W-:Y:S01]  /*11870*/  FADD.FTZ R172, R172, R183 ;  /* 0x000000b7acac7221 */ /* 0x000fe20000010000 */
[----:B------:R-:W-:Y:S01]  /*11880*/  FADD.FTZ R225, R190, R225 ;  /* 0x000000e1bee17221 */ /* 0x000fe20000010000 */
[----:B------:R-:W-:Y:S01]  /*11890*/  ISETP.GT.AND P2, PT, R14, R210, PT ;  /* 0x000000d20e00720c */ /* 0x000fe20003f44270 */
[----:B------:R-:W-:Y:S01]  /*118a0*/  IMAD.MOV.U32 R19, RZ, RZ, R198 ;  /* 0x000000ffff137224 */ /* 0x000fe200078e00c6 */
[----:B---3--:R-:W-:Y:S01]  /*118b0*/  F2FP.F16.F32.PACK_AB R167, R224, R223 ;  /* 0x000000dfe0a7723e */ /* 0x008fe200000000ff */
[----:B------:R-:W-:Y:S01]  /*118c0*/  FADD.FTZ R173, R173, R172 ;  /* 0x000000acadad7221 */ /* 0x000fe20000010000 */
[----:B------:R-:W-:Y:S01]  /*118d0*/  FADD.FTZ R200, R200, R225 ;  /* 0x000000e1c8c87221 */ /* 0x000fe20000010000 */
[----:B------:R-:W-:-:S02]  /*118e0*/  IMAD.MOV.U32 R190, RZ, RZ, R179 ;  /* 0x000000ffffbe7224 */ /* 0x000fc400078e00b3 */
[----:B------:R0:W-:Y:S01]  /*118f0*/  STSM.16.M88.4 [R208], R164 ;  /* 0x000000a4d0007844 */ /* 0x0001e20000000200 */
[----:B------:R-:W-:Y:S01]  /*11900*/  WARPGROUP.ARRIVE ;  /* 0x00000000000079c5 */ /* 0x000fe20000000000 */
[----:B------:R-:W-:Y:S01]  /*11910*/  FADD.FTZ R174, R174, R173 ;  /* 0x000000adaeae7221 */ /* 0x000fe20000010000 */
[----:B------:R-:W-:-:S03]  /*11920*/  FADD.FTZ R201, R201, R200 ;  /* 0x000000c8c9c97221 */ /* 0x000fc60000010000 */
[----:B------:R-:W-:Y:S01]  /*11930*/  FADD.FTZ R175, R175, R174 ;  /* 0x000000aeafaf7221 */ /* 0x000fe20000010000 */
[----:B------:R-:W-:Y:S01]  /*11940*/  HGMMA.64x256x16.F32 R24, R152, gdesc[UR4].tnspB, R24, gsb0 ;  /* 0x43e0000498187df0 */ /* 0x000fe20008000818 */
[----:B------:R-:W-:Y:S01]  /*11950*/  R2UR UR6, R6 ;  /* 0x00000000060672ca */ /* 0x000fe200000e0000 */
[----:B------:R-:W-:Y:S01]  /*11960*/  VIADD R6, R170, 0x100 ;  /* 0x00000100aa067836 */ /* 0x000fe20000000000 */
[----:B------:R-:W-:Y:S01]  /*11970*/  R2UR UR7, R7 ;  /* 0x00000000070772ca */ /* 0x000fe200000e0000 */
[----:B------:R-:W-:Y:S02]  /*11980*/  IMAD.MOV.U32 R7, RZ, RZ, 0x40000040 ;  /* 0x40000040ff077424 */ /* 0x000fe400078e00ff */
        /* <DEDUP_REMOVED lines=14> */
[----:B------:R-:W-:Y:S01]  /*11a70*/  WARPGROUP.ARRIVE ;  /* 0x00000000000079c5 */ /* 0x000fe20000000000 */
[----:B-----5:R-:W-:-:S05]  /*11a80*/  IADD3 R152, R14, -0x1, RZ ;  /* 0xffffffff0e987810 */ /* 0x020fca0007ffe0ff */
[----:B------:R-:W-:Y:S01]  /*11a90*/  HGMMA.64x256x16.F32 R24, R156, gdesc[UR4].tnspB, R24, gsb0 ;  /* 0x43e000049c187df0 */ /* 0x000fe20008000818 */
[----:B------:R-:W-:Y:S01]  /*11aa0*/  R2UR UR6, R6 ;  /* 0x00000000060672ca */ /* 0x000fe200000e0000 */
[----:B------:R-:W-:Y:S01]  /*11ab0*/  VIADD R6, R170, 0x180 ;  /* 0x00000180aa067836 */ /* 0x000fe20000000000 */
[----:B------:R-:W-:Y:S01]  /*11ac0*/  R2UR UR7, R7 ;  /* 0x00000000070772ca */ /* 0x000fe200000e0000 */
[----:B------:R-:W-:Y:S02]  /*11ad0*/  IMAD.MOV.U32 R7, RZ, RZ, 0x40000040 ;  /* 0x40000040ff077424 */ /* 0x000fe400078e00ff */
[----:B------:R-:W-:Y:S01]  /*11ae0*/  IMAD.MOV.U32 R14, RZ, RZ, R152 ;  /* 0x000000ffff0e7224 */ /* 0x000fe200078e0098 */
[----:B------:R-:W-:Y:S02]  /*11af0*/  WARPGROUP.DEPBAR.LE gsb0, 0x0 ;  /* 0x00008000000079c5 */ /* 0x000fe40000010000 */
[----:B------:R-:W-:-:S15]  /*11b00*/  WARPGROUP.ARRIVE ;  /* 0x00000000000079c5 */ /* 0x000fde0000000000 */
[----:B------:R-:W-:-:S04]  /*11b10*/  NOP ;  /* 0x0000000000007918 */ /* 0x000fc80000000000 */
[----:B------:R-:W-:Y:S01]  /*11b20*/  HGMMA.64x256x16.F32 R24, R160, gdesc[UR4].tnspB, R24, gsb0 ;  /* 0x43e00004a0187df0 */ /* 0x000fe20008000818 */
[----:B------:R-:W-:Y:S01]  /*11b30*/  R2UR UR6, R6 ;  /* 0x00000000060672ca */ /* 0x000fe200000e0000 */
[----:B------:R-:W-:Y:S01]  /*11b40*/  FADD.FTZ R6, R180, R177 ;  /* 0x000000b1b4067221 */ /* 0x000fe20000010000 */
[----:B------:R-:W-:Y:S01]  /*11b50*/  R2UR UR7, R7 ;  /* 0x00000000070772ca */ /* 0x000fe200000e0000 */
[----:B------:R-:W-:Y:S02]  /*11b60*/  FADD.FTZ R7, R223, R222 ;  /* 0x000000dedf077221 */ /* 0x000fe40000010000 */
[----:B------:R-:W-:Y:S01]  /*11b70*/  FADD.FTZ R6, R21, R6 ;  /* 0x0000000615067221 */ /* 0x000fe20000010000 */
[----:B------:R-:W-:Y:S02]  /*11b80*/  IMAD.MOV.U32 R21, RZ, RZ, R171 ;  /* 0x000000ffff157224 */ /* 0x000fe400078e00ab */
[----:B------:R-:W-:Y:S01]  /*11b90*/  FADD.FTZ R7, R224, R7 ;  /* 0x00000007e0077221 */ /* 0x000fe20000010000 */
[----:B------:R-:W-:-:S02]  /*11ba0*/  WARPGROUP.DEPBAR.LE gsb0, 0x0 ;  /* 0x00008000000079c5 */ /* 0x000fc40000010000 */
[----:B------:R-:W-:-:S15]  /*11bb0*/  WARPGROUP.ARRIVE ;  /* 0x00000000000079c5 */ /* 0x000fde0000000000 */
[----:B------:R-:W-:-:S01]  /*11bc0*/  NOP ;  /* 0x0000000000007918 */ /* 0x000fc20000000000 */
        /* <DEDUP_REMOVED lines=12> */
[----:B------:R-:W-:Y:S05]  /*11c90*/  BSYNC B0 ;  /* 0x0000000000007941 */ /* 0x000fea0003800000 */
.L_x_2806:
[----:B------:R-:W-:Y:S01]  /*11ca0*/  IMAD.MOV.U32 R190, RZ, RZ, R179 ;  /* 0x000000ffffbe7224 */ /* 0x000fe200078e00b3 */
[----:B------:R-:W-:Y:S01]  /*11cb0*/  MOV R14, R152 ;  /* 0x00000098000e7202 */ /* 0x000fe20000000f00 */
[----:B------:R-:W-:Y:S02]  /*11cc0*/  IMAD.MOV.U32 R21, RZ, RZ, R171 ;  /* 0x000000ffff157224 */ /* 0x000fe400078e00ab */
[----:B------:R-:W-:-:S07]  /*11cd0*/  IMAD.MOV.U32 R19, RZ, RZ, R198 ;  /* 0x000000ffff137224 */ /* 0x000fce00078e00c6 */
.L_x_2805:
[----:B------:R-:W-:Y:S05]  /*11ce0*/  BSYNC B1 ;  /* 0x0000000000017941 */ /* 0x000fea0003800000 */
.L_x_2804:
[----:B0-----:R-:W0:Y:S01]  /*11cf0*/  LDC R156, c[0x0][0xadc] ;  /* 0x0002b700ff9c7b82 */ /* 0x001e220000000800 */
[----:B------:R-:W-:Y:S01]  /*11d00*/  IADD3 R152, R23, 0x40, -R184 ;  /* 0x0000004017987810 */ /* 0x000fe20007ffe8b8 */
[----:B------:R-:W-:-:S04]  /*11d10*/  ULDC UR4, c[0x0][0xad4] ;  /* 0x0002b50000047ab9 */ /* 0x000fc80000000800 */
[----:B------:R-:W-:-:S04]  /*11d20*/  IMAD R152, R189, 0x40, R152 ;  /* 0x00000040bd987824 */ /* 0x000fc800078e0298 */
[----:B------:R-:W-:Y:S01]  /*11d30*/  VIADD R154, R152, -UR4 ;  /* 0x80000004989a7c36 */ /* 0x000fe20008000000 */
[----:B0-----:R-:W-:-:S13]  /*11d40*/  ISETP.GE.AND P6, PT, R156, 0x1, PT ;  /* 0x000000019c00780c */ /* 0x001fda0003fc6270 */
[----:B------:R-:W-:Y:S05]  /*11d50*/  @!P6 BRA `(.L_x_2826) ;  /* 0x000000000048e947 */ /* 0x000fea0003800000 */
[----:B------:R-:W-:Y:S01]  /*11d60*/  IMAD.MOV.U32 R155, RZ, RZ, R152 ;  /* 0x000000ffff9b7224 */ /* 0x000fe200078e0098 */
[----:B------:R-:W-:Y:S04]  /*11d70*/  BSSY B0, `(.L_x_2827) ;  /* 0x000000e000007945 */ /* 0x000fe80003800000 */
        /* <DEDUP_REMOVED lines=9> */
.L_x_2828:
[----:B------:R-:W-:-:S13]  /*11e10*/  ISETP.NE.AND P2, PT, R156, 0x1, PT ;  /* 0x000000019c00780c */ /* 0x000fda0003f45270 */
[----:B------:R-:W0:Y:S02]  /*11e20*/  @P2 LDC.64 R152, c[0x0][0xae0] ;  /* 0x0002b800ff982b82 */ /* 0x000e240000000a00 */
[----:B0-----:R-:W-:-:S05]  /*11e30*/  @P2 IMAD.HI.U32 R152, R155, R152, RZ ;  /* 0x000000989b982227 */ /* 0x001fca00078e00ff */
[----:B------:R-:W-:-:S07]  /*11e40*/  @P2 SHF.R.U32.HI R155, RZ, R153, R152 ;  /* 0x00000099ff9b2219 */ /* 0x000fce0000011698 */
.L_x_2829:
[----:B------:R-:W-:Y:S05]  /*11e50*/  BSYNC B0 ;  /* 0x0000000000007941 */ /* 0x000fea0003800000 */
.L_x_2827:
[----:B------:R-:W-:-:S05]  /*11e60*/  IMAD R155, R155, R156, RZ ;  /* 0x0000009c9b9b7224 */ /* 0x000fca00078e02ff */
[----:B------:R-:W-:-:S07]  /*11e70*/  VIMNMX R154, R154, R155, !PT ;  /* 0x0000009b9a9a7248 */ /* 0x000fce0007fe0100 */
.L_x_2826:
        /* <DEDUP_REMOVED lines=13> */
.L_x_2843:
[----:B------:R-:W-:Y:S01]  /*11f50*/  VIADD R19, R201, 0x1 ;  /* 0x00000001c9137836 */ /* 0x000fe20000000000 */
[C---:B------:R-:W-:Y:S01]  /*11f60*/  ISETP.GT.AND P2, PT, R189.reuse, R210, PT ;  /* 0x000000d2bd00720c */ /* 0x040fe20003f44270 */
[----:B------:R-:W-:-:S03]  /*11f70*/  VIADD R189, R189, 0xffffffff ;  /* 0xffffffffbdbd7836 */ /* 0x000fc60000000000 */
[----:B------:R-:W-:-:S04]  /*11f80*/  ISETP.NE.AND P3, PT, R19, 0x2, PT ;  /* 0x000000021300780c */ /* 0x000fc80003f65270 */
[----:B------:R-:W-:Y:S02]  /*11f90*/  SEL R21, RZ, 0x1, P3 ;  /* 0x00000001ff157807 */ /* 0x000fe40001800000 */
[----:B------:R-:W-:Y:S02]  /*11fa0*/  SEL R19, R19, RZ, P3 ;  /* 0x000000ff13137207 */ /* 0x000fe40001800000 */
[----:B------:R-:W-:Y:S01]  /*11fb0*/  LOP3.LUT R22, R22, R21, RZ, 0x3c, !PT ;  /* 0x0000001516167212 */ /* 0x000fe200078e3cff */
[----:B0-----:R-:W-:Y:S06]  /*11fc0*/  @!P0 BRA `(.L_x_2833) ;  /* 0x0000000000048947 */ /* 0x001fec0003800000 */
[----:B------:R-:W-:Y:S01]  /*11fd0*/  BPT.TRAP 0x1 ;  /* 0x000000040000795c */ /* 0x000fe20000300000 */
.L_x_2833:
[----:B------:R-:W-:Y:S01]  /*11fe0*/  IMAD R14, R19, 0x8, R18 ;  /* 0x00000008130e7824 */ /* 0x000fe200078e0212 */
[----:B------:R-:W-:-:S04]  /*11ff0*/  SHF.L.U32 R21, R22, 0x1f, RZ ;  /* 0x0000001f16157819 */ /* 0x000fc800000006ff */
[----:B------:R0:W1:Y:S01]  /*12000*/  SYNCS.PHASECHK.TRANS64.TRYWAIT P3, [R14+URZ+0x38830], R21 ;  /* 0x038830150e0075a7 */ /* 0x000062000806017f */
[----:B------:R-:W-:Y:S05]  /*12010*/  @!P0 BRA `(.L_x_2834) ;  /* 0x0000000000048947 */ /* 0x000fea0003800000 */
[----:B------:R-:W-:Y:S01]  /*12020*/  BPT.TRAP 0x1 ;  /* 0x000000040000795c */ /* 0x000fe20000300000 */
.L_x_2834:
[----:B------:R-:W-:Y:S01]  /*12030*/  BSSY B2, `(.L_x_2835) ;  /* 0x0000006000027945 */ /* 0x000fe20003800000 */
[----:B------:R-:W-:Y:S02]  /*12040*/  IMAD R198, R19, 0x200, R15 ;  /* 0x0000020013c67824 */ /* 0x000fe400078e020f */
[----:B------:R-:W-:Y:S01]  /*12050*/  IMAD.MOV.U32 R199, RZ, RZ, 0x40000040 ;  /* 0x40000040ffc77424 */ /* 0x000fe200078e00ff */
[----:B-1----:R-:W-:Y:S06]  /*12060*/  @P3 BRA `(.L_x_2836) ;  /* 0x0000000000083947 */ /* 0x002fec0003800000 */
[----:B------:R-:W1:Y:S02]  /*12070*/  SYNCS.PHASECHK.TRANS64.TRYWAIT P3, [R14+URZ+0x38830], R21 ;  /* 0x038830150e0075a7 */ /* 0x000e64000806017f */
[----:B-1----:R-:W-:Y:S05]  /*12080*/  @!P3 BRA `(.L_x_2837) ;  /* 0x0000012000d8b947 */ /* 0x002fea0003800000 */
.L_x_2836:
[----:B------:R-:W-:Y:S05]  /*12090*/  BSYNC B2 ;  /* 0x0000000000027941 */ /* 0x000fea0003800000 */
.L_x_2835:
        /* <DEDUP_REMOVED lines=36> */
.L_x_2838:
[----:B------:R2:W3:Y:S01]  /*122e0*/  SYNCS.PHASECHK.TRANS64.TRYWAIT P3, [R14+URZ+0x38850], R21 ;  /* 0x038850150e0075a7 */ /* 0x0004e2000806017f */
[----:B------:R-:W-:Y:S05]  /*122f0*/  @!P0 BRA `(.L_x_2839) ;  /* 0x0000000000048947 */ /* 0x000fea0003800000 */
[----:B------:R-:W-:Y:S01]  /*12300*/  BPT.TRAP 0x1 ;  /* 0x000000040000795c */ /* 0x000fe20000300000 */
.L_x_2839:
[----:B------:R-:W-:Y:S04]  /*12310*/  BSSY B2, `(.L_x_2840) ;  /* 0x0000004000027945 */ /* 0x000fe80003800000 */
[----:B---3--:R-:W-:Y:S05]  /*12320*/  @P3 BRA `(.L_x_2841) ;  /* 0x0000000000083947 */ /* 0x008fea0003800000 */
[----:B------:R-:W3:Y:S02]  /*12330*/  SYNCS.PHASECHK.TRANS64.TRYWAIT P3, [R14+URZ+0x38850], R21 ;  /* 0x038850150e0075a7 */ /* 0x000ee4000806017f */
[----:B---3--:R-:W-:Y:S05]  /*12340*/  @!P3 BRA `(.L_x_2842) ;  /* 0x00000120003cb947 */ /* 0x008fea0003800000 */
.L_x_2841:
[----:B------:R-:W-:Y:S05]  /*12350*/  BSYNC B2 ;  /* 0x0000000000027941 */ /* 0x000fea0003800000 */
.L_x_2840:
        /* <DEDUP_REMOVED lines=8> */
[----:B------:R-:W-:Y:S02]  /*123e0*/  VIADD R198, R2, 0x2 ;  /* 0x0000000202c67836 */ /* 0x000fe40000000000 */
[----:B------:R-:W4:Y:S01]  /*123f0*/  S2R R190, SR_TID.X ;  /* 0x0000000000be7919 */ /* 0x000f220000002100 */
[----:B------:R-:W-:-:S02]  /*12400*/  VIADD R203, R202, 0x800 ;  /* 0x00000800cacb7836 */ /* 0x000fc40000000000 */
[----:B------:R-:W-:Y:S02]  /*12410*/  VIADD R206, R2, 0x800 ;  /* 0x0000080002ce7836 */ /* 0x000fe40000000000 */
[----:B------:R-:W-:Y:S02]  /*12420*/  IMAD.MOV.U32 R205, RZ, RZ, 0x40000040 ;  /* 0x40000040ffcd7424 */ /* 0x000fe400078e00ff */
[----:B------:R-:W-:-:S03]  /*12430*/  IMAD.MOV.U32 R207, RZ, RZ, 0x40000040 ;  /* 0x40000040ffcf7424 */ /* 0x000fc600078e00ff */
        /* <DEDUP_REMOVED lines=9> */
[----:B----4-:R-:W-:-:S05]  /*124d0*/  SHF.R.U32.HI R190, RZ, 0x7, R190 ;  /* 0x00000007ffbe7819 */ /* 0x010fca00000116be */
[----:B0123--:R0:W1:Y:S02]  /*124e0*/  SHFL.IDX PT, R21, R190, RZ, 0x1f ;  /* 0x00001fffbe157589 */ /* 0x00f06400000e0000 */
[----:B0-----:R-:W-:Y:S02]  /*124f0*/  MOV R190, 0x4 ;  /* 0x0000000400be7802 */ /* 0x001fe40000000f00 */
[----:B-1----:R-:W-:-:S04]  /*12500*/  ISETP.GT.AND P3, PT, R21, 0x7f, PT ;  /* 0x0000007f1500780c */ /* 0x002fc80003f64270 */
[----:B------:R-:W-:Y:S01]  /*12510*/  SEL R21, RZ, 0x2, !P3 ;  /* 0x00000002ff157807 */ /* 0x000fe20005800000 */
        /* <DEDUP_REMOVED lines=153> */
[----:B------:R-:W-:Y:S01]  /*12eb0*/  IMAD.IADD R198, R21, 0x1, R203 ;  /* 0x0000000115c67824 */ /* 0x000fe200078e02cb */
[----:B------:R-:W-:-:S02]  /*12ec0*/  WARPGROUP.DEPBAR.LE gsb0, 0x0 ;  /* 0x00008000000079c5 */ /* 0x000fc40000010000 */
[----:B------:R-:W-:-:S09]  /*12ed0*/  WARPGROUP.ARRIVE ;  /* 0x00000000000079c5 */ /* 0x000fd20000000000 */
        /* <DEDUP_REMOVED lines=8> */
[C---:B------:R-:W-:Y:S02]  /*12f60*/  SEL R198, R190.reuse, 0x2, P3 ;  /* 0x00000002bec67807 */ /* 0x040fe40001800000 */
[----:B------:R-:W-:Y:S02]  /*12f70*/  SEL R190, R190, 0x6, !P3 ;  /* 0x00000006bebe7807 */ /* 0x000fe40005800000 */
[----:B------:R-:W-:Y:S01]  /*12f80*/  SEL R199, R199, 0x26, P3 ;  /* 0x00000026c7c77807 */ /* 0x000fe20001800000 */
[----:B------:R-:W-:-:S03]  /*12f90*/  IMAD.IADD R204, R203, 0x1, R198 ;  /* 0x00000001cbcc7824 */ /* 0x000fc600078e02c6 */
[----:B------:R-:W-:Y:S01]  /*12fa0*/  LOP3.LUT R199, R199, 0x6, RZ, 0xc0, !PT ;  /* 0x00000006c7c77812 */ /* 0x000fe200078ec0ff */
        /* <DEDUP_REMOVED lines=19> */
[----:B------:R-:W-:Y:S02]  /*130e0*/  R2UR UR6, R204 ;  /* 0x00000000cc0672ca */ /* 0x000fe400000e0000 */
[----:B------:R-:W-:Y:S01]  /*130f0*/  R2UR UR7, R205 ;  /* 0x00000000cd0772ca */ /* 0x000fe200000e0000 */
[----:B------:R-:W-:Y:S01]  /*13100*/  IMAD.MOV.U32 R205, RZ, RZ, 0x40000040 ;  /* 0x40000040ffcd7424 */ /* 0x000fe200078e00ff */
[----:B------:R-:W-:-:S04]  /*13110*/  SEL R203, R203, 0x980, P3 ;  /* 0x00000980cbcb7807 */ /* 0x000fc80001800000 */
[----:B------:R-:W-:-:S04]  /*13120*/  LOP3.LUT R203, R203, 0xa00, RZ, 0xc0, !PT ;  /* 0x00000a00cbcb7812 */ /* 0x000fc800078ec0ff */
[CC--:B------:R-:W-:Y:S02]  /*13130*/  IADD3 R204, R199.reuse, R203.reuse, R2 ;  /* 0x000000cbc7cc7210 */ /* 0x0c0fe40007ffe002 */
[----:B------:R-:W-:Y:S01]  /*13140*/  IADD3 R206, R199, R203, R202 ;  /* 0x000000cbc7ce7210 */ /* 0x000fe20007ffe0ca */
[----:B------:R-:W-:Y:S01]  /*13150*/  VIADD R199, R2, 0xa00 ;  /* 0x00000a0002c77836 */ /* 0x000fe20000000000 */
        /* <DEDUP_REMOVED lines=44> */
[----:B------:R-:W-:Y:S02]  /*13420*/  R2UR UR6, R204 ;  /* 0x00000000cc0672ca */ /* 0x000fe400000e0000 */
[----:B------:R-:W-:Y:S01]  /*13430*/  R2UR UR7, R205 ;  /* 0x00000000cd0772ca */ /* 0x000fe200000e0000 */
[----:B------:R-:W-:Y:S01]  /*13440*/  IMAD.MOV.U32 R205, RZ, RZ, 0x40000040 ;  /* 0x40000040ffcd7424 */ /* 0x000fe200078e00ff */
[----:B------:R-:W-:-:S04]  /*13450*/  SEL R203, R203, 0xb80, P3 ;  /* 0x00000b80cbcb7807 */ /* 0x000fc80001800000 */
[----:B------:R-:W-:-:S04]  /*13460*/  LOP3.LUT R203, R203, 0xe00, RZ, 0xc0, !PT ;  /* 0x00000e00cbcb7812 */ /* 0x000fc800078ec0ff */
[CC--:B------:R-:W-:Y:S02]  /*13470*/  IADD3 R204, R199.reuse, R203.reuse, R2 ;  /* 0x000000cbc7cc7210 */ /* 0x0c0fe40007ffe002 */
[----:B------:R-:W-:Y:S01]  /*13480*/  IADD3 R206, R199, R203, R202 ;  /* 0x000000cbc7ce7210 */ /* 0x000fe20007ffe0ca */
[----:B------:R-:W-:Y:S02]  /*13490*/  VIADD R199, R2, 0xc00 ;  /* 0x00000c0002c77836 */ /* 0x000fe40000000000 */
        /* <DEDUP_REMOVED lines=8> */
[----:B------:R-:W-:Y:S02]  /*13520*/  R2UR UR7, R207 ;  /* 0x00000000cf0772ca */ /* 0x000fe400000e0000 */
[----:B------:R-:W-:Y:S02]  /*13530*/  IADD3 R204, R199, R21, RZ ;  /* 0x00000015c7cc7210 */ /* 0x000fe40007ffe0ff */
[----:B------:R-:W-:Y:S01]  /*13540*/  MOV R207, 0x40000040 ;  /* 0x4000004000cf7802 */ /* 0x000fe20000000f00 */
[----:B------:R-:W-:-:S02]  /*13550*/  WARPGROUP.DEPBAR.LE gsb0, 0x0 ;  /* 0x00008000000079c5 */ /* 0x000fc40000010000 */
        /* <DEDUP_REMOVED lines=20> */
[----:B------:R-:W-:-:S02]  /*136a0*/  IMAD.MOV.U32 R205, RZ, RZ, 0x40000040 ;  /* 0x40000040ffcd7424 */ /* 0x000fc400078e00ff */
        /* <DEDUP_REMOVED lines=33> */
[----:B------:R-:W-:Y:S01]  /*138c0*/  R2UR UR6, R204 ;  /* 0x00000000cc0672ca */ /* 0x000fe200000e0000 */
[----:B------:R-:W-:Y:S01]  /*138d0*/  IMAD.IADD R204, R206, 0x1, R21 ;  /* 0x00000001cecc7824 */ /* 0x000fe200078e0215 */
[----:B------:R-:W-:Y:S01]  /*138e0*/  R2UR UR7, R205 ;  /* 0x00000000cd0772ca */ /* 0x000fe200000e0000 */
[----:B------:R-:W-:Y:S02]  /*138f0*/  IMAD.MOV.U32 R205, RZ, RZ, 0x40000040 ;  /* 0x40000040ffcd7424 */ /* 0x000fe400078e00ff */
[----:B------:R-:W-:Y:S01]  /*13900*/  IMAD.MOV.U32 R21, RZ, RZ, 0x40 ;  /* 0x00000040ff157424 */ /* 0x000fe200078e00ff */
[----:B------:R-:W-:Y:S01]  /*13910*/  R2UR UR4, R204 ;  /* 0x00000000cc0472ca */ /* 0x000fe200000e0000 */
[----:B------:R-:W-:Y:S01]  /*13920*/  IMAD.IADD R204, R206, 0x1, R198 ;  /* 0x00000001cecc7824 */ /* 0x000fe200078e02c6 */
[----:B------:R-:W-:Y:S01]  /*13930*/  R2UR UR5, R205 ;  /* 0x00000000cd0572ca */ /* 0x000fe200000e0000 */
[----:B------:R-:W-:Y:S01]  /*13940*/  IMAD.IADD R198, R198, 0x1, R203 ;  /* 0x00000001c6c67824 */ /* 0x000fe200078e02cb */
[----:B------:R-:W-:-:S02]  /*13950*/  MOV R205, 0x40000040 ;  /* 0x4000004000cd7802 */ /* 0x000fc40000000f00 */
        /* <DEDUP_REMOVED lines=13> */
[----:B------:R-:W-:Y:S01]  /*13a30*/  MOV R190, 0x1000 ;  /* 0x0000100000be7802 */ /* 0x000fe20000000f00 */
[----:B------:R-:W-:-:S03]  /*13a40*/  IMAD.MOV.U32 R203, RZ, RZ, 0x40000040 ;  /* 0x40000040ffcb7424 */ /* 0x000fc600078e00ff */
[----:B------:R-:W-:-:S04]  /*13a50*/  SEL R190, R190, 0xf80, P3 ;  /* 0x00000f80bebe7807 */ /* 0x000fc80001800000 */
[----:B------:R-:W-:-:S04]  /*13a60*/  LOP3.LUT R190, R190, 0x1e00, RZ, 0xc0, !PT ;  /* 0x00001e00bebe7812 */ /* 0x000fc800078ec0ff */
[----:B------:R-:W-:Y:S01]  /*13a70*/  IADD3 R202, R21, R190, R202 ;  /* 0x000000be15ca7210 */ /* 0x000fe20007ffe0ca */
        /* <DEDUP_REMOVED lines=8> */
[----:B------:R-:W-:Y:S01]  /*13b00*/  IADD3 R198, R21, R190, R2 ;  /* 0x000000be15c67210 */ /* 0x000fe20007ffe002 */
[----:B------:R-:W-:-:S02]  /*13b10*/  WARPGROUP.DEPBAR.LE gsb0, 0x0 ;  /* 0x00008000000079c5 */ /* 0x000fc40000010000 */
[----:B------:R-:W-:-:S08]  /*13b20*/  WARPGROUP.ARRIVE ;  /* 0x00000000000079c5 */ /* 0x000fd00000000000 */
[----:B------:R-:W-:Y:S01]  /*13b30*/  HGMMA.64x64x16.F32 R152, gdesc[UR4], R152, gsb0 ;  /* 0x00e00000049879f0 */ /* 0x000fe20008000898 */
[----:B------:R-:W-:Y:S01]  /*13b40*/  R2UR UR4, R198 ;  /* 0x00000000c60472ca */ /* 0x000fe200000e0000 */
[----:B------:R-:W-:Y:S01]  /*13b50*/  IMAD R198, R19, 0x1000, R188 ;  /* 0x0000100013c67824 */ /* 0x000fe200078e02bc */
[----:B------:R-:W-:Y:S01]  /*13b60*/  R2UR UR5, R199 ;  /* 0x00000000c70572ca */ /* 0x000fe200000e0000 */
[----:B------:R-:W-:Y:S01]  /*13b70*/  IMAD.MOV.U32 R199, RZ, RZ, 0x40000040 ;  /* 0x40000040ffc77424 */ /* 0x000fe200078e00ff */
[----:B------:R-:W-:Y:S02]  /*13b80*/  R2UR UR6, R202 ;  /* 0x00000000ca0672ca */ /* 0x000fe400000e0000 */
[----:B------:R-:W-:Y:S01]  /*13b90*/  R2UR UR7, R203 ;  /* 0x00000000cb0772ca */ /* 0x000fe200000e0000 */
[----:B------:R-:W-:Y:S02]  /*13ba0*/  WARPGROUP.DEPBAR.LE gsb0, 0x0 ;  /* 0x00008000000079c5 */ /* 0x000fe40000010000 */
[----:B------:R-:W-:-:S10]  /*13bb0*/  WARPGROUP.ARRIVE ;  /* 0x00000000000079c5 */ /* 0x000fd40000000000 */
[----:B------:R-:W-:Y:S01]  /*13bc0*/  HGMMA.64x64x16.F32 R152, gdesc[UR4], R152, gsb0 ;  /* 0x00e00000049879f0 */ /* 0x000fe20008000898 */
[----:B------:R-:W-:Y:S02]  /*13bd0*/  R2UR UR7, R199 ;  /* 0x00000000c70772ca */ /* 0x000fe400000e0000 */
[----:B------:R-:W-:Y:S01]  /*13be0*/  R2UR UR6, R198 ;  /* 0x00000000c60672ca */ /* 0x000fe200000e0000 */
        /* <DEDUP_REMOVED lines=66> */
[----:B0-----:R-:W-:-:S05]  /*14010*/  FMNMX.FTZ R168, R180, R21, !PT ;  /* 0x00000015b4a87209 */ /* 0x001fca0007810000 */
[----:B------:R-:W0:Y:S02]  /*14020*/  SHFL.BFLY PT, R21, R168, 0x2, 0x1f ;  /* 0x0c401f00a8157f89 */ /* 0x000e2400000e0000 */
[----:B------:R-:W3:Y:S01]  /*14030*/  MUFU.TANH R156, R156 ;  /* 0x0000009c009c7308 */ /* 0x000ee20000002400 */
[----:B-1----:R-:W-:-:S07]  /*14040*/  FMNMX.FTZ R171, R153, R200, !PT ;  /* 0x000000c899ab7209 */ /* 0x002fce0007810000 */
[----:B------:R-:W1:Y:S01]  /*14050*/  MUFU.TANH R158, R158 ;  /* 0x0000009e009e7308 */ /* 0x000e620000002400 */
[----:B--2---:R-:W-:-:S07]  /*14060*/  FMNMX.FTZ R171, R154, R171, !PT ;  /* 0x000000ab9aab7209 */ /* 0x004fce0007810000 */
[----:B------:R-:W2:Y:S01]  /*14070*/  MUFU.TANH R162, R162 ;  /* 0x000000a200a27308 */ /* 0x000ea20000002400 */
[----:B---3--:R-:W-:Y:S02]  /*14080*/  FMNMX.FTZ R171, R156, R171, !PT ;  /* 0x000000ab9cab7209 */ /* 0x008fe40007810000 */
[----:B0-----:R-:W-:-:S05]  /*14090*/  FMNMX.FTZ R21, R168, R21, !PT ;  /* 0x00000015a8157209 */ /* 0x001fca0007810000 */
[----:B------:R-:W0:Y:S01]  /*140a0*/  MUFU.TANH R163, R163 ;  /* 0x000000a300a37308 */ /* 0x000e220000002400 */
[----:B-1----:R-:W-:Y:S01]  /*140b0*/  FMNMX.FTZ R171, R158, R171, !PT ;  /* 0x000000ab9eab7209 */ /* 0x002fe20007810000 */
[----:B------:R-:W1:Y:S06]  /*140c0*/  SHFL.BFLY PT, R168, R21, 0x1, 0x1f ;  /* 0x0c201f0015a87f89 */ /* 0x000e6c00000e0000 */
[----:B------:R-:W3:Y:S08]  /*140d0*/  MUFU.TANH R166, R166 ;  /* 0x000000a600a67308 */ /* 0x000ef00000002400 */
[----:B------:R-:W4:Y:S08]  /*140e0*/  MUFU.TANH R167, R167 ;  /* 0x000000a700a77308 */ /* 0x000f300000002400 */
[----:B------:R-:W5:Y:S01]  /*140f0*/  MUFU.TANH R181, R181 ;  /* 0x000000b500b57308 */ /* 0x000f620000002400 */
[----:B-1----:R-:W-:-:S02]  /*14100*/  FMNMX.FTZ R21, R21, R168, !PT ;  /* 0x000000a815157209 */ /* 0x002fc40007810000 */
[----:B--2---:R-:W-:-:S05]  /*14110*/  FMNMX.FTZ R168, R162, R171, !PT ;  /* 0x000000aba2a87209 */ /* 0x004fca0007810000 */
[----:B------:R-:W1:Y:S01]  /*14120*/  MUFU.TANH R202, R202 ;  /* 0x000000ca00ca7308 */ /* 0x000e620000002400 */
[----:B0-----:R-:W-:Y:S01]  /*14130*/  FMNMX.FTZ R171, R163, R168, !PT ;  /* 0x000000a8a3ab7209 */ /* 0x001fe20007810000 */
[----:B------:R-:W-:Y:S02]  /*14140*/  IMAD.U32 R168, RZ, RZ, UR39 ;  /* 0x00000027ffa87e24 */ /* 0x000fe4000f8e00ff */
[C---:B------:R-:W-:Y:S01]  /*14150*/  FADD.FTZ R175, -R21.reuse, R191 ;  /* 0x000000bf15af7221 */ /* 0x040fe20000010100 */
[----:B---3--:R-:W-:Y:S01]  /*14160*/  FMNMX.FTZ R170, R166, R171, !PT ;  /* 0x000000aba6aa7209 */ /* 0x008fe20007810000 */
[-C--:B------:R-:W-:Y:S02]  /*14170*/  FMUL.FTZ R191, R21, R168.reuse ;  /* 0x000000a815bf7220 */ /* 0x080fe40000410000 */
[----:B------:R-:W-:Y:S01]  /*14180*/  FMUL.FTZ R175, R175, R168 ;  /* 0x000000a8afaf7220 */ /* 0x000fe20000410000 */
[----:B------:R-:W0:Y:S01]  /*14190*/  MUFU.TANH R203, R203 ;  /* 0x000000cb00cb7308 */ /* 0x000e220000002400 */
[----:B----4-:R-:W-:Y:S01]  /*141a0*/  FMNMX.FTZ R170, R167, R170, !PT ;  /* 0x000000aaa7aa7209 */ /* 0x010fe20007810000 */
[-CC-:B------:R-:W-:Y:S01]  /*141b0*/  FFMA.FTZ R179, R157, R168.reuse, -R191.reuse ;  /* 0x000000a89db37223 */ /* 0x180fe200000108bf */
[-CC-:B------:R-:W-:Y:S01]  /*141c0*/  FFMA.FTZ R225, R190, R168.reuse, -R191.reuse ;  /* 0x000000a8bee17223 */ /* 0x180fe200000108bf */
[--C-:B------:R-:W-:Y:S01]  /*141d0*/  FFMA.FTZ R152, R152, R168, -R191.reuse ;  /* 0x000000a898987223 */ /* 0x100fe200000108bf */
[----:B-----5:R-:W-:Y:S01]  /*141e0*/  FMNMX.FTZ R171, R181, R170, !PT ;  /* 0x000000aab5ab7209 */ /* 0x020fe20007810000 */
[-CC-:B------:R-:W-:Y:S01]  /*141f0*/  FFMA.FTZ R155, R155, R168.reuse, -R191.reuse ;  /* 0x000000a89b9b7223 */ /* 0x180fe200000108bf */
[-CC-:B------:R-:W-:Y:S01]  /*14200*/  FFMA.FTZ R174, R160, R168.reuse, -R191.reuse ;  /* 0x000000a8a0ae7223 */ /* 0x180fe200000108bf */
[----:B------:R-:W2:Y:S01]  /*14210*/  MUFU.TANH R204, R204 ;  /* 0x000000cc00cc7308 */ /* 0x000ea20000002400 */
[----:B-1----:R-:W-:Y:S01]  /*14220*/  FMNMX.FTZ R170, R202, R171, !PT ;  /* 0x000000abcaaa7209 */ /* 0x002fe20007810000 */
[-CC-:B------:R-:W-:Y:S01]  /*14230*/  FFMA.FTZ R178, R164, R168.reuse, -R191.reuse ;  /* 0x000000a8a4b27223 */ /* 0x180fe200000108bf */
[-CC-:B------:R-:W-:Y:S01]  /*14240*/  FFMA.FTZ R169, R169, R168.reuse, -R191.reuse ;  /* 0x000000a8a9a97223 */ /* 0x180fe200000108bf */
[-CC-:B------:R-:W-:Y:S01]  /*14250*/  FFMA.FTZ R172, R172, R168.reuse, -R191.reuse ;  /* 0x000000a8acac7223 */ /* 0x180fe200000108bf */
[-CC-:B------:R-:W-:Y:S01]  /*14260*/  FFMA.FTZ R173, R173, R168.reuse, -R191.reuse ;  /* 0x000000a8adad7223 */ /* 0x180fe200000108bf */
[-CC-:B------:R-:W-:Y:S01]  /*14270*/  FFMA.FTZ R176, R176, R168.reuse, -R191.reuse ;  /* 0x000000a8b0b07223 */ /* 0x180fe200000108bf */
[--C-:B------:R-:W-:Y:S01]  /*14280*/  FFMA.FTZ R177, R177, R168, -R191.reuse ;  /* 0x000000a8b1b17223 */ /* 0x100fe200000108bf */
[----:B------:R-:W1:Y:S01]  /*14290*/  MUFU.TANH R205, R205 ;  /* 0x000000cd00cd7308 */ /* 0x000e620000002400 */
[----:B0-----:R-:W-:Y:S01]  /*142a0*/  FMNMX.FTZ R171, R203, R170, !PT ;  /* 0x000000aacbab7209 */ /* 0x001fe20007810000 */
[----:B------:R-:W-:-:S06]  /*142b0*/  FFMA.FTZ R180, R180, R168, -R191 ;  /* 0x000000a8b4b47223 */ /* 0x000fcc00000108bf */
[----:B------:R-:W0:Y:S01]  /*142c0*/  MUFU.TANH R206, R206 ;  /* 0x000000ce00ce7308 */ /* 0x000e220000002400 */
[----:B--2---:R-:W-:-:S07]  /*142d0*/  FMNMX.FTZ R170, R204, R171, !PT ;  /* 0x000000abccaa7209 */ /* 0x004fce0007810000 */
[----:B------:R-:W2:Y:S01]  /*142e0*/  MUFU.TANH R207, R207 ;  /* 0x000000cf00cf7308 */ /* 0x000ea20000002400 */
[----:B-1----:R-:W-:-:S07]  /*142f0*/  FMNMX.FTZ R171, R205, R170, !PT ;  /* 0x000000aacdab7209 */ /* 0x002fce0007810000 */
[----:B------:R-:W1:Y:S01]  /*14300*/  MUFU.TANH R222, R222 ;  /* 0x000000de00de7308 */ /* 0x000e620000002400 */
[----:B0-----:R-:W-:Y:S01]  /*14310*/  FMNMX.FTZ R170, R206, R171, !PT ;  /* 0x000000abceaa7209 */ /* 0x001fe20007810000 */
[----:B------:R-:W-:-:S06]  /*14320*/  FFMA.FTZ R171, R159, R168, -R191 ;  /* 0x000000a89fab7223 */ /* 0x000fcc00000108bf */
[----:B------:R0:W3:Y:S01]  /*14330*/  MUFU.EX2 R183, R175 ;  /* 0x000000af00b77308 */ /* 0x0000e20000000800 */
[----:B--2---:R-:W-:-:S07]  /*14340*/  FMNMX.FTZ R157, R207, R170, !PT ;  /* 0x000000aacf9d7209 */ /* 0x004fce0007810000 */
[----:B------:R2:W-:Y:S01]  /*14350*/  MUFU.EX2 R170, R179 ;  /* 0x000000b300aa7308 */ /* 0x0005e20000000800 */
[----:B-1----:R-:W-:Y:S01]  /*14360*/  FMNMX.FTZ R157, R222, R157, !PT ;  /* 0x0000009dde9d7209 */ /* 0x002fe20007810000 */
[----:B0-----:R-:W-:-:S04]  /*14370*/  FFMA.FTZ R175, R161, R168, -R191 ;  /* 0x000000a8a1af7223 */ /* 0x001fc800000108bf */
[----:B------:R-:W0:Y:S02]  /*14380*/  SHFL.BFLY PT, R182, R157, 0x2, 0x1f ;  /* 0x0c401f009db67f89 */ /* 0x000e2400000e0000 */
[----:B------:R-:W1:Y:S01]  /*14390*/  MUFU.EX2 R152, R152 ;  /* 0x0000009800987308 */ /* 0x000e620000000800 */
[--C-:B--2---:R-:W-:Y:S01]  /*143a0*/  FFMA.FTZ R179, R165, R168, -R191.reuse ;  /* 0x000000a8a5b37223 */ /* 0x104fe200000108bf */
[-C--:B---3--:R-:W-:Y:S01]  /*143b0*/  FMUL.FTZ R24, R24, R183.reuse ;  /* 0x000000b718187220 */ /* 0x088fe20000410000 */
        /* <DEDUP_REMOVED lines=16> */
[-C--:B------:R-:W-:Y:S01]  /*144c0*/  FMUL.FTZ R52, R52, R183.reuse ;  /* 0x000000b734347220 */ /* 0x080fe20000410000 */
[-C--:B------:R-:W-:Y:S01]  /*144d0*/  FMUL.FTZ R53, R53, R183.reuse ;  /* 0x000000b735357220 */ /* 0x080fe20000410000 */
[-C--:B------:R-:W-:Y:S01]  /*144e0*/  FMUL.FTZ R56, R56, R183.reuse ;  /* 0x000000b738387220 */ /* 0x080fe20000410000 */
[----:B0-----:R-:W-:Y:S01]  /*144f0*/  FMNMX.FTZ R159, R157, R182, !PT ;  /* 0x000000b69d9f7209 */ /* 0x001fe20007810000 */
[----:B------:R-:W-:Y:S01]  /*14500*/  FFMA.FTZ R182, R199, R168, -R191 ;  /* 0x000000a8c7b67223 */ /* 0x000fe200000108bf */
[----:B------:R-:W-:Y:S01]  /*14510*/  MUFU.EX2 R171, R171 ;  /* 0x000000ab00ab7308 */ /* 0x000fe20000000800 */
[-C--:B------:R-:W-:Y:S01]  /*14520*/  FMUL.FTZ R57, R57, R183.reuse ;  /* 0x000000b739397220 */ /* 0x080fe20000410000 */
[-C--:B------:R-:W-:Y:S01]  /*14530*/  FMUL.FTZ R60, R60, R183.reuse ;  /* 0x000000b73c3c7220 */ /* 0x080fe20000410000 */
        /* <DEDUP_REMOVED lines=41> */
[----:B------:R-:W0:Y:S01]  /*147d0*/  MUFU.EX2 R157, R157 ;  /* 0x0000009d009d7308 */ /* 0x000e220000000800 */
[-CC-:B------:R-:W-:Y:S01]  /*147e0*/  FFMA.FTZ R160, R204, R168.reuse, -R159.reuse ;  /* 0x000000a8cca07223 */ /* 0x180fe2000001089f */
[-CC-:B------:R-:W-:Y:S01]  /*147f0*/  FFMA.FTZ R200, R162, R168.reuse, -R159.reuse ;  /* 0x000000a8a2c87223 */ /* 0x180fe2000001089f */
[-CC-:B------:R-:W-:Y:S01]  /*14800*/  FFMA.FTZ R223, R163, R168.reuse, -R159.reuse ;  /* 0x000000a8a3df7223 */ /* 0x180fe2000001089f */
[----:B------:R-:W-:Y:S01]  /*14810*/  @!P1 PRMT R158, RZ, 0x654, R158 ;  /* 0x00000654ff9e9816 */ /* 0x000fe2000000009e */
[-CC-:B------:R-:W-:Y:S01]  /*14820*/  FFMA.FTZ R224, R166, R168.reuse, -R159.reuse ;  /* 0x000000a8a6e07223 */ /* 0x180fe2000001089f */
[-CC-:B------:R-:W-:Y:S01]  /*14830*/  FFMA.FTZ R226, R167, R168.reuse, -R159.reuse ;  /* 0x000000a8a7e27223 */ /* 0x180fe2000001089f */
[-CC-:B------:R-:W-:Y:S01]  /*14840*/  FFMA.FTZ R204, R205, R168.reuse, -R159.reuse ;  /* 0x000000a8cdcc7223 */ /* 0x180fe2000001089f */
[----:B------:R1:W-:Y:S01]  /*14850*/  @!P1 SYNCS.ARRIVE.TRANS64.RED.A1T0 RZ, [R158+URZ], RZ ;  /* 0x000000ff9eff99a7 */ /* 0x0003e2000810043f */
[----:B------:R-:W2:Y:S01]  /*14860*/  MUFU.EX2 R153, R153 ;  /* 0x0000009900997308 */ /* 0x000ea20000000800 */
[-CC-:B------:R-:W-:Y:S01]  /*14870*/  FFMA.FTZ R181, R181, R168.reuse, -R159.reuse ;  /* 0x000000a8b5b57223 */ /* 0x180fe2000001089f */
[----:B------:R-:W-:Y:S01]  /*14880*/  @!P3 LEA R161, R201, R193, 0x6 ;  /* 0x000000c1c9a1b211 */ /* 0x000fe200078e30ff */
[-CC-:B------:R-:W-:Y:S01]  /*14890*/  FFMA.FTZ R202, R202, R168.reuse, -R159.reuse ;  /* 0x000000a8caca7223 */ /* 0x180fe2000001089f */
[-CC-:B------:R-:W-:Y:S01]  /*148a0*/  FFMA.FTZ R203, R203, R168.reuse, -R159.reuse ;  /* 0x000000a8cbcb7223 */ /* 0x180fe2000001089f */
[-CC-:B------:R-:W-:Y:S01]  /*148b0*/  FFMA.FTZ R205, R206, R168.reuse, -R159.reuse ;  /* 0x000000a8cecd7223 */ /* 0x180fe2000001089f */
[-CC-:B------:R-:W-:Y:S01]  /*148c0*/  FFMA.FTZ R206, R222, R168.reuse, -R159.reuse ;  /* 0x000000a8dece7223 */ /* 0x180fe2000001089f */
[----:B-1----:R-:W-:Y:S01]  /*148d0*/  @!P3 IMAD R158, R161, 0x4, R18 ;  /* 0x00000004a19eb824 */ /* 0x002fe200078e0212 */
[----:B------:R-:W1:Y:S01]  /*148e0*/  MUFU.EX2 R154, R154 ;  /* 0x0000009a009a7308 */ /* 0x000e620000000800 */
[----:B------:R-:W-:Y:S01]  /*148f0*/  FFMA.FTZ R207, R207, R168, -R159 ;  /* 0x000000a8cfcf7223 */ /* 0x000fe2000001089f */
[-C--:B------:R-:W-:Y:S01]  /*14900*/  FMUL.FTZ R112, R112, R183.reuse ;  /* 0x000000b770707220 */ /* 0x080fe20000410000 */
[-C--:B------:R-:W-:Y:S01]  /*14910*/  FMUL.FTZ R113, R113, R183.reuse ;  /* 0x000000b771717220 */ /* 0x080fe20000410000 */
[----:B------:R-:W-:Y:S01]  /*14920*/  @!P3 STS [R158+0x38400], R183 ;  /* 0x038400b79e00b388 */ /* 0x000fe20000000800 */
[-C--:B------:R-:W-:Y:S01]  /*14930*/  FMUL.FTZ R116, R116, R183.reuse ;  /* 0x000000b774747220 */ /* 0x080fe20000410000 */
[-C--:B------:R-:W-:Y:S01]  /*14940*/  FMUL.FTZ R117, R117, R183.reuse ;  /* 0x000000b775757220 */ /* 0x080fe20000410000 */
[-C--:B------:R-:W-:Y:S01]  /*14950*/  FMUL.FTZ R120, R120, R183.reuse ;  /* 0x000000b778787220 */ /* 0x080fe20000410000 */
[----:B0-----:R0:W-:Y:S01]  /*14960*/  @!P3 STS [R158+0x38420], R157 ;  /* 0x0384209d9e00b388 */ /* 0x0011e20000000800 */
        /* <DEDUP_REMOVED lines=18> */
[----:B--2---:R-:W-:Y:S01]  /*14a90*/  FFMA.FTZ R7, R157, R7, R153 ;  /* 0x000000079d077223 */ /* 0x004fe20000010099 */
[C---:B------:R-:W-:Y:S01]  /*14aa0*/  FADD.FTZ R6, R225.reuse, R6 ;  /* 0x00000006e1067221 */ /* 0x040fe20000010000 */
[----:B-1----:R-:W-:Y:S01]  /*14ab0*/  F2FP.F16.F32.PACK_AB R153, R154, R153 ;  /* 0x000000999a99723e */ /* 0x002fe200000000ff */
[----:B------:R-:W-:Y:S01]  /*14ac0*/  FMUL.FTZ R26, R26, R157 ;  /* 0x0000009d1a1a7220 */ /* 0x000fe20000410000 */
[----:B------:R-:W-:Y:S01]  /*14ad0*/  FADD.FTZ R7, R154, R7 ;  /* 0x000000079a077221 */ /* 0x000fe20000010000 */
[----:B------:R-:W-:Y:S01]  /*14ae0*/  F2FP.F16.F32.PACK_AB R154, R170, R155 ;  /* 0x0000009baa9a723e */ /* 0x000fe200000000ff */
[----:B------:R-:W1:Y:S01]  /*14af0*/  MUFU.EX2 R223, R223 ;  /* 0x000000df00df7308 */ /* 0x000e620000000800 */
        /* <DEDUP_REMOVED lines=71> */
[----:B------:R4:W5:Y:S01]  /*14f70*/  MUFU.EX2 R201, R160 ;  /* 0x000000a000c97308 */ /* 0x0009620000000800 */
[----:B------:R-:W-:Y:S01]  /*14f80*/  FMUL.FTZ R151, R151, R157 ;  /* 0x0000009d97977220 */ /* 0x000fe20000410000 */
[----:B---3--:R-:W-:Y:S01]  /*14f90*/  FADD.FTZ R222, R156, R7 ;  /* 0x000000079cde7221 */ /* 0x008fe20000010000 */
[----:B0-----:R-:W-:Y:S01]  /*14fa0*/  F2FP.F16.F32.PACK_AB R158, R178, R175 ;  /* 0x000000afb29e723e */ /* 0x001fe200000000ff */
[----:B------:R-:W-:Y:S01]  /*14fb0*/  IMAD.MOV.U32 R7, RZ, RZ, 0x40000040 ;  /* 0x40000040ff077424 */ /* 0x000fe200078e00ff */
[----:B-1----:R-:W-:Y:S01]  /*14fc0*/  F2FP.F16.F32.PACK_AB R157, R223, R200 ;  /* 0x000000c8df9d723e */ /* 0x002fe200000000ff */
[----:B------:R-:W-:Y:S01]  /*14fd0*/  IMAD.MOV.U32 R199, RZ, RZ, 0x40000040 ;  /* 0x40000040ffc77424 */ /* 0x000fe200078e00ff */
[----:B--2---:R-:W-:Y:S01]  /*14fe0*/  F2FP.F16.F32.PACK_AB R159, R226, R224 ;  /* 0x000000e0e29f723e */ /* 0x004fe200000000ff */
[----:B------:R-:W-:Y:S01]  /*14ff0*/  MUFU.EX2 R176, R176 ;  /* 0x000000b000b07308 */ /* 0x000fe20000000800 */
[----:B----4-:R-:W-:-:S02]  /*15000*/  F2FP.F16.F32.PACK_AB R160, R169, R179 ;  /* 0x000000b3a9a0723e */ /* 0x010fc400000000ff */
[----:B-----5:R-:W-:Y:S02]  /*15010*/  F2FP.F16.F32.PACK_AB R161, R202, R181 ;  /* 0x000000b5caa1723e */ /* 0x020fe400000000ff */
[----:B------:R-:W-:Y:S02]  /*15020*/  F2FP.F16.F32.PACK_AB R162, R173, R172 ;  /* 0x000000acada2723e */ /* 0x000fe400000000ff */
[----:B------:R-:W-:Y:S01]  /*15030*/  @!P1 IADD3 R14, R14, 0x38860, RZ ;  /* 0x000388600e0e9810 */ /* 0x000fe20007ffe0ff */
[----:B------:R-:W0:Y:S01]  /*15040*/  MUFU.EX2 R182, R182 ;  /* 0x000000b600b67308 */ /* 0x000e220000000800 */
[----:B------:R-:W-:Y:S02]  /*15050*/  F2FP.F16.F32.PACK_AB R163, R201, R203 ;  /* 0x000000cbc9a3723e */ /* 0x000fe400000000ff */
[----:B------:R-:W-:-:S05]  /*15060*/  @!P1 PRMT R14, RZ, 0x654, R14 ;  /* 0x00000654ff0e9816 */ /* 0x000fca000000000e */
[----:B------:R-:W-:Y:S08]  /*15070*/  MUFU.EX2 R177, R177 ;  /* 0x000000b100b17308 */ /* 0x000ff00000000800 */
[----:B------:R-:W1:Y:S01]  /*15080*/  MUFU.EX2 R180, R180 ;  /* 0x000000b400b47308 */ /* 0x000e620000000800 */
[----:B0-----:R-:W-:-:S07]  /*15090*/  F2FP.F16.F32.PACK_AB R164, R182, R176 ;  /* 0x000000b0b6a4723e */ /* 0x001fce00000000ff */
[----:B------:R-:W-:Y:S08]  /*150a0*/  MUFU.EX2 R204, R204 ;  /* 0x000000cc00cc7308 */ /* 0x000ff00000000800 */
[----:B------:R-:W0:Y:S01]  /*150b0*/  MUFU.EX2 R205, R205 ;  /* 0x000000cd00cd7308 */ /* 0x000e220000000800 */
[----:B-1----:R-:W-:-:S07]  /*150c0*/  F2FP.F16.F32.PACK_AB R166, R180, R177 ;  /* 0x000000b1b4a6723e */ /* 0x002fce00000000ff */
[----:B------:R1:W-:Y:S08]  /*150d0*/  MUFU.EX2 R183, R207 ;  /* 0x000000cf00b77308 */ /* 0x0003f00000000800 */
[----:B------:R-:W2:Y:S01]  /*150e0*/  MUFU.EX2 R206, R206 ;  /* 0x000000ce00ce7308 */ /* 0x000ea20000000800 */
[----:B-1----:R-:W-:Y:S01]  /*150f0*/  FADD.FTZ R207, R155, R6 ;  /* 0x000000069bcf7221 */ /* 0x002fe20000010000 */
[----:B------:R-:W-:Y:S01]  /*15100*/  F2FP.F16.F32.PACK_AB R155, R191, R156 ;  /* 0x0000009cbf9b723e */ /* 0x000fe200000000ff */
[----:B------:R-:W-:Y:S01]  /*15110*/  BAR.SYNC.DEFER_BLOCKING 0xf, 0x100 ;  /* 0x03c4000000007b1d */ /* 0x000fe20000010000 */
[----:B------:R-:W-:Y:S01]  /*15120*/  F2FP.F16.F32.PACK_AB R156, R174, R171 ;  /* 0x000000abae9c723e */ /* 0x000fe200000000ff */
[----:B------:R-:W-:Y:S01]  /*15130*/  VIADD R6, R198, 0x80 ;  /* 0x00000080c6067836 */ /* 0x000fe20000000000 */
[----:B0-----:R-:W-:Y:S01]  /*15140*/  F2FP.F16.F32.PACK_AB R165, R205, R204 ;  /* 0x000000cccda5723e */ /* 0x001fe200000000ff */
[----:B------:R-:W-:Y:S01]  /*15150*/  FADD.FTZ R170, R170, R207 ;  /* 0x000000cfaaaa7221 */ /* 0x000fe20000010000 */
[----:B------:R-:W-:-:S03]  /*15160*/  FADD.FTZ R191, R191, R222 ;  /* 0x000000debfbf7221 */ /* 0x000fc60000010000 */
[----:B------:R-:W-:Y:S01]  /*15170*/  FADD.FTZ R171, R171, R170 ;  /* 0x000000aaabab7221 */ /* 0x000fe20000010000 */
[----:B------:R-:W-:Y:S01]  /*15180*/  FADD.FTZ R200, R200, R191 ;  /* 0x000000bfc8c87221 */ /* 0x000fe20000010000 */
[----:B------:R-:W-:Y:S02]  /*15190*/  IMAD.MOV.U32 R191, RZ, RZ, R21 ;  /* 0x000000ffffbf7224 */ /* 0x000fe400078e0015 */
[----:B------:R-:W-:Y:S01]  /*151a0*/  FADD.FTZ R174, R174, R171 ;  /* 0x000000abaeae7221 */ /* 0x000fe20000010000 */
[----:B------:R-:W-:Y:S01]  /*151b0*/  FADD.FTZ R223, R223, R200 ;  /* 0x000000c8dfdf7221 */ /* 0x000fe20000010000 */
[----:B--2---:R-:W-:Y:S01]  /*151c0*/  F2FP.F16.F32.PACK_AB R167, R206, R183 ;  /* 0x000000b7cea7723e */ /* 0x004fe200000000ff */
[----:B------:R-:W-:Y:S02]  /*151d0*/  IMAD.MOV.U32 R200, RZ, RZ, R190 ;  /* 0x000000ffffc87224 */ /* 0x000fe400078e00be */
[----:B------:R-:W-:Y:S01]  /*151e0*/  FADD.FTZ R175, R175, R174 ;  /* 0x000000aeafaf7221 */ /* 0x000fe20000010000 */
[----:B------:R-:W-:-:S03]  /*151f0*/  FADD.FTZ R223, R224, R223 ;  /* 0x000000dfe0df7221 */ /* 0x000fc60000010000 */
[----:B------:R-:W-:Y:S01]  /*15200*/  FADD.FTZ R178, R178, R175 ;  /* 0x000000afb2b27221 */ /* 0x000fe20000010000 */
[----:B------:R-:W-:Y:S01]  /*15210*/  FADD.FTZ R226, R226, R223 ;  /* 0x000000dfe2e27221 */ /* 0x000fe20000010000 */
[----:B------:R0:W-:Y:S02]  /*15220*/  STSM.16.M88.4 [R196+0x36400], R152 ;  /* 0x03640098c4007844 */ /* 0x0001e40000000200 */
[----:B------:R-:W-:Y:S01]  /*15230*/  FADD.FTZ R178, R179, R178 ;  /* 0x000000b2b3b27221 */ /* 0x000fe20000010000 */
[----:B------:R-:W-:Y:S01]  /*15240*/  FADD.FTZ R181, R181, R226 ;  /* 0x000000e2b5b57221 */ /* 0x000fe20000010000 */
[----:B------:R0:W-:Y:S02]  /*15250*/  STSM.16.M88.4 [R197], R156 ;  /* 0x0000009cc5007844 */ /* 0x0001e40000000200 */
[----:B------:R-:W-:Y:S01]  /*15260*/  FADD.FTZ R169, R169, R178 ;  /* 0x000000b2a9a97221 */ /* 0x000fe20000010000 */
[----:B------:R-:W-:Y:S01]  /*15270*/  FADD.FTZ R202, R202, R181 ;  /* 0x000000b5caca7221 */ /* 0x000fe20000010000 */
[----:B------:R0:W-:Y:S02]  /*15280*/  STSM.16.M88.4 [R209], R160 ;  /* 0x000000a0d1007844 */ /* 0x0001e40000000200 */
[----:B------:R-:W-:Y:S01]  /*15290*/  FADD.FTZ R172, R172, R169 ;  /* 0x000000a9acac7221 */ /* 0x000fe20000010000 */
[----:B------:R-:W-:Y:S01]  /*152a0*/  FADD.FTZ R202, R203, R202 ;  /* 0x000000cacbca7221 */ /* 0x000fe20000010000 */
        /* <DEDUP_REMOVED lines=11> */
[----:B------:R-:W-:Y:S02]  /*15360*/  VIADD R198, R198, 0x180 ;  /* 0x00000180c6c67836 */ /* 0x000fe40000000000 */
[----:B------:R-:W-:Y:S01]  /*15370*/  FADD.FTZ R182, R182, R173 ;  /* 0x000000adb6b67221 */ /* 0x000fe20000010000 */
[----:B------:R-:W-:-:S02]  /*15380*/  IMAD.MOV.U32 R201, RZ, RZ, R19 ;  /* 0x000000ffffc97224 */ /* 0x000fc400078e0013 */
[----:B------:R-:W-:Y:S01]  /*15390*/  FADD.FTZ R204, R205, R204 ;  /* 0x000000cccdcc7221 */ /* 0x000fe20000010000 */
[----:B------:R-:W-:Y:S01]  /*153a0*/  FADD.FTZ R177, R177, R182 ;  /* 0x000000b6b1b17221 */ /* 0x000fe20000010000 */
[----:B------:R-:W-:Y:S02]  /*153b0*/  WARPGROUP.DEPBAR.LE gsb0, 0x0 ;  /* 0x00008000000079c5 */ /* 0x000fe40000010000 */
[----:B------:R-:W-:-:S12]  /*153c0*/  WARPGROUP.ARRIVE ;  /* 0x00000000000079c5 */ /* 0x000fd80000000000 */
[----:B------:R-:W-:Y:S01]  /*153d0*/  HGMMA.64x256x16.F32 R24, R156, gdesc[UR4].tnspB, R24, gsb0 ;  /* 0x43e000049c187df0 */ /* 0x000fe20008000818 */
[----:B------:R-:W-:Y:S01]  /*153e0*/  R2UR UR6, R6 ;  /* 0x00000000060672ca */ /* 0x000fe200000e0000 */
[----:B------:R-:W-:Y:S01]  /*153f0*/  FADD.FTZ R6, R180, R177 ;  /* 0x000000b1b4067221 */ /* 0x000fe20000010000 */
[----:B------:R-:W-:Y:S01]  /*15400*/  R2UR UR7, R7 ;  /* 0x00000000070772ca */ /* 0x000fe200000e0000 */
[----:B------:R-:W-:-:S04]  /*15410*/  FADD.FTZ R7, R183, R204 ;  /* 0x000000ccb7077221 */ /* 0x000fc80000010000 */
[----:B------:R-:W-:Y:S01]  /*15420*/  FADD.FTZ R7, R206, R7 ;  /* 0x00000007ce077221 */ /* 0x000fe20000010000 */
[----:B------:R-:W-:Y:S02]  /*15430*/  WARPGROUP.DEPBAR.LE gsb0, 0x0 ;  /* 0x00008000000079c5 */ /* 0x000fe40000010000 */
[----:B------:R-:W-:-:S15]  /*15440*/  WARPGROUP.ARRIVE ;  /* 0x00000000000079c5 */ /* 0x000fde0000000000 */
[----:B------:R-:W-:-:S02]  /*15450*/  NOP ;  /* 0x0000000000007918 */ /* 0x000fc40000000000 */
        /* <DEDUP_REMOVED lines=19> */
.L_x_2832:
[----:B0-----:R-:W-:-:S07]  /*15590*/  IMAD.MOV.U32 R14, RZ, RZ, R189 ;  /* 0x000000ffff0e7224 */ /* 0x001fce00078e00bd */
.L_x_2831:
[----:B------:R-:W-:Y:S05]  /*155a0*/  BSYNC B1 ;  /* 0x0000000000017941 */ /* 0x000fea0003800000 */
.L_x_2830:
        /* <DEDUP_REMOVED lines=8> */
.L_x_2864:
[----:B------:R-:W-:-:S05]  /*15630*/  VIADD R19, R200, 0x1 ;  /* 0x00000001c8137836 */ /* 0x000fca0000000000 */
[----:B------:R-:W-:-:S04]  /*15640*/  ISETP.NE.AND P2, PT, R19, 0x2, PT ;  /* 0x000000021300780c */ /* 0x000fc80003f45270 */
[----:B------:R-:W-:Y:S02]  /*15650*/  SEL R21, RZ, 0x1, P2 ;  /* 0x00000001ff157807 */ /* 0x000fe40001000000 */
[----:B------:R-:W-:Y:S02]  /*15660*/  SEL R19, R19, RZ, P2 ;  /* 0x000000ff13137207 */ /* 0x000fe40001000000 */
[----:B------:R-:W-:Y:S01]  /*15670*/  LOP3.LUT R22, R22, R21, RZ, 0x3c, !PT ;  /* 0x0000001516167212 */ /* 0x000fe200078e3cff */
[----:B-1----:R-:W-:Y:S06]  /*15680*/  @!P0 BRA `(.L_x_2846) ;  /* 0x0000000000048947 */ /* 0x002fec0003800000 */
[----:B------:R-:W-:Y:S01]  /*15690*/  BPT.TRAP 0x1 ;  /* 0x000000040000795c */ /* 0x000fe20000300000 */
.L_x_2846:
[----:B------:R-:W-:Y:S01]  /*156a0*/  IMAD R191, R19, 0x8, R18 ;  /* 0x0000000813bf7824 */ /* 0x000fe200078e0212 */
[----:B------:R-:W-:-:S04]  /*156b0*/  SHF.L.U32 R190, R22, 0x1f, RZ ;  /* 0x0000001f16be7819 */ /* 0x000fc800000006ff */
[----:B------:R0:W1:Y:S01]  /*156c0*/  SYNCS.PHASECHK.TRANS64.TRYWAIT P2, [R191+URZ+0x38830], R190 ;  /* 0x038830bebf0075a7 */ /* 0x000062000804017f */
[----:B------:R-:W-:Y:S05]  /*156d0*/  @!P0 BRA `(.L_x_2847) ;  /* 0x0000000000048947 */ /* 0x000fea0003800000 */
[----:B------:R-:W-:Y:S01]  /*156e0*/  BPT.TRAP 0x1 ;  /* 0x000000040000795c */ /* 0x000fe20000300000 */
.L_x_2847:
[----:B------:R-:W-:Y:S01]  /*156f0*/  BSSY B1, `(.L_x_2848) ;  /* 0x0000006000017945 */ /* 0x000fe20003800000 */
[----:B------:R-:W-:Y:S02]  /*15700*/  IMAD R202, R19, 0x200, R15 ;  /* 0x0000020013ca7824 */ /* 0x000fe400078e020f */
[----:B------:R-:W-:Y:S01]  /*15710*/  IMAD.MOV.U32 R203, RZ, RZ, 0x40000040 ;  /* 0x40000040ffcb7424 */ /* 0x000fe200078e00ff */
[----:B-1----:R-:W-:Y:S06]  /*15720*/  @P2 BRA `(.L_x_2849) ;  /* 0x0000000000082947 */ /* 0x002fec0003800000 */
[----:B------:R-:W1:Y:S02]  /*15730*/  SYNCS.PHASECHK.TRANS64.TRYWAIT P2, [R191+URZ+0x38830], R190 ;  /* 0x038830bebf0075a7 */ /* 0x000e64000804017f */
[----:B-1----:R-:W-:Y:S05]  /*15740*/  @!P2 BRA `(.L_x_2850) ;  /* 0x000000ec0050a947 */ /* 0x002fea0003800000 */
.L_x_2849:
[----:B------:R-:W-:Y:S05]  /*15750*/  BSYNC B1 ;  /* 0x0000000000017941 */ /* 0x000fea0003800000 */
.L_x_2848:
        /* <DEDUP_REMOVED lines=36> */
.L_x_2851:
[----:B------:R2:W3:Y:S01]  /*159a0*/  SYNCS.PHASECHK.TRANS64.TRYWAIT P2, [R191+URZ+0x38850], R190 ;  /* 0x038850bebf0075a7 */ /* 0x0004e2000804017f */
[----:B------:R-:W-:Y:S05]  /*159b0*/  @!P0 BRA `(.L_x_2852) ;  /* 0x0000000000048947 */ /* 0x000fea0003800000 */
[----:B------:R-:W-:Y:S01]  /*159c0*/  BPT.TRAP 0x1 ;  /* 0x000000040000795c */ /* 0x000fe20000300000 */
.L_x_2852:
[----:B------:R-:W-:Y:S04]  /*159d0*/  BSSY B1, `(.L_x_2853) ;  /* 0x0000004000017945 */ /* 0x000fe80003800000 */
[----:B---3--:R-:W-:Y:S05]  /*159e0*/  @P2 BRA `(.L_x_2854) ;  /* 0x0000000000082947 */ /* 0x008fea0003800000 */
[----:B------:R-:W3:Y:S02]  /*159f0*/  SYNCS.PHASECHK.TRANS64.TRYWAIT P2, [R191+URZ+0x38850], R190 ;  /* 0x038850bebf0075a7 */ /* 0x000ee4000804017f */
[----:B---3--:R-:W-:Y:S05]  /*15a00*/  @!P2 BRA `(.L_x_2855) ;  /* 0x000000e800b4a947 */ /* 0x008fea0003800000 */
.L_x_2854:
[----:B------:R-:W-:Y:S05]  /*15a10*/  BSYNC B1 ;  /* 0x0000000000017941 */ /* 0x000fea0003800000 */
.L_x_2853:
[----:B------:R-:W-:Y:S01]  /*15a20*/  IMAD R202, R19, 0x1000, R20 ;  /* 0x0000100013ca7824 */ /* 0x000fe200078e0214 */
[----:B------:R-:W-:Y:S01]  /*15a30*/  R2UR UR4, R2 ;  /* 0x00000000020472ca */ /* 0x000fe200000e0000 */
[----:B------:R-:W-:Y:S01]  /*15a40*/  IMAD.MOV.U32 R203, RZ, RZ, 0x40000040 ;  /* 0x40000040ffcb7424 */ /* 0x000fe200078e00ff */
[----:B------:R-:W-:Y:S01]  /*15a50*/  R2UR UR5, R3 ;  /* 0x00000000030572ca */ /* 0x000fe200000e0000 */
[----:B------:R-:W-:Y:S01]  /*15a60*/  WARPGROUP.ARRIVE ;  /* 0x00000000000079c5 */ /* 0x000fe20000000000 */
[----:B------:R-:W-:Y:S01]  /*15a70*/  R2UR UR6, R202 ;  /* 0x00000000ca0672ca */ /* 0x000fe200000e0000 */
[----:B------:R-:W-:Y:S01]  /*15a80*/  VIADD R204, R2, 0x2 ;  /* 0x0000000202cc7836 */ /* 0x000fe20000000000 */
[----:B------:R-:W-:Y:S01]  /*15a90*/  R2UR UR7, R203 ;  /* 0x00000000cb0772ca */ /* 0x000fe200000e0000 */
[----:B------:R-:W-:Y:S02]  /*15aa0*/  IMAD.MOV.U32 R205, RZ, RZ, 0x40000040 ;  /* 0x40000040ffcd7424 */ /* 0x000fe400078e00ff */
[----:B------:R-:W4:Y:S01]  /*15ab0*/  S2R R21, SR_TID.X ;  /* 0x0000000000157919 */ /* 0x000f220000002100 */
[----:B------:R-:W-:-:S02]  /*15ac0*/  VIADD R203, R202, 0x800 ;  /* 0x00000800cacb7836 */ /* 0x000fc40000000000 */
[C---:B------:R-:W-:Y:S02]  /*15ad0*/  VIADD R206, R2.reuse, 0x800 ;  /* 0x0000080002ce7836 */ /* 0x040fe40000000000 */
[----:B0123--:R-:W-:Y:S02]  /*15ae0*/  IMAD.MOV.U32 R190, RZ, RZ, 0x4 ;  /* 0x00000004ffbe7424 */ /* 0x00ffe400078e00ff */
[----:B------:R-:W-:Y:S02]  /*15af0*/  IMAD.MOV.U32 R207, RZ, RZ, 0x40000040 ;  /* 0x40000040ffcf7424 */ /* 0x000fe400078e00ff */
[----:B------:R-:W-:Y:S01]  /*15b00*/  VIADD R210, R2, 0xe00 ;  /* 0x00000e0002d27836 */ /* 0x000fe20000000000 */
[----:B------:R-:W-:Y:S01]  /*15b10*/  HGMMA.64x64x16.F32 R152, gdesc[UR4], R152, gsb0 ;  /* 0x00e00000049879f0 */ /* 0x000fe20008000898 */
[----:B------:R-:W-:Y:S01]  /*15b20*/  R2UR UR4, R204 ;  /* 0x00000000cc0472ca */ /* 0x000fe200000e0000 */
[----:B------:R-:W-:Y:S01]  /*15b30*/  VIADD R204, R202, 0x2 ;  /* 0x00000002cacc7836 */ /* 0x000fe20000000000 */
[----:B------:R-:W-:-:S02]  /*15b40*/  R2UR UR5, R205 ;  /* 0x00000000cd0572ca */ /* 0x000fc400000e0000 */
[----:B------:R-:W-:Y:S02]  /*15b50*/  MOV R205, 0x40000040 ;  /* 0x4000004000cd7802 */ /* 0x000fe40000000f00 */
[----:B------:R-:W-:Y:S01]  /*15b60*/  R2UR UR6, R204 ;  /* 0x00000000cc0672ca */ /* 0x000fe200000e0000 */
[----:B------:R-:W-:Y:S01]  /*15b70*/  VIADD R204, R2, 0x4 ;  /* 0x0000000402cc7836 */ /* 0x000fe20000000000 */
[----:B------:R-:W-:Y:S01]  /*15b80*/  R2UR UR7, R205 ;  /* 0x00000000cd0772ca */ /* 0x000fe200000e0000 */
[----:B------:R-:W-:Y:S01]  /*15b90*/  IMAD.MOV.U32 R205, RZ, RZ, 0x40000040 ;  /* 0x40000040ffcd7424 */ /* 0x000fe200078e00ff */
[----:B----4-:R-:W-:-:S06]  /*15ba0*/  SHF.R.U32.HI R21, RZ, 0x7, R21 ;  /* 0x00000007ff157819 */ /* 0x010fcc0000011615 */
[----:B------:R-:W0:Y:S02]  /*15bb0*/  SHFL.IDX PT, R21, R21, RZ, 0x1f ;  /* 0x00001fff15157589 */ /* 0x000e2400000e0000 */
[----:B0-----:R-:W-:-:S04]  /*15bc0*/  ISETP.GT.AND P2, PT, R21, 0x7f, PT ;  /* 0x0000007f1500780c */ /* 0x001fc80003f44270 */
        /* <DEDUP_REMOVED lines=190> */
[----:B------:R-:W-:Y:S01]  /*167b0*/  IMAD.MOV.U32 R205, RZ, RZ, 0x40000040 ;  /* 0x40000040ffcd7424 */ /* 0x000fe200078e00ff */
[----:B------:R-:W-:-:S02]  /*167c0*/  SEL R203, R203, 0x26, P2 ;  /* 0x00000026cbcb7807 */ /* 0x000fc40001000000 */
        /* <DEDUP_REMOVED lines=39> */
[----:B------:R-:W-:-:S05]  /*16a40*/  IMAD.MOV.U32 R203, RZ, RZ, 0x30 ;  /* 0x00000030ffcb7424 */ /* 0x000fca00078e00ff */
[----:B------:R-:W-:-:S04]  /*16a50*/  SEL R203, R203, 0x2e, P2 ;  /* 0x0000002ecbcb7807 */ /* 0x000fc80001000000 */
[----:B------:R-:W-:Y:S01]  /*16a60*/  LOP3.LUT R203, R203, 0x6, RZ, 0xc0, !PT ;  /* 0x00000006cbcb7812 */ /* 0x000fe200078ec0ff */
[----:B------:R-:W-:Y:S02]  /*16a70*/  WARPGROUP.DEPBAR.LE gsb0, 0x0 ;  /* 0x00008000000079c5 */ /* 0x000fe40000010000 */
[----:B------:R-:W-:-:S06]  /*16a80*/  WARPGROUP.ARRIVE ;  /* 0x00000000000079c5 */ /* 0x000fcc0000000000 */
        /* <DEDUP_REMOVED lines=76> */
[----:B------:R-:W-:Y:S01]  /*16f50*/  IMAD.IADD R204, R21, 0x1, R206 ;  /* 0x0000000115cc7824 */ /* 0x000fe200078e02ce */
        /* <DEDUP_REMOVED lines=11> */
[----:B------:R-:W-:Y:S01]  /*17010*/  IMAD.MOV.U32 R205, RZ, RZ, 0x40000040 ;  /* 0x40000040ffcd7424 */ /* 0x000fe200078e00ff */
        /* <DEDUP_REMOVED lines=8> */
[----:B------:R-:W-:Y:S01]  /*170a0*/  IADD3 R204, R201, R206, RZ ;  /* 0x000000cec9cc7210 */ /* 0x000fe20007ffe0ff */
[----:B------:R-:W-:Y:S01]  /*170b0*/  IMAD.IADD R206, R190, 0x1, R206 ;  /* 0x00000001bece7824 */ /* 0x000fe200078e02ce */
[----:B------:R-:W-:Y:S01]  /*170c0*/  R2UR UR7, R205 ;  /* 0x00000000cd0772ca */ /* 0x000fe200000e0000 */
[----:B------:R-:W-:Y:S01]  /*170d0*/  IMAD.MOV.U32 R205, RZ, RZ, 0x40000040 ;  /* 0x40000040ffcd7424 */ /* 0x000fe200078e00ff */
[----:B------:R-:W-:Y:S01]  /*170e0*/  R2UR UR6, R204 ;  /* 0x00000000cc0672ca */ /* 0x000fe200000e0000 */
[----:B------:R-:W-:-:S02]  /*170f0*/  IMAD.IADD R204, R210, 0x1, R190 ;  /* 0x00000001d2cc7824 */ /* 0x000fc400078e02be */
[----:B------:R-:W-:-:S05]  /*17100*/  IMAD.MOV.U32 R190, RZ, RZ, 0x1000 ;  /* 0x00001000ffbe7424 */ /* 0x000fca00078e00ff */
[----:B------:R-:W-:-:S04]  /*17110*/  SEL R190, R190, 0xf80, P2 ;  /* 0x00000f80bebe7807 */ /* 0x000fc80001000000 */
[----:B------:R-:W-:-:S04]  /*17120*/  LOP3.LUT R190, R190, 0x1e00, RZ, 0xc0, !PT ;  /* 0x00001e00bebe7812 */ /* 0x000fc800078ec0ff */
[----:B------:R-:W-:Y:S01]  /*17130*/  IADD3 R202, R21, R190, R202 ;  /* 0x000000be15ca7210 */ /* 0x000fe20007ffe0ca */
[----:B------:R-:W-:Y:S02]  /*17140*/  WARPGROUP.DEPBAR.LE gsb0, 0x0 ;  /* 0x00008000000079c5 */ /* 0x000fe40000010000 */
[----:B------:R-:W-:-:S06]  /*17150*/  WARPGROUP.ARRIVE ;  /* 0x00000000000079c5 */ /* 0x000fcc0000000000 */
[----:B------:R-:W-:Y:S01]  /*17160*/  HGMMA.64x64x16.F32 R152, gdesc[UR4], R152, gsb0 ;  /* 0x00e00000049879f0 */ /* 0x000fe20008000898 */
[----:B------:R-:W-:Y:S02]  /*17170*/  R2UR UR4, R204 ;  /* 0x00000000cc0472ca */ /* 0x000fe400000e0000 */
[----:B------:R-:W-:Y:S02]  /*17180*/  R2UR UR5, R205 ;  /* 0x00000000cd0572ca */ /* 0x000fe400000e0000 */
[----:B------:R-:W-:Y:S02]  /*17190*/  R2UR UR6, R206 ;  /* 0x00000000ce0672ca */ /* 0x000fe400000e0000 */
[----:B------:R-:W-:Y:S02]  /*171a0*/  R2UR UR7, R207 ;  /* 0x00000000cf0772ca */ /* 0x000fe400000e0000 */
[----:B------:R-:W-:Y:S02]  /*171b0*/  IADD3 R204, R21, R190, R2 ;  /* 0x000000be15cc7210 */ /* 0x000fe40007ffe002 */
[----:B------:R-:W-:Y:S01]  /*171c0*/  MOV R205, 0x40000040 ;  /* 0x4000004000cd7802 */ /* 0x000fe20000000f00 */
        /* <DEDUP_REMOVED lines=43> */
[----:B------:R-:W-:Y:S01]  /*17480*/  FMUL.FTZ R174, R182, UR43 ;  /* 0x0000002bb6ae7c20 */ /* 0x000fe20008410000 */
[----:B------:R-:W-:-:S02]  /*17490*/  IMAD.SHL.U32 R178, R14, 0x40, RZ ;  /* 0x000000400eb27824 */ /* 0x000fc400078e00ff */
        /* <DEDUP_REMOVED lines=8> */
[----:B------:R-:W-:Y:S02]  /*17520*/  VIADD R183, R154, UR47 ;  /* 0x0000002f9ab77c36 */ /* 0x000fe40008000000 */
[C---:B------:R-:W-:Y:S02]  /*17530*/  IMAD.IADD R182, R0.reuse, 0x1, R205 ;  /* 0x0000000100b67824 */ /* 0x040fe400078e02cd */
        /* <DEDUP_REMOVED lines=31> */
[----:B------:R-:W-:Y:S01]  /*17730*/  IADD3 R223, R0, R23, -R184 ;  /* 0x0000001700df7210 */ /* 0x000fe20007ffe8b8 */
[----:B------:R-:W-:Y:S03]  /*17740*/  BSSY B1, `(.L_x_2857) ;  /* 0x0000012000017945 */ /* 0x000fe60003800000 */
[----:B------:R-:W-:-:S13]  /*17750*/  ISETP.GT.AND P2, PT, R223, -0x1, PT ;  /* 0xffffffffdf00780c */ /* 0x000fda0003f44270 */
[----:B------:R-:W-:Y:S05]  /*17760*/  @P2 BRA `(.L_x_2858) ;  /* 0x0000000000242947 */ /* 0x000fea0003800000 */
[----:B------:R-:W-:Y:S02]  /*17770*/  MOV R207, UR38 ;  /* 0x0000002600cf7c02 */ /* 0x000fe40008000f00 */
[----:B------:R-:W-:Y:S02]  /*17780*/  LOP3.LUT R223, RZ, R223, RZ, 0x33, !PT ;  /* 0x000000dfffdf7212 */ /* 0x000fe400078e33ff */
[----:B------:R-:W-:-:S13]  /*17790*/  ISETP.NE.AND P2, PT, R207, 0x1, PT ;  /* 0x00000001cf00780c */ /* 0x000fda0003f45270 */
[----:B------:R-:W1:Y:S02]  /*177a0*/  @P2 LDC.64 R154, c[0x0][0xae0] ;  /* 0x0002b800ff9a2b82 */ /* 0x000e640000000a00 */
[----:B-1----:R-:W-:-:S04]  /*177b0*/  @P2 IMAD.HI.U32 R206, R223, R154, RZ ;  /* 0x0000009adfce2227 */ /* 0x002fc800078e00ff */
[----:B------:R-:W-:Y:S01]  /*177c0*/  IMAD.MOV.U32 R154, RZ, RZ, R223 ;  /* 0x000000ffff9a7224 */ /* 0x000fe200078e00df */
[----:B------:R-:W-:-:S04]  /*177d0*/  @P2 SHF.R.U32.HI R154, RZ, R155, R206 ;  /* 0x0000009bff9a2219 */ /* 0x000fc800000116ce */
[----:B------:R-:W-:Y:S01]  /*177e0*/  LOP3.LUT R154, RZ, R154, RZ, 0x33, !PT ;  /* 0x0000009aff9a7212 */ /* 0x000fe200078e33ff */
[----:B------:R-:W-:Y:S06]  /*177f0*/  BRA `(.L_x_2859) ;  /* 0x0000000000187947 */ /* 0x000fec0003800000 */
.L_x_2858:
[----:B------:R-:W-:-:S05]  /*17800*/  IMAD.U32 R207, RZ, RZ, UR38 ;  /* 0x00000026ffcf7e24 */ /* 0x000fca000f8e00ff */
[----:B------:R-:W-:-:S13]  /*17810*/  ISETP.NE.AND P2, PT, R207, 0x1, PT ;  /* 0x00000001cf00780c */ /* 0x000fda0003f45270 */
[----:B------:R-:W1:Y:S02]  /*17820*/  @P2 LDC.64 R154, c[0x0][0xae0] ;  /* 0x0002b800ff9a2b82 */ /* 0x000e640000000a00 */
[----:B-1----:R-:W-:-:S04]  /*17830*/  @P2 IMAD.HI.U32 R206, R223, R154, RZ ;  /* 0x0000009adfce2227 */ /* 0x002fc800078e00ff */
[----:B------:R-:W-:Y:S01]  /*17840*/  IMAD.MOV.U32 R154, RZ, RZ, R223 ;  /* 0x000000ffff9a7224 */ /* 0x000fe200078e00df */
[----:B------:R-:W-:-:S07]  /*17850*/  @P2 SHF.R.U32.HI R154, RZ, R155, R206 ;  /* 0x0000009bff9a2219 */ /* 0x000fce00000116ce */
.L_x_2859:
[----:B------:R-:W-:Y:S05]  /*17860*/  BSYNC B1 ;  /* 0x0000000000017941 */ /* 0x000fea0003800000 */
.L_x_2857:
[----:B------:R-:W-:-:S04]  /*17870*/  IMAD R154, R154, R207, -R178 ;  /* 0x000000cf9a9a7224 */ /* 0x000fc800078e0ab2 */
[----:B------:R-:W-:-:S05]  /*17880*/  IMAD.IADD R154, R154, 0x1, -R185 ;  /* 0x000000019a9a7824 */ /* 0x000fca00078e0ab9 */
[----:B------:R-:W-:Y:S02]  /*17890*/  VIADDMNMX R182, R154, R207, R182, PT ;  /* 0x000000cf9ab67246 */ /* 0x000fe400038001b6 */
[----:B------:R-:W-:-:S07]  /*178a0*/  VIMNMX R181, R181, R154, !PT ;  /* 0x0000009ab5b57248 */ /* 0x000fce0007fe0100 */
.L_x_2856:
[----:B------:R-:W-:Y:S02]  /*178b0*/  ISETP.GT.AND P2, PT, R14, -0x1, PT ;  /* 0xffffffff0e00780c */ /* 0x000fe40003f44270 */
[----:B------:R-:W-:Y:S02]  /*178c0*/  IADD3 R205, R205, 0x8, R0 ;  /* 0x00000008cdcd7810 */ /* 0x000fe40007ffe000 */
        /* <DEDUP_REMOVED lines=53> */
[----:B------:R-:W-:Y:S02]  /*17c20*/  IMAD.U32 R170, RZ, RZ, UR38 ;  /* 0x00000026ffaa7e24 */ /* 0x000fe4000f8e00ff */
[----:B------:R-:W-:-:S03]  /*17c30*/  VIADD R171, R0, 0x8 ;  /* 0x0000000800ab7836 */ /* 0x000fc60000000000 */
[----:B------:R-:W-:Y:S02]  /*17c40*/  ISETP.NE.AND P3, PT, R170, 0x1, PT ;  /* 0x00000001aa00780c */ /* 0x000fe40003f65270 */
[----:B------:R-:W-:-:S04]  /*17c50*/  IADD3 R171, R171, R23, -R184 ;  /* 0x00000017abab7210 */ /* 0x000fc80007ffe8b8 */
[----:B------:R-:W-:-:S07]  /*17c60*/  LOP3.LUT R171, RZ, R171, RZ, 0x33, !PT ;  /* 0x000000abffab7212 */ /* 0x000fce00078e33ff */
[----:B------:R-:W0:Y:S02]  /*17c70*/  @P3 LDC.64 R154, c[0x0][0xae0] ;  /* 0x0002b800ff9a3b82 */ /* 0x000e240000000a00 */
[----:B0-----:R-:W-:-:S05]  /*17c80*/  @P3 IMAD.HI.U32 R154, R171, R154, RZ ;  /* 0x0000009aab9a3227 */ /* 0x001fca00078e00ff */
[----:B------:R-:W-:-:S04]  /*17c90*/  @P3 SHF.R.U32.HI R171, RZ, R155, R154 ;  /* 0x0000009bffab3219 */ /* 0x000fc8000001169a */
[----:B------:R-:W-:Y:S01]  /*17ca0*/  LOP3.LUT R171, RZ, R171, RZ, 0x33, !PT ;  /* 0x000000abffab7212 */ /* 0x000fe200078e33ff */
[----:B------:R-:W-:Y:S06]  /*17cb0*/  BRA `(.L_x_2863) ;  /* 0x0000000000187947 */ /* 0x000fec0003800000 */
.L_x_2862:
[----:B------:R-:W-:Y:S01]  /*17cc0*/  IMAD.U32 R170, RZ, RZ, UR38 ;  /* 0x00000026ffaa7e24 */ /* 0x000fe2000f8e00ff */
[----:B------:R-:W-:-:S04]  /*17cd0*/  MOV R171, R189 ;  /* 0x000000bd00ab7202 */ /* 0x000fc80000000f00 */
[----:B------:R-:W-:-:S13]  /*17ce0*/  ISETP.NE.AND P3, PT, R170, 0x1, PT ;  /* 0x00000001aa00780c */ /* 0x000fda0003f65270 */
[----:B------:R-:W0:Y:S02]  /*17cf0*/  @P3 LDC.64 R154, c[0x0][0xae0] ;  /* 0x0002b800ff9a3b82 */ /* 0x000e240000000a00 */
[----:B0-----:R-:W-:-:S05]  /*17d00*/  @P3 IMAD.HI.U32 R154, R189, R154, RZ ;  /* 0x0000009abd9a3227 */ /* 0x001fca00078e00ff */
[----:B------:R-:W-:-:S07]  /*17d10*/  @P3 SHF.R.U32.HI R171, RZ, R155, R154 ;  /* 0x0000009bffab3219 */ /* 0x000fce000001169a */
.L_x_2863:
[----:B------:R-:W-:Y:S05]  /*17d20*/  BSYNC B1 ;  /* 0x0000000000017941 */ /* 0x000fea0003800000 */
.L_x_2861:
[----:B------:R-:W-:-:S04]  /*17d30*/  IMAD R178, R171, R170, -R178 ;  /* 0x000000aaabb27224 */ /* 0x000fc800078e0ab2 */
[----:B------:R-:W-:-:S05]  /*17d40*/  IMAD.IADD R178, R178, 0x1, -R185 ;  /* 0x00000001b2b27824 */ /* 0x000fca00078e0ab9 */
[----:B------:R-:W-:Y:S02]  /*17d50*/  VIADDMNMX R205, R178, R170, R205, PT ;  /* 0x000000aab2cd7246 */ /* 0x000fe400038001cd */
[----:B------:R-:W-:-:S07]  /*17d60*/  VIMNMX R183, R183, R178, !PT ;  /* 0x000000b2b7b77248 */ /* 0x000fce0007fe0100 */
.L_x_2860:
[----:B------:R-:W-:Y:S01]  /*17d70*/  FMNMX.FTZ R154, R190, R199, !PT ;  /* 0x000000c7be9a7209 */ /* 0x000fe20007810000 */
[----:B------:R-:W-:Y:S01]  /*17d80*/  IMAD.MOV.U32 R171, RZ, RZ, 0x40000040 ;  /* 0x40000040ffab7424 */ /* 0x000fe200078e00ff */
[----:B------:R-:W-:Y:S01]  /*17d90*/  ISETP.GT.AND P3, PT, R183, 0x1, P2 ;  /* 0x00000001b700780c */ /* 0x000fe20001764270 */
[----:B------:R-:W-:Y:S01]  /*17da0*/  IMAD R170, R19, 0x1000, R188 ;  /* 0x0000100013aa7824 */ /* 0x000fe200078e02bc */
[----:B------:R-:W-:Y:S01]  /*17db0*/  FMNMX.FTZ R155, R201, R154, !PT ;  /* 0x0000009ac99b7209 */ /* 0x000fe20007810000 */
[----:B------:R-:W-:Y:S01]  /*17dc0*/  @!P1 VIADD R191, R191, 0x38860 ;  /* 0x00038860bfbf9836 */ /* 0x000fe20000000000 */
        /* <DEDUP_REMOVED lines=12> */
[----:B------:R-:W-:Y:S02]  /*17e90*/  R2UR UR7, R171 ;  /* 0x00000000ab0772ca */ /* 0x000fe400000e0000 */
        /* <DEDUP_REMOVED lines=16> */
[----:B------:R-:W-:Y:S01]  /*17fa0*/  ISETP.GT.AND P3, PT, R183, 0x19, P2 ;  /* 0x00000019b700780c */ /* 0x000fe20001764270 */
[----:B------:R-:W0:Y:S01]  /*17fb0*/  SHFL.BFLY PT, R154, R155, 0x2, 0x1f ;  /* 0x0c401f009b9a7f89 */ /* 0x000e2200000e0000 */
[----:B------:R-:W-:Y:S02]  /*17fc0*/  ISETP.LT.OR P4, PT, R205, 0x12, P4 ;  /* 0x00000012cd00780c */ /* 0x000fe40002781670 */
[----:B------:R-:W-:Y:S02]  /*17fd0*/  FSEL R159, R159, -INF , !P5 ;  /* 0xff8000009f9f7808 */ /* 0x000fe40006800000 */
        /* <DEDUP_REMOVED lines=9> */
[----:B------:R-:W-:Y:S02]  /*18070*/  ISETP.GT.AND P5, PT, R183, RZ, P2 ;  /* 0x000000ffb700720c */ /* 0x000fe400017a4270 */
[----:B0-----:R-:W-:Y:S02]  /*18080*/  FMNMX.FTZ R171, R155, R154, !PT ;  /* 0x0000009a9bab7209 */ /* 0x001fe40007810000 */
[----:B------:R-:W-:Y:S02]  /*18090*/  ISETP.LT.OR P3, PT, R205, 0x29, P3 ;  /* 0x00000029cd00780c */ /* 0x000fe40001f61670 */
[----:B------:R-:W-:Y:S01]  /*180a0*/  FSEL R162, R162, -INF , !P4 ;  /* 0xff800000a2a27808 */ /* 0x000fe20006000000 */
[----:B------:R-:W0:Y:S01]  /*180b0*/  SHFL.BFLY PT, R178, R171, 0x1, 0x1f ;  /* 0x0c201f00abb27f89 */ /* 0x000e2200000e0000 */
[----:B------:R-:W-:-:S02]  /*180c0*/  ISETP.GT.AND P4, PT, R183, 0x29, P2 ;  /* 0x00000029b700780c */ /* 0x000fc40001784270 */
[----:B------:R-:W-:Y:S02]  /*180d0*/  ISETP.LT.OR P5, PT, R205, 0x1, P5 ;  /* 0x00000001cd00780c */ /* 0x000fe40002fa1670 */
[----:B------:R-:W-:Y:S02]  /*180e0*/  FSEL R166, R166, -INF , !P3 ;  /* 0xff800000a6a67808 */ /* 0x000fe40005800000 */
[----:B------:R-:W-:Y:S02]  /*180f0*/  ISETP.GT.AND P3, PT, R183, 0x30, P2 ;  /* 0x00000030b700780c */ /* 0x000fe40001764270 */
[----:B------:R-:W-:Y:S02]  /*18100*/  ISETP.LT.OR P4, PT, R205, 0x2a, P4 ;  /* 0x0000002acd00780c */ /* 0x000fe40002781670 */
[----:B------:R-:W-:Y:S02]  /*18110*/  FSEL R155, R21, -INF , !P5 ;  /* 0xff800000159b7808 */ /* 0x000fe40006800000 */
[----:B------:R-:W-:-:S02]  /*18120*/  ISETP.LT.OR P3, PT, R205, 0x31, P3 ;  /* 0x00000031cd00780c */ /* 0x000fc40001f61670 */
[----:B------:R-:W-:Y:S01]  /*18130*/  FSEL R154, R168, -INF , !P4 ;  /* 0xff800000a89a7808 */ /* 0x000fe20006000000 */
[----:B------:R-:W-:Y:S01]  /*18140*/  IMAD.U32 R168, RZ, RZ, UR37 ;  /* 0x00000025ffa87e24 */ /* 0x000fe2000f8e00ff */
[C---:B------:R-:W-:Y:S02]  /*18150*/  ISETP.GT.AND P4, PT, R183.reuse, 0x31, P2 ;  /* 0x00000031b700780c */ /* 0x040fe40001784270 */
[C---:B------:R-:W-:Y:S02]  /*18160*/  ISETP.GT.AND P5, PT, R183.reuse, 0x38, P2 ;  /* 0x00000038b700780c */ /* 0x040fe400017a4270 */
[----:B------:R-:W-:Y:S02]  /*18170*/  ISETP.GT.AND P2, PT, R183, 0x39, P2 ;  /* 0x00000039b700780c */ /* 0x000fe40001744270 */
[----:B------:R-:W-:Y:S02]  /*18180*/  FSEL R183, R172, -INF , !P3 ;  /* 0xff800000acb77808 */ /* 0x000fe40005800000 */
        /* <DEDUP_REMOVED lines=9> */
[----:B------:R-:W-:Y:S01]  /*18220*/  ISETP.LT.OR P5, PT, R205, 0x39, P5 ;  /* 0x00000039cd00780c */ /* 0x000fe20002fa1670 */
[--C-:B------:R-:W-:Y:S01]  /*18230*/  FFMA.FTZ R210, R201, R168, -R222.reuse ;  /* 0x000000a8c9d27223 */ /* 0x100fe200000108de */
[----:B------:R-:W-:Y:S01]  /*18240*/  FMNMX.FTZ R171, R157, R172, !PT ;  /* 0x000000ac9dab7209 */ /* 0x000fe20007810000 */
[-CC-:B------:R-:W-:Y:S01]  /*18250*/  FFMA.FTZ R201, R202, R168.reuse, -R222.reuse ;  /* 0x000000a8cac97223 */ /* 0x180fe200000108de */
[----:B------:R-:W-:Y:S01]  /*18260*/  FSEL R202, R173, -INF , !P4 ;  /* 0xff800000adca7808 */ /* 0x000fe20006000000 */
[-CC-:B------:R-:W-:Y:S01]  /*18270*/  FFMA.FTZ R178, R203, R168.reuse, -R222.reuse ;  /* 0x000000a8cbb27223 */ /* 0x180fe200000108de */
        /* <DEDUP_REMOVED lines=11> */
[-CC-:B------:R-:W-:Y:S01]  /*18330*/  FFMA.FTZ R177, R177, R168.reuse, -R222.reuse ;  /* 0x000000a8b1b17223 */ /* 0x180fe200000108de */
[----:B------:R-:W-:Y:S01]  /*18340*/  FMNMX.FTZ R171, R162, R171, !PT ;  /* 0x000000aba2ab7209 */ /* 0x000fe20007810000 */
[----:B------:R-:W-:Y:S01]  /*18350*/  FFMA.FTZ R179, R179, R168, -R222 ;  /* 0x000000a8b3b37223 */ /* 0x000fe200000108de */
[----:B------:R-:W-:Y:S01]  /*18360*/  MUFU.EX2 R205, R205 ;  /* 0x000000cd00cd7308 */ /* 0x000fe20000000800 */
[----:B------:R-:W-:-:S02]  /*18370*/  R2UR UR6, R170 ;  /* 0x00000000aa0672ca */ /* 0x000fc400000e0000 */
[----:B------:R-:W-:Y:S02]  /*18380*/  FMNMX.FTZ R171, R164, R171, !PT ;  /* 0x000000aba4ab7209 */ /* 0x000fe40007810000 */
[----:B------:R-:W-:Y:S02]  /*18390*/  @!P1 PRMT R191, RZ, 0x654, R191 ;  /* 0x00000654ffbf9816 */ /* 0x000fe400000000bf */
[----:B------:R-:W-:Y:S01]  /*183a0*/  FMNMX.FTZ R181, R166, R171, !PT ;  /* 0x000000aba6b57209 */ /* 0x000fe20007810000 */
[----:B------:R-:W-:Y:S03]  /*183b0*/  MUFU.EX2 R210, R210 ;  /* 0x000000d200d27308 */ /* 0x000fe60000000800 */
[----:B------:R-:W-:Y:S01]  /*183c0*/  FMNMX.FTZ R172, R154, R181, !PT ;  /* 0x000000b59aac7209 */ /* 0x000fe20007810000 */
[-CC-:B------:R-:W-:Y:S01]  /*183d0*/  FFMA.FTZ R181, R160, R168.reuse, -R222.reuse ;  /* 0x000000a8a0b57223 */ /* 0x180fe200000108de */
[----:B------:R-:W-:Y:S01]  /*183e0*/  FSEL R160, R174, -INF , !P5 ;  /* 0xff800000aea07808 */ /* 0x000fe20006800000 */
[----:B------:R-:W-:Y:S01]  /*183f0*/  FFMA.FTZ R174, R163, R168, -R222 ;  /* 0x000000a8a3ae7223 */ /* 0x000fe200000108de */
[----:B------:R-:W-:Y:S01]  /*18400*/  FMNMX.FTZ R173, R183, R172, !PT ;  /* 0x000000acb7ad7209 */ /* 0x000fe20007810000 */
[----:B------:R0:W-:Y:S03]  /*18410*/  MUFU.EX2 R171, R178 ;  /* 0x000000b200ab7308 */ /* 0x0001e60000000800 */
[----:B------:R-:W-:-:S04]  /*18420*/  FMNMX.FTZ R173, R202, R173, !PT ;  /* 0x000000adcaad7209 */ /* 0x000fc80007810000 */
[----:B------:R-:W-:Y:S01]  /*18430*/  FMNMX.FTZ R182, R160, R173, !PT ;  /* 0x000000ada0b67209 */ /* 0x000fe20007810000 */
[----:B------:R1:W-:Y:S01]  /*18440*/  MUFU.EX2 R172, R181 ;  /* 0x000000b500ac7308 */ /* 0x0003e20000000800 */
[----:B0-----:R-:W-:Y:S02]  /*18450*/  FFMA.FTZ R178, R167, R168, -R222 ;  /* 0x000000a8a7b27223 */ /* 0x001fe400000108de */
[----:B------:R-:W-:-:S05]  /*18460*/  FMNMX.FTZ R182, R203, R182, !PT ;  /* 0x000000b6cbb67209 */ /* 0x000fca0007810000 */
[----:B------:R-:W0:Y:S01]  /*18470*/  SHFL.BFLY PT, R163, R182, 0x2, 0x1f ;  /* 0x0c401f00b6a37f89 */ /* 0x000e2200000e0000 */
[-CC-:B-1----:R-:W-:Y:S01]  /*18480*/  FFMA.FTZ R181, R206, R168.reuse, -R222.reuse ;  /* 0x000000a8ceb57223 */ /* 0x182fe200000108de */
[----:B------:R-:W-:Y:S01]  /*18490*/  FFMA.FTZ R222, R180, R168, -R222 ;  /* 0x000000a8b4de7223 */ /* 0x000fe200000108de */
[----:B------:R-:W-:Y:S01]  /*184a0*/  FSEL R180, R21, RZ, P3 ;  /* 0x000000ff15b47208 */ /* 0x000fe20001800000 */
[----:B------:R1:W-:Y:S04]  /*184b0*/  MUFU.EX2 R173, R204 ;  /* 0x000000cc00ad7308 */ /* 0x0003e80000000800 */
[----:B------:R-:W-:-:S04]  /*184c0*/  FADD.FTZ R165, -R180, R199 ;  /* 0x000000c7b4a57221 */ /* 0x000fc80000010100 */
[----:B------:R-:W-:Y:S01]  /*184d0*/  MUFU.EX2 R180, R222 ;  /* 0x000000de00b47308 */ /* 0x000fe20000000800 */
[----:B-1----:R-:W-:-:S05]  /*184e0*/  IMAD.MOV R204, RZ, RZ, -R195 ;  /* 0x000000ffffcc7224 */ /* 0x002fca00078e0ac3 */
[----:B------:R-:W-:Y:S02]  /*184f0*/  ISETP.NE.AND P3, PT, R185, R204, PT ;  /* 0x000000ccb900720c */ /* 0x000fe40003f65270 */
[----:B------:R-:W-:Y:S01]  /*18500*/  MUFU.EX2 R201, R201 ;  /* 0x000000c900c97308 */ /* 0x000fe20000000800 */
[----:B0-----:R-:W-:-:S07]  /*18510*/  FMNMX.FTZ R163, R182, R163, !PT ;  /* 0x000000a3b6a37209 */ /* 0x001fce0007810000 */
[----:B------:R0:W-:Y:S01]  /*18520*/  MUFU.EX2 R182, R207 ;  /* 0x000000cf00b67308 */ /* 0x0001e20000000800 */
[----:B------:R-:W1:Y:S07]  /*18530*/  SHFL.BFLY PT, R190, R163, 0x1, 0x1f ;  /* 0x0c201f00a3be7f89 */ /* 0x000e6e00000e0000 */
[----:B------:R-:W-:Y:S01]  /*18540*/  MUFU.EX2 R174, R174 ;  /* 0x000000ae00ae7308 */ /* 0x000fe20000000800 */
[----:B0-----:R-:W-:-:S07]  /*18550*/  @!P3 IMAD R207, R200, 0x40, R193 ;  /* 0x00000040c8cfb824 */ /* 0x001fce00078e02c1 */
[----:B------:R-:W-:Y:S08]  /*18560*/  MUFU.EX2 R175, R175 ;  /* 0x000000af00af7308 */ /* 0x000ff00000000800 */
[----:B------:R-:W-:Y:S01]  /*18570*/  MUFU.EX2 R178, R178 ;  /* 0x000000b200b27308 */ /* 0x000fe20000000800 */
[----:B-1----:R-:W-:Y:S01]  /*18580*/  FMNMX.FTZ R190, R163, R190, !PT ;  /* 0x000000bea3be7209 */ /* 0x002fe20007810000 */
[----:B------:R-:W-:-:S03]  /*18590*/  FMUL.FTZ R163, R165, R168 ;  /* 0x000000a8a5a37220 */ /* 0x000fc60000410000 */
[C---:B------:R-:W-:Y:S01]  /*185a0*/  FSETP.NEU.FTZ.AND P2, PT, R190.reuse, -INF , PT ;  /* 0xff800000be00780b */ /* 0x040fe20003f5d000 */
[C---:B------:R-:W-:Y:S02]  /*185b0*/  FMUL.FTZ R199, R190.reuse, R168 ;  /* 0x000000a8bec77220 */ /* 0x040fe40000410000 */
[----:B------:R-:W0:Y:S01]  /*185c0*/  MUFU.EX2 R163, R163 ;  /* 0x000000a300a37308 */ /* 0x000e220000000800 */
[----:B------:R-:W-:Y:S02]  /*185d0*/  FSEL R165, R190, RZ, P2 ;  /* 0x000000ffbea57208 */ /* 0x000fe40001000000 */
[----:B------:R-:W-:Y:S02]  /*185e0*/  FSEL R199, R199, RZ, P2 ;  /* 0x000000ffc7c77208 */ /* 0x000fe40001000000 */
[----:B------:R-:W-:Y:S01]  /*185f0*/  ISETP.GT.AND P2, PT, R14, R212, PT ;  /* 0x000000d40e00720c */ /* 0x000fe20003f44270 */
[----:B------:R-:W-:Y:S02]  /*18600*/  FADD.FTZ R165, -R165, R198 ;  /* 0x000000c6a5a57221 */ /* 0x000fe40000010100 */
[-CC-:B------:R-:W-:Y:S01]  /*18610*/  FFMA.FTZ R167, R152, R168.reuse, -R199.reuse ;  /* 0x000000a898a77223 */ /* 0x180fe200000108c7 */
[-C--:B------:R-:W-:Y:S01]  /*18620*/  FFMA.FTZ R155, R155, R168.reuse, -R199 ;  /* 0x000000a89b9b7223 */ /* 0x080fe200000108c7 */
[----:B------:R-:W-:Y:S01]  /*18630*/  FMUL.FTZ R165, R165, R168 ;  /* 0x000000a8a5a57220 */ /* 0x000fe20000410000 */
[----:B------:R-:W-:-:S02]  /*18640*/  @!P3 IMAD R152, R207, 0x4, R18 ;  /* 0x00000004cf98b824 */ /* 0x000fc400078e0212 */
[-CC-:B------:R-:W-:Y:S01]  /*18650*/  FFMA.FTZ R198, R153, R168.reuse, -R199.reuse ;  /* 0x000000a899c67223 */ /* 0x180fe200000108c7 */
[-CC-:B------:R-:W-:Y:S01]  /*18660*/  FFMA.FTZ R223, R203, R168.reuse, -R199.reuse ;  /* 0x000000a8cbdf7223 */ /* 0x180fe200000108c7 */
[-CC-:B------:R-:W-:Y:S01]  /*18670*/  FFMA.FTZ R200, R158, R168.reuse, -R199.reuse ;  /* 0x000000a89ec87223 */ /* 0x180fe200000108c7 */
[----:B------:R-:W-:Y:S01]  /*18680*/  FFMA.FTZ R156, R156, R168, -R199 ;  /* 0x000000a89c9c7223 */ /* 0x000fe200000108c7 */
[----:B------:R-:W1:Y:S01]  /*18690*/  MUFU.EX2 R165, R165 ;  /* 0x000000a500a57308 */ /* 0x000e620000000800 */
[----:B0-----:R-:W-:Y:S01]  /*186a0*/  FFMA.FTZ R203, R163, R6, R205 ;  /* 0x00000006a3cb7223 */ /* 0x001fe200000100cd */
        /* <DEDUP_REMOVED lines=8> */
[----:B------:R-:W-:Y:S01]  /*18730*/  @!P3 STS [R152+0x38400], R163 ;  /* 0x038400a39800b388 */ /* 0x000fe20000000800 */
[----:B------:R-:W0:Y:S01]  /*18740*/  MUFU.EX2 R155, R155 ;  /* 0x0000009b009b7308 */ /* 0x000e220000000800 */
[-CC-:B------:R-:W-:Y:S01]  /*18750*/  FFMA.FTZ R164, R164, R168.reuse, -R199.reuse ;  /* 0x000000a8a4a47223 */ /* 0x180fe200000108c7 */
[----:B------:R-:W-:Y:S01]  /*18760*/  FFMA.FTZ R153, R183, R168, -R199 ;  /* 0x000000a8b7997223 */ /* 0x000fe200000108c7 */
[----:B------:R-:W-:Y:S01]  /*18770*/  FADD.FTZ R226, R210, R203 ;  /* 0x000000cbd2e27221 */ /* 0x000fe20000010000 */
[----:B------:R-:W-:Y:S01]  /*18780*/  F2FP.F16.F32.PACK_AB R154, R171, R201 ;  /* 0x000000c9ab9a723e */ /* 0x000fe200000000ff */
[-C--:B------:R-:W-:Y:S01]  /*18790*/  FMUL.FTZ R24, R24, R163.reuse ;  /* 0x000000a318187220 */ /* 0x080fe20000410000 */
[----:B-1----:R1:W-:Y:S01]  /*187a0*/  @!P3 STS [R152+0x38420], R165 ;  /* 0x038420a59800b388 */ /* 0x0023e20000000800 */
        /* <DEDUP_REMOVED lines=11> */
[----:B0-----:R-:W-:Y:S01]  /*18860*/  FFMA.FTZ R224, R165, R7, R155 ;  /* 0x00000007a5e07223 */ /* 0x001fe2000001009b */
        /* <DEDUP_REMOVED lines=63> */
[----:B0-----:R-:W-:Y:S01]  /*18c60*/  F2FP.F16.F32.PACK_AB R156, R173, R172 ;  /* 0x000000acad9c723e */ /* 0x001fe200000000ff */
[----:B--2---:R-:W-:Y:S01]  /*18c70*/  FADD.FTZ R224, R167, R224 ;  /* 0x000000e0a7e07221 */ /* 0x004fe20000010000 */
[----:B------:R-:W-:Y:S01]  /*18c80*/  F2FP.F16.F32.PACK_AB R158, R175, R174 ;  /* 0x000000aeaf9e723e */ /* 0x000fe200000000ff */
[----:B------:R-:W-:Y:S01]  /*18c90*/  FMUL.FTZ R26, R26, R165 ;  /* 0x000000a51a1a7220 */ /* 0x000fe20000410000 */
[----:B-1----:R-:W-:Y:S01]  /*18ca0*/  F2FP.F16.F32.PACK_AB R157, R200, R199 ;  /* 0x000000c7c89d723e */ /* 0x002fe200000000ff */
[-C--:B------:R-:W-:Y:S01]  /*18cb0*/  FMUL.FTZ R27, R27, R165.reuse ;  /* 0x000000a51b1b7220 */ /* 0x080fe20000410000 */
[----:B------:R-:W0:Y:S01]  /*18cc0*/  MUFU.EX2 R205, R164 ;  /* 0x000000a400cd7308 */ /* 0x000e220000000800 */
[----:B---3--:R-:W-:Y:S01]  /*18cd0*/  F2FP.F16.F32.PACK_AB R159, R203, R202 ;  /* 0x000000cacb9f723e */ /* 0x008fe200000000ff */
        /* <DEDUP_REMOVED lines=55> */
[----:B----4-:R-:W-:Y:S01]  /*19050*/  F2FP.F16.F32.PACK_AB R153, R167, R155 ;  /* 0x0000009ba799723e */ /* 0x010fe200000000ff */
[-C--:B------:R-:W-:Y:S01]  /*19060*/  FMUL.FTZ R126, R126, R165.reuse ;  /* 0x000000a57e7e7220 */ /* 0x080fe20000410000 */
[----:B------:R-:W-:Y:S01]  /*19070*/  F2FP.F16.F32.PACK_AB R155, R183, R198 ;  /* 0x000000c6b79b723e */ /* 0x000fe200000000ff */
        /* <DEDUP_REMOVED lines=15> */
[----:B------:R-:W-:Y:S01]  /*19170*/  FMUL.FTZ R151, R151, R165 ;  /* 0x000000a597977220 */ /* 0x000fe20000410000 */
[----:B------:R-:W-:Y:S01]  /*19180*/  F2FP.F16.F32.PACK_AB R160, R169, R178 ;  /* 0x000000b2a9a0723e */ /* 0x000fe200000000ff */
[----:B------:R-:W-:Y:S01]  /*19190*/  IMAD.MOV.U32 R7, RZ, RZ, 0x40000040 ;  /* 0x40000040ff077424 */ /* 0x000fe200078e00ff */
[----:B-----5:R-:W-:Y:S01]  /*191a0*/  F2FP.F16.F32.PACK_AB R162, R182, R181 ;  /* 0x000000b5b6a2723e */ /* 0x020fe200000000ff */
[----:B------:R-:W-:Y:S01]  /*191b0*/  FADD.FTZ R226, R201, R226 ;  /* 0x000000e2c9e27221 */ /* 0x000fe20000010000 */
[----:B0-----:R-:W-:Y:S01]  /*191c0*/  F2FP.F16.F32.PACK_AB R161, R205, R204 ;  /* 0x000000cccda1723e */ /* 0x001fe200000000ff */
[----:B------:R-:W-:Y:S01]  /*191d0*/  FADD.FTZ R224, R198, R224 ;  /* 0x000000e0c6e07221 */ /* 0x000fe20000010000 */
[----:B-1----:R-:W-:Y:S01]  /*191e0*/  F2FP.F16.F32.PACK_AB R163, R207, R206 ;  /* 0x000000cecfa3723e */ /* 0x002fe200000000ff */
[----:B------:R-:W-:Y:S01]  /*191f0*/  FADD.FTZ R171, R171, R226 ;  /* 0x000000e2abab7221 */ /* 0x000fe20000010000 */
[----:B--2---:R-:W-:Y:S01]  /*19200*/  F2FP.F16.F32.PACK_AB R164, R177, R176 ;  /* 0x000000b0b1a4723e */ /* 0x004fe200000000ff */
[----:B------:R0:W-:Y:S01]  /*19210*/  STSM.16.M88.4 [R196+0x36400], R152 ;  /* 0x03640098c4007844 */ /* 0x0001e20000000200 */
[----:B---3--:R-:W-:Y:S01]  /*19220*/  F2FP.F16.F32.PACK_AB R166, R180, R179 ;  /* 0x000000b3b4a6723e */ /* 0x008fe200000000ff */
[----:B------:R-:W-:Y:S01]  /*19230*/  FADD.FTZ R224, R183, R224 ;  /* 0x000000e0b7e07221 */ /* 0x000fe20000010000 */
[----:B------:R-:W-:Y:S01]  /*19240*/  F2FP.F16.F32.PACK_AB R165, R222, R210 ;  /* 0x000000d2dea5723e */ /* 0x000fe200000000ff */
[----:B------:R1:W-:Y:S01]  /*19250*/  STSM.16.M88.4 [R197], R156 ;  /* 0x0000009cc5007844 */ /* 0x0003e20000000200 */
[----:B------:R-:W-:Y:S01]  /*19260*/  IADD3 R6, R170, 0x80, RZ ;  /* 0x00000080aa067810 */ /* 0x000fe20007ffe0ff */
[----:B------:R-:W-:Y:S01]  /*19270*/  FADD.FTZ R172, R172, R171 ;  /* 0x000000abacac7221 */ /* 0x000fe20000010000 */
[----:B----4-:R-:W-:Y:S01]  /*19280*/  F2FP.F16.F32.PACK_AB R167, R223, R225 ;  /* 0x000000e1dfa7723e */ /* 0x010fe200000000ff */
[----:B------:R1:W-:Y:S01]  /*19290*/  STSM.16.M88.4 [R209], R160 ;  /* 0x000000a0d1007844 */ /* 0x0003e20000000200 */
[----:B------:R-:W-:Y:S01]  /*192a0*/  FADD.FTZ R199, R199, R224 ;  /* 0x000000e0c7c77221 */ /* 0x000fe20000010000 */
[----:B------:R-:W-:Y:S01]  /*192b0*/  FADD.FTZ R173, R173, R172 ;  /* 0x000000acadad7221 */ /* 0x000fe20000010000 */
[----:B------:R-:W-:Y:S01]  /*192c0*/  IMAD.MOV.U32 R198, RZ, RZ, R190 ;  /* 0x000000ffffc67224 */ /* 0x000fe200078e00be */
[----:B------:R1:W-:Y:S01]  /*192d0*/  STSM.16.M88.4 [R208], R164 ;  /* 0x000000a4d0007844 */ /* 0x0003e20000000200 */
[----:B------:R-:W-:Y:S01]  /*192e0*/  WARPGROUP.ARRIVE ;  /* 0x00000000000079c5 */ /* 0x000fe20000000000 */
[----:B------:R-:W-:Y:S01]  /*192f0*/  FADD.FTZ R199, R200, R199 ;  /* 0x000000c7c8c77221 */ /* 0x000fe20000010000 */
[----:B------:R-:W-:Y:S01]  /*19300*/  FADD.FTZ R174, R174, R173 ;  /* 0x000000adaeae7221 */ /* 0x000fe20000010000 */
[----:B------:R-:W-:-:S02]  /*19310*/  IMAD.MOV.U32 R200, RZ, RZ, R19 ;  /* 0x000000ffffc87224 */ /* 0x000fc400078e0013 */
[----:B------:R-:W-:Y:S01]  /*19320*/  FADD.FTZ R202, R202, R199 ;  /* 0x000000c7caca7221 */ /* 0x000fe20000010000 */
[----:B------:R-:W-:Y:S01]  /*19330*/  HGMMA.64x256x16.F32 R24, R152, gdesc[UR4].tnspB, R24, gsb0 ;  /* 0x43e0000498187df0 */ /* 0x000fe20008000818 */
[----:B------:R-:W-:Y:S01]  /*19340*/  R2UR UR6, R6 ;  /* 0x00000000060672ca */ /* 0x000fe200000e0000 */
[----:B------:R-:W-:Y:S01]  /*19350*/  VIADD R6, R170, 0x100 ;  /* 0x00000100aa067836 */ /* 0x000fe20000000000 */
[----:B------:R-:W-:Y:S01]  /*19360*/  R2UR UR7, R7 ;  /* 0x00000000070772ca */ /* 0x000fe200000e0000 */
[----:B------:R-:W-:Y:S02]  /*19370*/  IMAD.MOV.U32 R7, RZ, RZ, 0x40000040 ;  /* 0x40000040ff077424 */ /* 0x000fe400078e00ff */
[----:B------:R-:W-:Y:S01]  /*19380*/  FADD.FTZ R175, R175, R174 ;  /* 0x000000aeafaf7221 */ /* 0x000fe20000010000 */
[----:B------:R-:W-:Y:S01]  /*19390*/  FADD.FTZ R203, R203, R202 ;  /* 0x000000cacbcb7221 */ /* 0x000fe20000010000 */
[----:B------:R-:W-:Y:S02]  /*193a0*/  IMAD.MOV.U32 R199, RZ, RZ, R21 ;  /* 0x000000ffffc77224 */ /* 0x000fe400078e0015 */
        /* <DEDUP_REMOVED lines=14> */
[----:B------:R-:W-:Y:S02]  /*19490*/  WARPGROUP.DEPBAR.LE gsb0, 0x0 ;  /* 0x00008000000079c5 */ /* 0x000fe40000010000 */
[----:B------:R-:W-:Y:S01]  /*194a0*/  WARPGROUP.ARRIVE ;  /* 0x00000000000079c5 */ /* 0x000fe20000000000 */
[----:B0-----:R-:W-:-:S05]  /*194b0*/  VIADD R152, R14, 0xffffffff ;  /* 0xffffffff0e987836 */ /* 0x001fca0000000000 */
[----:B------:R-:W-:Y:S01]  /*194c0*/  HGMMA.64x256x16.F32 R24, R156, gdesc[UR4].tnspB, R24, gsb0 ;  /* 0x43e000049c187df0 */ /* 0x000fe20008000818 */
[----:B------:R-:W-:Y:S01]  /*194d0*/  R2UR UR6, R6 ;  /* 0x00000000060672ca */ /* 0x000fe200000e0000 */
[----:B------:R-:W-:Y:S01]  /*194e0*/  VIADD R6, R170, 0x180 ;  /* 0x00000180aa067836 */ /* 0x000fe20000000000 */
[----:B------:R-:W-:Y:S01]  /*194f0*/  R2UR UR7, R7 ;  /* 0x00000000070772ca */ /* 0x000fe200000e0000 */
[----:B------:R-:W-:Y:S01]  /*19500*/  IMAD.MOV.U32 R7, RZ, RZ, 0x40000040 ;  /* 0x40000040ff077424 */ /* 0x000fe200078e00ff */
[----:B------:R-:W-:Y:S01]  /*19510*/  MOV R14, R152 ;  /* 0x00000098000e7202 */ /* 0x000fe20000000f00 */
[----:B------:R-:W-:Y:S02]  /*19520*/  WARPGROUP.DEPBAR.LE gsb0, 0x0 ;  /* 0x00008000000079c5 */ /* 0x000fe40000010000 */
[----:B------:R-:W-:-:S15]  /*19530*/  WARPGROUP.ARRIVE ;  /* 0x00000000000079c5 */ /* 0x000fde0000000000 */
[----:B------:R-:W-:-:S05]  /*19540*/  NOP ;  /* 0x0000000000007918 */ /* 0x000fca0000000000 */
[----:B------:R-:W-:Y:S01]  /*19550*/  HGMMA.64x256x16.F32 R24, R160, gdesc[UR4].tnspB, R24, gsb0 ;  /* 0x43e00004a0187df0 */ /* 0x000fe20008000818 */
[----:B------:R-:W-:Y:S01]  /*19560*/  R2UR UR6, R6 ;  /* 0x00000000060672ca */ /* 0x000fe200000e0000 */
[----:B------:R-:W-:Y:S01]  /*19570*/  FADD.FTZ R6, R180, R179 ;  /* 0x000000b3b4067221 */ /* 0x000fe20000010000 */
[----:B------:R-:W-:Y:S01]  /*19580*/  R2UR UR7, R7 ;  /* 0x00000000070772ca */ /* 0x000fe200000e0000 */
[----:B------:R-:W-:Y:S01]  /*19590*/  FADD.FTZ R7, R223, R222 ;  /* 0x000000dedf077221 */ /* 0x000fe20000010000 */
[----:B------:R-:W-:Y:S02]  /*195a0*/  WARPGROUP.DEPBAR.LE gsb0, 0x0 ;  /* 0x00008000000079c5 */ /* 0x000fe40000010000 */
[----:B------:R-:W-:-:S15]  /*195b0*/  WARPGROUP.ARRIVE ;  /* 0x00000000000079c5 */ /* 0x000fde0000000000 */
[----:B------:R-:W-:-:S06]  /*195c0*/  NOP ;  /* 0x0000000000007918 */ /* 0x000fcc0000000000 */
        /* <DEDUP_REMOVED lines=12> */
.L_x_2845:
[----:B------:R-:W-:Y:S05]  /*19690*/  BSYNC B0 ;  /* 0x0000000000007941 */ /* 0x000fea0003800000 */
.L_x_2844:
[----:B------:R-:W0:Y:S01]  /*196a0*/  SHFL.BFLY PT, R3, R6, 0x2, 0x1f ;  /* 0x0c401f0006037f89 */ /* 0x000e2200000e0000 */
[----:B------:R-:W-:Y:S02]  /*196b0*/  IMAD.MOV.U32 R4, RZ, RZ, RZ ;  /* 0x000000ffff047224 */ /* 0x000fe400078e00ff */
[----:B------:R-:W-:Y:S01]  /*196c0*/  VIADD R20, R19, 0x1 ;  /* 0x0000000113147836 */ /* 0x000fe20000000000 */
[----:B------:R-:W2:Y:S01]  /*196d0*/  SHFL.BFLY PT, R0, R7, 0x2, 0x1f ;  /* 0x0c401f0007007f89 */ /* 0x000ea200000e0000 */
[----:B------:R-:W-:Y:S01]  /*196e0*/  VIADD R218, R218, 0x1 ;  /* 0x00000001dada7836 */ /* 0x000fe20000000000 */
[----:B------:R-:W-:Y:S08]  /*196f0*/  BAR.ARV 0x8, 0xa0 ;  /* 0x0202800000007b1d */ /* 0x000ff00000002000 */
[----:B------:R-:W-:Y:S01]  /*19700*/  BAR.SYNC.DEFER_BLOCKING 0xf, 0x100 ;  /* 0x03c4000000007b1d */ /* 0x000fe20000010000 */
[----:B------:R-:W-:Y:S01]  /*19710*/  ISETP.NE.AND P1, PT, R20, 0x2, PT ;  /* 0x000000021400780c */ /* 0x000fe20003f25270 */
[----:B0-----:R-:W-:Y:S01]  /*19720*/  FADD.FTZ R2, R3, R6 ;  /* 0x0000000603027221 */ /* 0x001fe20000010000 */
[----:B--2---:R-:W-:-:S04]  /*19730*/  FADD.FTZ R5, R0, R7 ;  /* 0x0000000700057221 */ /* 0x004fc80000010000 */
[----:B------:R-:W0:Y:S04]  /*19740*/  SHFL.BFLY PT, R3, R2, 0x1, 0x1f ;  /* 0x0c201f0002037f89 */ /* 0x000e2800000e0000 */
[----:B------:R-:W2:Y:S01]  /*19750*/  SHFL.BFLY PT, R0, R5, 0x1, 0x1f ;  /* 0x0c201f0005007f89 */ /* 0x000ea200000e0000 */
[----:B0-----:R-:W-:Y:S01]  /*19760*/  FADD.FTZ R9, R2, R3 ;  /* 0x0000000302097221 */ /* 0x001fe20000010000 */
[----:B------:R-:W-:Y:S02]  /*19770*/  IMAD.MOV.U32 R2, RZ, RZ, -0x800000 ;  /* 0xff800000ff027424 */ /* 0x000fe400078e00ff */
[----:B--2---:R-:W-:Y:S02]  /*19780*/  FADD.FTZ R3, R5, R0 ;  /* 0x0000000005037221 */ /* 0x004fe40000010000 */
[----:B------:R-:W-:Y:S01]  /*19790*/  FSETP.NE.FTZ.AND P2, PT, R9, RZ, PT ;  /* 0x000000ff0900720b */ /* 0x000fe20003f55000 */
[----:B------:R-:W-:Y:S01]  /*197a0*/  IMAD.MOV R0, RZ, RZ, -R195 ;  /* 0x000000ffff007224 */ /* 0x000fe200078e0ac3 */
[----:B------:R-:W-:-:S02]  /*197b0*/  SEL R5, RZ, 0x1, P1 ;  /* 0x00000001ff057807 */ /* 0x000fc40000800000 */
[----:B------:R-:W-:Y:S02]  /*197c0*/  FSETP.NE.FTZ.AND P3, PT, R3, RZ, PT ;  /* 0x000000ff0300720b */ /* 0x000fe40003f75000 */
[----:B------:R-:W-:Y:S01]  /*197d0*/  ISETP.NE.AND P0, PT, R185, R0, PT ;  /* 0x00000000b900720c */ /* 0x000fe20003f05270 */
[----:B------:R-:W-:Y:S01]  /*197e0*/  IMAD.MOV.U32 R0, RZ, RZ, RZ ;  /* 0x000000ffff007224 */ /* 0x000fe200078e00ff */
[----:B------:R-:W-:-:S05]  /*197f0*/  LOP3.LUT R22, R22, R5, RZ, 0x3c, !PT ;  /* 0x0000000516167212 */ /* 0x000fca00078e3cff */
[----:B------:R-:W0:Y:S06]  /*19800*/  @P2 MUFU.RCP R0, R9 ;  /* 0x0000000900002308 */ /* 0x000e2c0000001000 */
[----:B------:R-:W-:Y:S02]  /*19810*/  @!P0 LEA R19, R19, R193, 0x6 ;  /* 0x000000c113138211 */ /* 0x000fe400078e30ff */
[----:B------:R-:W2:Y:S03]  /*19820*/  @P3 MUFU.RCP R4, R3 ;  /* 0x0000000300043308 */ /* 0x000ea60000001000 */
[----:B------:R-:W-:-:S05]  /*19830*/  @!P0 IMAD R19, R19, 0x4, R18 ;  /* 0x0000000413138824 */ /* 0x000fca00078e0212 */
        /* <DEDUP_REMOVED lines=9> */
[----:B--2---:R2:W-:Y:S01]  /*198d0*/  @!P0 STS [R19+0x38420], R4 ;  /* 0x0384200413008388 */ /* 0x0045e20000000800 */
[-C--:B------:R-:W-:Y:S01]  /*198e0*/  FMUL.FTZ R171, R36, R0.reuse ;  /* 0x0000000024ab7220 */ /* 0x080fe20000410000 */
[-C--:B-1----:R-:W-:Y:S01]  /*198f0*/  FMUL.FTZ R166, R37, R0.reuse ;  /* 0x0000000025a67220 */ /* 0x082fe20000410000 */
[-C--:B------:R-:W-:Y:S01]  /*19900*/  FMUL.FTZ R167, R40, R0.reuse ;  /* 0x0000000028a77220 */ /* 0x080fe20000410000 */
[-C--:B------:R-:W-:Y:S01]  /*19910*/  FMUL.FTZ R8, R41, R0.reuse ;  /* 0x0000000029087220 */ /* 0x080fe20000410000 */
[-C--:B------:R-:W-:Y:S01]  /*19920*/  FMUL.FTZ R165, R44, R0.reuse ;  /* 0x000000002ca57220 */ /* 0x080fe20000410000 */
[-C--:B------:R-:W-:Y:S01]  /*19930*/  FMUL.FTZ R10, R45, R0.reuse ;  /* 0x000000002d0a7220 */ /* 0x080fe20000410000 */
[-C--:B------:R-:W-:Y:S01]  /*19940*/  FMUL.FTZ R164, R48, R0.reuse ;  /* 0x0000000030a47220 */ /* 0x080fe20000410000 */
[----:B---3--:R-:W-:Y:S01]  /*19950*/  @P2 FMUL.FTZ R18, R18, 0.69314718246459960938 ;  /* 0x3f31721812122820 */ /* 0x008fe20000410000 */
[-C--:B------:R-:W-:Y:S01]  /*19960*/  FMUL.FTZ R12, R49, R0.reuse ;  /* 0x00000000310c7220 */ /* 0x080fe20000410000 */
[C---:B--2---:R-:W-:Y:S01]  /*19970*/  @P2 FMUL.FTZ R19, R168.reuse, 0.69314718246459960938 ;  /* 0x3f317218a8132820 */ /* 0x044fe20000410000 */
[----:B------:R-:W-:Y:S01]  /*19980*/  @P3 FMUL.FTZ R168, R168, 0.69314718246459960938 ;  /* 0x3f317218a8a83820 */ /* 0x000fe20000410000 */
        /* <DEDUP_REMOVED lines=121> */
.L_x_2726:
[----:B------:R-:W-:Y:S05]  /*1a120*/  BSYNC B7 ;  /* 0x0000000000077941 */ /* 0x000fea0003800000 */
.L_x_2716:
[----:B------:R-:W0:Y:S08]  /*1a130*/  S2UR UR5, SR_CgaCtaId ;  /* 0x00000000000579c3 */ /* 0x000e300000008800 */
[----:B------:R-:W-:Y:S06]  /*1a140*/  BAR.SYNC.DEFER_BLOCKING 0x5, 0x120 ;  /* 0x0144800000007b1d */ /* 0x000fec0000010000 */
[----:B------:R-:W-:Y:S01]  /*1a150*/  UMOV UR4, 0x400 ;  /* 0x0000040000047882 */ /* 0x000fe20000000000 */
[----:B------:R-:W-:Y:S01]  /*1a160*/  BSSY B0, `(.L_x_2865) ;  /* 0x000026d000007945 */ /* 0x000fe20003800000 */
[----:B0-----:R-:W-:-:S06]  /*1a170*/  ULEA UR4, UR5, UR4, 0x18 ;  /* 0x0000000405047291 */ /* 0x001fcc000f8ec03f */
[----:B------:R-:W-:-:S05]  /*1a180*/  IMAD.U32 R18, RZ, RZ, UR4 ;  /* 0x00000004ff127e24 */ /* 0x000fca000f8e00ff */
[----:B------:R0:W1:Y:S01]  /*1a190*/  LDS.128 R188, [R18+0x388d0] ;  /* 0x0388d00012bc7984 */ /* 0x0000620000000c00 */
        /* <DEDUP_REMOVED lines=26> */
[----:B------:R-:W-:Y:S01]  /*1a340*/  F2FP.F16.F32.PACK_AB R75, R79, R78 ;  /* 0x0000004e4f4b723e */ /* 0x000fe200000000ff */
[----:B------:R-:W-:Y:S01]  /*1a350*/  IMAD.MOV.U32 R76, RZ, RZ, RZ ;  /* 0x000000ffff4c7224 */ /* 0x000fe200078e00ff */
[C---:B------:R-:W-:Y:S02]  /*1a360*/  IADD3 R169, P1, R126.reuse, 0x20, RZ ;  /* 0x000000207ea97810 */ /* 0x040fe40007f3e0ff */
[----:B------:R-:W-:-:S02]  /*1a370*/  IADD3 R52, P6, R126, 0x2020, RZ ;  /* 0x000020207e347810 */ /* 0x000fc40007fde0ff */
[----:B------:R-:W-:Y:S01]  /*1a380*/  LOP3.LUT R36, R169, 0x380, RZ, 0xc0, !PT ;  /* 0x00000380a9247812 */ /* 0x000fe200078ec0ff */
[--C-:B------:R-:W-:Y:S01]  /*1a390*/  IMAD.X R37, RZ, RZ, R127.reuse, P1 ;  /* 0x000000ffff257224 */ /* 0x100fe200008e067f */
[----:B------:R-:W-:Y:S01]  /*1a3a0*/  IADD3 R177, P0, R126, 0x40, RZ ;  /* 0x000000407eb17810 */ /* 0x000fe20007f1e0ff */
[--C-:B------:R-:W-:Y:S01]  /*1a3b0*/  IMAD.X R53, RZ, RZ, R127.reuse, P6 ;  /* 0x000000ffff357224 */ /* 0x100fe200030e067f */
[----:B------:R-:W-:Y:S02]  /*1a3c0*/  SHF.R.U64 R36, R36, 0x3, RZ ;  /* 0x0000000324247819 */ /* 0x000fe400000012ff */
[----:B------:R-:W-:Y:S01]  /*1a3d0*/  IADD3 R181, P3, R126, 0x2000, RZ ;  /* 0x000020007eb57810 */ /* 0x000fe20007f7e0ff */
[--C-:B------:R-:W-:Y:S01]  /*1a3e0*/  IMAD.X R41, RZ, RZ, R127.reuse, P0 ;  /* 0x000000ffff297224 */ /* 0x100fe200000e067f */
[----:B------:R-:W-:Y:S02]  /*1a3f0*/  LOP3.LUT R36, R36, R169, RZ, 0x3c, !PT ;  /* 0x000000a924247212 */ /* 0x000fe400078e3cff */
[----:B------:R-:W-:Y:S01]  /*1a400*/  LOP3.LUT R169, R52, 0x380, RZ, 0xc0, !PT ;  /* 0x0000038034a97812 */ /* 0x000fe200078ec0ff */
[----:B------:R-:W-:Y:S01]  /*1a410*/  IMAD.X R49, RZ, RZ, R127, P3 ;  /* 0x000000ffff317224 */ /* 0x000fe200018e067f */
[----:B------:R-:W-:-:S02]  /*1a420*/  IADD3 R4, P0, R126, 0x4020, RZ ;  /* 0x000040207e047810 */ /* 0x000fc40007f1e0ff */
[----:B------:R-:W-:Y:S02]  /*1a430*/  SHF.R.U64 R169, R169, 0x3, RZ ;  /* 0x00000003a9a97819 */ /* 0x000fe400000012ff */
[C---:B-----5:R-:W-:Y:S01]  /*1a440*/  LOP3.LUT R33, R126.reuse, 0x380, RZ, 0xc0, !PT ;  /* 0x000003807e217812 */ /* 0x060fe200078ec0ff */
[--C-:B------:R-:W-:Y:S01]  /*1a450*/  IMAD.X R103, RZ, RZ, R127.reuse, P0 ;  /* 0x000000ffff677224 */ /* 0x100fe200000e067f */
[C---:B------:R-:W-:Y:S02]  /*1a460*/  IADD3 R56, P5, R126.reuse, 0x2040, RZ ;  /* 0x000020407e387810 */ /* 0x040fe40007fbe0ff */
[C---:B------:R-:W-:Y:S02]  /*1a470*/  IADD3 R60, P2, R126.reuse, 0x2060, RZ ;  /* 0x000020607e3c7810 */ /* 0x040fe40007f5e0ff */
[C---:B------:R-:W-:Y:S01]  /*1a480*/  IADD3 R98, P1, R126.reuse, 0x4000, RZ ;  /* 0x000040007e627810 */ /* 0x040fe20007f3e0ff */
[--C-:B------:R-:W-:Y:S01]  /*1a490*/  IMAD.X R57, RZ, RZ, R127.reuse, P5 ;  /* 0x000000ffff397224 */ /* 0x100fe200028e067f */
[----:B------:R-:W-:Y:S01]  /*1a4a0*/  LOP3.LUT R48, R181, 0x380, RZ, 0xc0, !PT ;  /* 0x00000380b5307812 */ /* 0x000fe200078ec0ff */
[--C-:B------:R-:W-:Y:S01]  /*1a4b0*/  IMAD.X R61, RZ, RZ, R127.reuse, P2 ;  /* 0x000000ffff3d7224 */ /* 0x100fe200010e067f */
[----:B------:R-:W-:Y:S01]  /*1a4c0*/  IADD3 R179, P4, R126, 0x60, RZ ;  /* 0x000000607eb37810 */ /* 0x000fe20007f9e0ff */
[----:B------:R-:W-:Y:S01]  /*1a4d0*/  IMAD.X R99, RZ, RZ, R127, P1 ;  /* 0x000000ffff637224 */ /* 0x000fe200008e067f */
[----:B------:R-:W-:-:S02]  /*1a4e0*/  LOP3.LUT R52, R169, R52, RZ, 0x3c, !PT ;  /* 0x00000034a9347212 */ /* 0x000fc400078e3cff */
[----:B------:R-:W-:Y:S02]  /*1a4f0*/  LOP3.LUT R169, R4, 0x380, RZ, 0xc0, !PT ;  /* 0x0000038004a97812 */ /* 0x000fe400078ec0ff */
[----:B------:R-:W-:Y:S02]  /*1a500*/  SHF.R.U64 R33, R33, 0x3, RZ ;  /* 0x0000000321217819 */ /* 0x000fe400000012ff */
[----:B------:R-:W-:Y:S02]  /*1a510*/  SHF.R.U64 R48, R48, 0x3, RZ ;  /* 0x0000000330307819 */ /* 0x000fe400000012ff */
[----:B------:R-:W-:Y:S02]  /*1a520*/  IADD3.X R45, RZ, R127, RZ, P4, !PT ;  /* 0x0000007fff2d7210 */ /* 0x000fe400027fe4ff */
[C---:B------:R-:W-:Y:S02]  /*1a530*/  IADD3 R106, P4, R126.reuse, 0x4040, RZ ;  /* 0x000040407e6a7810 */ /* 0x040fe40007f9e0ff */
[----:B------:R-:W-:-:S02]  /*1a540*/  IADD3 R32, P6, R126, 0x6000, RZ ;  /* 0x000060007e207810 */ /* 0x000fc40007fde0ff */
        /* <DEDUP_REMOVED lines=8> */
[----:B------:R-:W-:Y:S02]  /*1a5d0*/  SHF.R.U64 R169, R169, 0x3, RZ ;  /* 0x00000003a9a97819 */ /* 0x000fe400000012ff */
[----:B------:R-:W-:Y:S01]  /*1a5e0*/  LOP3.LUT R126, R33, R126, RZ, 0x3c, !PT ;  /* 0x0000007e217e7212 */ /* 0x000fe200078e3cff */
[----:B------:R-:W-:Y:S01]  /*1a5f0*/  IMAD.X R33, RZ, RZ, R127, P1 ;  /* 0x000000ffff217224 */ /* 0x000fe200008e067f */
[----:B------:R-:W-:-:S02]  /*1a600*/  LOP3.LUT R48, R48, R181, RZ, 0x3c, !PT ;  /* 0x000000b530307212 */ /* 0x000fc400078e3cff */
[----:B------:R-:W-:Y:S02]  /*1a610*/  LOP3.LUT R181, R98, 0x380, RZ, 0xc0, !PT ;  /* 0x0000038062b57812 */ /* 0x000fe400078ec0ff */
[-C--:B------:R-:W-:Y:S02]  /*1a620*/  IADD3.X R111, RZ, R127.reuse, RZ, P3, !PT ;  /* 0x0000007fff6f7210 */ /* 0x080fe40001ffe4ff */
[----:B------:R-:W-:Y:S02]  /*1a630*/  LOP3.LUT R102, R169, R4, RZ, 0x3c, !PT ;  /* 0x00000004a9667212 */ /* 0x000fe400078e3cff */
[----:B------:R-:W-:Y:S02]  /*1a640*/  LOP3.LUT R40, R177, 0x380, RZ, 0xc0, !PT ;  /* 0x00000380b1287812 */ /* 0x000fe400078ec0ff */
[----:B------:R-:W-:Y:S02]  /*1a650*/  MOV R127, R126 ;  /* 0x0000007e007f7202 */ /* 0x000fe40000000f00 */
[----:B------:R-:W-:Y:S01]  /*1a660*/  F2FP.F16.F32.PACK_AB R4, R173, R175 ;  /* 0x000000afad04723e */ /* 0x000fe200000000ff */
[----:B------:R-:W-:Y:S01]  /*1a670*/  BAR.SYNC.DEFER_BLOCKING 0x1, 0x100 ;  /* 0x0044000000007b1d */ /* 0x000fe20000010000 */
[----:B------:R-:W-:-:S02]  /*1a680*/  SHF.R.U64 R181, R181, 0x3, RZ ;  /* 0x00000003b5b57819 */ /* 0x000fc400000012ff */
[----:B------:R-:W-:Y:S02]  /*1a690*/  LOP3.LUT R44, R179, 0x380, RZ, 0xc0, !PT ;  /* 0x00000380b32c7812 */ /* 0x000fe400078ec0ff */
[----:B------:R-:W-:Y:S02]  /*1a6a0*/  SHF.R.U64 R40, R40, 0x3, RZ ;  /* 0x0000000328287819 */ /* 0x000fe400000012ff */
[----:B------:R-:W-:Y:S02]  /*1a6b0*/  LOP3.LUT R98, R181, R98, RZ, 0x3c, !PT ;  /* 0x00000062b5627212 */ /* 0x000fe400078e3cff */
[----:B------:R-:W-:Y:S02]  /*1a6c0*/  SHF.R.U64 R44, R44, 0x3, RZ ;  /* 0x000000032c2c7819 */ /* 0x000fe400000012ff */
[----:B------:R-:W-:Y:S02]  /*1a6d0*/  LOP3.LUT R181, R32, 0x380, RZ, 0xc0, !PT ;  /* 0x0000038020b57812 */ /* 0x000fe400078ec0ff */
[----:B------:R-:W-:-:S02]  /*1a6e0*/  MOV R126, R36 ;  /* 0x00000024007e7202 */ /* 0x000fc40000000f00 */
[----:B------:R-:W-:Y:S02]  /*1a6f0*/  LOP3.LUT R40, R40, R177, RZ, 0x3c, !PT ;  /* 0x000000b128287212 */ /* 0x000fe400078e3cff */
[----:B------:R-:W-:Y:S02]  /*1a700*/  LOP3.LUT R177, R56, 0x380, RZ, 0xc0, !PT ;  /* 0x0000038038b17812 */ /* 0x000fe400078ec0ff */
[----:B------:R-:W-:Y:S02]  /*1a710*/  LOP3.LUT R44, R44, R179, RZ, 0x3c, !PT ;  /* 0x000000b32c2c7212 */ /* 0x000fe400078e3cff */
[----:B------:R-:W-:Y:S02]  /*1a720*/  SHF.R.U64 R181, R181, 0x3, RZ ;  /* 0x00000003b5b57819 */ /* 0x000fe400000012ff */
[----:B------:R-:W-:Y:S01]  /*1a730*/  LOP3.LUT R179, R60, 0x380, RZ, 0xc0, !PT ;  /* 0x000003803cb37812 */ /* 0x000fe200078ec0ff */
[----:B------:R2:W-:Y:S01]  /*1a740*/  STSM.16.M88.4 [R127], R4 ;  /* 0x000000047f007844 */ /* 0x0005e20000000200 */
[----:B------:R-:W-:-:S02]  /*1a750*/  SHF.R.U64 R177, R177, 0x3, RZ ;  /* 0x00000003b1b17819 */ /* 0x000fc400000012ff */
[----:B------:R-:W-:Y:S02]  /*1a760*/  ISETP.NE.U32.AND P0, PT, RZ, UR4, PT ;  /* 0x00000004ff007c0c */ /* 0x000fe4000bf05070 */
[----:B------:R-:W-:Y:S02]  /*1a770*/  LOP3.LUT R114, R181, R32, RZ, 0x3c, !PT ;  /* 0x00000020b5727212 */ /* 0x000fe400078e3cff */
[----:B------:R-:W-:Y:S02]  /*1a780*/  SHF.R.U64 R179, R179, 0x3, RZ ;  /* 0x00000003b3b37819 */ /* 0x000fe400000012ff */
[----:B------:R-:W-:Y:S02]  /*1a790*/  LOP3.LUT R32, R23, 0x380, RZ, 0xc0, !PT ;  /* 0x0000038017207812 */ /* 0x000fe400078ec0ff */
[----:B------:R-:W-:Y:S02]  /*1a7a0*/  LOP3.LUT R27, R30, 0x380, RZ, 0xc0, !PT ;  /* 0x000003801e1b7812 */ /* 0x000fe400078ec0ff */
[----:B------:R-:W-:-:S02]  /*1a7b0*/  LOP3.LUT R169, R26, 0x380, RZ, 0xc0, !PT ;  /* 0x000003801aa97812 */ /* 0x000fc400078ec0ff */
[----:B------:R-:W-:Y:S02]  /*1a7c0*/  LOP3.LUT R56, R177, R56, RZ, 0x3c, !PT ;  /* 0x00000038b1387212 */ /* 0x000fe400078e3cff */
[----:B--2---:R-:W-:Y:S02]  /*1a7d0*/  F2FP.F16.F32.PACK_AB R4, R170, R172 ;  /* 0x000000acaa04723e */ /* 0x004fe400000000ff */
[----:B------:R-:W-:Y:S02]  /*1a7e0*/  F2FP.F16.F32.PACK_AB R5, R35, R34 ;  /* 0x000000222305723e */ /* 0x000fe400000000ff */
[----:B------:R-:W-:Y:S02]  /*1a7f0*/  F2FP.F16.F32.PACK_AB R6, R166, R171 ;  /* 0x000000aba606723e */ /* 0x000fe400000000ff */
[----:B------:R-:W-:Y:S02]  /*1a800*/  F2FP.F16.F32.PACK_AB R7, R39, R38 ;  /* 0x000000262707723e */ /* 0x000fe400000000ff */
[----:B------:R-:W-:Y:S01]  /*1a810*/  ISETP.NE.AND.EX P0, PT, RZ, UR5, PT, P0 ;  /* 0x00000005ff007c0c */ /* 0x000fe2000bf05300 */
[----:B------:R-:W-:Y:S01]  /*1a820*/  ULDC.64 UR4, c[0x0][0xce0] ;  /* 0x0003380000047ab9 */ /* 0x000fe20000000a00 */
[----:B------:R-:W-:Y:S01]  /*1a830*/  LOP3.LUT R177, R106, 0x380, RZ, 0xc0, !PT ;  /* 0x000003806ab17812 */ /* 0x000fe200078ec0ff */
[----:B------:R2:W-:Y:S01]  /*1a840*/  STSM.16.M88.4 [R126], R4 ;  /* 0x000000047e007844 */ /* 0x0005e20000000200 */
[----:B------:R-:W-:-:S02]  /*1a850*/  LOP3.LUT R60, R179, R60, RZ, 0x3c, !PT ;  /* 0x0000003cb33c7212 */ /* 0x000fc400078e3cff */
[----:B------:R-:W-:Y:S02]  /*1a860*/  SHF.R.U64 R32, R32, 0x3, RZ ;  /* 0x0000000320207819 */ /* 0x000fe400000012ff */
[----:B------:R-:W-:Y:S02]  /*1a870*/  LOP3.LUT R179, R110, 0x380, RZ, 0xc0, !PT ;  /* 0x000003806eb37812 */ /* 0x000fe400078ec0ff */
[----:B------:R-:W-:Y:S02]  /*1a880*/  SHF.R.U64 R27, R27, 0x3, RZ ;  /* 0x000000031b1b7819 */ /* 0x000fe400000012ff */
[----:B------:R-:W-:Y:S02]  /*1a890*/  SHF.R.U64 R169, R169, 0x3, RZ ;  /* 0x00000003a9a97819 */ /* 0x000fe400000012ff */
[----:B------:R-:W-:Y:S02]  /*1a8a0*/  ISETP.NE.U32.AND P6, PT, RZ, UR4, PT ;  /* 0x00000004ff007c0c */ /* 0x000fe4000bfc5070 */
[----:B------:R-:W-:-:S02]  /*1a8b0*/  SHF.R.U64 R177, R177, 0x3, RZ ;  /* 0x00000003b1b17819 */ /* 0x000fc400000012ff */
[----:B------:R-:W-:Y:S01]  /*1a8c0*/  LOP3.LUT R118, R32, R23, RZ, 0x3c, !PT ;  /* 0x0000001720767212 */ /* 0x000fe200078e3cff */
[----:B--2---:R-:W2:Y:S01]  /*1a8d0*/  LDC.64 R4, c[0x0][0xcd8] ;  /* 0x00033600ff047b82 */ /* 0x004ea20000000a00 */
[----:B------:R-:W-:Y:S02]  /*1a8e0*/  MOV R41, R40 ;  /* 0x0000002800297202 */ /* 0x000fe40000000f00 */
[----:B------:R-:W-:Y:S02]  /*1a8f0*/  SHF.R.U64 R179, R179, 0x3, RZ ;  /* 0x00000003b3b37819 */ /* 0x000fe400000012ff */
[----:B------:R-:W-:Y:S01]  /*1a900*/  LOP3.LUT R122, R27, R30, RZ, 0x3c, !PT ;  /* 0x0000001e1b7a7212 */ /* 0x000fe200078e3cff */
[----:B------:R3:W-:Y:S01]  /*1a910*/  STSM.16.M88.4 [R41], R8 ;  /* 0x0000000829007844 */ /* 0x0007e20000000200 */
[----:B------:R-:W-:Y:S02]  /*1a920*/  LOP3.LUT R32, R169, R26, RZ, 0x3c, !PT ;  /* 0x0000001aa9207212 */ /* 0x000fe400078e3cff */
[----:B------:R-:W-:-:S02]  /*1a930*/  MOV R44, R44 ;  /* 0x0000002c002c7202 */ /* 0x000fc40000000f00 */
[----:B------:R-:W-:Y:S02]  /*1a940*/  ISETP.NE.AND.EX P6, PT, RZ, UR5, PT, P6 ;  /* 0x00000005ff007c0c */ /* 0x000fe4000bfc5360 */
[----:B------:R-:W-:Y:S01]  /*1a950*/  MOV R48, R48 ;  /* 0x0000003000307202 */ /* 0x000fe20000000f00 */
[----:B------:R4:W-:Y:S01]  /*1a960*/  STSM.16.M88.4 [R44], R12 ;  /* 0x0000000c2c007844 */ /* 0x0009e20000000200 */
[----:B------:R-:W-:Y:S02]  /*1a970*/  F2FP.F16.F32.PACK_AB R26, R28, R157 ;  /* 0x0000009d1c1a723e */ /* 0x000fe400000000ff */
[----:B------:R-:W-:Y:S02]  /*1a980*/  F2FP.F16.F32.PACK_AB R27, R63, R62 ;  /* 0x0000003e3f1b723e */ /* 0x000fe400000000ff */
[----:B------:R-:W-:Y:S02]  /*1a990*/  LOP3.LUT R106, R177, R106, RZ, 0x3c, !PT ;  /* 0x0000006ab16a7212 */ /* 0x000fe400078e3cff */
[----:B------:R-:W-:Y:S01]  /*1a9a0*/  MOV R52, R52 ;  /* 0x0000003400347202 */ /* 0x000fe20000000f00 */
[----:B------:R0:W-:Y:S01]  /*1a9b0*/  STSM.16.M88.4 [R48], R24 ;  /* 0x0000001830007844 */ /* 0x0001e20000000200 */
[----:B------:R-:W-:Y:S01]  /*1a9c0*/  F2FP.F16.F32.PACK_AB R28, R65, R154 ;  /* 0x0000009a411c723e */ /* 0x000fe200000000ff */
[----:B--2---:R-:W-:Y:S01]  /*1a9d0*/  IMAD.WIDE R6, R217, 0x4, R4 ;  /* 0x00000004d9067825 */ /* 0x004fe200078e0204 */
[----:B------:R-:W-:Y:S01]  /*1a9e0*/  F2FP.F16.F32.PACK_AB R30, R69, R68 ;  /* 0x00000044451e723e */ /* 0x000fe200000000ff */
[----:B------:R-:W2:Y:S01]  /*1a9f0*/  @P6 LDC.64 R4, c[0x0][0xce0] ;  /* 0x00033800ff046b82 */ /* 0x000ea20000000a00 */
[----:B------:R-:W-:-:S02]  /*1aa00*/  MOV R56, R56 ;  /* 0x0000003800387202 */ /* 0x000fc40000000f00 */
[----:B------:R-:W-:Y:S01]  /*1aa10*/  F2FP.F16.F32.PACK_AB R81, R83, R82 ;  /* 0x000000525351723e */ /* 0x000fe200000000ff */
[----:B------:R1:W-:Y:S01]  /*1aa20*/  STSM.16.M88.4 [R52], R28 ;  /* 0x0000001c34007844 */ /* 0x0003e20000000200 */
[----:B------:R-:W-:Y:S02]  /*1aa30*/  F2FP.F16.F32.PACK_AB R88, R89, R88 ;  /* 0x000000585958723e */ /* 0x000fe400000000ff */
[----:B------:R-:W-:Y:S01]  /*1aa40*/  LOP3.LUT R110, R179, R110, RZ, 0x3c, !PT ;  /* 0x0000006eb36e7212 */ /* 0x000fe200078e3cff */
[----:B------:R-:W-:Y:S01]  /*1aa50*/  STSM.16.M88.4 [R56], R72 ;  /* 0x0000004838007844 */ /* 0x000fe20000000200 */
[----:B------:R-:W-:Y:S02]  /*1aa60*/  MOV R60, R60 ;  /* 0x0000003c003c7202 */ /* 0x000fe40000000f00 */
[----:B------:R-:W-:Y:S02]  /*1aa70*/  F2FP.F16.F32.PACK_AB R82, R85, R84 ;  /* 0x000000545552723e */ /* 0x000fe400000000ff */
[----:B------:R-:W-:-:S02]  /*1aa80*/  F2FP.F16.F32.PACK_AB R83, R87, R86 ;  /* 0x000000565753723e */ /* 0x000fc400000000ff */
[----:B------:R-:W-:Y:S02]  /*1aa90*/  F2FP.F16.F32.PACK_AB R89, R91, R90 ;  /* 0x0000005a5b59723e */ /* 0x000fe400000000ff */
[----:B------:R-:W-:Y:S01]  /*1aaa0*/  MOV R40, R98 ;  /* 0x0000006200287202 */ /* 0x000fe20000000f00 */
[----:B------:R-:W-:Y:S01]  /*1aab0*/  STSM.16.M88.4 [R60], R80 ;  /* 0x000000503c007844 */ /* 0x000fe20000000200 */
[----:B------:R-:W-:Y:S02]  /*1aac0*/  F2FP.F16.F32.PACK_AB R90, R93, R92 ;  /* 0x0000005c5d5a723e */ /* 0x000fe400000000ff */
[----:B------:R-:W-:Y:S02]  /*1aad0*/  F2FP.F16.F32.PACK_AB R91, R95, R94 ;  /* 0x0000005e5f5b723e */ /* 0x000fe400000000ff */
[----:B------:R-:W-:Y:S02]  /*1aae0*/  F2FP.F16.F32.PACK_AB R96, R97, R96 ;  /* 0x000000606160723e */ /* 0x000fe400000000ff */
[----:B------:R-:W-:Y:S01]  /*1aaf0*/  MOV R102, R102 ;  /* 0x0000006600667202 */ /* 0x000fe20000000f00 */
[----:B------:R-:W-:Y:S01]  /*1ab00*/  STSM.16.M88.4 [R40], R88 ;  /* 0x0000005828007844 */ /* 0x000fe20000000200 */
        /* <DEDUP_REMOVED lines=13> */
[----:B------:R-:W-:Y:S02]  /*1abe0*/  MOV R23, R122 ;  /* 0x0000007a00177202 */ /* 0x000fe40000000f00 */
[----:B------:R-:W-:-:S02]  /*1abf0*/  F2FP.F16.F32.PACK_AB R113, R153, R152 ;  /* 0x000000989971723e */ /* 0x000fc400000000ff */
[----:B------:R-:W-:Y:S02]  /*1ac00*/  F2FP.F16.F32.PACK_AB R114, R117, R116 ;  /* 0x000000747572723e */ /* 0x000fe400000000ff */
[----:B------:R-:W-:Y:S02]  /*1ac10*/  F2FP.F16.F32.PACK_AB R115, R156, R155 ;  /* 0x0000009b9c73723e */ /* 0x000fe400000000ff */
[----:B------:R-:W-:Y:S02]  /*1ac20*/  F2FP.F16.F32.PACK_AB R120, R121, R120 ;  /* 0x000000787978723e */ /* 0x000fe400000000ff */
[----:B------:R-:W-:Y:S01]  /*1ac30*/  F2FP.F16.F32.PACK_AB R128, R129, R128 ;  /* 0x000000808180723e */ /* 0x000fe200000000ff */
[----:B------:R-:W-:Y:S01]  /*1ac40*/  STSM.16.M88.4 [R110], R112 ;  /* 0x000000706e007844 */ /* 0x000fe20000000200 */
        /* <DEDUP_REMOVED lines=15> */
[----:B------:R-:W-:Y:S01]  /*1ad40*/  MOV R32, R32 ;  /* 0x0000002000207202 */ /* 0x000fe20000000f00 */
[----:B------:R-:W-:Y:S01]  /*1ad50*/  STSM.16.M88.4 [R23], R136 ;  /* 0x0000008817007844 */ /* 0x000fe20000000200 */
[----:B------:R-:W-:-:S02]  /*1ad60*/  F2FP.F16.F32.PACK_AB R146, R149, R148 ;  /* 0x000000949592723e */ /* 0x000fc400000000ff */
[----:B------:R-:W-:-:S05]  /*1ad70*/  F2FP.F16.F32.PACK_AB R147, R151, R150 ;  /* 0x000000969793723e */ /* 0x000fca00000000ff */
[----:B------:R1:W-:Y:S01]  /*1ad80*/  STSM.16.M88.4 [R32], R144 ;  /* 0x0000009020007844 */ /* 0x0003e20000000200 */
[----:B------:R-:W-:Y:S01]  /*1ad90*/  BAR.SYNC.DEFER_BLOCKING 0x1, 0x100 ;  /* 0x0044000000007b1d */ /* 0x000fe20000010000 */
[----:B--2---:R-:W-:-:S05]  /*1ada0*/  @P6 IMAD.WIDE R4, R217, 0x4, R4 ;  /* 0x00000004d9046825 */ /* 0x004fca00078e0204 */
[----:B------:R-:W-:Y:S02]  /*1adb0*/  ULDC UR4, c[0x0][0xb88] ;  /* 0x0002e20000047ab9 */ /* 0x000fe40000000800 */
[----:B------:R-:W-:Y:S01]  /*1adc0*/  IMAD.U32 R78, RZ, RZ, UR4 ;  /* 0x00000004ff4e7e24 */ /* 0x000fe2000f8e00ff */
[----:B------:R2:W5:Y:S01]  /*1add0*/  @P0 LDG.E R76, desc[UR54][R6.64] ;  /* 0x00000036064c0981 */ /* 0x000562000c1e1900 */
[----:B------:R-:W-:-:S04]  /*1ade0*/  IMAD R3, R214, 0x40, R211 ;  /* 0x00000040d6037824 */ /* 0x000fc800078e02d3 */
[----:B------:R2:W5:Y:S01]  /*1adf0*/  @P6 LDG.E R78, desc[UR54][R4.64] ;  /* 0x00000036044e6981 */ /* 0x000562000c1e1900 */
[----:B------:R-:W-:-:S03]  /*1ae00*/  IMAD.WIDE R20, R3, 0x2, R20 ;  /* 0x0000000203147825 */ /* 0x000fc600078e0214 */
[C---:B---3--:R-:W-:Y:S02]  /*1ae10*/  IADD3 R9, P1, R20.reuse, 0x1000, RZ ;  /* 0x0000100014097810 */ /* 0x048fe40007f3e0ff */
[C---:B----4-:R-:W-:Y:S02]  /*1ae20*/  IADD3 R13, P2, R20.reuse, 0x2000, RZ ;  /* 0x00002000140d7810 */ /* 0x050fe40007f5e0ff */
[C---:B0-----:R-:W-:Y:S02]  /*1ae30*/  IADD3 R25, P3, R20.reuse, 0x3000, RZ ;  /* 0x0000300014197810 */ /* 0x041fe40007f7e0ff */
[----:B-1----:R-:W-:Y:S02]  /*1ae40*/  IADD3 R29, P4, R20, 0x4000, RZ ;  /* 0x00004000141d7810 */ /* 0x002fe40007f9e0ff */
        /* <DEDUP_REMOVED lines=8> */
[----:B------:R-:W-:Y:S01]  /*1aed0*/  LOP3.LUT R8, R8, R9, RZ, 0x3c, !PT ;  /* 0x0000000908087212 */ /* 0x000fe200078e3cff */
[--C-:B------:R-:W-:Y:S01]  /*1aee0*/  IMAD.X R9, RZ, RZ, R21.reuse, P1 ;  /* 0x000000ffff097224 */ /* 0x100fe200008e0615 */
[----:B------:R-:W-:Y:S02]  /*1aef0*/  LOP3.LUT R12, R12, R13, RZ, 0x3c, !PT ;  /* 0x0000000d0c0c7212 */ /* 0x000fe400078e3cff */
[----:B------:R-:W-:Y:S01]  /*1af00*/  LOP3.LUT R24, R24, R25, RZ, 0x3c, !PT ;  /* 0x0000001918187212 */ /* 0x000fe200078e3cff */
[--C-:B------:R-:W-:Y:S01]  /*1af10*/  IMAD.X R25, RZ, RZ, R21.reuse, P3 ;  /* 0x000000ffff197224 */ /* 0x100fe200018e0615 */
[----:B------:R-:W-:Y:S01]  /*1af20*/  LOP3.LUT R28, R28, R29, RZ, 0x3c, !PT ;  /* 0x0000001d1c1c7212 */ /* 0x000fe200078e3cff */
[----:B------:R-:W-:Y:S01]  /*1af30*/  IMAD.X R29, RZ, RZ, R21, P4 ;  /* 0x000000ffff1d7224 */ /* 0x000fe200020e0615 */
[----:B------:R-:W-:Y:S02]  /*1af40*/  IADD3 R33, P5, R20, 0x5000, RZ ;  /* 0x0000500014217810 */ /* 0x000fe40007fbe0ff */
[----:B------:R-:W-:-:S02]  /*1af50*/  IADD3.X R13, RZ, R21, RZ, P2, !PT ;  /* 0x00000015ff0d7210 */ /* 0x000fc400017fe4ff */
[C---:B------:R-:W-:Y:S02]  /*1af60*/  IADD3 R37, P1, R20.reuse, 0x6000, RZ ;  /* 0x0000600014257810 */ /* 0x040fe40007f3e0ff */
[C---:B------:R-:W-:Y:S02]  /*1af70*/  IADD3 R41, P2, R20.reuse, 0x7000, RZ ;  /* 0x0000700014297810 */ /* 0x040fe40007f5e0ff */
[C---:B------:R-:W-:Y:S02]  /*1af80*/  IADD3 R45, P3, R20.reuse, 0x8000, RZ ;  /* 0x00008000142d7810 */ /* 0x040fe40007f7e0ff */
[----:B------:R-:W-:Y:S02]  /*1af90*/  IADD3 R49, P4, R20, 0x9000, RZ ;  /* 0x0000900014317810 */ /* 0x000fe40007f9e0ff */
[----:B------:R-:W-:Y:S02]  /*1afa0*/  P2R R10, PR, RZ, 0x20 ;  /* 0x00000020ff0a7803 */ /* 0x000fe40000000000 */
[----:B------:R-:W-:-:S02]  /*1afb0*/  LOP3.LUT R32, R33, 0x380, RZ, 0xc0, !PT ;  /* 0x0000038021207812 */ /* 0x000fc400078ec0ff */
[----:B------:R-:W-:Y:S02]  /*1afc0*/  LOP3.LUT R36, R37, 0x380, RZ, 0xc0, !PT ;  /* 0x0000038025247812 */ /* 0x000fe400078ec0ff */
[----:B------:R-:W-:Y:S02]  /*1afd0*/  LOP3.LUT R40, R41, 0x380, RZ, 0xc0, !PT ;  /* 0x0000038029287812 */ /* 0x000fe400078ec0ff */
[----:B------:R-:W-:Y:S02]  /*1afe0*/  LOP3.LUT R44, R45, 0x380, RZ, 0xc0, !PT ;  /* 0x000003802d2c7812 */ /* 0x000fe400078ec0ff */
[----:B------:R-:W-:Y:S02]  /*1aff0*/  LOP3.LUT R48, R49, 0x380, RZ, 0xc0, !PT ;  /* 0x0000038031307812 */ /* 0x000fe400078ec0ff */
[----:B------:R-:W-:Y:S02]  /*1b000*/  IADD3 R53, P5, R20, 0xa000, RZ ;  /* 0x0000a00014357810 */ /* 0x000fe40007fbe0ff */
[----:B------:R-:W-:-:S02]  /*1b010*/  SHF.R.U64 R32, R32, 0x3, RZ ;  /* 0x0000000320207819 */ /* 0x000fc400000012ff */
[----:B------:R-:W-:Y:S02]  /*1b020*/  SHF.R.U64 R36, R36, 0x3, RZ ;  /* 0x0000000324247819 */ /* 0x000fe400000012ff */
[----:B------:R-:W-:Y:S02]  /*1b030*/  LOP3.LUT R52, R53, 0x380, RZ, 0xc0, !PT ;  /* 0x0000038035347812 */ /* 0x000fe400078ec0ff */
[----:B------:R-:W-:Y:S02]  /*1b040*/  SHF.R.U64 R40, R40, 0x3, RZ ;  /* 0x0000000328287819 */ /* 0x000fe400000012ff */
[----:B------:R-:W-:Y:S02]  /*1b050*/  SHF.R.U64 R44, R44, 0x3, RZ ;  /* 0x000000032c2c7819 */ /* 0x000fe400000012ff */
[----:B------:R-:W-:Y:S02]  /*1b060*/  SHF.R.U64 R48, R48, 0x3, RZ ;  /* 0x0000000330307819 */ /* 0x000fe400000012ff */
[----:B------:R-:W-:-:S02]  /*1b070*/  LOP3.LUT R32, R32, R33, RZ, 0x3c, !PT ;  /* 0x0000002120207212 */ /* 0x000fc400078e3cff */
[----:B------:R-:W-:Y:S02]  /*1b080*/  LOP3.LUT R36, R36, R37, RZ, 0x3c, !PT ;  /* 0x0000002524247212 */ /* 0x000fe400078e3cff */
[----:B------:R-:W-:Y:S02]  /*1b090*/  LOP3.LUT R40, R40, R41, RZ, 0x3c, !PT ;  /* 0x0000002928287212 */ /* 0x000fe400078e3cff */
[----:B------:R-:W-:Y:S02]  /*1b0a0*/  LOP3.LUT R44, R44, R45, RZ, 0x3c, !PT ;  /* 0x0000002d2c2c7212 */ /* 0x000fe400078e3cff */
[----:B------:R-:W-:Y:S02]  /*1b0b0*/  LOP3.LUT R48, R48, R49, RZ, 0x3c, !PT ;  /* 0x0000003130307212 */ /* 0x000fe400078e3cff */
[----:B------:R-:W-:Y:S01]  /*1b0c0*/  SHF.R.U64 R52, R52, 0x3, RZ ;  /* 0x0000000334347819 */ /* 0x000fe200000012ff */
[----:B--2---:R-:W-:Y:S06]  /*1b0d0*/  @P6 BRA `(.L_x_2867) ;  /* 0x0000000000106947 */ /* 0x004fec0003800000 */
[----:B------:R-:W-:Y:S05]  /*1b0e0*/  @!P0 BRA `(.L_x_2867) ;  /* 0x00000000000c8947 */ /* 0x000fea0003800000 */
[----:B------:R-:W2:Y:S04]  /*1b0f0*/  LDG.E R3, desc[UR54][R6.64] ;  /* 0x0000003606037981 */ /* 0x000ea8000c1e1900 */
[----:B-----5:R-:W2:Y:S02]  /*1b100*/  LDG.E R78, desc[UR54][R6.64+0x4] ;  /* 0x00000436064e7981 */ /* 0x020ea4000c1e1900 */
[----:B--2---:R-:W-:-:S07]  /*1b110*/  IMAD.IADD R78, R78, 0x1, -R3 ;  /* 0x000000014e4e7824 */ /* 0x004fce00078e0a03 */
.L_x_2867:
[----:B------:R-:W0:Y:S01]  /*1b120*/  SHFL.IDX PT, R4, R221, RZ, 0x1f ;  /* 0x00001fffdd047589 */ /* 0x000e2200000e0000 */
        /* <DEDUP_REMOVED lines=12> */
[C---:B------:R-:W-:Y:S02]  /*1b1f0*/  LOP3.LUT R3, R20.reuse, 0x380, RZ, 0xc0, !PT ;  /* 0x0000038014037812 */ /* 0x040fe400078ec0ff */
[----:B------:R-:W-:Y:S02]  /*1b200*/  IADD3 R5, P5, R20, 0xf000, RZ ;  /* 0x0000f00014057810 */ /* 0x000fe40007fbe0ff */
[----:B------:R-:W-:Y:S02]  /*1b210*/  LOP3.LUT R56, R57, 0x380, RZ, 0xc0, !PT ;  /* 0x0000038039387812 */ /* 0x000fe400078ec0ff */
[----:B------:R-:W-:Y:S01]  /*1b220*/  LOP3.LUT R60, R61, 0x380, RZ, 0xc0, !PT ;  /* 0x000003803d3c7812 */ /* 0x000fe200078ec0ff */
[----:B------:R-:W-:Y:S01]  /*1b230*/  IMAD.X R73, RZ, RZ, R21, P5 ;  /* 0x000000ffff497224 */ /* 0x000fe200028e0615 */
[----:B------:R-:W-:-:S02]  /*1b240*/  LOP3.LUT R64, R65, 0x380, RZ, 0xc0, !PT ;  /* 0x0000038041407812 */ /* 0x000fc400078ec0ff */
[----:B0-----:R-:W-:Y:S02]  /*1b250*/  ISETP.NE.AND P4, PT, R4, RZ, PT ;  /* 0x000000ff0400720c */ /* 0x001fe40003f85270 */
[----:B------:R-:W-:Y:S02]  /*1b260*/  LOP3.LUT R68, R69, 0x380, RZ, 0xc0, !PT ;  /* 0x0000038045447812 */ /* 0x000fe400078ec0ff */
[----:B------:R-:W-:Y:S02]  /*1b270*/  SHF.R.U64 R3, R3, 0x3, RZ ;  /* 0x0000000303037819 */ /* 0x000fe400000012ff */
[----:B------:R-:W-:Y:S02]  /*1b280*/  LOP3.LUT R4, R5, 0x380, RZ, 0xc0, !PT ;  /* 0x0000038005047812 */ /* 0x000fe400078ec0ff */
[----:B------:R-:W-:Y:S02]  /*1b290*/  SHF.R.U64 R56, R56, 0x3, RZ ;  /* 0x0000000338387819 */ /* 0x000fe400000012ff */
[----:B------:R-:W-:-:S02]  /*1b2a0*/  SHF.R.U64 R60, R60, 0x3, RZ ;  /* 0x000000033c3c7819 */ /* 0x000fc400000012ff */
[----:B------:R-:W-:Y:S02]  /*1b2b0*/  SHF.R.U64 R64, R64, 0x3, RZ ;  /* 0x0000000340407819 */ /* 0x000fe400000012ff */
[----:B------:R-:W-:Y:S02]  /*1b2c0*/  SHF.R.U64 R68, R68, 0x3, RZ ;  /* 0x0000000344447819 */ /* 0x000fe400000012ff */
[----:B------:R-:W-:Y:S02]  /*1b2d0*/  LOP3.LUT R20, R3, R20, RZ, 0x3c, !PT ;  /* 0x0000001403147212 */ /* 0x000fe400078e3cff */
[----:B------:R-:W-:Y:S02]  /*1b2e0*/  SHF.R.U64 R4, R4, 0x3, RZ ;  /* 0x0000000304047819 */ /* 0x000fe400000012ff */
[----:B------:R-:W-:Y:S02]  /*1b2f0*/  SHF.R.S32.HI R3, RZ, 0x1f, R217 ;  /* 0x0000001fff037819 */ /* 0x000fe400000114d9 */
        /* <DEDUP_REMOVED lines=9> */
[----:B------:R-:W-:Y:S02]  /*1b390*/  SHF.R.S32.HI R23, RZ, 0x1f, R216 ;  /* 0x0000001fff177819 */ /* 0x000fe400000114d8 */
[----:B------:R-:W-:Y:S02]  /*1b3a0*/  SEL R85, R217, RZ, !P0 ;  /* 0x000000ffd9557207 */ /* 0x000fe40004000000 */
[----:B------:R-:W-:Y:S02]  /*1b3b0*/  SEL R79, R3, RZ, !P0 ;  /* 0x000000ff034f7207 */ /* 0x000fe40004000000 */
[----:B-----5:R-:W-:Y:S01]  /*1b3c0*/  SHF.R.S32.HI R77, RZ, 0x1f, R76 ;  /* 0x0000001fff4d7819 */ /* 0x020fe2000001144c */
[----:B------:R-:W-:Y:S06]  /*1b3d0*/  @P4 BRA `(.L_x_2868) ;  /* 0x00000000005c4947 */ /* 0x000fec0003800000 */
[----:B------:R-:W-:Y:S01]  /*1b3e0*/  ULDC.64 UR4, c[0x0][0xc70] ;  /* 0x00031c0000047ab9 */ /* 0x000fe20000000a00 */
[----:B------:R-:W-:Y:S02]  /*1b3f0*/  IMAD.MOV R6, RZ, RZ, -R195 ;  /* 0x000000ffff067224 */ /* 0x000fe400078e0ac3 */
[----:B------:R-:W-:Y:S02]  /*1b400*/  IMAD R3, R23, UR4, RZ ;  /* 0x0000000417037c24 */ /* 0x000fe4000f8e02ff */
[----:B------:R-:W-:Y:S01]  /*1b410*/  IMAD.WIDE.U32 R4, R216, UR4, R76 ;  /* 0x00000004d8047c25 */ /* 0x000fe2000f8e004c */
[----:B------:R-:W-:-:S03]  /*1b420*/  ISETP.NE.AND P0, PT, R185, R6, PT ;  /* 0x00000006b900720c */ /* 0x000fc60003f05270 */
[----:B------:R-:W-:Y:S01]  /*1b430*/  IMAD R3, R216, UR5, R3 ;  /* 0x00000005d8037c24 */ /* 0x000fe2000f8e0203 */
[----:B------:R-:W-:Y:S01]  /*1b440*/  ULDC.64 UR4, c[0x0][0xc78] ;  /* 0x00031e0000047ab9 */ /* 0x000fe20000000a00 */
[----:B------:R-:W-:-:S03]  /*1b450*/  IMAD R11, R219, 0x40, R193 ;  /* 0x00000040db0b7824 */ /* 0x000fc600078e02c1 */
[----:B------:R-:W-:Y:S01]  /*1b460*/  IADD3 R5, R5, R3, RZ ;  /* 0x0000000305057210 */ /* 0x000fe20007ffe0ff */
[----:B------:R-:W-:Y:S01]  /*1b470*/  IMAD R3, R79, UR4, RZ ;  /* 0x000000044f037c24 */ /* 0x000fe2000f8e02ff */
[----:B------:R-:W-:Y:S02]  /*1b480*/  SHF.R.S32.HI R7, RZ, 0x1f, R11 ;  /* 0x0000001fff077819 */ /* 0x000fe4000001140b */
[----:B------:R-:W-:Y:S01]  /*1b490*/  ISETP.GE.OR P1, PT, R11, R78, P0 ;  /* 0x0000004e0b00720c */ /* 0x000fe20000726670 */
[----:B------:R-:W-:-:S04]  /*1b4a0*/  IMAD.WIDE.U32 R4, R85, UR4, R4 ;  /* 0x0000000455047c25 */ /* 0x000fc8000f8e0004 */
[----:B------:R-:W-:Y:S01]  /*1b4b0*/  IMAD R10, R85, UR5, R3 ;  /* 0x00000005550a7c24 */ /* 0x000fe2000f8e0203 */
[C---:B------:R-:W-:Y:S01]  /*1b4c0*/  IADD3 R6, P2, R11.reuse, R4, RZ ;  /* 0x000000040b067210 */ /* 0x040fe20007f5e0ff */
[----:B------:R-:W-:Y:S01]  /*1b4d0*/  VIADD R3, R11, 0x8 ;  /* 0x000000080b037836 */ /* 0x000fe20000000000 */
[----:B------:R-:W-:Y:S02]  /*1b4e0*/  ULDC.64 UR4, c[0x0][0xc40] ;  /* 0x0003100000047ab9 */ /* 0x000fe40000000a00 */
[----:B------:R-:W-:Y:S02]  /*1b4f0*/  IADD3.X R7, R7, R5, R10, P2, !PT ;  /* 0x0000000507077210 */ /* 0x000fe400017fe40a */
[----:B------:R-:W-:Y:S02]  /*1b500*/  ISETP.GE.OR P0, PT, R3, R78, P0 ;  /* 0x0000004e0300720c */ /* 0x000fe40000706670 */
[----:B------:R-:W-:-:S04]  /*1b510*/  LEA R4, P2, R6, UR4, 0x2 ;  /* 0x0000000406047c11 */ /* 0x000fc8000f8410ff */
[----:B------:R-:W-:-:S05]  /*1b520*/  LEA.HI.X R5, R6, UR5, R7, 0x2, P2 ;  /* 0x0000000506057c11 */ /* 0x000fca00090f1407 */
[----:B------:R0:W-:Y:S04]  /*1b530*/  @!P1 STG.E desc[UR54][R4.64], R2 ;  /* 0x0000000204009986 */ /* 0x0001e8000c101936 */
[----:B------:R0:W-:Y:S02]  /*1b540*/  @!P0 STG.E desc[UR54][R4.64+0x20], R0 ;  /* 0x0000200004008986 */ /* 0x0001e4000c101936 */
.L_x_2868:
[----:B------:R-:W1:Y:S01]  /*1b550*/  LDC R86, c[0x0][0xb8c] ;  /* 0x0002e300ff567b82 */ /* 0x000e620000000800 */
[----:B------:R-:W-:Y:S01]  /*1b560*/  ULDC.64 UR4, c[0x0][0xba0] ;  /* 0x0002e80000047ab9 */ /* 0x000fe20000000a00 */
[----:B0-----:R0:W5:Y:S01]  /*1b570*/  LD.E.128 R4, desc[UR54][R20.64] ;  /* 0x0000003614047980 */ /* 0x001162000c101d00 */
[--C-:B------:R-:W-:Y:S01]  /*1b580*/  SHF.R.S32.HI R3, RZ, 0x1f, R211.reuse ;  /* 0x0000001fff037819 */ /* 0x100fe200000114d3 */
[----:B------:R-:W-:Y:S02]  /*1b590*/  IMAD.MOV.U32 R2, RZ, RZ, R211 ;  /* 0x000000ffff027224 */ /* 0x000fe400078e00d3 */
[----:B------:R-:W5:Y:S02]  /*1b5a0*/  LD.E.128 R8, desc[UR54][R8.64] ;  /* 0x0000003608087980 */ /* 0x000f64000c101d00 */
[----:B------:R-:W-:Y:S02]  /*1b5b0*/  IMAD.WIDE.U32 R2, R76, UR4, R2 ;  /* 0x000000044c027c25 */ /* 0x000fe4000f8e0002 */
[----:B------:R-:W5:Y:S02]  /*1b5c0*/  LD.E.128 R12, desc[UR54][R12.64] ;  /* 0x000000360c0c7980 */ /* 0x000f64000c101d00 */
[----:B0-----:R-:W-:-:S02]  /*1b5d0*/  IMAD R21, R77, UR4, RZ ;  /* 0x000000044d157c24 */ /* 0x001fc4000f8e02ff */
[----:B------:R-:W5:Y:S02]  /*1b5e0*/  LD.E.128 R24, desc[UR54][R24.64] ;  /* 0x0000003618187980 */ /* 0x000f64000c101d00 */
[----:B------:R-:W-:Y:S01]  /*1b5f0*/  IMAD R21, R76, UR5, R21 ;  /* 0x000000054c157c24 */ /* 0x000fe2000f8e0215 */
[----:B------:R-:W-:Y:S01]  /*1b600*/  ULDC.64 UR4, c[0x0][0xbe0] ;  /* 0x0002f80000047ab9 */ /* 0x000fe20000000a00 */
[----:B------:R-:W5:Y:S02]  /*1b610*/  LD.E.128 R28, desc[UR54][R28.64] ;  /* 0x000000361c1c7980 */ /* 0x000f64000c101d00 */
[----:B------:R-:W-:Y:S02]  /*1b620*/  IMAD.IADD R3, R3, 0x1, R21 ;  /* 0x0000000103037824 */ /* 0x000fe400078e0215 */
[----:B------:R-:W-:Y:S01]  /*1b630*/  IMAD R21, R23, UR4, RZ ;  /* 0x0000000417157c24 */ /* 0x000fe2000f8e02ff */
[----:B------:R-:W5:Y:S01]  /*1b640*/  LD.E.128 R32, desc[UR54][R32.64] ;  /* 0x0000003620207980 */ /* 0x000f62000c101d00 */
[----:B------:R-:W-:-:S02]  /*1b650*/  VIADD R23, R211, 0x40 ;  /* 0x00000040d3177836 */ /* 0x000fc40000000000 */
[C---:B------:R-:W-:Y:S01]  /*1b660*/  IMAD R21, R216.reuse, UR5, R21 ;  /* 0x00000005d8157c24 */ /* 0x040fe2000f8e0215 */
[----:B------:R-:W5:Y:S02]  /*1b670*/  LD.E.128 R36, desc[UR54][R36.64] ;  /* 0x0000003624247980 */ /* 0x000f64000c101d00 */
[-C--:B-1----:R-:W-:Y:S01]  /*1b680*/  ISETP.GE.AND P3, PT, R23, R86.reuse, PT ;  /* 0x000000561700720c */ /* 0x082fe20003f66270 */
[----:B------:R-:W-:Y:S01]  /*1b690*/  IMAD.WIDE.U32 R2, R216, UR4, R2 ;  /* 0x00000004d8027c25 */ /* 0x000fe2000f8e0002 */
[----:B------:R-:W5:Y:S01]  /*1b6a0*/  LD.E.128 R40, desc[UR54][R40.64] ;  /* 0x0000003628287980 */ /* 0x000f62000c101d00 */
[----:B------:R-:W-:Y:S01]  /*1b6b0*/  ISETP.GE.AND P2, PT, R211, R86, PT ;  /* 0x00000056d300720c */ /* 0x000fe20003f46270 */
[----:B------:R-:W-:Y:S01]  /*1b6c0*/  ULDC.64 UR4, c[0x0][0xbe8] ;  /* 0x0002fa0000047ab9 */ /* 0x000fe20000000a00 */
[----:B------:R-:W-:Y:S01]  /*1b6d0*/  IMAD R77, R219, -0x40, R78 ;  /* 0xffffffc0db4d7824 */ /* 0x000fe200078e024e */
[----:B------:R-:W5:Y:S01]  /*1b6e0*/  LD.E.128 R44, desc[UR54][R44.64] ;  /* 0x000000362c2c7980 */ /* 0x000f62000c101d00 */
[----:B------:R-:W-:Y:S01]  /*1b6f0*/  VIADD R0, R214, 0x20 ;  /* 0x00000020d6007836 */ /* 0x000fe20000000000 */
[----:B------:R-:W-:-:S02]  /*1b700*/  SEL R20, RZ, 0xffffffff, P3 ;  /* 0xffffffffff147807 */ /* 0x000fc40001800000 */
[----:B------:R-:W5:Y:S01]  /*1b710*/  LD.E.128 R48, desc[UR54][R48.64] ;  /* 0x0000003630307980 */ /* 0x000f62000c101d00 */
[----:B------:R-:W-:-:S03]  /*1b720*/  VIADD R80, R211, 0x80 ;  /* 0x00000080d3507836 */ /* 0x000fc60000000000 */
[----:B------:R-:W5:Y:S01]  /*1b730*/  LD.E.128 R52, desc[UR54][R52.64] ;  /* 0x0000003634347980 */ /* 0x000f62000c101d00 */
[----:B------:R-:W-:-:S03]  /*1b740*/  VIADD R81, R211, 0xc0 ;  /* 0x000000c0d3517836 */ /* 0x000fc60000000000 */
[----:B------:R-:W5:Y:S04]  /*1b750*/  LD.E.128 R56, desc[UR54][R56.64] ;  /* 0x0000003638387980 */ /* 0x000f68000c101d00 */
[----:B------:R-:W5:Y:S04]  /*1b760*/  LD.E.128 R60, desc[UR54][R60.64] ;  /* 0x000000363c3c7980 */ /* 0x000f68000c101d00 */
[----:B------:R-:W5:Y:S04]  /*1b770*/  LD.E.128 R64, desc[UR54][R64.64] ;  /* 0x0000003640407980 */ /* 0x000f68000c101d00 */
[----:B------:R-:W5:Y:S04]  /*1b780*/  LD.E.128 R68, desc[UR54][R68.64] ;  /* 0x0000003644447980 */ /* 0x000f68000c101d00 */
[----:B------:R-:W5:Y:S01]  /*1b790*/  LD.E.128 R72, desc[UR54][R72.64] ;  /* 0x0000003648487980 */ /* 0x000f62000c101d00 */
[----:B------:R-:W-:Y:S01]  /*1b7a0*/  IADD3 R3, R3, R21, RZ ;  /* 0x0000001503037210 */ /* 0x000fe20007ffe0ff */
[----:B------:R-:W-:Y:S01]  /*1b7b0*/  IMAD.SHL.U32 R21, R20, 0x2, RZ ;  /* 0x0000000214157824 */ /* 0x000fe200078e00ff */
[----:B------:R-:W-:Y:S01]  /*1b7c0*/  ISETP.GE.AND P0, PT, R0, R77, PT ;  /* 0x0000004d0000720c */ /* 0x000fe20003f06270 */
        /* <DEDUP_REMOVED lines=16> */
[----:B------:R-:W-:Y:S02]  /*1b8d0*/  ISETP.GE.AND P2, PT, R82, R86, PT ;  /* 0x000000565200720c */ /* 0x000fe40003f46270 */
[----:B------:R-:W-:Y:S02]  /*1b8e0*/  LOP3.LUT R20, R20, R0, R21, 0xfe, !PT ;  /* 0x0000000014147212 */ /* 0x000fe400078efe15 */
[-C--:B------:R-:W-:Y:S02]  /*1b8f0*/  ISETP.GE.AND P3, PT, R83, R86.reuse, PT ;  /* 0x000000565300720c */ /* 0x080fe40003f66270 */
[----:B------:R-:W-:Y:S02]  /*1b900*/  IADD3 R0, R18, 0x38820, RZ ;  /* 0x0003882012007810 */ /* 0x000fe40007ffe0ff */
[----:B------:R-:W-:Y:S01]  /*1b910*/  ISETP.GE.AND P1, PT, R214, R77, PT ;  /* 0x0000004dd600720c */ /* 0x000fe20003f26270 */
[----:B------:R-:W-:Y:S01]  /*1b920*/  VIADD R77, R211, 0x1c0 ;  /* 0x000001c0d34d7836 */ /* 0x000fe20000000000 */
[----:B------:R-:W-:-:S02]  /*1b930*/  ISETP.GE.AND P4, PT, R76, R86, PT ;  /* 0x000000564c00720c */ /* 0x000fc40003f86270 */
        /* <DEDUP_REMOVED lines=11> */
[----:B0-----:R-:W-:-:S03]  /*1b9f0*/  SEL R0, RZ, 0x40, P4 ;  /* 0x00000040ff007807 */ /* 0x001fc60002000000 */
[----:B------:R-:W-:Y:S01]  /*1ba00*/  IMAD.IADD R85, R77, 0x1, R79 ;  /* 0x000000014d557824 */ /* 0x000fe200078e024f */
        /* <DEDUP_REMOVED lines=30> */
.L_x_2870:
[----:B------:R-:W-:Y:S05]  /*1bbf0*/  BSYNC B1 ;  /* 0x0000000000017941 */ /* 0x000fea0003800000 */
.L_x_2869:
[----:B------:R-:W-:Y:S05]  /*1bc00*/  @P0 BRA `(.L_x_2871) ;  /* 0x0000000c00080947 */ /* 0x000fea0003800000 */
[----:B0----5:R-:W-:Y:S01]  /*1bc10*/  IADD3 R5, P0, R20, 0x20, RZ ;  /* 0x0000002014057810 */ /* 0x021fe20007f1e0ff */
        /* <DEDUP_REMOVED lines=29> */
.L_x_2866:
[----:B------:R-:W-:Y:S01]  /*1bdf0*/  ULDC.64 UR4, c[0x0][0xcd8] ;  /* 0x0003360000047ab9 */ /* 0x000fe20000000a00 */
[----:B------:R-:W2:Y:S01]  /*1be00*/  LDC.64 R2, c[0x0][0xcd8] ;  /* 0x00033600ff027b82 */ /* 0x000ea20000000a00 */
[----:B------:R-:W-:Y:S01]  /*1be10*/  ISETP.NE.U32.AND P0, PT, RZ, UR4, PT ;  /* 0x00000004ff007c0c */ /* 0x000fe2000bf05070 */
[----:B------:R-:W-:-:S03]  /*1be20*/  IMAD.MOV.U32 R7, RZ, RZ, RZ ;  /* 0x000000ffff077224 */ /* 0x000fc600078e00ff */
[----:B------:R-:W-:Y:S01]  /*1be30*/  ISETP.NE.AND.EX P0, PT, RZ, UR5, PT, P0 ;  /* 0x00000005ff007c0c */ /* 0x000fe2000bf05300 */
[----:B------:R-:W-:Y:S02]  /*1be40*/  ULDC.64 UR4, c[0x0][0xce0] ;  /* 0x0003380000047ab9 */ /* 0x000fe40000000a00 */
[----:B------:R-:W-:Y:S01]  /*1be50*/  ISETP.NE.U32.AND P1, PT, RZ, UR4, PT ;  /* 0x00000004ff007c0c */ /* 0x000fe2000bf25070 */
[----:B------:R-:W3:Y:S03]  /*1be60*/  LDC R12, c[0x0][0xb8c] ;  /* 0x0002e300ff0c7b82 */ /* 0x000ee60000000800 */
[----:B------:R-:W-:Y:S01]  /*1be70*/  ISETP.NE.AND.EX P1, PT, RZ, UR5, PT, P1 ;  /* 0x00000005ff007c0c */ /* 0x000fe2000bf25310 */
[----:B--2---:R-:W-:-:S12]  /*1be80*/  IMAD.WIDE R2, R217, 0x4, R2 ;  /* 0x00000004d9027825 */ /* 0x004fd800078e0202 */
[----:B------:R-:W2:Y:S01]  /*1be90*/  @P1 LDC.64 R4, c[0x0][0xce0] ;  /* 0x00033800ff041b82 */ /* 0x000ea20000000a00 */
[----:B------:R-:W-:Y:S02]  /*1bea0*/  ULDC UR4, c[0x0][0xb88] ;  /* 0x0002e20000047ab9 */ /* 0x000fe40000000800 */
[----:B------:R-:W-:Y:S01]  /*1beb0*/  IMAD.U32 R0, RZ, RZ, UR4 ;  /* 0x00000004ff007e24 */ /* 0x000fe2000f8e00ff */
[----:B------:R4:W5:Y:S01]  /*1bec0*/  @P0 LDG.E R7, desc[UR54][R2.64] ;  /* 0x0000003602070981 */ /* 0x000962000c1e1900 */
[----:B--2---:R-:W-:-:S05]  /*1bed0*/  @P1 IMAD.WIDE R4, R217, 0x4, R4 ;  /* 0x00000004d9041825 */ /* 0x004fca00078e0204 */
[----:B------:R4:W5:Y:S01]  /*1bee0*/  @P1 LDG.E R0, desc[UR54][R4.64] ;  /* 0x0000003604001981 */ /* 0x000962000c1e1900 */
[----:B------:R-:W-:Y:S01]  /*1bef0*/  ISETP.GT.AND P2, PT, R233, 0x3f, PT ;  /* 0x0000003fe900780c */ /* 0x000fe20003f44270 */
[----:B---3--:R-:W-:-:S12]  /*1bf00*/  @P1 BRA `(.L_x_2872) ;  /* 0x0000000000101947 */ /* 0x008fd80003800000 */
[----:B------:R-:W-:Y:S05]  /*1bf10*/  @!P0 BRA `(.L_x_2872) ;  /* 0x00000000000c8947 */ /* 0x000fea0003800000 */
[----:B----4-:R-:W2:Y:S04]  /*1bf20*/  LDG.E R5, desc[UR54][R2.64] ;  /* 0x0000003602057981 */ /* 0x010ea8000c1e1900 */
[----:B-----5:R-:W2:Y:S02]  /*1bf30*/  LDG.E R0, desc[UR54][R2.64+0x4] ;  /* 0x0000043602007981 */ /* 0x020ea4000c1e1900 */
[----:B--2---:R-:W-:-:S07]  /*1bf40*/  IMAD.IADD R0, R0, 0x1, -R5 ;  /* 0x0000000100007824 */ /* 0x004fce00078e0a05 */
.L_x_2872:
[----:B----4-:R-:W-:Y:S01]  /*1bf50*/  SHF.R.S32.HI R2, RZ, 0x1f, R217 ;  /* 0x0000001fff027819 */ /* 0x010fe200000114d9 */
[----:B------:R-:W-:Y:S01]  /*1bf60*/  BSSY B1, `(.L_x_2873) ;  /* 0x000001d000017945 */ /* 0x000fe20003800000 */
[----:B------:R-:W-:Y:S02]  /*1bf70*/  SHF.R.S32.HI R8, RZ, 0x1f, R216 ;  /* 0x0000001fff087819 */ /* 0x000fe400000114d8 */
[----:B------:R-:W-:Y:S02]  /*1bf80*/  SHF.R.S32.HI R10, RZ, 0x1f, R211 ;  /* 0x0000001fff0a7819 */ /* 0x000fe400000114d3 */
[----:B------:R-:W-:Y:S02]  /*1bf90*/  SEL R11, R217, RZ, !P0 ;  /* 0x000000ffd90b7207 */ /* 0x000fe40004000000 */
[----:B------:R-:W-:Y:S02]  /*1bfa0*/  SEL R9, R2, RZ, !P0 ;  /* 0x000000ff02097207 */ /* 0x000fe40004000000 */
[----:B-----5:R-:W-:Y:S01]  /*1bfb0*/  SHF.R.S32.HI R6, RZ, 0x1f, R7 ;  /* 0x0000001fff067819 */ /* 0x020fe20000011407 */
[----:B------:R-:W-:Y:S06]  /*1bfc0*/  @P2 BRA `(.L_x_2874) ;  /* 0x0000000000582947 */ /* 0x000fec0003800000 */
[----:B------:R-:W2:Y:S02]  /*1bfd0*/  S2R R2, SR_TID.X ;  /* 0x0000000000027919 */ /* 0x000ea40000002100 */
[----:B--2---:R-:W-:-:S04]  /*1bfe0*/  IMAD R2, R219, 0x40, R2 ;  /* 0x00000040db027824 */ /* 0x004fc800078e0202 */
[----:B------:R-:W-:-:S05]  /*1bff0*/  VIADD R3, R2, 0xffffff80 ;  /* 0xffffff8002037836 */ /* 0x000fca0000000000 */
[----:B------:R-:W-:-:S13]  /*1c000*/  ISETP.GE.AND P0, PT, R3, R0, PT ;  /* 0x000000000300720c */ /* 0x000fda0003f06270 */
[----:B------:R-:W-:Y:S05]  /*1c010*/  @P0 BRA `(.L_x_2874) ;  /* 0x0000000000440947 */ /* 0x000fea0003800000 */
[C---:B------:R-:W-:Y:S01]  /*1c020*/  IADD3 R2, P0, R3.reuse, R7, RZ ;  /* 0x0000000703027210 */ /* 0x040fe20007f1e0ff */
        /* <DEDUP_REMOVED lines=16> */
.L_x_2874:
[----:B------:R-:W-:Y:S05]  /*1c130*/  BSYNC B1 ;  /* 0x0000000000017941 */ /* 0x000fea0003800000 */
.L_x_2873:
[----:B------:R-:W-:Y:S01]  /*1c140*/  ULDC.64 UR4, c[0x0][0xba0] ;  /* 0x0002e80000047ab9 */ /* 0x000fe20000000a00 */
[----:B------:R-:W-:Y:S01]  /*1c150*/  IMAD.MOV.U32 R2, RZ, RZ, R211 ;  /* 0x000000ffff027224 */ /* 0x000fe200078e00d3 */
[C---:B------:R-:W-:Y:S01]  /*1c160*/  ISETP.GE.AND P2, PT, R211.reuse, R12, PT ;  /* 0x0000000cd300720c */ /* 0x040fe20003f46270 */
[----:B--2---:R-:W-:Y:S01]  /*1c170*/  IMAD.MOV.U32 R3, RZ, RZ, R10 ;  /* 0x000000ffff037224 */ /* 0x004fe200078e000a */
[----:B------:R-:W-:Y:S01]  /*1c180*/  IADD3 R15, R211, 0x80, RZ ;  /* 0x00000080d30f7810 */ /* 0x000fe20007ffe0ff */
[----:B------:R-:W-:Y:S01]  /*1c190*/  IMAD R4, R6, UR4, RZ ;  /* 0x0000000406047c24 */ /* 0x000fe2000f8e02ff */
[----:B------:R-:W-:Y:S01]  /*1c1a0*/  BSSY B1, `(.L_x_2875) ;  /* 0x000004b000017945 */ /* 0x000fe20003800000 */
[----:B------:R-:W-:-:S04]  /*1c1b0*/  IMAD.WIDE.U32 R2, R7, UR4, R2 ;  /* 0x0000000407027c25 */ /* 0x000fc8000f8e0002 */
[----:B------:R-:W-:Y:S02]  /*1c1c0*/  VIADD R13, R211, 0x40 ;  /* 0x00000040d30d7836 */ /* 0x000fe40000000000 */
[----:B------:R-:W-:Y:S01]  /*1c1d0*/  IMAD R7, R7, UR5, R4 ;  /* 0x0000000507077c24 */ /* 0x000fe2000f8e0204 */
[----:B------:R-:W-:Y:S01]  /*1c1e0*/  ULDC.64 UR4, c[0x0][0xbe0] ;  /* 0x0002f80000047ab9 */ /* 0x000fe20000000a00 */
[----:B------:R-:W-:Y:S01]  /*1c1f0*/  VIADD R21, R211, 0xc0 ;  /* 0x000000c0d3157836 */ /* 0x000fe20000000000 */
[-C--:B------:R-:W-:Y:S01]  /*1c200*/  ISETP.GE.AND P0, PT, R13, R12.reuse, PT ;  /* 0x0000000c0d00720c */ /* 0x080fe20003f06270 */
[----:B------:R-:W-:Y:S02]  /*1c210*/  IMAD R5, R8, UR4, RZ ;  /* 0x0000000408057c24 */ /* 0x000fe4000f8e02ff */
[----:B------:R-:W-:Y:S01]  /*1c220*/  IMAD.IADD R3, R3, 0x1, R7 ;  /* 0x0000000103037824 */ /* 0x000fe200078e0207 */
[----:B------:R-:W-:Y:S01]  /*1c230*/  SEL R4, RZ, 0xffffffff, P0 ;  /* 0xffffffffff047807 */ /* 0x000fe20000000000 */
[----:B------:R-:W-:Y:S01]  /*1c240*/  IMAD R7, R219, -0x40, R0 ;  /* 0xffffffc0db077824 */ /* 0x000fe200078e0200 */
[----:B------:R-:W-:Y:S01]  /*1c250*/  ISETP.GE.AND P3, PT, R21, R12, PT ;  /* 0x0000000c1500720c */ /* 0x000fe20003f66270 */
[----:B------:R-:W-:-:S02]  /*1c260*/  IMAD R5, R216, UR5, R5 ;  /* 0x00000005d8057c24 */ /* 0x000fc4000f8e0205 */
[----:B------:R-:W-:Y:S01]  /*1c270*/  IMAD.WIDE.U32 R2, R216, UR4, R2 ;  /* 0x00000004d8027c25 */ /* 0x000fe2000f8e0002 */
[CC--:B------:R-:W-:Y:S01]  /*1c280*/  ISETP.GE.AND P1, PT, R214.reuse, R7.reuse, PT ;  /* 0x00000007d600720c */ /* 0x0c0fe20003f26270 */
[----:B------:R-:W-:Y:S02]  /*1c290*/  ULDC.64 UR4, c[0x0][0xbe8] ;  /* 0x0002fa0000047ab9 */ /* 0x000fe40000000a00 */
[----:B------:R-:W-:Y:S02]  /*1c2a0*/  VIADD R0, R214, 0x20 ;  /* 0x00000020d6007836 */ /* 0x000fe40000000000 */
[----:B------:R-:W-:Y:S02]  /*1c2b0*/  IMAD.IADD R3, R3, 0x1, R5 ;  /* 0x0000000103037824 */ /* 0x000fe400078e0205 */
[----:B------:R-:W-:Y:S01]  /*1c2c0*/  IMAD.SHL.U32 R5, R4, 0x2, RZ ;  /* 0x0000000204057824 */ /* 0x000fe200078e00ff */
[----:B------:R-:W-:Y:S01]  /*1c2d0*/  ISETP.GE.AND P0, PT, R0, R7, PT ;  /* 0x000000070000720c */ /* 0x000fe20003f06270 */
[C---:B------:R-:W-:Y:S01]  /*1c2e0*/  VIADD R23, R211.reuse, 0x100 ;  /* 0x00000100d3177836 */ /* 0x040fe20000000000 */
[----:B------:R-:W-:Y:S01]  /*1c2f0*/  SEL R0, RZ, 0x1, P2 ;  /* 0x00000001ff007807 */ /* 0x000fe20001000000 */
[----:B------:R-:W-:Y:S01]  /*1c300*/  VIADD R25, R211, 0x140 ;  /* 0x00000140d3197836 */ /* 0x000fe20000000000 */
[----:B------:R-:W-:Y:S01]  /*1c310*/  ISETP.GE.AND P2, PT, R15, R12, PT ;  /* 0x0000000c0f00720c */ /* 0x000fe20003f46270 */
[----:B------:R-:W-:Y:S01]  /*1c320*/  VIADD R7, R211, 0x180 ;  /* 0x00000180d3077836 */ /* 0x000fe20000000000 */
[----:B------:R-:W-:-:S02]  /*1c330*/  LOP3.LUT R0, R5, 0x2, R0, 0xe2, !PT ;  /* 0x0000000205007812 */ /* 0x000fc400078ee200 */
[----:B------:R-:W-:Y:S02]  /*1c340*/  SEL R5, RZ, 0x4, P2 ;  /* 0x00000004ff057807 */ /* 0x000fe40001000000 */
[----:B------:R-:W-:Y:S02]  /*1c350*/  SEL R4, RZ, 0x8, P3 ;  /* 0x00000008ff047807 */ /* 0x000fe40001800000 */
[-C--:B------:R-:W-:Y:S02]  /*1c360*/  ISETP.GE.AND P2, PT, R23, R12.reuse, PT ;  /* 0x0000000c1700720c */ /* 0x080fe40003f46270 */
[----:B------:R-:W-:Y:S02]  /*1c370*/  ISETP.GE.AND P3, PT, R25, R12, PT ;  /* 0x0000000c1900720c */ /* 0x000fe40003f66270 */
[----:B------:R-:W-:Y:S01]  /*1c380*/  LOP3.LUT R4, R4, R0, R5, 0xfe, !PT ;  /* 0x0000000004047212 */ /* 0x000fe200078efe05 */
[----:B------:R-:W-:Y:S01]  /*1c390*/  IMAD R0, R9, UR4, RZ ;  /* 0x0000000409007c24 */ /* 0x000fe2000f8e02ff */
[----:B------:R-:W-:Y:S01]  /*1c3a0*/  ISETP.GE.AND P4, PT, R7, R12, PT ;  /* 0x0000000c0700720c */ /* 0x000fe20003f86270 */
[----:B------:R-:W-:Y:S01]  /*1c3b0*/  VIADD R7, R211, 0x1c0 ;  /* 0x000001c0d3077836 */ /* 0x000fe20000000000 */
[----:B------:R-:W-:Y:S01]  /*1c3c0*/  SEL R5, RZ, 0x10, P2 ;  /* 0x00000010ff057807 */ /* 0x000fe20001000000 */
[----:B------:R-:W-:Y:S01]  /*1c3d0*/  IMAD R9, R11, UR5, R0 ;  /* 0x000000050b097c24 */ /* 0x000fe2000f8e0200 */
[----:B------:R-:W-:-:S02]  /*1c3e0*/  SEL R6, RZ, 0x20, P3 ;  /* 0x00000020ff067807 */ /* 0x000fc40001800000 */
[----:B------:R-:W-:Y:S02]  /*1c3f0*/  ISETP.GE.AND P2, PT, R7, R12, PT ;  /* 0x0000000c0700720c */ /* 0x000fe40003f46270 */
[----:B------:R-:W-:Y:S01]  /*1c400*/  LOP3.LUT R27, R6, R4, R5, 0xfe, !PT ;  /* 0x00000004061b7212 */ /* 0x000fe200078efe05 */
[----:B------:R-:W-:Y:S01]  /*1c410*/  IMAD.WIDE.U32 R4, R11, UR4, R2 ;  /* 0x000000040b047c25 */ /* 0x000fe2000f8e0002 */
[----:B------:R-:W-:Y:S02]  /*1c420*/  SEL R6, RZ, 0x40, P4 ;  /* 0x00000040ff067807 */ /* 0x000fe40002000000 */
        /* <DEDUP_REMOVED lines=34> */
.L_x_2876:
[----:B------:R-:W-:Y:S05]  /*1c650*/  BSYNC B1 ;  /* 0x0000000000017941 */ /* 0x000fea0003800000 */
.L_x_2875:
        /* <DEDUP_REMOVED lines=29> */
.L_x_2871:
[----:B------:R-:W-:Y:S05]  /*1c830*/  BSYNC B0 ;  /* 0x0000000000007941 */ /* 0x000fea0003800000 */
.L_x_2865:
[----:B------:R-:W-:Y:S02]  /*1c840*/  ULDC UR4, c[0x0][0xd14] ;  /* 0x0003450000047ab9 */ /* 0x000fe40000000800 */
[----:B-1----:R-:W-:-:S13]  /*1c850*/  ISETP.GE.AND P0, PT, R191, UR4, PT ;  /* 0x00000004bf007c0c */ /* 0x002fda000bf06270 */
[----:B------:R-:W-:Y:S05]  /*1c860*/  @!P0 BRA `(.L_x_2877) ;  /* 0xfffffe4800488947 */ /* 0x000fea000383ffff */
[----:B------:R-:W-:Y:S05]  /*1c870*/  BRA `(.L_x_2667) ;  /* 0x0000006c00787947 */ /* 0x000fea0003800000 */
.L_x_2665:
[----:B------:R-:W-:-:S08]  /*1c880*/  NOP ;  /* 0x0000000000007918 */ /* 0x000fd00000000000 */
[----:B0-----:R-:W0:-:S00]  /*1c890*/  USETMAXREG.DEALLOC.CTAPOOL 0x18 ;  /* 0x00000018000079c8 */ /* 0x001e0000080e0500 */
        /* <DEDUP_REMOVED lines=25> */
[----:B--2---:R-:W1:Y:S02]  /*1ca30*/  SHFL.UP PT, R4, R7, 0x1, RZ ;  /* 0x0420000007047989 */ /* 0x004e6400000e00ff */
[----:B-1----:R-:W-:-:S04]  /*1ca40*/  SEL R4, R4, RZ, P1 ;  /* 0x000000ff04047207 */ /* 0x002fc80000800000 */
[----:B------:R-:W-:-:S05]  /*1ca50*/  IADD3 R4, R7, R4, RZ ;  /* 0x0000000407047210 */ /* 0x000fca0007ffe0ff */
        /* <DEDUP_REMOVED lines=25> */
[----:B------:R-:W-:Y:S01]  /*1cbf0*/  MOV R4, R5 ;  /* 0x0000000500047202 */ /* 0x000fe20000000f00 */
[----:B------:R-:W-:Y:S01]  /*1cc00*/  IMAD.MOV.U32 R19, RZ, RZ, RZ ;  /* 0x000000ffff137224 */ /* 0x000fe200078e00ff */
[----:B------:R-:W-:Y:S01]  /*1cc10*/  ULDC UR5, c[0x0][0xd14] ;  /* 0x0003450000057ab9 */ /* 0x000fe20000000800 */
[----:B------:R-:W-:Y:S01]  /*1cc20*/  ULDC UR7, c[0x0][0xd14] ;  /* 0x0003450000077ab9 */ /* 0x000fe20000000800 */
[----:B------:R-:W-:-:S05]  /*1cc30*/  ULDC UR4, c[0x0][0xd10] ;  /* 0x0003440000047ab9 */ /* 0x000fca0000000800 */
.L_x_2882:
        /* <DEDUP_REMOVED lines=16> */
.L_x_2881:
[----:B------:R-:W-:Y:S05]  /*1cd40*/  BSYNC B0 ;  /* 0x0000000000007941 */ /* 0x000fea0003800000 */
.L_x_2880:
        /* <DEDUP_REMOVED lines=26> */
.L_x_2878:
        /* <DEDUP_REMOVED lines=15> */
[----:B0-----:R-:W-:-:S06]  /*1cfe0*/  IADD3 R13, R12, 0xffffffe, RZ ;  /* 0x0ffffffe0c0d7810 */ /* 0x001fcc0007ffe0ff */
[----:B------:R0:W1:Y:S01]  /*1cff0*/  F2I.FTZ.U32.TRUNC.NTZ R3, R13 ;  /* 0x0000000d00037305 */ /* 0x000062000021f000 */
[----:B------:R-:W-:Y:S05]  /*1d000*/  @!P0 BRA `(.L_x_2883) ;  /* 0x0000000000088947 */ /* 0x000fea0003800000 */
[----:B0-----:R-:W-:-:S05]  /*1d010*/  VIADD R13, R4, 0xffffffff ;  /* 0xffffffff040d7836 */ /* 0x001fca0000000000 */
[----:B------:R2:W3:Y:S02]  /*1d020*/  SHFL.IDX PT, R16, R6, R13, 0x1f ;  /* 0x00001f0d06107589 */ /* 0x0004e400000e0000 */
.L_x_2883:
[----:B-1----:R-:W-:Y:S02]  /*1d030*/  IMAD.MOV R2, RZ, RZ, -R3 ;  /* 0x000000ffff027224 */ /* 0x002fe400078e0a03 */
[----:B---3--:R-:W-:Y:S02]  /*1d040*/  IMAD R16, R16, UR4, R5 ;  /* 0x0000000410107c24 */ /* 0x008fe4000f8e0205 */
[----:B------:R-:W-:Y:S02]  /*1d050*/  IMAD R5, R2, R11, RZ ;  /* 0x0000000b02057224 */ /* 0x000fe400078e02ff */
[----:B------:R-:W-:-:S04]  /*1d060*/  IMAD.MOV.U32 R2, RZ, RZ, RZ ;  /* 0x000000ffff027224 */ /* 0x000fc800078e00ff */
[----:B------:R-:W-:Y:S01]  /*1d070*/  IMAD.HI.U32 R3, R3, R5, R2 ;  /* 0x0000000503037227 */ /* 0x000fe200078e0002 */
[----:B------:R-:W-:Y:S02]  /*1d080*/  IADD3 R2, -R16, UR6, RZ ;  /* 0x0000000610027c10 */ /* 0x000fe4000fffe1ff */
        /* <DEDUP_REMOVED lines=11> */
[----:B------:R-:W-:-:S04]  /*1d140*/  ISETP.GE.AND P0, PT, R4, RZ, PT ;  /* 0x000000ff0400720c */ /* 0x000fc80003f06270 */
[----:B------:R-:W-:-:S09]  /*1d150*/  MOV R11, R3 ;  /* 0x00000003000b7202 */ /* 0x000fd20000000f00 */
        /* <DEDUP_REMOVED lines=8> */
[----:B------:R-:W-:-:S04]  /*1d1e0*/  IABS R5, R10 ;  /* 0x0000000a00057213 */ /* 0x000fc80000000000 */
[----:B--2---:R-:W1:Y:S08]  /*1d1f0*/  I2F.RP R6, R5 ;  /* 0x0000000500067306 */ /* 0x004e700000209400 */
[----:B-1----:R-:W1:Y:S02]  /*1d200*/  MUFU.RCP R6, R6 ;  /* 0x0000000600067308 */ /* 0x002e640000001000 */
[----:B-1----:R-:W-:Y:S01]  /*1d210*/  VIADD R3, R6, 0xffffffe ;  /* 0x0ffffffe06037836 */ /* 0x002fe20000000000 */
[----:B------:R-:W-:-:S05]  /*1d220*/  IABS R6, R10 ;  /* 0x0000000a00067213 */ /* 0x000fca0000000000 */
[----:B------:R-:W1:Y:S01]  /*1d230*/  F2I.FTZ.U32.TRUNC.NTZ R3, R3 ;  /* 0x0000000300037305 */ /* 0x000e62000021f000 */
[----:B------:R-:W-:Y:S02]  /*1d240*/  IMAD.MOV R6, RZ, RZ, -R6 ;  /* 0x000000ffff067224 */ /* 0x000fe400078e0a06 */
[----:B-1----:R-:W-:-:S04]  /*1d250*/  IMAD.MOV R2, RZ, RZ, -R3 ;  /* 0x000000ffff027224 */ /* 0x002fc800078e0a03 */
[----:B------:R-:W-:Y:S02]  /*1d260*/  IMAD R11, R2, R5, RZ ;  /* 0x00000005020b7224 */ /* 0x000fe400078e02ff */
[----:B------:R-:W-:-:S04]  /*1d270*/  IMAD.MOV.U32 R2, RZ, RZ, RZ ;  /* 0x000000ffff027224 */ /* 0x000fc800078e00ff */
[----:B------:R-:W-:Y:S01]  /*1d280*/  IMAD.HI.U32 R2, R3, R11, R2 ;  /* 0x0000000b03027227 */ /* 0x000fe200078e0002 */
[----:B------:R-:W-:Y:S02]  /*1d290*/  IABS R11, R9 ;  /* 0x00000009000b7213 */ /* 0x000fe40000000000 */
[C---:B------:R-:W-:Y:S01]  /*1d2a0*/  LOP3.LUT R3, R9.reuse, R10, RZ, 0x3c, !PT ;  /* 0x0000000a09037212 */ /* 0x040fe200078e3cff */
[----:B------:R-:W-:Y:S02]  /*1d2b0*/  IMAD.IADD R9, R9, 0x1, R4 ;  /* 0x0000000109097824 */ /* 0x000fe400078e0204 */
        /* <DEDUP_REMOVED lines=16> */
.L_x_2879:
[----:B------:R-:W-:Y:S01]  /*1d3c0*/  IMAD.MOV.U32 R17, RZ, RZ, RZ ;  /* 0x000000ffff117224 */ /* 0x000fe200078e00ff */
[----:B------:R-:W-:Y:S01]  /*1d3d0*/  MOV R16, UR6 ;  /* 0x0000000600107c02 */ /* 0x000fe20008000f00 */
[----:B------:R-:W-:-:S07]  /*1d3e0*/  IMAD.MOV.U32 R18, RZ, RZ, RZ ;  /* 0x000000ffff127224 */ /* 0x000fce00078e00ff */
.L_x_2884:
        /* <DEDUP_REMOVED lines=12> */
[----:B------:R1:W-:Y:S02]  /*1d4b0*/  STL [R1+0x8], R0 ;  /* 0x0000080001007387 */ /* 0x0003e40000100800 */
[----:B-1----:R-:W-:-:S05]  /*1d4c0*/  IMAD.U32 R0, RZ, RZ, UR4 ;  /* 0x00000004ff007e24 */ /* 0x002fca000f8e00ff */
[----:B------:R1:W-:Y:S01]  /*1d4d0*/  STL [R1+0x24], R0 ;  /* 0x0000240001007387 */ /* 0x0003e20000100800 */
[----:B------:R-:W-:Y:S05]  /*1d4e0*/  @P0 BRA `(.L_x_2885) ;  /* 0x0000005c006c0947 */ /* 0x000fea0003800000 */
[----:B-1----:R-:W-:Y:S01]  /*1d4f0*/  IMAD.MOV.U32 R0, RZ, RZ, 0x1 ;  /* 0x00000001ff007424 */ /* 0x002fe200078e00ff */
[----:B------:R-:W-:Y:S01]  /*1d500*/  ULDC UR4, c[0x0][0xc] ;  /* 0x0000030000047ab9 */ /* 0x000fe20000000800 */
[----:B------:R-:W-:Y:S01]  /*1d510*/  STL [R1+0x4], RZ ;  /* 0x000004ff01007387 */ /* 0x000fe20000100800 */
[----:B------:R-:W-:-:S03]  /*1d520*/  IMAD.MOV.U32 R2, RZ, RZ, 0x1 ;  /* 0x00000001ff027424 */ /* 0x000fc600078e00ff */
[----:B------:R1:W-:Y:S04]  /*1d530*/  STL [R1+0xc], R0 ;  /* 0x00000c0001007387 */ /* 0x0003e80000100800 */
[----:B------:R-:W-:Y:S01]  /*1d540*/  STL [R1], RZ ;  /* 0x000000ff01007387 */ /* 0x000fe20000100800 */
[----:B-1----:R-:W-:Y:S01]  /*1d550*/  IMAD.U32 R0, RZ, RZ, UR4 ;  /* 0x00000004ff007e24 */ /* 0x002fe2000f8e00ff */
[----:B------:R-:W-:-:S04]  /*1d560*/  UMOV UR4, URZ ;  /* 0x0000003f00047c82 */ /* 0x000fc80008000000 */
[----:B------:R1:W-:Y:S04]  /*1d570*/  STL [R1+0x28], R0 ;  /* 0x0000280001007387 */ /* 0x0003e80000100800 */
[----:B------:R2:W-:Y:S01]  /*1d580*/  STL [R1+0x8], R2 ;  /* 0x0000080201007387 */ /* 0x0005e20000100800 */
[----:B-1----:R-:W-:-:S05]  /*1d590*/  IMAD.U32 R0, RZ, RZ, UR4 ;  /* 0x00000004ff007e24 */ /* 0x002fca000f8e00ff */
[----:B------:R2:W-:Y:S02]  /*1d5a0*/  STL [R1+0x24], R0 ;  /* 0x0000240001007387 */ /* 0x0005e40000100800 */
.L_x_2985:
[----:B------:R-:W-:Y:S05]  /*1d5b0*/  YIELD ;  /* 0x0000000000007946 */ /* 0x000fea0003800000 */
[----:B------:R-:W-:Y:S01]  /*1d5c0*/  ULDC.64 UR4, c[0x0][0xb20] ;  /* 0x0002c80000047ab9 */ /* 0x000fe20000000a00 */
[----:B------:R-:W-:Y:S01]  /*1d5d0*/  MOV R6, RZ ;  /* 0x000000ff00067202 */ /* 0x000fe20000000f00 */
[----:B--2---:R-:W-:Y:S01]  /*1d5e0*/  IMAD.MOV.U32 R0, RZ, RZ, RZ ;  /* 0x000000ffff007224 */ /* 0x004fe200078e00ff */
[----:B------:R-:W-:Y:S01]  /*1d5f0*/  ISETP.NE.U32.AND P0, PT, RZ, UR4, PT ;  /* 0x00000004ff007c0c */ /* 0x000fe2000bf05070 */
[----:B------:R-:W-:Y:S01]  /*1d600*/  ULDC.64 UR8, c[0x0][0xb00] ;  /* 0x0002c00000087ab9 */ /* 0x000fe20000000a00 */
[----:B------:R-:W-:-:S02]  /*1d610*/  ULDC.64 UR10, c[0x0][0xb08] ;  /* 0x0002c200000a7ab9 */ /* 0x000fc40000000a00 */
[----:B------:R-:W-:Y:S01]  /*1d620*/  ISETP.NE.AND.EX P0, PT, RZ, UR5, PT, P0 ;  /* 0x00000005ff007c0c */ /* 0x000fe2000bf05300 */
[----:B------:R-:W-:-:S12]  /*1d630*/  ULDC.64 UR4, c[0x0][0xaf8] ;  /* 0x0002be0000047ab9 */ /* 0x000fd80000000a00 */
[----:B-1-3--:R-:W1:Y:S01]  /*1d640*/  @P0 LDC.64 R2, c[0x0][0xb20] ;  /* 0x0002c800ff020b82 */ /* 0x00ae620000000a00 */
        /* <DEDUP_REMOVED lines=29> */
[----:B------:R-:W-:Y:S01]  /*1d820*/  IMAD.U32 R7, RZ, RZ, UR4 ;  /* 0x00000004ff077e24 */ /* 0x000fe2000f8e00ff */
[----:B-1----:R-:W-:Y:S07]  /*1d830*/  @P0 BRA `(.L_x_2886) ;  /* 0x0000000000100947 */ /* 0x002fee0003800000 */
[----:B------:R-:W-:Y:S05]  /*1d840*/  @!P2 BRA `(.L_x_2886) ;  /* 0x00000000000ca947 */ /* 0x000fea0003800000 */
[----:B-----5:R-:W2:Y:S04]  /*1d850*/  LDG.E R0, desc[UR54][R2.64] ;  /* 0x0000003602007981 */ /* 0x020ea8000c1e1900 */
[----:B------:R-:W2:Y:S02]  /*1d860*/  LDG.E R5, desc[UR54][R2.64+0x4] ;  /* 0x0000043602057981 */ /* 0x000ea4000c1e1900 */
[----:B--2---:R-:W-:-:S07]  /*1d870*/  IMAD.IADD R0, R5, 0x1, -R0 ;  /* 0x0000000105007824 */ /* 0x004fce00078e0a00 */
.L_x_2886:
        /* <DEDUP_REMOVED lines=18> */
.L_x_2887:
[----:B------:R-:W-:Y:S05]  /*1d9a0*/  @!P3 BRA `(.L_x_2888) ;  /* 0x00000000000cb947 */ /* 0x000fea0003800000 */
[----:B------:R-:W2:Y:S04]  /*1d9b0*/  LDG.E R7, desc[UR54][R4.64] ;  /* 0x0000003604077981 */ /* 0x000ea8000c1e1900 */
[----:B------:R-:W2:Y:S02]  /*1d9c0*/  LDG.E R4, desc[UR54][R4.64+0x4] ;  /* 0x0000043604047981 */ /* 0x000ea4000c1e1900 */
[----:B--2---:R-:W-:-:S07]  /*1d9d0*/  IMAD.IADD R7, R4, 0x1, -R7 ;  /* 0x0000000104077824 */ /* 0x004fce00078e0a07 */
.L_x_2888:
[----:B--2---:R-:W2:Y:S04]  /*1d9e0*/  @P1 LDG.E R4, desc[UR54][R2.64] ;  /* 0x0000003602041981 */ /* 0x004ea8000c1e1900 */
[----:B-1----:R-:W2:Y:S01]  /*1d9f0*/  @P1 LDG.E R2, desc[UR54][R2.64+0x4] ;  /* 0x0000043602021981 */ /* 0x002ea2000c1e1900 */
[----:B-----5:R-:W-:Y:S02]  /*1da00*/  IMAD.IADD R5, R7, 0x1, -R6 ;  /* 0x0000000107057824 */ /* 0x020fe400078e0a06 */
[----:B--2---:R-:W-:Y:S01]  /*1da10*/  @P1 IMAD.IADD R9, R2, 0x1, -R4 ;  /* 0x0000000102091824 */ /* 0x004fe200078e0a04 */
[----:B------:R-:W-:-:S03]  /*1da20*/  LEA R4, R17, 0x40, 0x6 ;  /* 0x0000004011047811 */ /* 0x000fc600078e30ff */
[----:B------:R-:W-:-:S04]  /*1da30*/  IMAD.IADD R8, R5, 0x1, R9 ;  /* 0x0000000105087824 */ /* 0x000fc800078e0209 */
[C---:B------:R-:W-:Y:S01]  /*1da40*/  VIADD R20, R8.reuse, 0x3f ;  /* 0x0000003f08147836 */ /* 0x040fe20000000000 */
[----:B------:R-:W-:-:S04]  /*1da50*/  IADD3 R4, R8, R4, -R0 ;  /* 0x0000000408047210 */ /* 0x000fc80007ffe800 */
[----:B------:R-:W-:-:S04]  /*1da60*/  SHF.R.S32.HI R2, RZ, 0x1f, R20 ;  /* 0x0000001fff027819 */ /* 0x000fc80000011414 */
[----:B------:R-:W-:Y:S02]  /*1da70*/  LEA.HI R20, R2, R20, RZ, 0x6 ;  /* 0x0000001402147211 */ /* 0x000fe400078f30ff */
[----:B------:R-:W1:Y:S02]  /*1da80*/  LDC.64 R2, c[0x0][0xad8] ;  /* 0x0002b600ff027b82 */ /* 0x000e640000000a00 */
[----:B------:R-:W-:Y:S02]  /*1da90*/  SHF.R.S32.HI R20, RZ, 0x6, R20 ;  /* 0x00000006ff147819 */ /* 0x000fe40000011414 */
[----:B-1----:R-:W-:Y:S01]  /*1daa0*/  ISETP.GE.AND P2, PT, R3, 0x1, PT ;  /* 0x000000010300780c */ /* 0x002fe20003f46270 */
[----:B------:R-:W-:-:S12]  /*1dab0*/  IMAD.IADD R2, R4, 0x1, R2 ;  /* 0x0000000104027824 */ /* 0x000fd800078e0202 */
[----:B------:R-:W-:Y:S05]  /*1dac0*/  @!P2 BRA `(.L_x_2889) ;  /* 0x000000000048a947 */ /* 0x000fea0003800000 */
        /* <DEDUP_REMOVED lines=11> */
.L_x_2891:
[----:B------:R-:W-:-:S13]  /*1db80*/  ISETP.NE.AND P0, PT, R3, 0x1, PT ;  /* 0x000000010300780c */ /* 0x000fda0003f05270 */
[----:B------:R-:W1:Y:S02]  /*1db90*/  @P0 LDC.64 R6, c[0x0][0xae0] ;  /* 0x0002b800ff060b82 */ /* 0x000e640000000a00 */
[----:B-1----:R-:W-:-:S05]  /*1dba0*/  @P0 IMAD.HI.U32 R6, R11, R6, RZ ;  /* 0x000000060b060227 */ /* 0x002fca00078e00ff */
[----:B------:R-:W-:-:S07]  /*1dbb0*/  @P0 SHF.R.U32.HI R11, RZ, R7, R6 ;  /* 0x00000007ff0b0219 */ /* 0x000fce0000011606 */
.L_x_2892:
[----:B------:R-:W-:Y:S05]  /*1dbc0*/  BSYNC B0 ;  /* 0x0000000000007941 */ /* 0x000fea0003800000 */
.L_x_2890:
[----:B------:R-:W-:-:S05]  /*1dbd0*/  IMAD R11, R11, R3, R3 ;  /* 0x000000030b0b7224 */ /* 0x000fca00078e0203 */
[----:B------:R-:W-:-:S07]  /*1dbe0*/  VIMNMX R2, R2, R11, PT ;  /* 0x0000000b02027248 */ /* 0x000fce0003fe0100 */
.L_x_2889:
        /* <DEDUP_REMOVED lines=15> */
.L_x_2895:
[----:B------:R-:W-:Y:S01]  /*1dce0*/  ISETP.NE.AND P0, PT, R3, 0x1, PT ;  /* 0x000000010300780c */ /* 0x000fe20003f05270 */
[----:B------:R-:W-:-:S12]  /*1dcf0*/  IMAD.MOV.U32 R11, RZ, RZ, R0 ;  /* 0x000000ffff0b7224 */ /* 0x000fd800078e0000 */
[----:B------:R-:W1:Y:S02]  /*1dd00*/  @P0 LDC.64 R6, c[0x0][0xae0] ;  /* 0x0002b800ff060b82 */ /* 0x000e640000000a00 */
[----:B-1----:R-:W-:-:S05]  /*1dd10*/  @P0 IMAD.HI.U32 R6, R0, R6, RZ ;  /* 0x0000000600060227 */ /* 0x002fca00078e00ff */
[----:B------:R-:W-:-:S07]  /*1dd20*/  @P0 SHF.R.U32.HI R11, RZ, R7, R6 ;  /* 0x00000007ff0b0219 */ /* 0x000fce0000011606 */
.L_x_2896:
[----:B------:R-:W-:Y:S05]  /*1dd30*/  BSYNC B0 ;  /* 0x0000000000007941 */ /* 0x000fea0003800000 */
.L_x_2894:
[----:B------:R-:W-:-:S05]  /*1dd40*/  IMAD R3, R11, R3, RZ ;  /* 0x000000030b037224 */ /* 0x000fca00078e02ff */
[----:B------:R-:W-:-:S07]  /*1dd50*/  VIMNMX R8, R8, R3, !PT ;  /* 0x0000000308087248 */ /* 0x000fce0007fe0100 */
.L_x_2893:
        /* <DEDUP_REMOVED lines=34> */
.L_x_3052:
[----:B------:R-:W-:-:S03]  /*1df80*/  UMOV UR4, 0xffffffff ;  /* 0xffffffff00047882 */ /* 0x000fc60000000000 */
[----:B------:R-:W-:Y:S05]  /*1df90*/  BRA.DIV UR4, `(.L_x_2900) ;  /* 0x0000006604987947 */ /* 0x000fea000b800000 */
[----:B------:R-:W-:-:S13]  /*1dfa0*/  ELECT P6, URZ, PT ;  /* 0x00000000003f782f */ /* 0x000fda00038c0000 */
.L_x_3055:
[----:B------:R-:W2:Y:S01]  /*1dfb0*/  LDL R7, [R1+0x24] ;  /* 0x0000240001077983 */ /* 0x000ea20000100800 */
[----:B------:R-:W-:Y:S02]  /*1dfc0*/  MOV R8, 0x400 ;  /* 0x0000040000087802 */ /* 0x000fe40000000f00 */
[----:B--2---:R-:W-:Y:S02]  /*1dfd0*/  R2UR UR4, R7 ;  /* 0x00000000070472ca */ /* 0x004fe400000e0000 */
[----:B------:R-:W1:Y:S11]  /*1dfe0*/  S2R R7, SR_CgaCtaId ;  /* 0x0000000000077919 */ /* 0x000e760000008800 */
[----:B------:R-:W-:-:S04]  /*1dff0*/  UIADD3 UR4, UR4, 0x1, URZ ;  /* 0x0000000104047890 */ /* 0x000fc8000fffe03f */
        /* <DEDUP_REMOVED lines=8> */
.L_x_3056:
        /* <DEDUP_REMOVED lines=8> */
.L_x_3057:
        /* <DEDUP_REMOVED lines=11> */
.L_x_2905:
[----:B--2---:R-:W2:Y:S01]  /*1e1b0*/  LDL R11, [R1+0x4] ;  /* 0x00000400010b7983 */ /* 0x004ea20000100800 */
        /* <DEDUP_REMOVED lines=10> */
[----:B--2---:R-:W-:-:S05]  /*1e260*/  IMAD R11, R11, 0x2000, R7 ;  /* 0x000020000b0b7824 */ /* 0x004fca00078e0207 */
[----:B------:R-:W-:Y:S01]  /*1e270*/  R2UR UR8, R11 ;  /* 0x000000000b0872ca */ /* 0x000fe200000e0000 */
[----:B------:R-:W-:-:S05]  /*1e280*/  IMAD R11, R3, 0x40, R10 ;  /* 0x00000040030b7824 */ /* 0x000fca00078e020a */
[----:B------:R-:W-:-:S04]  /*1e290*/  IADD3 R11, R11, -0x40, RZ ;  /* 0xffffffc00b0b7810 */ /* 0x000fc80007ffe0ff */
[----:B------:R-:W-:-:S03]  /*1e2a0*/  R2UR UR11, R11 ;  /* 0x000000000b0b72ca */ /* 0x000fc600000e0000 */
[----:B------:R-:W-:-:S10]  /*1e2b0*/  UIADD3 UR8, UR8, 0x22400, URZ ;  /* 0x0002240008087890 */ /* 0x000fd4000fffe03f */
[----:B------:R2:W-:Y:S01]  /*1e2c0*/  UTMALDG.4D [UR8], [UR4], desc[UR6] ;  /* 0x00000608040075b4 */ /* 0x0005e20008019000 */
[----:B------:R-:W3:Y:S02]  /*1e2d0*/  SYNCS.PHASECHK.TRANS64.TRYWAIT P0, [R8+URZ+0x388c0], R9 ;  /* 0x0388c009080075a7 */ /* 0x000ee4000800017f */
[----:B--23--:R-:W-:Y:S05]  /*1e2e0*/  @!P0 BRA `(.L_x_2906) ;  /* 0x00000064000c8947 */ /* 0x00cfea0003800000 */
.L_x_3058:
        /* <DEDUP_REMOVED lines=8> */
.L_x_2907:
[----:B-12---:R-:W2:Y:S01]  /*1e370*/  LDL R9, [R1+0x4] ;  /* 0x0000040001097983 */ /* 0x006ea20000100800 */
        /* <DEDUP_REMOVED lines=51> */
.L_x_2903:
[----:B------:R-:W-:Y:S05]  /*1e6b0*/  BSYNC B1 ;  /* 0x0000000000017941 */ /* 0x000fea0003800000 */
.L_x_2902:
[----:B-1----:R-:W2:Y:S04]  /*1e6c0*/  LDL.LU R8, [R1+0x4] ;  /* 0x0000040001087983 */ /* 0x002ea80000300800 */
[----:B------:R-:W3:Y:S01]  /*1e6d0*/  LDL.LU R11, [R1+0xc] ;  /* 0x00000c00010b7983 */ /* 0x000ee20000300800 */
[----:B------:R-:W-:Y:S01]  /*1e6e0*/  PLOP3.LUT P2, PT, PT, PT, PT, 0x8, 0x0 ;  /* 0x000000000000781c */ /* 0x000fe20003f4e170 */
[----:B--2---:R-:W-:-:S05]  /*1e6f0*/  VIADD R8, R8, 0x1 ;  /* 0x0000000108087836 */ /* 0x004fca0000000000 */
        /* <DEDUP_REMOVED lines=10> */
[----:B------:R-:W-:Y:S02]  /*1e7a0*/  VIADD R3, R3, 0xffffffff ;  /* 0xffffffff03037836 */ /* 0x000fe40000000000 */
[----:B------:R-:W-:-:S07]  /*1e7b0*/  VIADD R8, R8, 0xffffff80 ;  /* 0xffffff8008087836 */ /* 0x000fce0000000000 */
.L_x_2914:
[----:B------:R-:W-:Y:S05]  /*1e7c0*/  YIELD ;  /* 0x0000000000007946 */ /* 0x000fea0003800000 */
[----:B------:R-:W-:Y:S04]  /*1e7d0*/  BSSY B1, `(.L_x_2908) ;  /* 0x0000061000017945 */ /* 0x000fe80003800000 */
[----:B-1----:R-:W-:Y:S05]  /*1e7e0*/  @!P6 BRA `(.L_x_2909) ;  /* 0x00000004007ce947 */ /* 0x002fea0003800000 */
[----:B------:R-:W2:Y:S04]  /*1e7f0*/  LDL R9, [R1+0x4] ;  /* 0x0000040001097983 */ /* 0x000ea80000100800 */
[----:B------:R-:W3:Y:S01]  /*1e800*/  LDL R10, [R1+0xc] ;  /* 0x00000c00010a7983 */ /* 0x000ee20000100800 */
[----:B--2---:R-:W-:Y:S02]  /*1e810*/  LEA R9, R9, R7, 0x3 ;  /* 0x0000000709097211 */ /* 0x004fe400078e18ff */
[----:B---3--:R-:W-:-:S04]  /*1e820*/  SHF.L.U32 R10, R10, 0x1f, RZ ;  /* 0x0000001f0a0a7819 */ /* 0x008fc800000006ff */
[----:B------:R-:W1:Y:S02]  /*1e830*/  SYNCS.PHASECHK.TRANS64.TRYWAIT P0, [R9+URZ+0x388a0], R10 ;  /* 0x0388a00a090075a7 */ /* 0x000e64000800017f */
[----:B-1----:R-:W-:Y:S05]  /*1e840*/  @!P0 BRA `(.L_x_2910) ;  /* 0x0000005c00c88947 */ /* 0x002fea0003800000 */
.L_x_3059:
        /* <DEDUP_REMOVED lines=11> */
.L_x_2911:
[----:B--2---:R-:W2:Y:S01]  /*1e900*/  LDL R11, [R1+0x4] ;  /* 0x00000400010b7983 */ /* 0x004ea20000100800 */
        /* <DEDUP_REMOVED lines=15> */
[----:B------:R-:W3:Y:S02]  /*1ea00*/  SYNCS.PHASECHK.TRANS64.TRYWAIT P1, [R9+URZ+0x388c0], R10 ;  /* 0x0388c00a090075a7 */ /* 0x000ee4000802017f */
[----:B--23--:R-:W-:Y:S05]  /*1ea10*/  @!P1 BRA `(.L_x_2912) ;  /* 0x0000005c00689947 */ /* 0x00cfea0003800000 */
.L_x_3060:
        /* <DEDUP_REMOVED lines=8> */
.L_x_2913:
        /* <DEDUP_REMOVED lines=52> */
.L_x_2909:
[----:B------:R-:W-:Y:S05]  /*1ede0*/  BSYNC B1 ;  /* 0x0000000000017941 */ /* 0x000fea0003800000 */
.L_x_2908:
[----:B------:R-:W2:Y:S04]  /*1edf0*/  LDL.LU R9, [R1+0x4] ;  /* 0x0000040001097983 */ /* 0x000ea80000300800 */
[----:B------:R-:W3:Y:S01]  /*1ee00*/  LDL.LU R11, [R1+0xc] ;  /* 0x00000c00010b7983 */ /* 0x000ee20000300800 */
[----:B------:R-:W-:Y:S02]  /*1ee10*/  VIADD R3, R3, 0xffffffff ;  /* 0xffffffff03037836 */ /* 0x000fe40000000000 */
[----:B------:R-:W-:Y:S02]  /*1ee20*/  VIADD R8, R8, 0xffffffc0 ;  /* 0xffffffc008087836 */ /* 0x000fe40000000000 */
        /* <DEDUP_REMOVED lines=9> */
.L_x_2898:
[----:B------:R-:W-:Y:S05]  /*1eec0*/  BSYNC B0 ;  /* 0x0000000000007941 */ /* 0x000fea0003800000 */
.L_x_2897:
[----:B------:R-:W2:Y:S01]  /*1eed0*/  LDC.64 R2, c[0x0][0xad8] ;  /* 0x0002b600ff027b82 */ /* 0x000ea20000000a00 */
[----:B------:R-:W-:Y:S07]  /*1eee0*/  @!P2 WARPSYNC.ALL ;  /* 0x000000000000a948 */ /* 0x000fee0003800000 */
[----:B------:R-:W-:Y:S01]  /*1eef0*/  @!P2 BAR.SYNC.DEFER_BLOCKING 0xc, 0x120 ;  /* 0x030480000000ab1d */ /* 0x000fe20000010000 */
[----:B--2---:R-:W-:Y:S02]  /*1ef00*/  ISETP.GE.AND P0, PT, R3, 0x1, PT ;  /* 0x000000010300780c */ /* 0x004fe40003f06270 */
[----:B------:R-:W-:-:S11]  /*1ef10*/  IADD3 R2, R4, R2, RZ ;  /* 0x0000000204027210 */ /* 0x000fd60007ffe0ff */
        /* <DEDUP_REMOVED lines=12> */
.L_x_2917:
[----:B------:R-:W-:-:S13]  /*1efe0*/  ISETP.NE.AND P1, PT, R3, 0x1, PT ;  /* 0x000000010300780c */ /* 0x000fda0003f25270 */
[----:B------:R-:W2:Y:S02]  /*1eff0*/  @P1 LDC.64 R4, c[0x0][0xae0] ;  /* 0x0002b800ff041b82 */ /* 0x000ea40000000a00 */
[----:B--2---:R-:W-:-:S05]  /*1f000*/  @P1 IMAD.HI.U32 R4, R6, R4, RZ ;  /* 0x0000000406041227 */ /* 0x004fca00078e00ff */
[----:B------:R-:W-:-:S07]  /*1f010*/  @P1 SHF.R.U32.HI R6, RZ, R5, R4 ;  /* 0x00000005ff061219 */ /* 0x000fce0000011604 */
.L_x_2918:
[----:B------:R-:W-:Y:S05]  /*1f020*/  BSYNC B0 ;  /* 0x0000000000007941 */ /* 0x000fea0003800000 */
.L_x_2916:
[----:B------:R-:W-:-:S05]  /*1f030*/  IMAD R6, R6, R3, R3 ;  /* 0x0000000306067224 */ /* 0x000fca00078e0203 */
[----:B------:R-:W-:-:S07]  /*1f040*/  VIMNMX R2, R2, R6, PT ;  /* 0x0000000602027248 */ /* 0x000fce0003fe0100 */
.L_x_2915:
[----:B------:R-:W-:Y:S01]  /*1f050*/  VIADD R2, R2, 0x3f ;  /* 0x0000003f02027836 */ /* 0x000fe20000000000 */
[----:B------:R-:W-:-:S04]  /*1f060*/  ULDC UR4, c[0x0][0xad4] ;  /* 0x0002b50000047ab9 */ /* 0x000fc80000000800 */
        /* <DEDUP_REMOVED lines=17> */
.L_x_2921:
[----:B------:R-:W-:-:S13]  /*1f180*/  ISETP.NE.AND P0, PT, R3, 0x1, PT ;  /* 0x000000010300780c */ /* 0x000fda0003f05270 */
[----:B------:R-:W3:Y:S02]  /*1f190*/  @P0 LDC.64 R4, c[0x0][0xae0] ;  /* 0x0002b800ff040b82 */ /* 0x000ee40000000a00 */
[----:B---3--:R-:W-:-:S05]  /*1f1a0*/  @P0 IMAD.HI.U32 R4, R0, R4, RZ ;  /* 0x0000000400040227 */ /* 0x008fca00078e00ff */
[----:B------:R-:W-:-:S07]  /*1f1b0*/  @P0 SHF.R.U32.HI R0, RZ, R5, R4 ;  /* 0x00000005ff000219 */ /* 0x000fce0000011604 */
.L_x_2922:
[----:B------:R-:W-:Y:S05]  /*1f1c0*/  BSYNC B0 ;  /* 0x0000000000007941 */ /* 0x000fea0003800000 */
.L_x_2920:
[----:B------:R-:W-:-:S05]  /*1f1d0*/  IMAD R3, R0, R3, RZ ;  /* 0x0000000300037224 */ /* 0x000fca00078e02ff */
[----:B------:R-:W-:-:S07]  /*1f1e0*/  VIMNMX R2, R2, R3, !PT ;  /* 0x0000000302027248 */ /* 0x000fce0007fe0100 */
.L_x_2919:
        /* <DEDUP_REMOVED lines=12> */
[----:B------:R-:W3:Y:S01]  /*1f2b0*/  LDL R0, [R1+0x28] ;  /* 0x0000280001007983 */ /* 0x000ee20000100800 */
[----:B------:R-:W-:Y:S01]  /*1f2c0*/  VOTEU.ANY UR4, UPT, PT ;  /* 0x0000000000047886 */ /* 0x000fe200038e0100 */
[----:B------:R-:W4:Y:S01]  /*1f2d0*/  LDC.64 R2, c[0x0][0xd38] ;  /* 0x00034e00ff027b82 */ /* 0x000f220000000a00 */
[----:B------:R-:W-:Y:S01]  /*1f2e0*/  POPC R5, UR4 ;  /* 0x0000000400057d09 */ /* 0x000fe20008000000 */
[----:B------:R-:W5:Y:S01]  /*1f2f0*/  S2R R7, SR_LANEID ;  /* 0x0000000000077919 */ /* 0x000f620000000000 */
[----:B---3--:R-:W-:-:S06]  /*1f300*/  R2UR UR5, R0 ;  /* 0x00000000000572ca */ /* 0x008fcc00000e0000 */
[----:B------:R-:W5:Y:S02]  /*1f310*/  FLO.U32 R0, UR4 ;  /* 0x0000000400007d00 */ /* 0x000f6400080e0000 */
[----:B-----5:R-:W-:-:S13]  /*1f320*/  ISETP.EQ.U32.AND P0, PT, R0, R7, PT ;  /* 0x000000070000720c */ /* 0x020fda0003f02070 */
[----:B----4-:R-:W3:Y:S01]  /*1f330*/  @P0 ATOMG.E.ADD.STRONG.GPU PT, R3, desc[UR54][R2.64], R5 ;  /* 0x00000005020309a8 */ /* 0x010ee200081ee1f6 */
[----:B------:R-:W4:Y:S02]  /*1f340*/  S2R R4, SR_LTMASK ;  /* 0x0000000000047919 */ /* 0x000f240000003900 */
[----:B----4-:R-:W-:-:S04]  /*1f350*/  LOP3.LUT R4, R4, UR4, RZ, 0xc0, !PT ;  /* 0x0000000404047c12 */ /* 0x010fc8000f8ec0ff */
[----:B------:R-:W4:Y:S01]  /*1f360*/  POPC R7, R4 ;  /* 0x0000000400077309 */ /* 0x000f220000000000 */
[----:B---3--:R-:W4:Y:S02]  /*1f370*/  SHFL.IDX PT, R0, R3, R0, 0x1f ;  /* 0x00001f0003007589 */ /* 0x008f2400000e0000 */
[----:B----4-:R-:W-:Y:S01]  /*1f380*/  IADD3 R16, R0, UR5, R7 ;  /* 0x0000000500107c10 */ /* 0x010fe2000fffe007 */
[----:B------:R-:W-:Y:S06]  /*1f390*/  BRA `(.L_x_2925) ;  /* 0x0000003000b87947 */ /* 0x000fec0003800000 */
.L_x_2924:
        /* <DEDUP_REMOVED lines=12> */
[----:B--2---:R-:W-:Y:S01]  /*1f460*/  MOV R6, UR8 ;  /* 0x0000000800067c02 */ /* 0x004fe20008000f00 */
[----:B------:R-:W2:Y:S01]  /*1f470*/  LDC.64 R2, c[0x4][R2] ;  /* 0x0100000002027b82 */ /* 0x000ea20000000a00 */
[----:B------:R-:W-:Y:S02]  /*1f480*/  IMAD.U32 R5, RZ, RZ, UR7 ;  /* 0x00000007ff057e24 */ /* 0x000fe4000f8e00ff */
[----:B------:R-:W-:Y:S02]  /*1f490*/  IMAD.U32 R7, RZ, RZ, UR9 ;  /* 0x00000009ff077e24 */ /* 0x000fe4000f8e00ff */
[----:B------:R-:W-:-:S02]  /*1f4a0*/  IMAD.U32 R10, RZ, RZ, UR4 ;  /* 0x00000004ff0a7e24 */ /* 0x000fc4000f8e00ff */
[----:B-1----:R-:W-:Y:S02]  /*1f4b0*/  IMAD.U32 R11, RZ, RZ, UR5 ;  /* 0x00000005ff0b7e24 */ /* 0x002fe4000f8e00ff */
[----:B------:R-:W-:Y:S02]  /*1f4c0*/  IMAD.MOV.U32 R8, RZ, RZ, 0x70 ;  /* 0x00000070ff087424 */ /* 0x000fe400078e00ff */
[----:B------:R-:W-:Y:S02]  /*1f4d0*/  IMAD.MOV.U32 R12, RZ, RZ, 0x1 ;  /* 0x00000001ff0c7424 */ /* 0x000fe400078e00ff */
[----:B0-----:R-:W-:-:S07]  /*1f4e0*/  IMAD.MOV.U32 R13, RZ, RZ, RZ ;  /* 0x000000ffff0d7224 */ /* 0x001fce00078e00ff */
[----:B------:R-:W-:-:S07]  /*1f4f0*/  LEPC R20, `(.L_x_2926) ;  /* 0x000000001014794e */ /* 0x000fce0000000000 */
[----:B--2---:R-:W-:Y:S05]  /*1f500*/  CALL.ABS.NOINC R2 ;  /* 0x0000000002007343 */ /* 0x004fea0003c00000 */
.L_x_2926:
[----:B------:R-:W3:Y:S02]  /*1f510*/  LDL R2, [R1+0x18] ;  /* 0x0000180001027983 */ /* 0x000ee40000100800 */
[----:B---3--:R-:W-:-:S05]  /*1f520*/  VIADD R0, R2, 0x400 ;  /* 0x0000040002007836 */ /* 0x008fca0000000000 */
[----:B------:R-:W-:-:S13]  /*1f530*/  LOP3.LUT P0, RZ, R0, 0x3ff, RZ, 0xc0, !PT ;  /* 0x000003ff00ff7812 */ /* 0x000fda000780c0ff */
[----:B------:R-:W-:Y:S05]  /*1f540*/  @!P0 BRA `(.L_x_2927) ;  /* 0x0000000000808947 */ /* 0x000fea0003800000 */
[----:B------:R-:W-:Y:S01]  /*1f550*/  MOV R0, 0x0 ;  /* 0x0000000000007802 */ /* 0x000fe20000000f00 */
[----:B------:R-:W-:Y:S01]  /*1f560*/  ULDC.64 UR6, c[0x4][0x88] ;  /* 0x0100220000067ab9 */ /* 0x000fe20000000a00 */
[----:B------:R-:W-:Y:S01]  /*1f570*/  ULDC.64 UR8, c[0x4][0x90] ;  /* 0x0100240000087ab9 */ /* 0x000fe20000000a00 */
[----:B------:R-:W-:Y:S01]  /*1f580*/  ULDC.64 UR4, c[0x4][0x10] ;  /* 0x0100040000047ab9 */ /* 0x000fe20000000a00 */
[----:B------:R3:W4:Y:S01]  /*1f590*/  LDC.64 R2, c[0x4][R0] ;  /* 0x0100000000027b82 */ /* 0x0007220000000a00 */
[----:B------:R-:W-:Y:S01]  /*1f5a0*/  MOV R4, UR6 ;  /* 0x0000000600047c02 */ /* 0x000fe20008000f00 */
[----:B------:R-:W-:Y:S01]  /*1f5b0*/  IMAD.U32 R5, RZ, RZ, UR7 ;  /* 0x00000007ff057e24 */ /* 0x000fe2000f8e00ff */
[----:B0-----:R-:W-:Y:S01]  /*1f5c0*/  MOV R13, RZ ;  /* 0x000000ff000d7202 */ /* 0x001fe20000000f00 */
[----:B--2---:R-:W-:Y:S02]  /*1f5d0*/  IMAD.U32 R6, RZ, RZ, UR8 ;  /* 0x00000008ff067e24 */ /* 0x004fe4000f8e00ff */
[----:B------:R-:W-:-:S02]  /*1f5e0*/  IMAD.U32 R7, RZ, RZ, UR9 ;  /* 0x00000009ff077e24 */ /* 0x000fc4000f8e00ff */
[----:B------:R-:W-:Y:S02]  /*1f5f0*/  IMAD.U32 R10, RZ, RZ, UR4 ;  /* 0x00000004ff0a7e24 */ /* 0x000fe4000f8e00ff */
[----:B-1----:R-:W-:Y:S02]  /*1f600*/  IMAD.U32 R11, RZ, RZ, UR5 ;  /* 0x00000005ff0b7e24 */ /* 0x002fe4000f8e00ff */
[----:B------:R-:W-:Y:S02]  /*1f610*/  IMAD.MOV.U32 R8, RZ, RZ, 0x70 ;  /* 0x00000070ff087424 */ /* 0x000fe400078e00ff */
[----:B---3--:R-:W-:-:S07]  /*1f620*/  IMAD.MOV.U32 R12, RZ, RZ, 0x1 ;  /* 0x00000001ff0c7424 */ /* 0x008fce00078e00ff */
[----:B------:R-:W-:-:S07]  /*1f630*/  LEPC R20, `(.L_x_2928) ;  /* 0x000000001014794e */ /* 0x000fce0000000000 */
[----:B----4-:R-:W-:Y:S05]  /*1f640*/  CALL.ABS.NOINC R2 ;  /* 0x0000000002007343 */ /* 0x010fea0003c00000 */
.L_x_2928:
[----:B------:R-:W-:Y:S01]  /*1f650*/  MOV R2, 0x0 ;  /* 0x0000000000027802 */ /* 0x000fe20000000f00 */
[----:B------:R-:W-:Y:S01]  /*1f660*/  ULDC.64 UR4, c[0x4][0x88] ;  /* 0x0100220000047ab9 */ /* 0x000fe20000000a00 */
[----:B------:R-:W-:Y:S01]  /*1f670*/  ULDC.64 UR6, c[0x4][0x90] ;  /* 0x0100240000067ab9 */ /* 0x000fe20000000a00 */
[----:B------:R-:W-:Y:S01]  /*1f680*/  ULDC.64 UR8, c[0x4][0x18] ;  /* 0x0100060000087ab9 */ /* 0x000fe20000000a00 */
[----:B------:R-:W-:Y:S01]  /*1f690*/  IMAD.U32 R4, RZ, RZ, UR4 ;  /* 0x00000004ff047e24 */ /* 0x000fe2000f8e00ff */
[----:B------:R-:W-:Y:S01]  /*1f6a0*/  MOV R12, 0x1 ;  /* 0x00000001000c7802 */ /* 0x000fe20000000f00 */
[----:B------:R-:W0:Y:S01]  /*1f6b0*/  LDC.64 R2, c[0x4][R2] ;  /* 0x0100000002027b82 */ /* 0x000e220000000a00 */
        /* <DEDUP_REMOVED lines=8> */
[----:B0-----:R-:W-:Y:S05]  /*1f740*/  CALL.ABS.NOINC R2 ;  /* 0x0000000002007343 */ /* 0x001fea0003c00000 */
.L_x_2927:
[----:B--2---:R-:W2:Y:S01]  /*1f750*/  LDL.LU R6, [R1+0x20] ;  /* 0x0000200001067983 */ /* 0x004ea20000300800 */
[----:B------:R-:W3:Y:S01]  /*1f760*/  LDC R0, c[0x0][0x428] ;  /* 0x00010a00ff007b82 */ /* 0x000ee20000000800 */
[----:B------:R-:W-:Y:S01]  /*1f770*/  ULDC.64 UR4, c[0x0][0xaf0] ;  /* 0x0002bc0000047ab9 */ /* 0x000fe20000000a00 */
[----:B------:R-:W-:Y:S01]  /*1f780*/  IMAD.MOV.U32 R4, RZ, RZ, R19 ;  /* 0x000000ffff047224 */ /* 0x000fe200078e0013 */
[----:B---3--:R-:W-:Y:S01]  /*1f790*/  ISETP.NE.AND P0, PT, R0, 0x1, PT ;  /* 0x000000010000780c */ /* 0x008fe20003f05270 */
[----:B------:R-:W3:Y:S01]  /*1f7a0*/  S2R R5, SR_TID.X ;  /* 0x0000000000057919 */ /* 0x000ee20000002100 */
[----:B------:R-:W-:-:S11]  /*1f7b0*/  IMAD.MOV.U32 R0, RZ, RZ, R18 ;  /* 0x000000ffff007224 */ /* 0x000fd600078e0012 */
[----:B------:R-:W4:Y:S08]  /*1f7c0*/  @P0 LDC R3, c[0x0][0x42c] ;  /* 0x00010b00ff030b82 */ /* 0x000f300000000800 */
[----:B------:R-:W0:Y:S01]  /*1f7d0*/  @P0 LDC R2, c[0x0][0x430] ;  /* 0x00010c00ff020b82 */ /* 0x000e220000000800 */
[----:B----4-:R-:W-:-:S05]  /*1f7e0*/  @P0 IMAD.HI.U32 R3, R18, R3, RZ ;  /* 0x0000000312030227 */ /* 0x010fca00078e00ff */
[----:B0-----:R-:W-:Y:S02]  /*1f7f0*/  @P0 SHF.R.U32.HI R0, RZ, R2, R3 ;  /* 0x00000002ff000219 */ /* 0x001fe40000011603 */
[----:B------:R-:W-:-:S04]  /*1f800*/  ISETP.NE.U32.AND P0, PT, RZ, UR4, PT ;  /* 0x00000004ff007c0c */ /* 0x000fc8000bf05070 */
[----:B------:R-:W-:Y:S01]  /*1f810*/  ISETP.NE.AND.EX P0, PT, RZ, UR5, PT, P0 ;  /* 0x00000005ff007c0c */ /* 0x000fe2000bf05300 */
[----:B------:R-:W-:-:S12]  /*1f820*/  ULDC.64 UR4, c[0x0][0xaf8] ;  /* 0x0002be0000047ab9 */ /* 0x000fd80000000a00 */
[----:B------:R-:W0:Y:S01]  /*1f830*/  @P0 LDC.64 R2, c[0x0][0xaf0] ;  /* 0x0002bc00ff020b82 */ /* 0x000e220000000a00 */
[----:B---3--:R-:W-:-:S04]  /*1f840*/  LOP3.LUT R5, R5, 0x1f, RZ, 0xc0, !PT ;  /* 0x0000001f05057812 */ /* 0x008fc800078ec0ff */
[----:B------:R-:W-:Y:S01]  /*1f850*/  ISETP.NE.AND P6, PT, R5, RZ, PT ;  /* 0x000000ff0500720c */ /* 0x000fe20003fc5270 */
[----:B------:R-:W-:-:S03]  /*1f860*/  ULDC.64 UR6, c[0x0][0x198] ;  /* 0x0000660000067ab9 */ /* 0x000fc60000000a00 */
[----:B------:R-:W-:-:S09]  /*1f870*/  PLOP3.LUT P1, PT, P6, PT, PT, 0x8, 0x0 ;  /* 0x000000000000781c */ /* 0x000fd2000372e170 */
[----:B------:R-:W-:Y:S01]  /*1f880*/  VOTEU.ALL UP1, P6 ;  /* 0x00000000003f7886 */ /* 0x000fe20003020000 */
[----:B0-----:R-:W-:-:S05]  /*1f890*/  @P0 IMAD.WIDE R2, R19, 0x4, R2 ;  /* 0x0000000413020825 */ /* 0x001fca00078e0202 */
[----:B------:R0:W5:Y:S01]  /*1f8a0*/  @P0 LDG.E R4, desc[UR54][R2.64] ;  /* 0x0000003602040981 */ /* 0x000162000c1e1900 */
[----:B------:R-:W-:Y:S01]  /*1f8b0*/  ISETP.NE.U32.AND P0, PT, RZ, UR4, PT ;  /* 0x00000004ff007c0c */ /* 0x000fe2000bf05070 */
[----:B------:R-:W-:-:S03]  /*1f8c0*/  @!UP1 UIADD3 UR8, UP0, UR6, 0x270, URZ ;  /* 0x0000027006089890 */ /* 0x000fc6000ff1e03f */
[----:B------:R-:W-:Y:S01]  /*1f8d0*/  ISETP.NE.AND.EX P0, PT, RZ, UR5, PT, P0 ;  /* 0x00000005ff007c0c */ /* 0x000fe2000bf05300 */
[----:B------:R-:W-:-:S03]  /*1f8e0*/  @!UP1 UIADD3.X UR9, URZ, UR7, URZ, UP0, !UPT ;  /* 0x000000073f099290 */ /* 0x000fc600087fe43f */
[----:B------:R-:W-:Y:S01]  /*1f8f0*/  VOTEU.ALL UP0, P6 ;  /* 0x00000000003f7886 */ /* 0x000fe20003000000 */
[----:B0-----:R-:W-:Y:S01]  /*1f900*/  SEL R2, R19, RZ, !P0 ;  /* 0x000000ff13027207 */ /* 0x001fe20004000000 */
[----:B--2---:R-:W-:-:S07]  /*1f910*/  IMAD R17, R17, 0x40, R6 ;  /* 0x0000004011117824 */ /* 0x004fce00078e0206 */
.L_x_2929:
        /* <DEDUP_REMOVED lines=10> */
[----:B------:R-:W2:Y:S01]  /*1f9c0*/  LDL R3, [R1+0x1c] ;  /* 0x00001c0001037983 */ /* 0x000ea20000100800 */
[----:B------:R-:W0:Y:S01]  /*1f9d0*/  LDC.64 R20, c[0x0][0x3f8] ;  /* 0x0000fe00ff147b82 */ /* 0x000e220000000a00 */
[----:B------:R-:W-:Y:S02]  /*1f9e0*/  ULDC.64 UR4, c[0x0][0xb00] ;  /* 0x0002c00000047ab9 */ /* 0x000fe40000000a00 */
[----:B0-----:R-:W-:Y:S01]  /*1f9f0*/  LOP3.LUT P0, RZ, R20, UR4, RZ, 0xfc, !PT ;  /* 0x0000000414ff7c12 */ /* 0x001fe2000f80fcff */
[----:B------:R-:W-:-:S03]  /*1fa00*/  UMOV UR4, 0xffffffff ;  /* 0xffffffff00047882 */ /* 0x000fc60000000000 */
[----:B------:R-:W-:-:S04]  /*1fa10*/  LOP3.LUT P0, RZ, R21, UR5, RZ, 0xfc, P0 ;  /* 0x0000000515ff7c12 */ /* 0x000fc8000800fcff */
[----:B-----5:R-:W-:Y:S01]  /*1fa20*/  SEL R6, R4, RZ, !P0 ;  /* 0x000000ff04067207 */ /* 0x020fe20004000000 */
[----:B--2---:R-:W-:Y:S01]  /*1fa30*/  VIADD R3, R3, 0xffffffff ;  /* 0xffffffff03037836 */ /* 0x004fe20000000000 */
[----:B------:R-:W-:Y:S07]  /*1fa40*/  BRA.DIV UR4, `(.L_x_2930) ;  /* 0x0000004e04707947 */ /* 0x000fee000b800000 */
.L_x_3063:
[----:B------:R-:W-:Y:S01]  /*1fa50*/  UMOV UR4, 0xffffffff ;  /* 0xffffffff00047882 */ /* 0x000fe20000000000 */
[----:B------:R-:W-:Y:S02]  /*1fa60*/  SHF.R.S32.HI R8, RZ, 0x1f, R4 ;  /* 0x0000001fff087819 */ /* 0x000fe40000011404 */
[----:B------:R-:W-:Y:S05]  /*1fa70*/  BRA.DIV UR4, `(.L_x_2931) ;  /* 0x0000004e04987947 */ /* 0x000fea000b800000 */
[----:B------:R-:W-:-:S13]  /*1fa80*/  ELECT P6, URZ, PT ;  /* 0x00000000003f782f */ /* 0x000fda00038c0000 */
.L_x_3066:
        /* <DEDUP_REMOVED lines=11> */
[--C-:B------:R-:W-:Y:S01]  /*1fb40*/  SHF.R.S32.HI R7, RZ, 0x1f, R5.reuse ;  /* 0x0000001fff077819 */ /* 0x100fe20000011405 */
[----:B------:R-:W-:-:S04]  /*1fb50*/  IMAD.MOV R6, RZ, RZ, -R5 ;  /* 0x000000ffff067224 */ /* 0x000fc800078e0a05 */
[----:B------:R-:W-:Y:S02]  /*1fb60*/  IMAD R3, R9, R6, R3 ;  /* 0x0000000609037224 */ /* 0x000fe400078e0203 */
[----:B------:R-:W-:-:S04]  /*1fb70*/  IMAD R6, R8, UR4, RZ ;  /* 0x0000000408067c24 */ /* 0x000fc8000f8e02ff */
[----:B------:R-:W-:Y:S01]  /*1fb80*/  IMAD R9, R4, UR5, R6 ;  /* 0x0000000504097c24 */ /* 0x000fe2000f8e0206 */
[----:B------:R-:W-:-:S05]  /*1fb90*/  MOV R6, R5 ;  /* 0x0000000500067202 */ /* 0x000fca0000000f00 */
[----:B------:R-:W-:-:S04]  /*1fba0*/  IMAD.WIDE.U32 R6, R4, UR4, R6 ;  /* 0x0000000404067c25 */ /* 0x000fc8000f8e0006 */
[----:B------:R-:W-:Y:S01]  /*1fbb0*/  IMAD.IADD R5, R7, 0x1, R9 ;  /* 0x0000000107057824 */ /* 0x000fe200078e0209 */
[----:B------:R-:W-:-:S04]  /*1fbc0*/  LEA R10, P0, R6, R20, 0x2 ;  /* 0x00000014060a7211 */ /* 0x000fc800078010ff */
[----:B------:R-:W-:-:S05]  /*1fbd0*/  LEA.HI.X R11, R6, R21, R5, 0x2, P0 ;  /* 0x00000015060b7211 */ /* 0x000fca00000f1405 */
[----:B------:R0:W5:Y:S04]  /*1fbe0*/  LDG.E R6, desc[UR54][R10.64] ;  /* 0x000000360a067981 */ /* 0x000168000c1e1900 */
.L_x_2933:
        /* <DEDUP_REMOVED lines=9> */
.L_x_3067:
        /* <DEDUP_REMOVED lines=11> */
.L_x_2935:
[----:B------:R-:W2:Y:S04]  /*1fd30*/  LDL R9, [R1] ;  /* 0x0000000001097983 */ /* 0x000ea80000100800 */
[----:B0-----:R-:W3:Y:S01]  /*1fd40*/  LDL R7, [R1+0x10] ;  /* 0x0000100001077983 */ /* 0x001ee20000100800 */
[----:B------:R-:W-:Y:S01]  /*1fd50*/  MOV R10, 0x400 ;  /* 0x00000400000a7802 */ /* 0x000fe20000000f00 */
[----:B------:R-:W-:Y:S01]  /*1fd60*/  ULDC.64 UR14, c[0x0][0x198] ;  /* 0x00006600000e7ab9 */ /* 0x000fe20000000a00 */
[----:B------:R-:W-:Y:S01]  /*1fd70*/  R2UR UR9, R5 ;  /* 0x00000000050972ca */ /* 0x000fe200000e0000 */
[----:B------:R-:W0:Y:S01]  /*1fd80*/  S2R R11, SR_CgaCtaId ;  /* 0x00000000000b7919 */ /* 0x000e220000008800 */
[----:B------:R-:W-:Y:S01]  /*1fd90*/  R2UR UR11, R3 ;  /* 0x00000000030b72ca */ /* 0x000fe200000e0000 */
[----:B------:R-:W-:Y:S01]  /*1fda0*/  UIADD3 UR6, UP0, UR14, 0x370, URZ ;  /* 0x000003700e067890 */ /* 0x000fe2000ff1e03f */
[----:B------:R-:W-:Y:S01]  /*1fdb0*/  R2UR UR12, R0 ;  /* 0x00000000000c72ca */ /* 0x000fe200000e0000 */
[----:B------:R-:W-:Y:S01]  /*1fdc0*/  UMOV UR5, 0x14f00000 ;  /* 0x14f0000000057882 */ /* 0x000fe20000000000 */
[----:B-----5:R-:W-:Y:S01]  /*1fdd0*/  R2UR UR13, R6 ;  /* 0x00000000060d72ca */ /* 0x020fe200000e0000 */
[----:B------:R-:W-:Y:S01]  /*1fde0*/  UIADD3.X UR7, URZ, UR15, URZ, UP0, !UPT ;  /* 0x0000000f3f077290 */ /* 0x000fe200087fe43f */
[----:B------:R-:W-:-:S05]  /*1fdf0*/  UMOV UR10, URZ ;  /* 0x0000003f000a7c82 */ /* 0x000fca0008000000 */
[----:B------:R-:W-:Y:S01]  /*1fe00*/  UIADD3 UR9, UR9, 0x38830, URZ ;  /* 0x0003883009097890 */ /* 0x000fe2000fffe03f */
[----:B0-----:R-:W-:-:S05]  /*1fe10*/  LEA R10, R11, R10, 0x18 ;  /* 0x0000000a0b0a7211 */ /* 0x001fca00078ec0ff */
        /* <DEDUP_REMOVED lines=8> */
.L_x_2932:
[----:B------:R-:W0:Y:S01]  /*1fea0*/  S2R R10, SR_CgaCtaId ;  /* 0x00000000000a7919 */ /* 0x000e220000008800 */
[----:B------:R-:W-:Y:S05]  /*1feb0*/  WARPSYNC.ALL ;  /* 0x0000000000007948 */ /* 0x000fea0003800000 */
[----:B------:R-:W-:Y:S01]  /*1fec0*/  BAR.SYNC.DEFER_BLOCKING 0x8, 0xa0 ;  /* 0x0202800000007b1d */ /* 0x000fe20000010000 */
[----:B------:R-:W-:Y:S02]  /*1fed0*/  ELECT P0, URZ, PT ;  /* 0x00000000003f782f */ /* 0x000fe40003800000 */
[----:B-1----:R-:W-:-:S03]  /*1fee0*/  MOV R9, 0x400 ;  /* 0x0000040000097802 */ /* 0x002fc60000000f00 */
        /* <DEDUP_REMOVED lines=19> */
[----:B------:R-:W-:Y:S01]  /*20020*/  R2UR UR54, R5 ;  /* 0x00000000053672ca */ /* 0x000fe200000e0000 */
[----:B------:R-:W-:-:S02]  /*20030*/  UIADD3.X UR5, URZ, UR21, URZ, UP0, !UPT ;  /* 0x000000153f057290 */ /* 0x000fc400087fe43f */
[----:B------:R-:W-:Y:S01]  /*20040*/  UIADD3 UR48, UR16, 0x28400, URZ ;  /* 0x0002840010307890 */ /* 0x000fe2000fffe03f */
[----:B------:R-:W-:Y:S01]  /*20050*/  UMOV UR50, 0xc0 ;  /* 0x000000c000327882 */ /* 0x000fe20000000000 */
[----:B------:R-:W-:Y:S01]  /*20060*/  UMOV UR51, UR11 ;  /* 0x0000000b00337c82 */ /* 0x000fe20008000000 */
[----:B------:R-:W-:Y:S02]  /*20070*/  MOV R7, UR50 ;  /* 0x0000003200077c02 */ /* 0x000fe40008000f00 */
[----:B------:R1:W-:Y:S01]  /*20080*/  UTMALDG.4D [UR8], [UR14], desc[UR6] ;  /* 0x000006080e0075b4 */ /* 0x0003e20008019000 */
[----:B0-----:R-:W-:Y:S01]  /*20090*/  IMAD.MOV.U32 R2, RZ, RZ, 0x10000 ;  /* 0x00010000ff027424 */ /* 0x001fe200078e00ff */
[----:B------:R-:W-:Y:S01]  /*200a0*/  UMOV UR50, 0x40 ;  /* 0x0000004000327882 */ /* 0x000fe20000000000 */
[----:B------:R-:W-:Y:S01]  /*200b0*/  UMOV UR52, UR12 ;  /* 0x0000000c00347c82 */ /* 0x000fe20008000000 */
[----:B------:R-:W-:Y:S01]  /*200c0*/  UMOV UR53, UR13 ;  /* 0x0000000d00357c82 */ /* 0x000fe20008000000 */
[----:B------:R-:W-:Y:S01]  /*200d0*/  UIADD3 UR56, UR16, 0x2a400, URZ ;  /* 0x0002a40010387890 */ /* 0x000fe2000fffe03f */
[----:B------:R0:W-:Y:S01]  /*200e0*/  SYNCS.ARRIVE.TRANS64 RZ, [R9+URZ+0x38810], R2 ;  /* 0x0388100209ff79a7 */ /* 0x0001e2000800003f */
[----:B------:R-:W-:-:S02]  /*200f0*/  UIADD3 UR40, UR16, 0x2e400, URZ ;  /* 0x0002e40010287890 */ /* 0x000fc4000fffe03f */
        /* <DEDUP_REMOVED lines=15> */
[----:B-1----:R-:W-:Y:S01]  /*201f0*/  UIADD3 UR8, UR16, 0x26400, URZ ;  /* 0x0002640010087890 */ /* 0x002fe2000fffe03f */
[----:B0-----:R-:W-:Y:S01]  /*20200*/  MOV R2, UR55 ;  /* 0x0000003700027c02 */ /* 0x001fe20008000f00 */
[----:B------:R-:W-:Y:S01]  /*20210*/  UIADD3 UR9, UR16, 0x38810, URZ ;  /* 0x0003881010097890 */ /* 0x000fe2000fffe03f */
[----:B------:R-:W-:Y:S01]  /*20220*/  UMOV UR27, UR11 ;  /* 0x0000000b001b7c82 */ /* 0x000fe20008000000 */
[----:B------:R-:W-:Y:S01]  /*20230*/  UMOV UR28, UR12 ;  /* 0x0000000c001c7c82 */ /* 0x000fe20008000000 */
[----:B------:R-:W-:Y:S01]  /*20240*/  UMOV UR29, UR13 ;  /* 0x0000000d001d7c82 */ /* 0x000fe20008000000 */
[----:B------:R-:W-:Y:S01]  /*20250*/  UMOV UR18, 0x1c0 ;  /* 0x000001c000127882 */ /* 0x000fe20000000000 */
        /* <DEDUP_REMOVED lines=22> */
.L_x_2937:
[----:B------:R-:W-:Y:S05]  /*203c0*/  BSYNC B0 ;  /* 0x0000000000007941 */ /* 0x000fea0003800000 */
.L_x_2936:
        /* <DEDUP_REMOVED lines=8> */
[----:B0-----:R-:W-:-:S04]  /*20450*/  MOV R2, UR4 ;  /* 0x0000000400027c02 */ /* 0x001fc80008000f00 */
[----:B------:R-:W-:-:S04]  /*20460*/  SHF.L.U32 R2, R2, 0x1f, RZ ;  /* 0x0000001f02027819 */ /* 0x000fc800000006ff */
[----:B------:R-:W0:Y:S02]  /*20470*/  SYNCS.PHASECHK.TRANS64.TRYWAIT P0, [R9+URZ+0x38820], R2 ;  /* 0x03882002090075a7 */ /* 0x000e24000800017f */
[----:B0-----:R-:W-:Y:S05]  /*20480*/  @!P0 BRA `(.L_x_2938) ;  /* 0x0000004400488947 */ /* 0x001fea0003800000 */
.L_x_3068:
        /* <DEDUP_REMOVED lines=13> */
.L_x_3069:
        /* <DEDUP_REMOVED lines=11> */
.L_x_2942:
        /* <DEDUP_REMOVED lines=9> */
[----:B------:R-:W-:Y:S01]  /*206a0*/  UMOV UR10, URZ ;  /* 0x0000003f000a7c82 */ /* 0x000fe20008000000 */
        /* <DEDUP_REMOVED lines=9> */
[----:B0-----:R-:W-:-:S05]  /*20740*/  LEA R9, R10, R9, 0x18 ;  /* 0x000000090a097211 */ /* 0x001fca00078ec0ff */
        /* <DEDUP_REMOVED lines=38> */
.L_x_2940:
[----:B------:R-:W-:Y:S05]  /*209b0*/  BSYNC B0 ;  /* 0x0000000000007941 */ /* 0x000fea0003800000 */
.L_x_2939:
[----:B------:R-:W2:Y:S04]  /*209c0*/  LDL R3, [R1+0x1c] ;  /* 0x00001c0001037983 */ /* 0x000ea80000100800 */
[----:B0-----:R-:W3:Y:S01]  /*209d0*/  LDL R2, [R1+0x14] ;  /* 0x0000140001027983 */ /* 0x001ee20000100800 */
[----:B------:R-:W-:Y:S01]  /*209e0*/  BSSY B0, `(.L_x_2943) ;  /* 0x00001ac000007945 */ /* 0x000fe20003800000 */
[----:B--2---:R-:W-:-:S05]  /*209f0*/  VIADD R5, R3, 0xfffffffe ;  /* 0xfffffffe03057836 */ /* 0x004fca0000000000 */
        /* <DEDUP_REMOVED lines=41> */
.L_x_2949:
[----:B------:R-:W2:Y:S01]  /*20c90*/  S2R R3, SR_CgaCtaId ;  /* 0x0000000000037919 */ /* 0x000ea20000008800 */
[----:B------:R-:W-:-:S04]  /*20ca0*/  MOV R2, 0x400 ;  /* 0x0000040000027802 */ /* 0x000fc80000000f00 */
[----:B--2---:R-:W-:Y:S02]  /*20cb0*/  LEA R2, R3, R2, 0x18 ;  /* 0x0000000203027211 */ /* 0x004fe400078ec0ff */
[----:B------:R-:W-:-:S03]  /*20cc0*/  SHF.L.U32 R3, R12, 0x1f, RZ ;  /* 0x0000001f0c037819 */ /* 0x000fc600000006ff */
[----:B------:R-:W-:-:S04]  /*20cd0*/  IMAD R2, R13, 0x8, R2 ;  /* 0x000000080d027824 */ /* 0x000fc800078e0202 */
[----:B------:R-:W2:Y:S02]  /*20ce0*/  SYNCS.PHASECHK.TRANS64.TRYWAIT P0, [R2+URZ+0x38840], R3 ;  /* 0x03884003020075a7 */ /* 0x000ea4000800017f */
[----:B--2---:R-:W-:Y:S05]  /*20cf0*/  @!P0 BRA `(.L_x_2950) ;  /* 0x0000003c00608947 */ /* 0x004fea0003800000 */
.L_x_3070:
[----:B------:R-:W3:Y:S02]  /*20d00*/  S2R R7, SR_TID.X ;  /* 0x0000000000077919 */ /* 0x000ee40000002100 */
[----:B---3--:R-:W-:-:S04]  /*20d10*/  LOP3.LUT R7, R7, 0x7f, RZ, 0xc0, !PT ;  /* 0x0000007f07077812 */ /* 0x008fc800078ec0ff */
[----:B------:R-:W-:-:S13]  /*20d20*/  ISETP.NE.AND P1, PT, R7, RZ, PT ;  /* 0x000000ff0700720c */ /* 0x000fda0003f25270 */
        /* <DEDUP_REMOVED lines=8> */
.L_x_2951:
[----:B---3--:R-:W3:Y:S01]  /*20db0*/  LDL R7, [R1] ;  /* 0x0000000001077983 */ /* 0x008ee20000100800 */
[----:B------:R-:W-:-:S03]  /*20dc0*/  MOV R11, 0x400 ;  /* 0x00000400000b7802 */ /* 0x000fc60000000f00 */
[----:B------:R-:W4:Y:S01]  /*20dd0*/  LDL R10, [R1+0x10] ;  /* 0x00001000010a7983 */ /* 0x000f220000100800 */
[----:B0-----:R-:W0:Y:S01]  /*20de0*/  S2R R12, SR_CgaCtaId ;  /* 0x00000000000c7919 */ /* 0x001e220000008800 */
[----:B------:R-:W-:Y:S01]  /*20df0*/  R2UR UR9, R2 ;  /* 0x00000000020972ca */ /* 0x000fe200000e0000 */
[----:B------:R-:W-:Y:S01]  /*20e00*/  ULDC.64 UR6, c[0x0][0x198] ;  /* 0x0000660000067ab9 */ /* 0x000fe20000000a00 */
[----:B------:R-:W-:Y:S01]  /*20e10*/  R2UR UR12, R0 ;  /* 0x00000000000c72ca */ /* 0x000fe200000e0000 */
[----:B------:R-:W-:Y:S01]  /*20e20*/  UIADD3 UR4, UP0, UR6, 0x370, URZ ;  /* 0x0000037006047890 */ /* 0x000fe2000ff1e03f */
[----:B-----5:R-:W-:-:S03]  /*20e30*/  R2UR UR13, R6 ;  /* 0x00000000060d72ca */ /* 0x020fc600000e0000 */
[----:B------:R-:W-:Y:S01]  /*20e40*/  UIADD3.X UR5, URZ, UR7, URZ, UP0, !UPT ;  /* 0x000000073f057290 */ /* 0x000fe200087fe43f */
[----:B0-----:R-:W-:-:S05]  /*20e50*/  LEA R11, R12, R11, 0x18 ;  /* 0x0000000b0c0b7211 */ /* 0x001fca00078ec0ff */
        /* <DEDUP_REMOVED lines=12> */
.L_x_3071:
        /* <DEDUP_REMOVED lines=8> */
.L_x_2953:
[----:B0-2---:R-:W2:Y:S01]  /*20fa0*/  LDL R3, [R1] ;  /* 0x0000000001037983 */ /* 0x005ea20000100800 */
        /* <DEDUP_REMOVED lines=18> */
[----:B0-----:R-:W-:-:S04]  /*210d0*/  LEA R7, R10, R7, 0x18 ;  /* 0x000000070a077211 */ /* 0x001fc800078ec0ff */
        /* <DEDUP_REMOVED lines=35> */
.L_x_2948:
[----:B------:R-:W-:Y:S05]  /*21310*/  BSYNC B2 ;  /* 0x0000000000027941 */ /* 0x000fea0003800000 */
.L_x_2947:
[----:B------:R-:W2:Y:S02]  /*21320*/  LDL R2, [R1+0x1c] ;  /* 0x00001c0001027983 */ /* 0x000ea40000100800 */
[----:B--2---:R-:W-:-:S07]  /*21330*/  VIADD R5, R2, 0xfffffffd ;  /* 0xfffffffd02057836 */ /* 0x004fce0000000000 */
.L_x_2946:
[----:B------:R-:W-:Y:S05]  /*21340*/  BSYNC B1 ;  /* 0x0000000000017941 */ /* 0x000fea0003800000 */
.L_x_2945:
[----:B------:R-:W2:Y:S01]  /*21350*/  LDL.LU R2, [R1+0x1c] ;  /* 0x00001c0001027983 */ /* 0x000ea20000300800 */
[----:B------:R-:W-:Y:S01]  /*21360*/  VIADD R9, R9, 0xfffffffe ;  /* 0xfffffffe09097836 */ /* 0x000fe20000000000 */
[----:B--2---:R-:W-:-:S04]  /*21370*/  LOP3.LUT R2, RZ, R2, RZ, 0x33, !PT ;  /* 0x00000002ff027212 */ /* 0x004fc800078e33ff */
[----:B------:R-:W-:-:S13]  /*21380*/  ISETP.NE.AND P0, PT, R9, R2, PT ;  /* 0x000000020900720c */ /* 0x000fda0003f05270 */
[----:B------:R-:W-:Y:S05]  /*21390*/  @!P0 BRA `(.L_x_2944) ;  /* 0x0000001000408947 */ /* 0x000fea0003800000 */
.L_x_2968:
        /* <DEDUP_REMOVED lines=10> */
[----:B------:R-:W-:Y:S01]  /*21440*/  ISETP.NE.U32.AND P0, PT, RZ, UR38, PT ;  /* 0x00000026ff007c0c */ /* 0x000fe2000bf05070 */
[----:B------:R-:W-:-:S03]  /*21450*/  IMAD.MOV.U32 R11, RZ, RZ, R5 ;  /* 0x000000ffff0b7224 */ /* 0x000fc600078e0005 */
[----:B------:R-:W-:-:S13]  /*21460*/  ISETP.NE.AND.EX P0, PT, RZ, UR39, PT, P0 ;  /* 0x00000027ff007c0c */ /* 0x000fda000bf05300 */
[----:B------:R-:W-:Y:S05]  /*21470*/  @!P0 BRA `(.L_x_2956) ;  /* 0x0000000000408947 */ /* 0x000fea0003800000 */
[----:B------:R-:W2:Y:S02]  /*21480*/  LDC R11, c[0x0][0x41c] ;  /* 0x00010700ff0b7b82 */ /* 0x000ea40000000800 */
        /* <DEDUP_REMOVED lines=15> */
.L_x_2956:
[----:B------:R-:W3:Y:S01]  /*21580*/  S2R R3, SR_CgaCtaId ;  /* 0x0000000000037919 */ /* 0x000ee20000008800 */
[----:B------:R-:W-:-:S04]  /*21590*/  MOV R2, 0x400 ;  /* 0x0000040000027802 */ /* 0x000fc80000000f00 */
[----:B---3--:R-:W-:Y:S02]  /*215a0*/  LEA R2, R3, R2, 0x18 ;  /* 0x0000000203027211 */ /* 0x008fe400078ec0ff */
[----:B------:R-:W-:Y:S02]  /*215b0*/  SHF.L.U32 R3, R10, 0x1f, RZ ;  /* 0x0000001f0a037819 */ /* 0x000fe400000006ff */
[----:B------:R-:W-:-:S04]  /*215c0*/  LEA R2, R9, R2, 0x3 ;  /* 0x0000000209027211 */ /* 0x000fc800078e18ff */
[----:B------:R-:W3:Y:S02]  /*215d0*/  SYNCS.PHASECHK.TRANS64.TRYWAIT P0, [R2+URZ+0x38840], R3 ;  /* 0x03884003020075a7 */ /* 0x000ee4000800017f */
[----:B---3--:R-:W-:Y:S05]  /*215e0*/  @!P0 BRA `(.L_x_2957) ;  /* 0x00000034004c8947 */ /* 0x008fea0003800000 */
.L_x_3072:
        /* <DEDUP_REMOVED lines=11> */
.L_x_2958:
[----:B0-----:R-:W4:Y:S01]  /*216a0*/  LDL R12, [R1+0x10] ;  /* 0x00001000010c7983 */ /* 0x001f220000100800 */
[----:B--2---:R-:W-:Y:S01]  /*216b0*/  MOV R7, 0x400 ;  /* 0x0000040000077802 */ /* 0x004fe20000000f00 */
[----:B------:R-:W0:Y:S01]  /*216c0*/  S2R R13, SR_CgaCtaId ;  /* 0x00000000000d7919 */ /* 0x000e220000008800 */
[----:B------:R-:W-:Y:S01]  /*216d0*/  R2UR UR9, R2 ;  /* 0x00000000020972ca */ /* 0x000fe200000e0000 */
[----:B------:R-:W-:Y:S01]  /*216e0*/  ULDC.64 UR6, c[0x0][0x198] ;  /* 0x0000660000067ab9 */ /* 0x000fe20000000a00 */
[----:B------:R-:W-:Y:S01]  /*216f0*/  R2UR UR12, R0 ;  /* 0x00000000000c72ca */ /* 0x000fe200000e0000 */
[----:B------:R-:W-:Y:S01]  /*21700*/  UIADD3 UR4, UP0, UR6, 0x370, URZ ;  /* 0x0000037006047890 */ /* 0x000fe2000ff1e03f */
[----:B-----5:R-:W-:-:S03]  /*21710*/  R2UR UR13, R6 ;  /* 0x00000000060d72ca */ /* 0x020fc600000e0000 */
        /* <DEDUP_REMOVED lines=14> */
.L_x_3073:
        /* <DEDUP_REMOVED lines=8> */
.L_x_2960:
[----:B------:R-:W2:Y:S01]  /*21880*/  S2R R11, SR_CgaCtaId ;  /* 0x00000000000b7919 */ /* 0x000ea20000008800 */
[----:B0--3--:R-:W-:Y:S01]  /*21890*/  MOV R3, 0x400 ;  /* 0x0000040000037802 */ /* 0x009fe20000000f00 */
        /* <DEDUP_REMOVED lines=52> */
.L_x_2955:
[----:B------:R-:W-:Y:S05]  /*21be0*/  BSYNC B1 ;  /* 0x0000000000017941 */ /* 0x000fea0003800000 */
.L_x_2954:
[----:B------:R-:W-:Y:S01]  /*21bf0*/  VIADD R9, R9, 0x1 ;  /* 0x0000000109097836 */ /* 0x000fe20000000000 */
[----:B------:R-:W-:Y:S04]  /*21c00*/  BSSY B1, `(.L_x_2961) ;  /* 0x0000085000017945 */ /* 0x000fe80003800000 */
[----:B------:R-:W-:-:S04]  /*21c10*/  ISETP.NE.AND P0, PT, R9, 0x2, PT ;  /* 0x000000020900780c */ /* 0x000fc80003f05270 */
[----:B------:R-:W-:Y:S02]  /*21c20*/  SEL R2, RZ, 0x1, P0 ;  /* 0x00000001ff027807 */ /* 0x000fe40000000000 */
[----:B0-----:R-:W-:Y:S01]  /*21c30*/  SEL R12, R9, RZ, P0 ;  /* 0x000000ff090c7207 */ /* 0x001fe20000000000 */
[----:B------:R-:W-:Y:S01]  /*21c40*/  VIADD R9, R5, 0xffffffff ;  /* 0xffffffff05097836 */ /* 0x000fe20000000000 */
[----:B------:R-:W-:-:S05]  /*21c50*/  LOP3.LUT R11, R10, R2, RZ, 0x3c, !PT ;  /* 0x000000020a0b7212 */ /* 0x000fca00078e3cff */
[----:B------:R0:W-:Y:S04]  /*21c60*/  STL [R1+0x8], R11 ;  /* 0x0000080b01007387 */ /* 0x0001e80000100800 */
[----:B------:R0:W-:Y:S01]  /*21c70*/  STL [R1], R12 ;  /* 0x0000000c01007387 */ /* 0x0001e20000100800 */
[----:B------:R-:W-:Y:S05]  /*21c80*/  @!P6 BRA `(.L_x_2962) ;  /* 0x0000000400f0e947 */ /* 0x000fea0003800000 */
[----:B------:R-:W-:Y:S02]  /*21c90*/  ISETP.NE.U32.AND P0, PT, RZ, UR38, PT ;  /* 0x00000026ff007c0c */ /* 0x000fe4000bf05070 */
[----:B------:R-:W-:Y:S02]  /*21ca0*/  MOV R10, R9 ;  /* 0x00000009000a7202 */ /* 0x000fe40000000f00 */
        /* <DEDUP_REMOVED lines=18> */
.L_x_2963:
[----:B------:R-:W3:Y:S01]  /*21dd0*/  S2R R3, SR_CgaCtaId ;  /* 0x0000000000037919 */ /* 0x000ee20000008800 */
[----:B------:R-:W-:-:S04]  /*21de0*/  MOV R2, 0x400 ;  /* 0x0000040000027802 */ /* 0x000fc80000000f00 */
[----:B---3--:R-:W-:Y:S02]  /*21df0*/  LEA R2, R3, R2, 0x18 ;  /* 0x0000000203027211 */ /* 0x008fe400078ec0ff */
[----:B------:R-:W-:-:S03]  /*21e00*/  SHF.L.U32 R3, R11, 0x1f, RZ ;  /* 0x0000001f0b037819 */ /* 0x000fc600000006ff */
[----:B------:R-:W-:-:S04]  /*21e10*/  IMAD R2, R12, 0x8, R2 ;  /* 0x000000080c027824 */ /* 0x000fc800078e0202 */
[----:B------:R-:W3:Y:S02]  /*21e20*/  SYNCS.PHASECHK.TRANS64.TRYWAIT P0, [R2+URZ+0x38840], R3 ;  /* 0x03884003020075a7 */ /* 0x000ee4000800017f */
[----:B---3--:R-:W-:Y:S05]  /*21e30*/  @!P0 BRA `(.L_x_2964) ;  /* 0x0000002c00608947 */ /* 0x008fea0003800000 */
.L_x_3074:
        /* <DEDUP_REMOVED lines=11> */
.L_x_2965:
[----:B--2---:R-:W2:Y:S01]  /*21ef0*/  LDL R7, [R1] ;  /* 0x0000000001077983 */ /* 0x004ea20000100800 */
[----:B0-----:R-:W-:-:S03]  /*21f00*/  MOV R12, 0x400 ;  /* 0x00000400000c7802 */ /* 0x001fc60000000f00 */
[----:B------:R-:W4:Y:S01]  /*21f10*/  LDL R11, [R1+0x10] ;  /* 0x00001000010b7983 */ /* 0x000f220000100800 */
        /* <DEDUP_REMOVED lines=20> */
.L_x_3075:
        /* <DEDUP_REMOVED lines=8> */
.L_x_2967:
[----:B0--3--:R-:W2:Y:S01]  /*220e0*/  LDL R3, [R1] ;  /* 0x0000000001037983 */ /* 0x009ea20000100800 */
        /* <DEDUP_REMOVED lines=18> */
[----:B0-----:R-:W-:-:S05]  /*22210*/  LEA R10, R11, R10, 0x18 ;  /* 0x0000000a0b0a7211 */ /* 0x001fca00078ec0ff */
        /* <DEDUP_REMOVED lines=35> */
.L_x_2962:
[----:B------:R-:W-:Y:S05]  /*22450*/  BSYNC B1 ;  /* 0x0000000000017941 */ /* 0x000fea0003800000 */
.L_x_2961:
[----:B------:R-:W2:Y:S01]  /*22460*/  LDL R2, [R1+0x14] ;  /* 0x0000140001027983 */ /* 0x000ea20000100800 */
[----:B------:R-:W-:Y:S01]  /*22470*/  VIADD R5, R5, 0xfffffffe ;  /* 0xfffffffe05057836 */ /* 0x000fe20000000000 */
[----:B--2---:R-:W-:-:S13]  /*22480*/  ISETP.GT.AND P0, PT, R9, R2, PT ;  /* 0x000000020900720c */ /* 0x004fda0003f04270 */
[----:B------:R-:W-:Y:S05]  /*22490*/  @P0 BRA `(.L_x_2968) ;  /* 0xffffffec00c00947 */ /* 0x000fea000383ffff */
.L_x_2944:
[----:B------:R-:W-:Y:S05]  /*224a0*/  BSYNC B0 ;  /* 0x0000000000007941 */ /* 0x000fea0003800000 */
.L_x_2943:
        /* <DEDUP_REMOVED lines=25> */
.L_x_2970:
[----:B------:R-:W-:Y:S05]  /*22640*/  BSYNC B0 ;  /* 0x0000000000007941 */ /* 0x000fea0003800000 */
.L_x_2969:
[----:B--2---:R-:W2:Y:S02]  /*22650*/  LDL.LU R2, [R1+0x8] ;  /* 0x0000080001027983 */ /* 0x004ea40000300800 */
[----:B--2---:R-:W-:-:S05]  /*22660*/  LOP3.LUT R2, R2, R0, RZ, 0x3c, !PT ;  /* 0x0000000002027212 */ /* 0x004fca00078e3cff */
[----:B------:R3:W-:Y:S02]  /*22670*/  STL [R1+0x8], R2 ;  /* 0x0000080201007387 */ /* 0x0007e40000100800 */
.L_x_2925:
[----:B------:R-:W-:Y:S05]  /*22680*/  BSYNC B6 ;  /* 0x0000000000067941 */ /* 0x000fea0003800000 */
.L_x_2923:
[----:B------:R-:W-:-:S03]  /*22690*/  UMOV UR4, 0xffffffff ;  /* 0xffffffff00047882 */ /* 0x000fc60000000000 */
[----:B------:R-:W-:Y:S05]  /*226a0*/  BRA.DIV UR4, `(.L_x_2971) ;  /* 0x00000026046c7947 */ /* 0x000fea000b800000 */
[----:B------:R4:W0:Y:S04]  /*226b0*/  SHFL.IDX PT, R4, R16, RZ, 0x1f ;  /* 0x00001fff10047589 */ /* 0x00082800000e0000 */
[----:B------:R-:W0:Y:S02]  /*226c0*/  SHFL.IDX PT, R16, R16, 0x1, 0x1f ;  /* 0x00201f0010107f89 */ /* 0x000e2400000e0000 */
.L_x_3079:
[----:B------:R-:W5:Y:S01]  /*226d0*/  S2R R7, SR_TID.X ;  /* 0x0000000000077919 */ /* 0x000f620000002100 */
[----:B------:R-:W-:Y:S01]  /*226e0*/  ULDC UR4, c[0x0][0xd14] ;  /* 0x0003450000047ab9 */ /* 0x000fe20000000800 */
[----:B------:R-:W-:Y:S01]  /*226f0*/  BSSY B0, `(.L_x_2972) ;  /* 0x000000b000007945 */ /* 0x000fe20003800000 */
[----:B------:R-:W-:Y:S02]  /*22700*/  IMAD.U32 R0, RZ, RZ, UR4 ;  /* 0x00000004ff007e24 */ /* 0x000fe4000f8e00ff */
[----:B------:R-:W-:Y:S01]  /*22710*/  IMAD.MOV.U32 R17, RZ, RZ, RZ ;  /* 0x000000ffff117224 */ /* 0x000fe200078e00ff */
[----:B-----5:R-:W-:-:S04]  /*22720*/  LOP3.LUT R7, R7, 0x1f, RZ, 0xc0, !PT ;  /* 0x0000001f07077812 */ /* 0x020fc800078ec0ff */
[C---:B------:R-:W-:Y:S01]  /*22730*/  ISETP.NE.AND P0, PT, R7.reuse, 0x1f, PT ;  /* 0x0000001f0700780c */ /* 0x040fe20003f05270 */
[----:B------:R-:W-:-:S05]  /*22740*/  IMAD.IADD R5, R7, 0x1, R19 ;  /* 0x0000000107057824 */ /* 0x000fca00078e0213 */
[----:B------:R-:W-:-:S13]  /*22750*/  ISETP.GE.OR P0, PT, R5, R0, !P0 ;  /* 0x000000000500720c */ /* 0x000fda0004706670 */
[----:B------:R-:W-:Y:S05]  /*22760*/  @P0 BRA `(.L_x_2973) ;  /* 0x00000000000c0947 */ /* 0x000fea0003800000 */
[----:B---3--:R-:W3:Y:S02]  /*22770*/  LDC.64 R2, c[0x0][0xd58] ;  /* 0x00035600ff027b82 */ /* 0x008ee40000000a00 */
[----:B---3--:R-:W-:-:S05]  /*22780*/  IMAD.WIDE R2, R5, 0x4, R2 ;  /* 0x0000000405027825 */ /* 0x008fca00078e0202 */
[----:B------:R3:W5:Y:S02]  /*22790*/  LDG.E R17, desc[UR54][R2.64] ;  /* 0x0000003602117981 */ /* 0x000764000c1e1900 */
.L_x_2973:
[----:B------:R-:W-:Y:S05]  /*227a0*/  BSYNC B0 ;  /* 0x0000000000007941 */ /* 0x000fea0003800000 */
.L_x_2972:
        /* <DEDUP_REMOVED lines=11> */
[----:B---3--:R-:W-:-:S05]  /*22860*/  IADD3 R3, R13, R14, RZ ;  /* 0x0000000e0d037210 */ /* 0x008fca0007ffe0ff */
[----:B------:R-:W0:Y:S02]  /*22870*/  SHFL.UP PT, R14, R3, 0x4, RZ ;  /* 0x04800000030e7989 */ /* 0x000e2400000e00ff */
[----:B0-----:R-:W-:Y:S02]  /*22880*/  SEL R14, R14, RZ, P0 ;  /* 0x000000ff0e0e7207 */ /* 0x001fe40000000000 */
[----:B------:R-:W-:-:S03]  /*22890*/  ISETP.GE.U32.AND P0, PT, R7, 0x10, PT ;  /* 0x000000100700780c */ /* 0x000fc60003f06070 */
[----:B------:R-:W-:-:S05]  /*228a0*/  IMAD.IADD R5, R3, 0x1, R14 ;  /* 0x0000000103057824 */ /* 0x000fca00078e020e */
[----:B------:R-:W2:Y:S02]  /*228b0*/  SHFL.UP PT, R14, R5, 0x8, RZ ;  /* 0x05000000050e7989 */ /* 0x000ea400000e00ff */
[----:B--2---:R-:W-:-:S05]  /*228c0*/  SEL R6, R14, RZ, P1 ;  /* 0x000000ff0e067207 */ /* 0x004fca0000800000 */
[----:B------:R-:W-:-:S05]  /*228d0*/  IMAD.IADD R6, R5, 0x1, R6 ;  /* 0x0000000105067824 */ /* 0x000fca00078e0206 */
[----:B------:R-:W0:Y:S02]  /*228e0*/  SHFL.UP PT, R14, R6, 0x10, RZ ;  /* 0x06000000060e7989 */ /* 0x000e2400000e00ff */
[----:B0-----:R-:W-:-:S05]  /*228f0*/  SEL R7, R14, RZ, P0 ;  /* 0x000000ff0e077207 */ /* 0x001fca0000000000 */
[----:B------:R-:W-:-:S05]  /*22900*/  IMAD.IADD R2, R6, 0x1, R7 ;  /* 0x0000000106027824 */ /* 0x000fca00078e0207 */
[----:B------:R0:W2:Y:S02]  /*22910*/  SHFL.IDX PT, R14, R2, 0x1f, 0x1f ;  /* 0x03e01f00020e7f89 */ /* 0x0000a400000e0000 */
.L_x_3087:
[----:B------:R-:W-:Y:S02]  /*22920*/  ULDC UR4, c[0x0][0xd10] ;  /* 0x0003440000047ab9 */ /* 0x000fe40000000800 */
[----:B------:R-:W-:-:S04]  /*22930*/  IMAD.U32 R5, RZ, RZ, UR4 ;  /* 0x00000004ff057e24 */ /* 0x000fc8000f8e00ff */
[----:B--2---:R-:W-:-:S04]  /*22940*/  IMAD R3, R14, R5, RZ ;  /* 0x000000050e037224 */ /* 0x004fc800078e02ff */
[----:B----4-:R-:W-:-:S05]  /*22950*/  IMAD.IADD R16, R16, 0x1, R3 ;  /* 0x0000000110107824 */ /* 0x010fca00078e0203 */
[----:B------:R-:W-:-:S13]  /*22960*/  ISETP.GT.AND P0, PT, R16, R4, PT ;  /* 0x000000041000720c */ /* 0x000fda0003f04270 */
[----:B------:R-:W-:Y:S05]  /*22970*/  @P0 BRA `(.L_x_2975) ;  /* 0x0000000000b40947 */ /* 0x000fea0003800000 */
[----:B------:R-:W2:Y:S02]  /*22980*/  LDC R0, c[0x0][0xd14] ;  /* 0x00034500ff007b82 */ /* 0x000ea40000000800 */
.L_x_2980:
        /* <DEDUP_REMOVED lines=14> */
.L_x_2978:
[----:B------:R-:W-:Y:S05]  /*22a70*/  BSYNC B0 ;  /* 0x0000000000007941 */ /* 0x000fea0003800000 */
.L_x_2977:
[----:B------:R-:W-:-:S03]  /*22a80*/  UMOV UR4, 0xffffffff ;  /* 0xffffffff00047882 */ /* 0x000fc60000000000 */
[----:B------:R-:W-:Y:S05]  /*22a90*/  BRA.DIV UR4, `(.L_x_2979) ;  /* 0x00000026048c7947 */ /* 0x000fea000b800000 */
[----:B-----5:R-:W0:Y:S01]  /*22aa0*/  SHFL.UP PT, R14, R17, 0x1, RZ ;  /* 0x04200000110e7989 */ /* 0x020e2200000e00ff */
[C---:B------:R-:W-:Y:S02]  /*22ab0*/  ISETP.NE.AND P0, PT, R6.reuse, RZ, PT ;  /* 0x000000ff0600720c */ /* 0x040fe40003f05270 */
[----:B------:R-:W-:Y:S02]  /*22ac0*/  ISETP.GE.U32.AND P1, PT, R6, 0x2, PT ;  /* 0x000000020600780c */ /* 0x000fe40003f26070 */
        /* <DEDUP_REMOVED lines=18> */
.L_x_3095:
[----:B------:R-:W-:Y:S02]  /*22bf0*/  ULDC UR4, c[0x0][0xd10] ;  /* 0x0003440000047ab9 */ /* 0x000fe40000000800 */
[----:B------:R-:W-:-:S04]  /*22c00*/  IMAD.U32 R5, RZ, RZ, UR4 ;  /* 0x00000004ff057e24 */ /* 0x000fc8000f8e00ff */
[----:B--2---:R-:W-:-:S04]  /*22c10*/  IMAD R3, R14, R5, RZ ;  /* 0x000000050e037224 */ /* 0x004fc800078e02ff */
[----:B------:R-:W-:-:S05]  /*22c20*/  IMAD.IADD R16, R3, 0x1, R16 ;  /* 0x0000000103107824 */ /* 0x000fca00078e0210 */
[----:B------:R-:W-:-:S13]  /*22c30*/  ISETP.GT.AND P0, PT, R16, R4, PT ;  /* 0x000000041000720c */ /* 0x000fda0003f04270 */
[----:B------:R-:W-:Y:S05]  /*22c40*/  @!P0 BRA `(.L_x_2980) ;  /* 0xfffffffc00508947 */ /* 0x000fea000383ffff */
.L_x_2975:
        /* <DEDUP_REMOVED lines=8> */
.L_x_3099:
[----:B------:R-:W-:Y:S01]  /*22cd0*/  ISETP.NE.AND P0, PT, R3, RZ, PT ;  /* 0x000000ff0300720c */ /* 0x000fe20003f05270 */
[----:B------:R-:W-:-:S12]  /*22ce0*/  IMAD.MOV.U32 R7, RZ, RZ, RZ ;  /* 0x000000ffff077224 */ /* 0x000fd800078e00ff */
[----:B------:R-:W-:Y:S05]  /*22cf0*/  @!P0 BRA `(.L_x_2982) ;  /* 0x0000000000108947 */ /* 0x000fea0003800000 */
[----:B------:R-:W-:Y:S01]  /*22d00*/  UMOV UR4, 0xffffffff ;  /* 0xffffffff00047882 */ /* 0x000fe20000000000 */
[----:B------:R-:W-:Y:S02]  /*22d10*/  VIADD R12, R6, 0xffffffff ;  /* 0xffffffff060c7836 */ /* 0x000fe40000000000 */
[----:B------:R-:W-:Y:S05]  /*22d20*/  BRA.DIV UR4, `(.L_x_2983) ;  /* 0x0000002a04047947 */ /* 0x000fea000b800000 */
[----:B------:R4:W0:Y:S02]  /*22d30*/  SHFL.IDX PT, R7, R2, R12, 0x1f ;  /* 0x00001f0c02077589 */ /* 0x00082400000e0000 */
.L_x_2982:
[----:B0---4-:R-:W0:Y:S01]  /*22d40*/  LDC.64 R2, c[0x0][0xd68] ;  /* 0x00035a00ff027b82 */ /* 0x011e220000000a00 */
[----:B------:R-:W-:-:S04]  /*22d50*/  IMAD.IADD R19, R6, 0x1, R19 ;  /* 0x0000000106137824 */ /* 0x000fc800078e0213 */
[----:B0-----:R-:W-:-:S05]  /*22d60*/  IMAD.WIDE R2, R19, 0x4, R2 ;  /* 0x0000000413027825 */ /* 0x001fca00078e0202 */
[----:B-1----:R-:W2:Y:S01]  /*22d70*/  LDG.E R9, desc[UR54][R2.64] ;  /* 0x0000003602097981 */ /* 0x002ea2000c1e1900 */
[----:B------:R-:W-:Y:S02]  /*22d80*/  IMAD R16, R7, R5, R16 ;  /* 0x0000000507107224 */ /* 0x000fe400078e0210 */
[----:B--23--:R-:W-:-:S05]  /*22d90*/  IMAD R6, R17, R9, RZ ;  /* 0x0000000911067224 */ /* 0x00cfca00078e02ff */
[----:B------:R-:W-:-:S04]  /*22da0*/  IABS R8, R6 ;  /* 0x0000000600087213 */ /* 0x000fc80000000000 */
[----:B------:R-:W0:Y:S08]  /*22db0*/  I2F.RP R2, R8 ;  /* 0x0000000800027306 */ /* 0x000e300000209400 */
[----:B0-----:R-:W0:Y:S02]  /*22dc0*/  MUFU.RCP R2, R2 ;  /* 0x0000000200027308 */ /* 0x001e240000001000 */
[----:B0-----:R-:W-:-:S06]  /*22dd0*/  VIADD R2, R2, 0xffffffe ;  /* 0x0ffffffe02027836 */ /* 0x001fcc0000000000 */
[----:B------:R-:W0:Y:S02]  /*22de0*/  F2I.FTZ.U32.TRUNC.NTZ R3, R2 ;  /* 0x0000000200037305 */ /* 0x000e24000021f000 */
[----:B0-----:R-:W-:-:S04]  /*22df0*/  IMAD.MOV R2, RZ, RZ, -R3 ;  /* 0x000000ffff027224 */ /* 0x001fc800078e0a03 */
[----:B------:R-:W-:Y:S02]  /*22e00*/  IMAD R10, R2, R8, RZ ;  /* 0x00000008020a7224 */ /* 0x000fe400078e02ff */
[----:B------:R-:W-:-:S04]  /*22e10*/  IMAD.MOV.U32 R2, RZ, RZ, RZ ;  /* 0x000000ffff027224 */ /* 0x000fc800078e00ff */
[----:B------:R-:W-:-:S04]  /*22e20*/  IMAD.HI.U32 R10, R3, R10, R2 ;  /* 0x0000000a030a7227 */ /* 0x000fc800078e0002 */
[----:B------:R-:W-:Y:S01]  /*22e30*/  IMAD.IADD R2, R4, 0x1, -R16 ;  /* 0x0000000104027824 */ /* 0x000fe200078e0a10 */
[----:B------:R-:W-:-:S04]  /*22e40*/  IABS R4, R6 ;  /* 0x0000000600047213 */ /* 0x000fc80000000000 */
        /* <DEDUP_REMOVED lines=19> */
[----:B------:R-:W-:Y:S02]  /*22f80*/  VIADDMNMX R9, R3, R5, R9, PT ;  /* 0x0000000503097246 */ /* 0x000fe40003800109 */
[----:B------:R-:W-:Y:S02]  /*22f90*/  IADD3 R7, R4, R7, RZ ;  /* 0x0000000704077210 */ /* 0x000fe40007ffe0ff */
        /* <DEDUP_REMOVED lines=29> */
.L_x_2976:
[----:B------:R-:W-:Y:S01]  /*23170*/  UMOV UR4, URZ ;  /* 0x0000003f00047c82 */ /* 0x000fe20008000000 */
[----:B------:R-:W-:Y:S01]  /*23180*/  UMOV UR5, URZ ;  /* 0x0000003f00057c82 */ /* 0x000fe20008000000 */
[----:B------:R-:W-:Y:S01]  /*23190*/  ULDC UR6, c[0x0][0xd14] ;  /* 0x0003450000067ab9 */ /* 0x000fe20000000800 */
[----:B------:R-:W-:Y:S02]  /*231a0*/  IMAD.MOV.U32 R16, RZ, RZ, R4 ;  /* 0x000000ffff107224 */ /* 0x000fe400078e0004 */
[----:B------:R-:W-:Y:S02]  /*231b0*/  IMAD.U32 R17, RZ, RZ, UR4 ;  /* 0x00000004ff117e24 */ /* 0x000fe4000f8e00ff */
[----:B------:R-:W-:Y:S02]  /*231c0*/  IMAD.U32 R18, RZ, RZ, UR5 ;  /* 0x00000005ff127e24 */ /* 0x000fe4000f8e00ff */
[----:B------:R-:W-:-:S07]  /*231d0*/  IMAD.U32 R19, RZ, RZ, UR6 ;  /* 0x00000006ff137e24 */ /* 0x000fce000f8e00ff */
.L_x_2984:
        /* <DEDUP_REMOVED lines=12> */
.L_x_2885:
[----:B-1----:R-:W2:Y:S01]  /*232a0*/  LDL R0, [R1+0x24] ;  /* 0x0000240001007983 */ /* 0x002ea20000100800 */
[----:B------:R-:W1:Y:S01]  /*232b0*/  S2R R3, SR_CgaCtaId ;  /* 0x0000000000037919 */ /* 0x000e620000008800 */
[----:B--2---:R-:W-:Y:S02]  /*232c0*/  R2UR UR4, R0 ;  /* 0x00000000000472ca */ /* 0x004fe400000e0000 */
[----:B------:R-:W-:-:S04]  /*232d0*/  MOV R0, 0x400 ;  /* 0x0000040000007802 */ /* 0x000fc80000000f00 */
[----:B-1----:R-:W-:-:S07]  /*232e0*/  LEA R0, R3, R0, 0x18 ;  /* 0x0000000003007211 */ /* 0x002fce00078ec0ff */
[----:B------:R-:W-:-:S04]  /*232f0*/  UIADD3 UR4, UR4, 0x1, URZ ;  /* 0x0000000104047890 */ /* 0x000fc8000fffe03f */
[----:B------:R-:W-:-:S04]  /*23300*/  ULEA.HI UR5, UR4, UR4, URZ, 0x1 ;  /* 0x0000000404057291 */ /* 0x000fc8000f8f083f */
[----:B------:R-:W-:-:S04]  /*23310*/  ULOP3.LUT UR5, UR5, 0xfffffffe, URZ, 0xc0, !UPT ;  /* 0xfffffffe05057892 */ /* 0x000fc8000f8ec03f */
[----:B------:R-:W-:-:S06]  /*23320*/  UIADD3 UR5, UR4, -UR5, URZ ;  /* 0x8000000504057290 */ /* 0x000fcc000fffe03f */
[----:B------:R-:W-:-:S05]  /*23330*/  IMAD.U32 R3, RZ, RZ, UR5 ;  /* 0x00000005ff037e24 */ /* 0x000fca000f8e00ff */
[----:B------:R-:W-:-:S04]  /*23340*/  SHF.L.U32 R3, R3, 0x1f, RZ ;  /* 0x0000001f03037819 */ /* 0x000fc800000006ff */
[----:B------:R-:W1:Y:S02]  /*23350*/  SYNCS.PHASECHK.TRANS64.TRYWAIT P0, [R0+URZ+0x38820], R3 ;  /* 0x03882003000075a7 */ /* 0x000e64000800017f */
[----:B-1----:R-:W-:Y:S05]  /*23360*/  @!P0 BRA `(.L_x_2986) ;  /* 0x00000020009c8947 */ /* 0x002fea0003800000 */
.L_x_3102:
[----:B------:R-:W-:-:S03]  /*23370*/  UMOV UR4, 0xffffffff ;  /* 0xffffffff00047882 */ /* 0x000fc60000000000 */
[----:B------:R-:W-:Y:S05]  /*23380*/  BRA.DIV UR4, `(.L_x_2987) ;  /* 0x0000002204a87947 */ /* 0x000fea000b800000 */
[----:B---3--:R-:W2:Y:S02]  /*23390*/  S2R R2, SR_TID.X ;  /* 0x0000000000027919 */ /* 0x008ea40000002100 */
[----:B--2---:R-:W-:-:S04]  /*233a0*/  SHF.R.U32.HI R2, RZ, 0x5, R2 ;  /* 0x00000005ff027819 */ /* 0x004fc80000011602 */
[----:B------:R-:W-:-:S05]  /*233b0*/  LOP3.LUT R2, R2, 0x3, RZ, 0xc0, !PT ;  /* 0x0000000302027812 */ /* 0x000fca00078ec0ff */
[----:B------:R2:W3:Y:S02]  /*233c0*/  SHFL.IDX PT, R14, R2, RZ, 0x1f ;  /* 0x00001fff020e7589 */ /* 0x0004e400000e0000 */
.L_x_3105:
[----:B---3--:R-:W-:-:S13]  /*233d0*/  ISETP.NE.AND P0, PT, R14, RZ, PT ;  /* 0x000000ff0e00720c */ /* 0x008fda0003f05270 */
[----:B------:R-:W-:Y:S05]  /*233e0*/  @P0 BRA `(.L_x_2667) ;  /* 0x00000000009c0947 */ /* 0x000fea0003800000 */
[----:B------:R-:W-:-:S03]  /*233f0*/  UMOV UR4, 0xffffffff ;  /* 0xffffffff00047882 */ /* 0x000fc60000000000 */
[----:B------:R-:W-:Y:S05]  /*23400*/  BRA.DIV UR4, `(.L_x_2988) ;  /* 0x0000002204bc7947 */ /* 0x000fea000b800000 */
[----:B------:R-:W-:-:S13]  /*23410*/  ELECT P6, URZ, PT ;  /* 0x00000000003f782f */ /* 0x000fda00038c0000 */
.L_x_3108:
[----:B------:R-:W-:Y:S05]  /*23420*/  @!P6 BRA `(.L_x_2667) ;  /* 0x00000000008ce947 */ /* 0x000fea0003800000 */
[----:B--2---:R-:W2:Y:S02]  /*23430*/  LDL R2, [R1+0x30] ;  /* 0x0000300001027983 */ /* 0x004ea40000100800 */
[----:B--2---:R-:W-:-:S13]  /*23440*/  R2UR UR4, R2 ;  /* 0x00000000020472ca */ /* 0x004fda00000e0000 */
[----:B------:R-:W-:-:S06]  /*23450*/  ULOP3.LUT UR4, UR4, 0x2, URZ, 0xfc, !UPT ;  /* 0x0000000204047892 */ /* 0x000fcc000f8efc3f */
[----:B------:R-:W-:-:S04]  /*23460*/  MOV R2, UR4 ;  /* 0x0000000400027c02 */ /* 0x000fc80008000f00 */
[----:B------:R-:W-:-:S13]  /*23470*/  ISETP.NE.AND P2, PT, R2, 0x3, PT ;  /* 0x000000030200780c */ /* 0x000fda0003f45270 */
[----:B------:R-:W-:Y:S05]  /*23480*/  @!P2 BRA `(.L_x_2989) ;  /* 0x000000000004a947 */ /* 0x000fea0003800000 */
[----:B------:R-:W-:Y:S01]  /*23490*/  BPT.TRAP 0x1 ;  /* 0x000000040000795c */ /* 0x000fe20000300000 */
.L_x_2989:
        /* <DEDUP_REMOVED lines=14> */
.L_x_3109:
[----:B------:R-:W2:Y:S02]  /*23580*/  SYNCS.PHASECHK.TRANS64.TRYWAIT P0, [R7+URZ], R2 ;  /* 0x00000002070075a7 */ /* 0x000ea4000800017f */
[----:B--2---:R-:W-:Y:S05]  /*23590*/  @!P0 BRA `(.L_x_2991) ;  /* 0x00000020008c8947 */ /* 0x004fea0003800000 */
.L_x_3110:
[----:B------:R-:W-:Y:S05]  /*235a0*/  @!P2 BRA `(.L_x_2992) ;  /* 0x000000000004a947 */ /* 0x000fea0003800000 */
[----:B------:R-:W-:Y:S01]  /*235b0*/  BPT.TRAP 0x1 ;  /* 0x000000040000795c */ /* 0x000fe20000300000 */
.L_x_2992:
[----:B------:R-:W3:Y:S01]  /*235c0*/  LDL.LU R4, [R1] ;  /* 0x0000000001047983 */ /* 0x000ee20000300800 */
[----:B------:R-:W-:-:S04]  /*235d0*/  VIADD R0, R0, 0x38860 ;  /* 0x0003886000007836 */ /* 0x000fc80000000000 */
[----:B---3--:R-:W-:-:S04]  /*235e0*/  IMAD R4, R4, 0x8, R0 ;  /* 0x0000000804047824 */ /* 0x008fc800078e0200 */
[----:B------:R-:W3:Y:S02]  /*235f0*/  SYNCS.PHASECHK.TRANS64.TRYWAIT P0, [R4+URZ], R5 ;  /* 0x00000005040075a7 */ /* 0x000ee4000800017f */
[----:B---3--:R-:W-:Y:S05]  /*23600*/  @!P0 BRA `(.L_x_2993) ;  /* 0x0000002000848947 */ /* 0x008fea0003800000 */
.L_x_3111:
[----:B------:R-:W-:-:S07]  /*23610*/  IMAD R3, R3, 0x8, R0 ;  /* 0x0000000803037824 */ /* 0x000fce00078e0200 */
.L_x_2994:
[----:B----4-:R4:W0:Y:S02]  /*23620*/  SYNCS.PHASECHK.TRANS64.TRYWAIT P0, [R3+URZ], R2 ;  /* 0x00000002030075a7 */ /* 0x010824000800017f */
[----:B0-----:R-:W-:Y:S05]  /*23630*/  @!P0 NANOSLEEP.SYNCS 0x989680 ;  /* 0x009896800000895d */ /* 0x001fea0003900000 */
[----:B------:R-:W0:Y:S02]  /*23640*/  @!P0 SYNCS.PHASECHK.TRANS64 P0, [R3+URZ], R2 ;  /* 0x00000002030085a7 */ /* 0x000e24000800007f */
[----:B0-----:R-:W-:Y:S05]  /*23650*/  @!P0 BRA `(.L_x_2994) ;  /* 0xfffffffc00f08947 */ /* 0x001fea000383ffff */
.L_x_2667:
[----:B------:R-:W-:Y:S05]  /*23660*/  BSYNC B8 ;  /* 0x0000000000087941 */ /* 0x000fea0003800000 */
.L_x_2664:
[----:B------:R-:W-:Y:S05]  /*23670*/  EXIT ;  /* 0x000000000000794d */ /* 0x000fea0003800000 */
.L_x_2691:
[----:B0-----:R0:W1:Y:S02]  /*23680*/  SYNCS.PHASECHK.TRANS64.TRYWAIT P5, [R70+URZ+0x38890], R77 ;  /* 0x0388904d460075a7 */ /* 0x00106400080a017f */
[----:B-1----:R-:W-:Y:S05]  /*23690*/  @!P5 NANOSLEEP.SYNCS 0x989680 ;  /* 0x009896800000d95d */ /* 0x002fea0003900000 */
[----:B------:R-:W1:Y:S02]  /*236a0*/  @!P5 SYNCS.PHASECHK.TRANS64 P5, [R70+URZ+0x38890], R77 ;  /* 0x0388904d4600d5a7 */ /* 0x000e6400080a007f */
[----:B-1----:R-:W-:Y:S05]  /*236b0*/  @!P5 BRA `(.L_x_2691) ;  /* 0xfffffffc00f0d947 */ /* 0x002fea000383ffff */
[----:B------:R-:W-:Y:S05]  /*236c0*/  BRA `(.L_x_2995) ;  /* 0xfffffdf000bc7947 */ /* 0x000fea000383ffff */
.L_x_2701:
[----:B0-----:R0:W1:Y:S02]  /*236d0*/  SYNCS.PHASECHK.TRANS64.TRYWAIT P5, [R70+URZ+0x38890], R77 ;  /* 0x0388904d460075a7 */ /* 0x00106400080a017f */
[----:B-1----:R-:W-:Y:S05]  /*236e0*/  @!P5 NANOSLEEP.SYNCS 0x989680 ;  /* 0x009896800000d95d */ /* 0x002fea0003900000 */
[----:B------:R-:W1:Y:S02]  /*236f0*/  @!P5 SYNCS.PHASECHK.TRANS64 P5, [R70+URZ+0x38890], R77 ;  /* 0x0388904d4600d5a7 */ /* 0x000e6400080a007f */
[----:B-1----:R-:W-:Y:S05]  /*23700*/  @!P5 BRA `(.L_x_2701) ;  /* 0xfffffffc00f0d947 */ /* 0x002fea000383ffff */
[----:B------:R-:W-:Y:S05]  /*23710*/  BRA `(.L_x_2996) ;  /* 0xfffffdfc00107947 */ /* 0x000fea000383ffff */
.L_x_2706:
[----:B0-----:R0:W1:Y:S02]  /*23720*/  SYNCS.PHASECHK.TRANS64.TRYWAIT P5, [R70+URZ+0x38890], R77 ;  /* 0x0388904d460075a7 */ /* 0x00106400080a017f */
[----:B-1----:R-:W-:Y:S05]  /*23730*/  @!P5 NANOSLEEP.SYNCS 0x989680 ;  /* 0x009896800000d95d */ /* 0x002fea0003900000 */
[----:B------:R-:W1:Y:S02]  /*23740*/  @!P5 SYNCS.PHASECHK.TRANS64 P5, [R70+URZ+0x38890], R77 ;  /* 0x0388904d4600d5a7 */ /* 0x000e6400080a007f */
[----:B-1----:R-:W-:Y:S05]  /*23750*/  @!P5 BRA `(.L_x_2706) ;  /* 0xfffffffc00f0d947 */ /* 0x002fea000383ffff */
[----:B------:R-:W-:Y:S05]  /*23760*/  BRA `(.L_x_2997) ;  /* 0xfffffe0400207947 */ /* 0x000fea000383ffff */
.L_x_2710:
[----:B--2---:R2:W4:Y:S02]  /*23770*/  SYNCS.PHASECHK.TRANS64.TRYWAIT P5, [R70+URZ+0x388b0], R77 ;  /* 0x0388b04d460075a7 */ /* 0x00452400080a017f */
[----:B----4-:R-:W-:Y:S05]  /*23780*/  @!P5 NANOSLEEP.SYNCS 0x989680 ;  /* 0x009896800000d95d */ /* 0x010fea0003900000 */
[----:B------:R-:W4:Y:S02]  /*23790*/  @!P5 SYNCS.PHASECHK.TRANS64 P5, [R70+URZ+0x388b0], R77 ;  /* 0x0388b04d4600d5a7 */ /* 0x000f2400080a007f */
[----:B----4-:R-:W-:Y:S05]  /*237a0*/  @!P5 BRA `(.L_x_2710) ;  /* 0xfffffffc00f0d947 */ /* 0x010fea000383ffff */
[----:B------:R-:W-:Y:S05]  /*237b0*/  BRA `(.L_x_2998) ;  /* 0xfffffe04009c7947 */ /* 0x000fea000383ffff */
.L_x_2753:
[----:B------:R-:W-:Y:S01]  /*237c0*/  BSSY B1, `(.L_x_2999) ;  /* 0x0000008000017945 */ /* 0x000fe20003800000 */
[----:B------:R-:W-:Y:S01]  /*237d0*/  MOV R13, R4 ;  /* 0x00000004000d7202 */ /* 0x000fe20000000f00 */
[----:B------:R-:W-:Y:S02]  /*237e0*/  IMAD.MOV.U32 R12, RZ, RZ, RZ ;  /* 0x000000ffff0c7224 */ /* 0x000fe400078e00ff */
[----:B------:R-:W-:Y:S02]  /*237f0*/  IMAD.MOV.U32 R11, RZ, RZ, 0x1c1f ;  /* 0x00001c1fff0b7424 */ /* 0x000fe400078e00ff */
[----:B------:R-:W-:-:S07]  /*23800*/  IMAD.MOV.U32 R15, RZ, RZ, -0x1 ;  /* 0xffffffffff0f7424 */ /* 0x000fce00078e00ff */
[----:B-----5:R-:W-:Y:S05]  /*23810*/  WARPSYNC.COLLECTIVE R15, `(.L_x_3000) ;  /* 0x000000000f087348 */ /* 0x020fea0003c00000 */
[----:B------:R0:W1:Y:S02]  /*23820*/  SHFL.IDX P6, R14, R13, R12, R11 ;  /* 0x0000000c0d0e7389 */ /* 0x00006400000c000b */
[----:B01---5:R-:W-:Y:S01]  /*23830*/  ENDCOLLECTIVE ;  /* 0x000000000000791b */ /* 0x023fe20003800000 */
.L_x_3000:
[----:B------:R-:W-:Y:S05]  /*23840*/  BSYNC B1 ;  /* 0x0000000000017941 */ /* 0x000fea0003800000 */
.L_x_2999:
[----:B------:R-:W-:Y:S05]  /*23850*/  BRA `(.L_x_3001) ;  /* 0xfffffe4000b07947 */ /* 0x000fea000383ffff */
.L_x_2754:
[----:B------:R-:W-:Y:S01]  /*23860*/  BSSY B1, `(.L_x_3002) ;  /* 0x0000008000017945 */ /* 0x000fe20003800000 */
[----:B------:R-:W-:Y:S02]  /*23870*/  IMAD.MOV.U32 R13, RZ, RZ, R3 ;  /* 0x000000ffff0d7224 */ /* 0x000fe400078e0003 */
[----:B------:R-:W-:Y:S02]  /*23880*/  IMAD.MOV.U32 R12, RZ, RZ, RZ ;  /* 0x000000ffff0c7224 */ /* 0x000fe400078e00ff */
[----:B------:R-:W-:Y:S02]  /*23890*/  IMAD.MOV.U32 R11, RZ, RZ, 0x1c1f ;  /* 0x00001c1fff0b7424 */ /* 0x000fe400078e00ff */
[----:B------:R-:W-:-:S07]  /*238a0*/  IMAD.MOV.U32 R15, RZ, RZ, -0x1 ;  /* 0xffffffffff0f7424 */ /* 0x000fce00078e00ff */
[----:B-----5:R-:W-:Y:S05]  /*238b0*/  WARPSYNC.COLLECTIVE R15, `(.L_x_3003) ;  /* 0x000000000f087348 */ /* 0x020fea0003c00000 */
[----:B------:R0:W1:Y:S02]  /*238c0*/  SHFL.IDX P6, R14, R13, R12, R11 ;  /* 0x0000000c0d0e7389 */ /* 0x00006400000c000b */
[----:B01---5:R-:W-:Y:S01]  /*238d0*/  ENDCOLLECTIVE ;  /* 0x000000000000791b */ /* 0x023fe20003800000 */
.L_x_3003:
[----:B------:R-:W-:Y:S05]  /*238e0*/  BSYNC B1 ;  /* 0x0000000000017941 */ /* 0x000fea0003800000 */
.L_x_3002:
[----:B------:R-:W-:Y:S05]  /*238f0*/  BRA `(.L_x_3004) ;  /* 0xfffffe4000907947 */ /* 0x000fea000383ffff */
.L_x_2755:
        /* <DEDUP_REMOVED lines=8> */
.L_x_3006:
[----:B------:R-:W-:Y:S05]  /*23980*/  BSYNC B1 ;  /* 0x0000000000017941 */ /* 0x000fea0003800000 */
.L_x_3005:
[----:B------:R-:W-:Y:S05]  /*23990*/  BRA `(.L_x_3007) ;  /* 0xfffffe4000707947 */ /* 0x000fea000383ffff */
.L_x_2756:
        /* <DEDUP_REMOVED lines=8> */
.L_x_3009:
[----:B------:R-:W-:Y:S05]  /*23a20*/  BSYNC B1 ;  /* 0x0000000000017941 */ /* 0x000fea0003800000 */
.L_x_3008:
[----:B------:R-:W-:Y:S05]  /*23a30*/  BRA `(.L_x_3010) ;  /* 0xfffffe4000507947 */ /* 0x000fea000383ffff */
.L_x_2757:
[----:B------:R-:W-:Y:S01]  /*23a40*/  BSSY B1, `(.L_x_3011) ;  /* 0x0000008000017945 */ /* 0x000fe20003800000 */
[----:B------:R-:W-:Y:S01]  /*23a50*/  MOV R13, R4 ;  /* 0x00000004000d7202 */ /* 0x000fe20000000f00 */
[----:B------:R-:W-:Y:S02]  /*23a60*/  IMAD.MOV.U32 R12, RZ, RZ, 0x1 ;  /* 0x00000001ff0c7424 */ /* 0x000fe400078e00ff */
[----:B------:R-:W-:Y:S02]  /*23a70*/  IMAD.MOV.U32 R11, RZ, RZ, 0x1c1f ;  /* 0x00001c1fff0b7424 */ /* 0x000fe400078e00ff */
[----:B------:R-:W-:-:S07]  /*23a80*/  IMAD.MOV.U32 R15, RZ, RZ, -0x1 ;  /* 0xffffffffff0f7424 */ /* 0x000fce00078e00ff */
[----:B-----5:R-:W-:Y:S05]  /*23a90*/  WARPSYNC.COLLECTIVE R15, `(.L_x_3012) ;  /* 0x000000000f087348 */ /* 0x020fea0003c00000 */
[----:B------:R0:W1:Y:S02]  /*23aa0*/  SHFL.IDX P6, R14, R13, R12, R11 ;  /* 0x0000000c0d0e7389 */ /* 0x00006400000c000b */
[----:B01---5:R-:W-:Y:S01]  /*23ab0*/  ENDCOLLECTIVE ;  /* 0x000000000000791b */ /* 0x023fe20003800000 */
.L_x_3012:
[----:B------:R-:W-:Y:S05]  /*23ac0*/  BSYNC B1 ;  /* 0x0000000000017941 */ /* 0x000fea0003800000 */
.L_x_3011:
[----:B------:R-:W-:Y:S05]  /*23ad0*/  BRA `(.L_x_3013) ;  /* 0xfffffe4000307947 */ /* 0x000fea000383ffff */
.L_x_2758:
[----:B------:R-:W-:Y:S01]  /*23ae0*/  BSSY B1, `(.L_x_3014) ;  /* 0x0000008000017945 */ /* 0x000fe20003800000 */
[----:B------:R-:W-:Y:S02]  /*23af0*/  IMAD.MOV.U32 R13, RZ, RZ, R3 ;  /* 0x000000ffff0d7224 */ /* 0x000fe400078e0003 */
[----:B------:R-:W-:Y:S02]  /*23b00*/  IMAD.MOV.U32 R12, RZ, RZ, 0x1 ;  /* 0x00000001ff0c7424 */ /* 0x000fe400078e00ff */
[----:B------:R-:W-:Y:S02]  /*23b10*/  IMAD.MOV.U32 R11, RZ, RZ, 0x1c1f ;  /* 0x00001c1fff0b7424 */ /* 0x000fe400078e00ff */
[----:B------:R-:W-:-:S07]  /*23b20*/  IMAD.MOV.U32 R15, RZ, RZ, -0x1 ;  /* 0xffffffffff0f7424 */ /* 0x000fce00078e00ff */
[----:B-----5:R-:W-:Y:S05]  /*23b30*/  WARPSYNC.COLLECTIVE R15, `(.L_x_3015) ;  /* 0x000000000f087348 */ /* 0x020fea0003c00000 */
[----:B------:R0:W1:Y:S02]  /*23b40*/  SHFL.IDX P6, R14, R13, R12, R11 ;  /* 0x0000000c0d0e7389 */ /* 0x00006400000c000b */
[----:B01---5:R-:W-:Y:S01]  /*23b50*/  ENDCOLLECTIVE ;  /* 0x000000000000791b */ /* 0x023fe20003800000 */
.L_x_3015:
[----:B------:R-:W-:Y:S05]  /*23b60*/  BSYNC B1 ;  /* 0x0000000000017941 */ /* 0x000fea0003800000 */
.L_x_3014:
[----:B------:R-:W-:Y:S05]  /*23b70*/  BRA `(.L_x_3016) ;  /* 0xfffffe4000107947 */ /* 0x000fea000383ffff */
.L_x_2759:
        /* <DEDUP_REMOVED lines=8> */
.L_x_3018:
[----:B------:R-:W-:Y:S05]  /*23c00*/  BSYNC B1 ;  /* 0x0000000000017941 */ /* 0x000fea0003800000 */
.L_x_3017:
[----:B------:R-:W-:Y:S05]  /*23c10*/  BRA `(.L_x_3019) ;  /* 0xfffffe3c00f07947 */ /* 0x000fea000383ffff */
.L_x_2760:
        /* <DEDUP_REMOVED lines=8> */
.L_x_3021:
[----:B------:R-:W-:Y:S05]  /*23ca0*/  BSYNC B1 ;  /* 0x0000000000017941 */ /* 0x000fea0003800000 */
.L_x_3020:
[----:B------:R-:W-:Y:S05]  /*23cb0*/  BRA `(.L_x_3022) ;  /* 0xfffffe3c00d07947 */ /* 0x000fea000383ffff */
.L_x_2762:
[----:B0-----:R0:W1:Y:S02]  /*23cc0*/  SYNCS.PHASECHK.TRANS64.TRYWAIT P2, [R18+URZ+0x38800], R5 ;  /* 0x03880005120075a7 */ /* 0x001064000804017f */
[----:B-1----:R-:W-:Y:S05]  /*23cd0*/  @!P2 NANOSLEEP.SYNCS 0x989680 ;  /* 0x009896800000a95d */ /* 0x002fea0003900000 */
[----:B------:R-:W1:Y:S02]  /*23ce0*/  @!P2 SYNCS.PHASECHK.TRANS64 P2, [R18+URZ+0x38800], R5 ;  /* 0x038800051200a5a7 */ /* 0x000e64000804007f */
[----:B-1----:R-:W-:Y:S05]  /*23cf0*/  @!P2 BRA `(.L_x_2762) ;  /* 0xfffffffc00f0a947 */ /* 0x002fea000383ffff */
[----:B------:R-:W-:Y:S05]  /*23d00*/  BRA `(.L_x_3023) ;  /* 0xfffffe4000487947 */ /* 0x000fea000383ffff */
.L_x_2770:
        /* <DEDUP_REMOVED lines=8> */
.L_x_3025:
[----:B------:R-:W-:Y:S05]  /*23d90*/  BSYNC B1 ;  /* 0x0000000000017941 */ /* 0x000fea0003800000 */
.L_x_3024:
[----:B------:R-:W-:Y:S05]  /*23da0*/  BRA `(.L_x_3026) ;  /* 0xfffffe50001c7947 */ /* 0x000fea000383ffff */
.L_x_2771:
        /* <DEDUP_REMOVED lines=8> */
.L_x_3028:
[----:B------:R-:W-:Y:S05]  /*23e30*/  BSYNC B1 ;  /* 0x0000000000017941 */ /* 0x000fea0003800000 */
.L_x_3027:
[----:B------:R-:W-:Y:S05]  /*23e40*/  BRA `(.L_x_3029) ;  /* 0xfffffe4c00fc7947 */ /* 0x000fea000383ffff */
.L_x_2772:
        /* <DEDUP_REMOVED lines=8> */
.L_x_3031:
[----:B------:R-:W-:Y:S05]  /*23ed0*/  BSYNC B1 ;  /* 0x0000000000017941 */ /* 0x000fea0003800000 */
.L_x_3030:
[----:B------:R-:W-:Y:S05]  /*23ee0*/  BRA `(.L_x_3032) ;  /* 0xfffffe4c00dc7947 */ /* 0x000fea000383ffff */
.L_x_2773:
        /* <DEDUP_REMOVED lines=8> */
.L_x_3034:
[----:B------:R-:W-:Y:S05]  /*23f70*/  BSYNC B1 ;  /* 0x0000000000017941 */ /* 0x000fea0003800000 */
.L_x_3033:
[----:B------:R-:W-:Y:S05]  /*23f80*/  BRA `(.L_x_3035) ;  /* 0xfffffe4c00bc7947 */ /* 0x000fea000383ffff */
.L_x_2774:
        /* <DEDUP_REMOVED lines=8> */
.L_x_3037:
[----:B------:R-:W-:Y:S05]  /*24010*/  BSYNC B1 ;  /* 0x0000000000017941 */ /* 0x000fea0003800000 */
.L_x_3036:
[----:B------:R-:W-:Y:S05]  /*24020*/  BRA `(.L_x_3038) ;  /* 0xfffffe4c009c7947 */ /* 0x000fea000383ffff */
.L_x_2775:
        /* <DEDUP_REMOVED lines=8> */
.L_x_3040:
[----:B------:R-:W-:Y:S05]  /*240b0*/  BSYNC B1 ;  /* 0x0000000000017941 */ /* 0x000fea0003800000 */
.L_x_3039:
[----:B------:R-:W-:Y:S05]  /*240c0*/  BRA `(.L_x_3041) ;  /* 0xfffffe4c00807947 */ /* 0x000fea000383ffff */
.L_x_2776:
        /* <DEDUP_REMOVED lines=8> */
.L_x_3043:
[----:B------:R-:W-:Y:S05]  /*24150*/  BSYNC B1 ;  /* 0x0000000000017941 */ /* 0x000fea0003800000 */
.L_x_3042:
[----:B------:R-:W-:Y:S05]  /*24160*/  BRA `(.L_x_3044) ;  /* 0xfffffe4c00647947 */ /* 0x000fea000383ffff */
.L_x_2777:
        /* <DEDUP_REMOVED lines=8> */
.L_x_3046:
[----:B------:R-:W-:Y:S05]  /*241f0*/  BSYNC B1 ;  /* 0x0000000000017941 */ /* 0x000fea0003800000 */
.L_x_3045:
[----:B------:R-:W-:Y:S05]  /*24200*/  BRA `(.L_x_3047) ;  /* 0xfffffe4c00487947 */ /* 0x000fea000383ffff */
.L_x_2779:
[----:B0-----:R0:W1:Y:S02]  /*24210*/  SYNCS.PHASECHK.TRANS64.TRYWAIT P2, [R18+URZ+0x38800], R3 ;  /* 0x03880003120075a7 */ /* 0x001064000804017f */
[----:B-1----:R-:W-:Y:S05]  /*24220*/  @!P2 NANOSLEEP.SYNCS 0x989680 ;  /* 0x009896800000a95d */ /* 0x002fea0003900000 */
[----:B------:R-:W1:Y:S02]  /*24230*/  @!P2 SYNCS.PHASECHK.TRANS64 P2, [R18+URZ+0x38800], R3 ;  /* 0x038800031200a5a7 */ /* 0x000e64000804007f */
[----:B-1----:R-:W-:Y:S05]  /*24240*/  @!P2 BRA `(.L_x_2779) ;  /* 0xfffffffc00f0a947 */ /* 0x002fea000383ffff */
[----:B------:R-:W-:Y:S05]  /*24250*/  BRA `(.L_x_3048) ;  /* 0xfffffe4c00a47947 */ /* 0x000fea000383ffff */
.L_x_2785:
[----:B-1----:R1:W2:Y:S02]  /*24260*/  SYNCS.PHASECHK.TRANS64.TRYWAIT P1, [R14+URZ+0x38830], R7 ;  /* 0x038830070e0075a7 */ /* 0x0022a4000802017f */
[----:B--2---:R-:W-:Y:S05]  /*24270*/  @!P1 NANOSLEEP.SYNCS 0x989680 ;  /* 0x009896800000995d */ /* 0x004fea0003900000 */
[----:B------:R-:W2:Y:S02]  /*24280*/  @!P1 SYNCS.PHASECHK.TRANS64 P1, [R14+URZ+0x38830], R7 ;  /* 0x038830070e0095a7 */ /* 0x000ea4000802007f */
[----:B--2---:R-:W-:Y:S05]  /*24290*/  @!P1 BRA `(.L_x_2785) ;  /* 0xfffffffc00f09947 */ /* 0x004fea000383ffff */
[----:B------:R-:W-:Y:S05]  /*242a0*/  BRA `(.L_x_2784) ;  /* 0xfffffe5800f87947 */ /* 0x000fea000383ffff */
.L_x_2787:
[----:B--2---:R2:W3:Y:S02]  /*242b0*/  SYNCS.PHASECHK.TRANS64.TRYWAIT P1, [R18+URZ+0x38810], R3 ;  /* 0x03881003120075a7 */ /* 0x0044e4000802017f */
[----:B---3--:R-:W-:Y:S05]  /*242c0*/  @!P1 NANOSLEEP.SYNCS 0x989680 ;  /* 0x009896800000995d */ /* 0x008fea0003900000 */
[----:B------:R-:W3:Y:S02]  /*242d0*/  @!P1 SYNCS.PHASECHK.TRANS64 P1, [R18+URZ+0x38810], R3 ;  /* 0x03881003120095a7 */ /* 0x000ee4000802007f */
[----:B---3--:R-:W-:Y:S05]  /*242e0*/  @!P1 BRA `(.L_x_2787) ;  /* 0xfffffffc00f09947 */ /* 0x008fea000383ffff */
[----:B------:R-:W-:Y:S05]  /*242f0*/  BRA `(.L_x_3049) ;  /* 0xfffffe5c00a87947 */ /* 0x000fea000383ffff */
.L_x_2791:
[----:B----4-:R4:W0:Y:S02]  /*24300*/  SYNCS.PHASECHK.TRANS64.TRYWAIT P2, [R14+URZ+0x38850], R7 ;  /* 0x038850070e0075a7 */ /* 0x010824000804017f */
[----:B0-----:R-:W-:Y:S05]  /*24310*/  @!P2 NANOSLEEP.SYNCS 0x989680 ;  /* 0x009896800000a95d */ /* 0x001fea0003900000 */
[----:B------:R-:W0:Y:S02]  /*24320*/  @!P2 SYNCS.PHASECHK.TRANS64 P2, [R14+URZ+0x38850], R7 ;  /* 0x038850070e00a5a7 */ /* 0x000e24000804007f */
[----:B0-----:R-:W-:Y:S05]  /*24330*/  @!P2 BRA `(.L_x_2791) ;  /* 0xfffffffc00f0a947 */ /* 0x001fea000383ffff */
[----:B------:R-:W-:Y:S05]  /*24340*/  BRA `(.L_x_2790) ;  /* 0xfffffe5c00cc7947 */ /* 0x000fea000383ffff */
.L_x_2811:
[----:B-1----:R1:W2:Y:S02]  /*24350*/  SYNCS.PHASECHK.TRANS64.TRYWAIT P2, [R199+URZ+0x38830], R204 ;  /* 0x038830ccc70075a7 */ /* 0x0022a4000804017f */
[----:B--2---:R-:W-:Y:S05]  /*24360*/  @!P2 NANOSLEEP.SYNCS 0x989680 ;  /* 0x009896800000a95d */ /* 0x004fea0003900000 */
[----:B------:R-:W2:Y:S02]  /*24370*/  @!P2 SYNCS.PHASECHK.TRANS64 P2, [R199+URZ+0x38830], R204 ;  /* 0x038830ccc700a5a7 */ /* 0x000ea4000804007f */
[----:B--2---:R-:W-:Y:S05]  /*24380*/  @!P2 BRA `(.L_x_2811) ;  /* 0xfffffffc00f0a947 */ /* 0x004fea000383ffff */
[----:B------:R-:W-:Y:S05]  /*24390*/  BRA `(.L_x_2810) ;  /* 0xfffffe9800607947 */ /* 0x000fea000383ffff */
.L_x_2816:
[----:B---3--:R3:W4:Y:S02]  /*243a0*/  SYNCS.PHASECHK.TRANS64.TRYWAIT P2, [R199+URZ+0x38850], R204 ;  /* 0x038850ccc70075a7 */ /* 0x008724000804017f */
[----:B----4-:R-:W-:Y:S05]  /*243b0*/  @!P2 NANOSLEEP.SYNCS 0x989680 ;  /* 0x009896800000a95d */ /* 0x010fea0003900000 */
[----:B------:R-:W4:Y:S02]  /*243c0*/  @!P2 SYNCS.PHASECHK.TRANS64 P2, [R199+URZ+0x38850], R204 ;  /* 0x038850ccc700a5a7 */ /* 0x000f24000804007f */
[----:B----4-:R-:W-:Y:S05]  /*243d0*/  @!P2 BRA `(.L_x_2816) ;  /* 0xfffffffc00f0a947 */ /* 0x010fea000383ffff */
[----:B------:R-:W-:Y:S05]  /*243e0*/  BRA `(.L_x_2815) ;  /* 0xfffffe9800fc7947 */ /* 0x000fea000383ffff */
.L_x_2837:
[----:B-1----:R1:W2:Y:S02]  /*243f0*/  SYNCS.PHASECHK.TRANS64.TRYWAIT P3, [R14+URZ+0x38830], R21 ;  /* 0x038830150e0075a7 */ /* 0x0022a4000806017f */
[----:B--2---:R-:W-:Y:S05]  /*24400*/  @!P3 NANOSLEEP.SYNCS 0x989680 ;  /* 0x009896800000b95d */ /* 0x004fea0003900000 */
[----:B------:R-:W2:Y:S02]  /*24410*/  @!P3 SYNCS.PHASECHK.TRANS64 P3, [R14+URZ+0x38830], R21 ;  /* 0x038830150e00b5a7 */ /* 0x000ea4000806007f */
[----:B--2---:R-:W-:Y:S05]  /*24420*/  @!P3 BRA `(.L_x_2837) ;  /* 0xfffffffc00f0b947 */ /* 0x004fea000383ffff */
[----:B------:R-:W-:Y:S05]  /*24430*/  BRA `(.L_x_2836) ;  /* 0xfffffedc00147947 */ /* 0x000fea000383ffff */
.L_x_2842:
[----:B---3--:R3:W4:Y:S02]  /*24440*/  SYNCS.PHASECHK.TRANS64.TRYWAIT P3, [R14+URZ+0x38850], R21 ;  /* 0x038850150e0075a7 */ /* 0x008724000806017f */
[----:B----4-:R-:W-:Y:S05]  /*24450*/  @!P3 NANOSLEEP.SYNCS 0x989680 ;  /* 0x009896800000b95d */ /* 0x010fea0003900000 */
[----:B------:R-:W4:Y:S02]  /*24460*/  @!P3 SYNCS.PHASECHK.TRANS64 P3, [R14+URZ+0x38850], R21 ;  /* 0x038850150e00b5a7 */ /* 0x000f24000806007f */
[----:B----4-:R-:W-:Y:S05]  /*24470*/  @!P3 BRA `(.L_x_2842) ;  /* 0xfffffffc00f0b947 */ /* 0x010fea000383ffff */
[----:B------:R-:W-:Y:S05]  /*24480*/  BRA `(.L_x_2841) ;  /* 0xfffffedc00b07947 */ /* 0x000fea000383ffff */
.L_x_2850:
[----:B-1----:R1:W2:Y:S02]  /*24490*/  SYNCS.PHASECHK.TRANS64.TRYWAIT P2, [R191+URZ+0x38830], R190 ;  /* 0x038830bebf0075a7 */ /* 0x0022a4000804017f */
[----:B--2---:R-:W-:Y:S05]  /*244a0*/  @!P2 NANOSLEEP.SYNCS 0x989680 ;  /* 0x009896800000a95d */ /* 0x004fea0003900000 */
[----:B------:R-:W2:Y:S02]  /*244b0*/  @!P2 SYNCS.PHASECHK.TRANS64 P2, [R191+URZ+0x38830], R190 ;  /* 0x038830bebf00a5a7 */ /* 0x000ea4000804007f */
[----:B--2---:R-:W-:Y:S05]  /*244c0*/  @!P2 BRA `(.L_x_2850) ;  /* 0xfffffffc00f0a947 */ /* 0x004fea000383ffff */
[----:B------:R-:W-:Y:S05]  /*244d0*/  BRA `(.L_x_2849) ;  /* 0xffffff10009c7947 */ /* 0x000fea000383ffff */
.L_x_2855:
[----:B---3--:R3:W4:Y:S02]  /*244e0*/  SYNCS.PHASECHK.TRANS64.TRYWAIT P2, [R191+URZ+0x38850], R190 ;  /* 0x038850bebf0075a7 */ /* 0x008724000804017f */
[----:B----4-:R-:W-:Y:S05]  /*244f0*/  @!P2 NANOSLEEP.SYNCS 0x989680 ;  /* 0x009896800000a95d */ /* 0x010fea0003900000 */
[----:B------:R-:W4:Y:S02]  /*24500*/  @!P2 SYNCS.PHASECHK.TRANS64 P2, [R191+URZ+0x38850], R190 ;  /* 0x038850bebf00a5a7 */ /* 0x000f24000804007f */
[----:B----4-:R-:W-:Y:S05]  /*24510*/  @!P2 BRA `(.L_x_2855) ;  /* 0xfffffffc00f0a947 */ /* 0x010fea000383ffff */
[----:B------:R-:W-:Y:S05]  /*24520*/  BRA `(.L_x_2854) ;  /* 0xffffff1400387947 */ /* 0x000fea000383ffff */
.L_x_2899:
[----:B------:R-:W1:Y:S01]  /*24530*/  S2R R11, SR_TID.X ;  /* 0x00000000000b7919 */ /* 0x000e620000002100 */
[----:B------:R-:W-:Y:S01]  /*24540*/  BSSY B1, `(.L_x_3050) ;  /* 0x000000a000017945 */ /* 0x000fe20003800000 */
[----:B------:R-:W-:Y:S02]  /*24550*/  IMAD.MOV.U32 R12, RZ, RZ, RZ ;  /* 0x000000ffff0c7224 */ /* 0x000fe400078e00ff */
[----:B------:R-:W-:Y:S01]  /*24560*/  IMAD.MOV.U32 R15, RZ, RZ, -0x1 ;  /* 0xffffffffff0f7424 */ /* 0x000fe200078e00ff */
[----:B-1----:R-:W-:-:S04]  /*24570*/  SHF.R.U32.HI R11, RZ, 0x5, R11 ;  /* 0x00000005ff0b7819 */ /* 0x002fc8000001160b */
[----:B------:R-:W-:-:S04]  /*24580*/  LOP3.LUT R11, R11, 0x3, RZ, 0xc0, !PT ;  /* 0x000000030b0b7812 */ /* 0x000fc800078ec0ff */
[----:B0-----:R-:W-:Y:S01]  /*24590*/  MOV R13, R11 ;  /* 0x0000000b000d7202 */ /* 0x001fe20000000f00 */
[----:B------:R-:W-:-:S07]  /*245a0*/  IMAD.MOV.U32 R11, RZ, RZ, 0x1f ;  /* 0x0000001fff0b7424 */ /* 0x000fce00078e00ff */
[----:B------:R-:W-:Y:S05]  /*245b0*/  WARPSYNC.COLLECTIVE R15, `(.L_x_3051) ;  /* 0x000000000f087348 */ /* 0x000fea0003c00000 */
[----:B------:R0:W1:Y:S02]  /*245c0*/  SHFL.IDX P6, R14, R13, R12, R11 ;  /* 0x0000000c0d0e7389 */ /* 0x00006400000c000b */
[----:B01----:R-:W-:Y:S01]  /*245d0*/  ENDCOLLECTIVE ;  /* 0x000000000000791b */ /* 0x003fe20003800000 */
.L_x_3051:
[----:B------:R-:W-:Y:S05]  /*245e0*/  BSYNC B1 ;  /* 0x0000000000017941 */ /* 0x000fea0003800000 */
.L_x_3050:
[----:B------:R-:W-:Y:S05]  /*245f0*/  BRA `(.L_x_3052) ;  /* 0xffffff9800607947 */ /* 0x000fea000383ffff */
.L_x_2900:
[----:B------:R-:W-:Y:S01]  /*24600*/  BSSY B1, `(.L_x_3053) ;  /* 0x0000006000017945 */ /* 0x000fe20003800000 */
[----:B------:R-:W-:-:S07]  /*24610*/  IMAD.MOV.U32 R15, RZ, RZ, -0x1 ;  /* 0xffffffffff0f7424 */ /* 0x000fce00078e00ff */
[----:B0-----:R-:W-:Y:S05]  /*24620*/  WARPSYNC.COLLECTIVE R15, `(.L_x_3054) ;  /* 0x000000000f0c7348 */ /* 0x001fea0003c00000 */
[----:B------:R-:W-:Y:S02]  /*24630*/  ELECT P6, UR62, PT ;  /* 0x00000000003e782f */ /* 0x000fe400038c0000 */
[----:B------:R-:W-:Y:S01]  /*24640*/  MOV R14, UR62 ;  /* 0x0000003e000e7c02 */ /* 0x000fe20008000f00 */
[----:B0-----:R-:W-:Y:S10]  /*24650*/  ENDCOLLECTIVE ;  /* 0x000000000000791b */ /* 0x001ff40003800000 */
.L_x_3054:
[----:B------:R-:W-:Y:S05]  /*24660*/  BSYNC B1 ;  /* 0x0000000000017941 */ /* 0x000fea0003800000 */
.L_x_3053:
[----:B------:R-:W-:Y:S05]  /*24670*/  BRA `(.L_x_3055) ;  /* 0xffffff98004c7947 */ /* 0x000fea000383ffff */
.L_x_2901:
[----:B-1----:R1:W2:Y:S02]  /*24680*/  SYNCS.PHASECHK.TRANS64.TRYWAIT P0, [R7+URZ+0x38820], R8 ;  /* 0x03882008070075a7 */ /* 0x0022a4000800017f */
[----:B--2---:R-:W-:Y:S05]  /*24690*/  @!P0 NANOSLEEP.SYNCS 0x989680 ;  /* 0x009896800000895d */ /* 0x004fea0003900000 */
[----:B------:R-:W2:Y:S02]  /*246a0*/  @!P0 SYNCS.PHASECHK.TRANS64 P0, [R7+URZ+0x38820], R8 ;  /* 0x03882008070085a7 */ /* 0x000ea4000800007f */
[----:B--2---:R-:W-:Y:S05]  /*246b0*/  @!P0 BRA `(.L_x_2901) ;  /* 0xfffffffc00f08947 */ /* 0x004fea000383ffff */
[----:B------:R-:W-:Y:S05]  /*246c0*/  BRA `(.L_x_3056) ;  /* 0xffffff98006c7947 */ /* 0x000fea000383ffff */
.L_x_2904:
[----:B-1----:R1:W2:Y:S02]  /*246d0*/  SYNCS.PHASECHK.TRANS64.TRYWAIT P0, [R8+URZ+0x388a0], R9 ;  /* 0x0388a009080075a7 */ /* 0x0022a4000800017f */
[----:B--2---:R-:W-:Y:S05]  /*246e0*/  @!P0 NANOSLEEP.SYNCS 0x989680 ;  /* 0x009896800000895d */ /* 0x004fea0003900000 */
[----:B------:R-:W2:Y:S02]  /*246f0*/  @!P0 SYNCS.PHASECHK.TRANS64 P0, [R8+URZ+0x388a0], R9 ;  /* 0x0388a009080085a7 */ /* 0x000ea4000800007f */
[----:B--2---:R-:W-:Y:S05]  /*24700*/  @!P0 BRA `(.L_x_2904) ;  /* 0xfffffffc00f08947 */ /* 0x004fea000383ffff */
[----:B------:R-:W-:Y:S05]  /*24710*/  BRA `(.L_x_3057) ;  /* 0xffffff9800787947 */ /* 0x000fea000383ffff */
.L_x_2906:
[----:B--2---:R2:W3:Y:S02]  /*24720*/  SYNCS.PHASECHK.TRANS64.TRYWAIT P0, [R8+URZ+0x388c0], R9 ;  /* 0x0388c009080075a7 */ /* 0x0044e4000800017f */
[----:B---3--:R-:W-:Y:S05]  /*24730*/  @!P0 NANOSLEEP.SYNCS 0x989680 ;  /* 0x009896800000895d */ /* 0x008fea0003900000 */
[----:B------:R-:W3:Y:S02]  /*24740*/  @!P0 SYNCS.PHASECHK.TRANS64 P0, [R8+URZ+0x388c0], R9 ;  /* 0x0388c009080085a7 */ /* 0x000ee4000800007f */
[----:B---3--:R-:W-:Y:S05]  /*24750*/  @!P0 BRA `(.L_x_2906) ;  /* 0xfffffffc00f08947 */ /* 0x008fea000383ffff */
[----:B------:R-:W-:Y:S05]  /*24760*/  BRA `(.L_x_3058) ;  /* 0xffffff9800e07947 */ /* 0x000fea000383ffff */
.L_x_2910:
[----:B-1----:R1:W2:Y:S02]  /*24770*/  SYNCS.PHASECHK.TRANS64.TRYWAIT P0, [R9+URZ+0x388a0], R10 ;  /* 0x0388a00a090075a7 */ /* 0x0022a4000800017f */
[----:B--2---:R-:W-:Y:S05]  /*24780*/  @!P0 NANOSLEEP.SYNCS 0x989680 ;  /* 0x009896800000895d */ /* 0x004fea0003900000 */
[----:B------:R-:W2:Y:S02]  /*24790*/  @!P0 SYNCS.PHASECHK.TRANS64 P0, [R9+URZ+0x388a0], R10 ;  /* 0x0388a00a090085a7 */ /* 0x000ea4000800007f */
[----:B--2---:R-:W-:Y:S05]  /*247a0*/  @!P0 BRA `(.L_x_2910) ;  /* 0xfffffffc00f08947 */ /* 0x004fea000383ffff */
[----:B------:R-:W-:Y:S05]  /*247b0*/  BRA `(.L_x_3059) ;  /* 0xffffffa000247947 */ /* 0x000fea000383ffff */
.L_x_2912:
[----:B--2---:R2:W3:Y:S02]  /*247c0*/  SYNCS.PHASECHK.TRANS64.TRYWAIT P1, [R9+URZ+0x388c0], R10 ;  /* 0x0388c00a090075a7 */ /* 0x0044e4000802017f */
[----:B---3--:R-:W-:Y:S05]  /*247d0*/  @!P1 NANOSLEEP.SYNCS 0x989680 ;  /* 0x009896800000995d */ /* 0x008fea0003900000 */
[----:B------:R-:W3:Y:S02]  /*247e0*/  @!P1 SYNCS.PHASECHK.TRANS64 P1, [R9+URZ+0x388c0], R10 ;  /* 0x0388c00a090095a7 */ /* 0x000ee4000802007f */
[----:B---3--:R-:W-:Y:S05]  /*247f0*/  @!P1 BRA `(.L_x_2912) ;  /* 0xfffffffc00f09947 */ /* 0x008fea000383ffff */
[----:B------:R-:W-:Y:S05]  /*24800*/  BRA `(.L_x_3060) ;  /* 0xffffffa000847947 */ /* 0x000fea000383ffff */
.L_x_2930:
[----:B------:R-:W0:Y:S01]  /*24810*/  S2R R5, SR_TID.X ;  /* 0x0000000000057919 */ /* 0x000e220000002100 */
[----:B------:R-:W-:Y:S01]  /*24820*/  BSSY B0, `(.L_x_3061) ;  /* 0x000000a000007945 */ /* 0x000fe20003800000 */
[----:B------:R-:W-:Y:S01]  /*24830*/  IMAD.MOV.U32 R12, RZ, RZ, RZ ;  /* 0x000000ffff0c7224 */ /* 0x000fe200078e00ff */
[----:B------:R-:W-:Y:S01]  /*24840*/  MOV R15, 0xffffffff ;  /* 0xffffffff000f7802 */ /* 0x000fe20000000f00 */
[----:B-1----:R-:W-:Y:S01]  /*24850*/  IMAD.MOV.U32 R11, RZ, RZ, 0x1f ;  /* 0x0000001fff0b7424 */ /* 0x002fe200078e00ff */
[----:B0-----:R-:W-:-:S04]  /*24860*/  SHF.R.U32.HI R5, RZ, 0x5, R5 ;  /* 0x00000005ff057819 */ /* 0x001fc80000011605 */
[----:B------:R-:W-:-:S05]  /*24870*/  LOP3.LUT R5, R5, 0x3, RZ, 0xc0, !PT ;  /* 0x0000000305057812 */ /* 0x000fca00078ec0ff */
[----:B------:R-:W-:-:S07]  /*24880*/  IMAD.MOV.U32 R13, RZ, RZ, R5 ;  /* 0x000000ffff0d7224 */ /* 0x000fce00078e0005 */
[----:B------:R-:W-:Y:S05]  /*24890*/  WARPSYNC.COLLECTIVE R15, `(.L_x_3062) ;  /* 0x000000000f087348 */ /* 0x000fea0003c00000 */
[----:B------:R0:W1:Y:S02]  /*248a0*/  SHFL.IDX P6, R14, R13, R12, R11 ;  /* 0x0000000c0d0e7389 */ /* 0x00006400000c000b */
[----:B01----:R-:W-:Y:S01]  /*248b0*/  ENDCOLLECTIVE ;  /* 0x000000000000791b */ /* 0x003fe20003800000 */
.L_x_3062:
[----:B------:R-:W-:Y:S05]  /*248c0*/  BSYNC B0 ;  /* 0x0000000000007941 */ /* 0x000fea0003800000 */
.L_x_3061:
[----:B------:R-:W-:Y:S05]  /*248d0*/  BRA `(.L_x_3063) ;  /* 0xffffffb0005c7947 */ /* 0x000fea000383ffff */
.L_x_2931:
[----:B------:R-:W-:Y:S01]  /*248e0*/  BSSY B0, `(.L_x_3064) ;  /* 0x0000006000007945 */ /* 0x000fe20003800000 */
[----:B------:R-:W-:-:S07]  /*248f0*/  IMAD.MOV.U32 R15, RZ, RZ, -0x1 ;  /* 0xffffffffff0f7424 */ /* 0x000fce00078e00ff */
[----:B-1----:R-:W-:Y:S05]  /*24900*/  WARPSYNC.COLLECTIVE R15, `(.L_x_3065) ;  /* 0x000000000f0c7348 */ /* 0x002fea0003c00000 */
[----:B------:R-:W-:Y:S02]  /*24910*/  ELECT P6, UR62, PT ;  /* 0x00000000003e782f */ /* 0x000fe400038c0000 */
[----:B------:R-:W-:Y:S01]  /*24920*/  MOV R14, UR62 ;  /* 0x0000003e000e7c02 */ /* 0x000fe20008000f00 */
[----:B-1----:R-:W-:Y:S10]  /*24930*/  ENDCOLLECTIVE ;  /* 0x000000000000791b */ /* 0x002ff40003800000 */
.L_x_3065:
[----:B------:R-:W-:Y:S05]  /*24940*/  BSYNC B0 ;  /* 0x0000000000007941 */ /* 0x000fea0003800000 */
.L_x_3064:
[----:B------:R-:W-:Y:S05]  /*24950*/  BRA `(.L_x_3066) ;  /* 0xffffffb0004c7947 */ /* 0x000fea000383ffff */
.L_x_2934:
[----:B0-----:R0:W1:Y:S02]  /*24960*/  SYNCS.PHASECHK.TRANS64.TRYWAIT P0, [R5+URZ+0x38840], R7 ;  /* 0x03884007050075a7 */ /* 0x001064000800017f */
[----:B-1----:R-:W-:Y:S05]  /*24970*/  @!P0 NANOSLEEP.SYNCS 0x989680 ;  /* 0x009896800000895d */ /* 0x002fea0003900000 */
[----:B------:R-:W1:Y:S02]  /*24980*/  @!P0 SYNCS.PHASECHK.TRANS64 P0, [R5+URZ+0x38840], R7 ;  /* 0x03884007050085a7 */ /* 0x000e64000800007f */
[----:B-1----:R-:W-:Y:S05]  /*24990*/  @!P0 BRA `(.L_x_2934) ;  /* 0xfffffffc00f08947 */ /* 0x002fea000383ffff */
[----:B------:R-:W-:Y:S05]  /*249a0*/  BRA `(.L_x_3067) ;  /* 0xffffffb000b47947 */ /* 0x000fea000383ffff */
.L_x_2938:
        /* <DEDUP_REMOVED lines=8> */
.L_x_2941:
[----:B0-----:R0:W1:Y:S02]  /*24a30*/  SYNCS.PHASECHK.TRANS64.TRYWAIT P0, [R2+URZ+0x38860], R5 ;  /* 0x03886005020075a7 */ /* 0x001064000800017f */
[----:B-1----:R-:W-:Y:S05]  /*24a40*/  @!P0 NANOSLEEP.SYNCS 0x989680 ;  /* 0x009896800000895d */ /* 0x002fea0003900000 */
[----:B------:R-:W1:Y:S02]  /*24a50*/  @!P0 SYNCS.PHASECHK.TRANS64 P0, [R2+URZ+0x38860], R5 ;  /* 0x03886005020085a7 */ /* 0x000e64000800007f */
[----:B-1----:R-:W-:Y:S05]  /*24a60*/  @!P0 BRA `(.L_x_2941) ;  /* 0xfffffffc00f08947 */ /* 0x002fea000383ffff */
[----:B------:R-:W-:Y:S05]  /*24a70*/  BRA `(.L_x_3069) ;  /* 0xffffffb800b87947 */ /* 0x000fea000383ffff */
.L_x_2950:
[----:B--2---:R2:W3:Y:S02]  /*24a80*/  SYNCS.PHASECHK.TRANS64.TRYWAIT P0, [R2+URZ+0x38840], R3 ;  /* 0x03884003020075a7 */ /* 0x0044e4000800017f */
[----:B---3--:R-:W-:Y:S05]  /*24a90*/  @!P0 NANOSLEEP.SYNCS 0x989680 ;  /* 0x009896800000895d */ /* 0x008fea0003900000 */
[----:B------:R-:W3:Y:S02]  /*24aa0*/  @!P0 SYNCS.PHASECHK.TRANS64 P0, [R2+URZ+0x38840], R3 ;  /* 0x03884003020085a7 */ /* 0x000ee4000800007f */
[----:B---3--:R-:W-:Y:S05]  /*24ab0*/  @!P0 BRA `(.L_x_2950) ;  /* 0xfffffffc00f08947 */ /* 0x008fea000383ffff */
[----:B------:R-:W-:Y:S05]  /*24ac0*/  BRA `(.L_x_3070) ;  /* 0xffffffc0008c7947 */ /* 0x000fea000383ffff */
.L_x_2952:
[----:B0-----:R0:W3:Y:S02]  /*24ad0*/  SYNCS.PHASECHK.TRANS64.TRYWAIT P0, [R2+URZ+0x38860], R3 ;  /* 0x03886003020075a7 */ /* 0x0010e4000800017f */
[----:B---3--:R-:W-:Y:S05]  /*24ae0*/  @!P0 NANOSLEEP.SYNCS 0x989680 ;  /* 0x009896800000895d */ /* 0x008fea0003900000 */
[----:B------:R-:W3:Y:S02]  /*24af0*/  @!P0 SYNCS.PHASECHK.TRANS64 P0, [R2+URZ+0x38860], R3 ;  /* 0x03886003020085a7 */ /* 0x000ee4000800007f */
[----:B---3--:R-:W-:Y:S05]  /*24b00*/  @!P0 BRA `(.L_x_2952) ;  /* 0xfffffffc00f08947 */ /* 0x008fea000383ffff */
[----:B------:R-:W-:Y:S05]  /*24b10*/  BRA `(.L_x_3071) ;  /* 0xffffffc400007947 */ /* 0x000fea000383ffff */
.L_x_2957:
[----:B---3--:R3:W4:Y:S02]  /*24b20*/  SYNCS.PHASECHK.TRANS64.TRYWAIT P0, [R2+URZ+0x38840], R3 ;  /* 0x03884003020075a7 */ /* 0x008724000800017f */
[----:B----4-:R-:W-:Y:S05]  /*24b30*/  @!P0 NANOSLEEP.SYNCS 0x989680 ;  /* 0x009896800000895d */ /* 0x010fea0003900000 */
[----:B------:R-:W4:Y:S02]  /*24b40*/  @!P0 SYNCS.PHASECHK.TRANS64 P0, [R2+URZ+0x38840], R3 ;  /* 0x03884003020085a7 */ /* 0x000f24000800007f */
[----:B----4-:R-:W-:Y:S05]  /*24b50*/  @!P0 BRA `(.L_x_2957) ;  /* 0xfffffffc00f08947 */ /* 0x010fea000383ffff */
[----:B------:R-:W-:Y:S05]  /*24b60*/  BRA `(.L_x_3072) ;  /* 0xffffffc800a07947 */ /* 0x000fea000383ffff */
.L_x_2959:
[----:B0-----:R0:W2:Y:S02]  /*24b70*/  SYNCS.PHASECHK.TRANS64.TRYWAIT P1, [R2+URZ+0x38860], R3 ;  /* 0x03886003020075a7 */ /* 0x0010a4000802017f */
[----:B--2---:R-:W-:Y:S05]  /*24b80*/  @!P1 NANOSLEEP.SYNCS 0x989680 ;  /* 0x009896800000995d */ /* 0x004fea0003900000 */
[----:B------:R-:W2:Y:S02]  /*24b90*/  @!P1 SYNCS.PHASECHK.TRANS64 P1, [R2+URZ+0x38860], R3 ;  /* 0x03886003020095a7 */ /* 0x000ea4000802007f */
[----:B--2---:R-:W-:Y:S05]  /*24ba0*/  @!P1 BRA `(.L_x_2959) ;  /* 0xfffffffc00f09947 */ /* 0x004fea000383ffff */
[----:B------:R-:W-:Y:S05]  /*24bb0*/  BRA `(.L_x_3073) ;  /* 0xffffffcc00107947 */ /* 0x000fea000383ffff */
.L_x_2964:
[----:B---3--:R3:W4:Y:S02]  /*24bc0*/  SYNCS.PHASECHK.TRANS64.TRYWAIT P0, [R2+URZ+0x38840], R3 ;  /* 0x03884003020075a7 */ /* 0x008724000800017f */
[----:B----4-:R-:W-:Y:S05]  /*24bd0*/  @!P0 NANOSLEEP.SYNCS 0x989680 ;  /* 0x009896800000895d */ /* 0x010fea0003900000 */
[----:B------:R-:W4:Y:S02]  /*24be0*/  @!P0 SYNCS.PHASECHK.TRANS64 P0, [R2+URZ+0x38840], R3 ;  /* 0x03884003020085a7 */ /* 0x000f24000800007f */
[----:B----4-:R-:W-:Y:S05]  /*24bf0*/  @!P0 BRA `(.L_x_2964) ;  /* 0xfffffffc00f08947 */ /* 0x010fea000383ffff */
[----:B------:R-:W-:Y:S05]  /*24c00*/  BRA `(.L_x_3074) ;  /* 0xffffffd0008c7947 */ /* 0x000fea000383ffff */
.L_x_2966:
[----:B0-----:R0:W2:Y:S02]  /*24c10*/  SYNCS.PHASECHK.TRANS64.TRYWAIT P1, [R2+URZ+0x38860], R3 ;  /* 0x03886003020075a7 */ /* 0x0010a4000802017f */
[----:B--2---:R-:W-:Y:S05]  /*24c20*/  @!P1 NANOSLEEP.SYNCS 0x989680 ;  /* 0x009896800000995d */ /* 0x004fea0003900000 */
[----:B------:R-:W2:Y:S02]  /*24c30*/  @!P1 SYNCS.PHASECHK.TRANS64 P1, [R2+URZ+0x38860], R3 ;  /* 0x03886003020095a7 */ /* 0x000ea4000802007f */
[----:B--2---:R-:W-:Y:S05]  /*24c40*/  @!P1 BRA `(.L_x_2966) ;  /* 0xfffffffc00f09947 */ /* 0x004fea000383ffff */
[----:B------:R-:W-:Y:S05]  /*24c50*/  BRA `(.L_x_3075) ;  /* 0xffffffd400007947 */ /* 0x000fea000383ffff */
.L_x_2971:
[----:B------:R-:W-:Y:S01]  /*24c60*/  BSSY B0, `(.L_x_3076) ;  /* 0x0000008000007945 */ /* 0x000fe20003800000 */
[----:B0-----:R-:W-:Y:S02]  /*24c70*/  IMAD.MOV.U32 R13, RZ, RZ, R16 ;  /* 0x000000ffff0d7224 */ /* 0x001fe400078e0010 */
[----:B------:R-:W-:Y:S02]  /*24c80*/  IMAD.MOV.U32 R12, RZ, RZ, RZ ;  /* 0x000000ffff0c7224 */ /* 0x000fe400078e00ff */
[----:B-1----:R-:W-:Y:S02]  /*24c90*/  IMAD.MOV.U32 R11, RZ, RZ, 0x1f ;  /* 0x0000001fff0b7424 */ /* 0x002fe400078e00ff */
[----:B------:R-:W-:-:S07]  /*24ca0*/  IMAD.MOV.U32 R15, RZ, RZ, -0x1 ;  /* 0xffffffffff0f7424 */ /* 0x000fce00078e00ff */
[----:B--23--:R-:W-:Y:S05]  /*24cb0*/  WARPSYNC.COLLECTIVE R15, `(.L_x_3077) ;  /* 0x000000000f087348 */ /* 0x00cfea0003c00000 */
[----:B------:R0:W1:Y:S02]  /*24cc0*/  SHFL.IDX P6, R14, R13, R12, R11 ;  /* 0x0000000c0d0e7389 */ /* 0x00006400000c000b */
[----:B0123--:R-:W-:Y:S01]  /*24cd0*/  ENDCOLLECTIVE ;  /* 0x000000000000791b */ /* 0x00ffe20003800000 */
.L_x_3077:
[----:B------:R-:W-:Y:S05]  /*24ce0*/  BSYNC B0 ;  /* 0x0000000000007941 */ /* 0x000fea0003800000 */
.L_x_3076:
[----:B------:R-:W-:Y:S01]  /*24cf0*/  IMAD.MOV.U32 R13, RZ, RZ, R16 ;  /* 0x000000ffff0d7224 */ /* 0x000fe200078e0010 */
[----:B------:R-:W-:Y:S01]  /*24d00*/  MOV R12, 0x1 ;  /* 0x00000001000c7802 */ /* 0x000fe20000000f00 */
[----:B------:R-:W-:Y:S02]  /*24d10*/  IMAD.MOV.U32 R11, RZ, RZ, 0x1f ;  /* 0x0000001fff0b7424 */ /* 0x000fe400078e00ff */
[----:B------:R-:W-:Y:S02]  /*24d20*/  IMAD.MOV.U32 R15, RZ, RZ, -0x1 ;  /* 0xffffffffff0f7424 */ /* 0x000fe400078e00ff */
[----:B------:R-:W-:-:S07]  /*24d30*/  IMAD.MOV.U32 R4, RZ, RZ, R14 ;  /* 0x000000ffff047224 */ /* 0x000fce00078e000e */
[----:B------:R-:W-:Y:S05]  /*24d40*/  WARPSYNC.COLLECTIVE R15, `(.L_x_3078) ;  /* 0x000000000f087348 */ /* 0x000fea0003c00000 */
[----:B------:R0:W1:Y:S02]  /*24d50*/  SHFL.IDX P6, R14, R13, R12, R11 ;  /* 0x0000000c0d0e7389 */ /* 0x00006400000c000b */
[----:B01----:R-:W-:Y:S01]  /*24d60*/  ENDCOLLECTIVE ;  /* 0x000000000000791b */ /* 0x003fe20003800000 */
.L_x_3078:
[----:B------:R-:W-:Y:S01]  /*24d70*/  IMAD.MOV.U32 R16, RZ, RZ, R14 ;  /* 0x000000ffff107224 */ /* 0x000fe200078e000e */
[----:B------:R-:W-:Y:S06]  /*24d80*/  BRA `(.L_x_3079) ;  /* 0xffffffd800507947 */ /* 0x000fec000383ffff */
.L_x_2974:
[----:B------:R-:W-:Y:S01]  /*24d90*/  BSSY B0, `(.L_x_3080) ;  /* 0x0000008000007945 */ /* 0x000fe20003800000 */
[----:B0----5:R-:W-:Y:S02]  /*24da0*/  IMAD.MOV.U32 R13, RZ, RZ, R17 ;  /* 0x000000ffff0d7224 */ /* 0x021fe400078e0011 */
[----:B------:R-:W-:Y:S02]  /*24db0*/  IMAD.MOV.U32 R12, RZ, RZ, 0x1 ;  /* 0x00000001ff0c7424 */ /* 0x000fe400078e00ff */
[----:B-1----:R-:W-:Y:S02]  /*24dc0*/  IMAD.MOV.U32 R11, RZ, RZ, RZ ;  /* 0x000000ffff0b7224 */ /* 0x002fe400078e00ff */
[----:B------:R-:W-:-:S07]  /*24dd0*/  IMAD.MOV.U32 R15, RZ, RZ, -0x1 ;  /* 0xffffffffff0f7424 */ /* 0x000fce00078e00ff */
[----:B--234-:R-:W-:Y:S05]  /*24de0*/  WARPSYNC.COLLECTIVE R15, `(.L_x_3081) ;  /* 0x000000000f087348 */ /* 0x01cfea0003c00000 */
[----:B------:R0:W1:Y:S02]  /*24df0*/  SHFL.UP P6, R14, R13, R12, R11 ;  /* 0x0400000c0d0e7389 */ /* 0x00006400000c000b */
[----:B01234-:R-:W-:Y:S01]  /*24e00*/  ENDCOLLECTIVE ;  /* 0x000000000000791b */ /* 0x01ffe20003800000 */
.L_x_3081:
[----:B------:R-:W-:Y:S05]  /*24e10*/  BSYNC B0 ;  /* 0x0000000000007941 */ /* 0x000fea0003800000 */
.L_x_3080:
[C---:B------:R-:W-:Y:S01]  /*24e20*/  ISETP.NE.AND P0, PT, R7.reuse, RZ, PT ;  /* 0x000000ff0700720c */ /* 0x040fe20003f05270 */
        /* <DEDUP_REMOVED lines=9> */
.L_x_3082:
        /* <DEDUP_REMOVED lines=8> */
.L_x_3083:
        /* <DEDUP_REMOVED lines=8> */
.L_x_3084:
        /* <DEDUP_REMOVED lines=8> */
.L_x_3085:
        /* <DEDUP_REMOVED lines=8> */
.L_x_3086:
[----:B------:R-:W-:Y:S05]  /*250c0*/  BRA `(.L_x_3087) ;  /* 0xffffffd800147947 */ /* 0x000fea000383ffff */
.L_x_2979:
[----:B------:R-:W-:Y:S01]  /*250d0*/  BSSY B0, `(.L_x_3088) ;  /* 0x0000008000007945 */ /* 0x000fe20003800000 */
[----:B-----5:R-:W-:Y:S02]  /*250e0*/  IMAD.MOV.U32 R13, RZ, RZ, R17 ;  /* 0x000000ffff0d7224 */ /* 0x020fe400078e0011 */
[----:B------:R-:W-:Y:S02]  /*250f0*/  IMAD.MOV.U32 R12, RZ, RZ, 0x1 ;  /* 0x00000001ff0c7424 */ /* 0x000fe400078e00ff */
[----:B-1----:R-:W-:Y:S02]  /*25100*/  IMAD.MOV.U32 R11, RZ, RZ, RZ ;  /* 0x000000ffff0b7224 */ /* 0x002fe400078e00ff */
[----:B------:R-:W-:-:S07]  /*25110*/  IMAD.MOV.U32 R15, RZ, RZ, -0x1 ;  /* 0xffffffffff0f7424 */ /* 0x000fce00078e00ff */
[----:B0-2---:R-:W-:Y:S05]  /*25120*/  WARPSYNC.COLLECTIVE R15, `(.L_x_3089) ;  /* 0x000000000f087348 */ /* 0x005fea0003c00000 */
[----:B------:R1:W3:Y:S02]  /*25130*/  SHFL.UP P6, R14, R13, R12, R11 ;  /* 0x0400000c0d0e7389 */ /* 0x0002e400000c000b */
[----:B0123--:R-:W-:Y:S01]  /*25140*/  ENDCOLLECTIVE ;  /* 0x000000000000791b */ /* 0x00ffe20003800000 */
.L_x_3089:
[----:B------:R-:W-:Y:S05]  /*25150*/  BSYNC B0 ;  /* 0x0000000000007941 */ /* 0x000fea0003800000 */
.L_x_3088:
[----:B------:R-:W-:Y:S01]  /*25160*/  ISETP.NE.AND P0, PT, R6, RZ, PT ;  /* 0x000000ff0600720c */ /* 0x000fe20003f05270 */
[----:B------:R-:W-:Y:S01]  /*25170*/  IMAD.MOV.U32 R12, RZ, RZ, 0x2 ;  /* 0x00000002ff0c7424 */ /* 0x000fe200078e00ff */
[----:B------:R-:W-:Y:S01]  /*25180*/  MOV R11, RZ ;  /* 0x000000ff000b7202 */ /* 0x000fe20000000f00 */
[----:B------:R-:W-:Y:S01]  /*25190*/  IMAD.MOV.U32 R15, RZ, RZ, -0x1 ;  /* 0xffffffffff0f7424 */ /* 0x000fe200078e00ff */
[----:B------:R-:W-:Y:S02]  /*251a0*/  SEL R2, R14, RZ, P0 ;  /* 0x000000ff0e027207 */ /* 0x000fe40000000000 */
[----:B------:R-:W-:-:S03]  /*251b0*/  ISETP.GE.U32.AND P0, PT, R6, 0x2, PT ;  /* 0x000000020600780c */ /* 0x000fc60003f06070 */
[----:B------:R-:W-:-:S04]  /*251c0*/  IMAD.IADD R2, R17, 0x1, R2 ;  /* 0x0000000111027824 */ /* 0x000fc800078e0202 */
[----:B------:R-:W-:-:S07]  /*251d0*/  IMAD.MOV.U32 R13, RZ, RZ, R2 ;  /* 0x000000ffff0d7224 */ /* 0x000fce00078e0002 */
[----:B------:R-:W-:Y:S05]  /*251e0*/  WARPSYNC.COLLECTIVE R15, `(.L_x_3090) ;  /* 0x000000000f087348 */ /* 0x000fea0003c00000 */
[----:B------:R0:W1:Y:S02]  /*251f0*/  SHFL.UP P6, R14, R13, R12, R11 ;  /* 0x0400000c0d0e7389 */ /* 0x00006400000c000b */
[----:B01----:R-:W-:Y:S01]  /*25200*/  ENDCOLLECTIVE ;  /* 0x000000000000791b */ /* 0x003fe20003800000 */
.L_x_3090:
        /* <DEDUP_REMOVED lines=8> */
.L_x_3091:
        /* <DEDUP_REMOVED lines=8> */
.L_x_3092:
        /* <DEDUP_REMOVED lines=8> */
.L_x_3093:
[----:B------:R-:W-:Y:S02]  /*25390*/  IMAD.MOV.U32 R12, RZ, RZ, 0x1f ;  /* 0x0000001fff0c7424 */ /* 0x000fe400078e00ff */
[----:B------:R-:W-:Y:S01]  /*253a0*/  IMAD.MOV.U32 R11, RZ, RZ, 0x1f ;  /* 0x0000001fff0b7424 */ /* 0x000fe200078e00ff */
[----:B------:R-:W-:-:S05]  /*253b0*/  SEL R3, R14, RZ, P0 ;  /* 0x000000ff0e037207 */ /* 0x000fca0000000000 */
[----:B------:R-:W-:-:S04]  /*253c0*/  IMAD.IADD R2, R2, 0x1, R3 ;  /* 0x0000000102027824 */ /* 0x000fc800078e0203 */
[----:B------:R-:W-:-:S07]  /*253d0*/  IMAD.MOV.U32 R13, RZ, RZ, R2 ;  /* 0x000000ffff0d7224 */ /* 0x000fce00078e0002 */
[----:B------:R-:W-:Y:S05]  /*253e0*/  WARPSYNC.COLLECTIVE R15, `(.L_x_3094) ;  /* 0x000000000f087348 */ /* 0x000fea0003c00000 */
[----:B------:R0:W1:Y:S02]  /*253f0*/  SHFL.IDX P6, R14, R13, R12, R11 ;  /* 0x0000000c0d0e7389 */ /* 0x00006400000c000b */
[----:B01----:R-:W-:Y:S01]  /*25400*/  ENDCOLLECTIVE ;  /* 0x000000000000791b */ /* 0x003fe20003800000 */
.L_x_3094:
[----:B------:R-:W-:Y:S05]  /*25410*/  BRA `(.L_x_3095) ;  /* 0xffffffd400f47947 */ /* 0x000fea000383ffff */
.L_x_2981:
[----:B------:R-:W-:Y:S01]  /*25420*/  BSSY B0, `(.L_x_3096) ;  /* 0x0000006000007945 */ /* 0x000fe20003800000 */
[----:B------:R-:W-:Y:S01]  /*25430*/  PLOP3.LUT P6, PT, P6, PT, PT, 0x8, 0x0 ;  /* 0x000000000000781c */ /* 0x000fe200037ce170 */
[----:B------:R-:W-:-:S12]  /*25440*/  IMAD.MOV.U32 R15, RZ, RZ, -0x1 ;  /* 0xffffffffff0f7424 */ /* 0x000fd800078e00ff */
[----:B01----:R-:W-:Y:S05]  /*25450*/  WARPSYNC.COLLECTIVE R15, `(.L_x_3097) ;  /* 0x000000000f087348 */ /* 0x003fea0003c00000 */
[----:B------:R-:W-:Y:S01]  /*25460*/  VOTE.ANY R14, PT, P6 ;  /* 0x00000000000e7806 */ /* 0x000fe200030e0100 */
[----:B01----:R-:W-:Y:S06]  /*25470*/  ENDCOLLECTIVE ;  /* 0x000000000000791b */ /* 0x003fec0003800000 */
.L_x_3097:
[----:B------:R-:W-:Y:S05]  /*25480*/  BSYNC B0 ;  /* 0x0000000000007941 */ /* 0x000fea0003800000 */
.L_x_3096:
        /* <DEDUP_REMOVED lines=9> */
.L_x_3098:
[----:B------:R-:W-:Y:S01]  /*25520*/  IMAD.MOV.U32 R17, RZ, RZ, R14 ;  /* 0x000000ffff117224 */ /* 0x000fe200078e000e */
[----:B------:R-:W-:Y:S06]  /*25530*/  BRA `(.L_x_3099) ;  /* 0xffffffd400e47947 */ /* 0x000fec000383ffff */
.L_x_2983:
[----:B------:R-:W-:Y:S01]  /*25540*/  BSSY B0, `(.L_x_3100) ;  /* 0x0000007000007945 */ /* 0x000fe20003800000 */
[----:B------:R-:W-:Y:S01]  /*25550*/  IMAD.MOV.U32 R13, RZ, RZ, R2 ;  /* 0x000000ffff0d7224 */ /* 0x000fe200078e0002 */
[----:B------:R-:W-:Y:S01]  /*25560*/  MOV R15, 0xffffffff ;  /* 0xffffffff000f7802 */ /* 0x000fe20000000f00 */
[----:B-1----:R-:W-:-:S07]  /*25570*/  IMAD.MOV.U32 R11, RZ, RZ, 0x1f ;  /* 0x0000001fff0b7424 */ /* 0x002fce00078e00ff */
[----:B0-23--:R-:W-:Y:S05]  /*25580*/  WARPSYNC.COLLECTIVE R15, `(.L_x_3101) ;  /* 0x000000000f087348 */ /* 0x00dfea0003c00000 */
[----:B------:R1:W4:Y:S02]  /*25590*/  SHFL.IDX P6, R14, R13, R12, R11 ;  /* 0x0000000c0d0e7389 */ /* 0x00032400000c000b */
[----:B01234-:R-:W-:Y:S01]  /*255a0*/  ENDCOLLECTIVE ;  /* 0x000000000000791b */ /* 0x01ffe20003800000 */
.L_x_3101:
[----:B------:R-:W-:Y:S05]  /*255b0*/  BSYNC B0 ;  /* 0x0000000000007941 */ /* 0x000fea0003800000 */
.L_x_3100:
[----:B------:R-:W-:Y:S01]  /*255c0*/  IMAD.MOV.U32 R7, RZ, RZ, R14 ;  /* 0x000000ffff077224 */ /* 0x000fe200078e000e */
[----:B------:R-:W-:Y:S06]  /*255d0*/  BRA `(.L_x_2982) ;  /* 0xffffffd400d87947 */ /* 0x000fec000383ffff */
.L_x_2986:
[----:B-1----:R1:W2:Y:S02]  /*255e0*/  SYNCS.PHASECHK.TRANS64.TRYWAIT P0, [R0+URZ+0x38820], R3 ;  /* 0x03882003000075a7 */ /* 0x0022a4000800017f */
[----:B--2---:R-:W-:Y:S05]  /*255f0*/  @!P0 NANOSLEEP.SYNCS 0x989680 ;  /* 0x009896800000895d */ /* 0x004fea0003900000 */
[----:B------:R-:W2:Y:S02]  /*25600*/  @!P0 SYNCS.PHASECHK.TRANS64 P0, [R0+URZ+0x38820], R3 ;  /* 0x03882003000085a7 */ /* 0x000ea4000800007f */
[----:B--2---:R-:W-:Y:S05]  /*25610*/  @!P0 BRA `(.L_x_2986) ;  /* 0xfffffffc00f08947 */ /* 0x004fea000383ffff */
[----:B------:R-:W-:Y:S05]  /*25620*/  BRA `(.L_x_3102) ;  /* 0xffffffdc00507947 */ /* 0x000fea000383ffff */
.L_x_2987:
[----:B---3--:R-:W2:Y:S01]  /*25630*/  S2R R2, SR_TID.X ;  /* 0x0000000000027919 */ /* 0x008ea20000002100 */
[----:B------:R-:W-:Y:S01]  /*25640*/  BSSY B0, `(.L_x_3103) ;  /* 0x000000a000007945 */ /* 0x000fe20003800000 */
[----:B------:R-:W-:Y:S02]  /*25650*/  IMAD.MOV.U32 R12, RZ, RZ, RZ ;  /* 0x000000ffff0c7224 */ /* 0x000fe400078e00ff */
        /* <DEDUP_REMOVED lines=8> */
.L_x_3104:
[----:B------:R-:W-:Y:S05]  /*256e0*/  BSYNC B0 ;  /* 0x0000000000007941 */ /* 0x000fea0003800000 */
.L_x_3103:
[----:B------:R-:W-:Y:S05]  /*256f0*/  BRA `(.L_x_3105) ;  /* 0xffffffdc00347947 */ /* 0x000fea000383ffff */
.L_x_2988:
[----:B------:R-:W-:Y:S01]  /*25700*/  BSSY B0, `(.L_x_3106) ;  /* 0x0000006000007945 */ /* 0x000fe20003800000 */
[----:B------:R-:W-:-:S07]  /*25710*/  IMAD.MOV.U32 R15, RZ, RZ, -0x1 ;  /* 0xffffffffff0f7424 */ /* 0x000fce00078e00ff */
[----:B012---:R-:W-:Y:S05]  /*25720*/  WARPSYNC.COLLECTIVE R15, `(.L_x_3107) ;  /* 0x000000000f0c7348 */ /* 0x007fea0003c00000 */
[----:B------:R-:W-:Y:S02]  /*25730*/  ELECT P6, UR62, PT ;  /* 0x00000000003e782f */ /* 0x000fe400038c0000 */
[----:B------:R-:W-:Y:S01]  /*25740*/  MOV R14, UR62 ;  /* 0x0000003e000e7c02 */ /* 0x000fe20008000f00 */
[----:B012---:R-:W-:Y:S10]  /*25750*/  ENDCOLLECTIVE ;  /* 0x000000000000791b */ /* 0x007ff40003800000 */
.L_x_3107:
[----:B------:R-:W-:Y:S05]  /*25760*/  BSYNC B0 ;  /* 0x0000000000007941 */ /* 0x000fea0003800000 */
.L_x_3106:
[----:B------:R-:W-:Y:S05]  /*25770*/  BRA `(.L_x_3108) ;  /* 0xffffffdc00287947 */ /* 0x000fea000383ffff */
.L_x_2990:
[----:B-1----:R1:W2:Y:S02]  /*25780*/  SYNCS.PHASECHK.TRANS64.TRYWAIT P0, [R6+URZ], R5 ;  /* 0x00000005060075a7 */ /* 0x0022a4000800017f */
[----:B--2---:R-:W-:Y:S05]  /*25790*/  @!P0 NANOSLEEP.SYNCS 0x989680 ;  /* 0x009896800000895d */ /* 0x004fea0003900000 */
[----:B------:R-:W2:Y:S02]  /*257a0*/  @!P0 SYNCS.PHASECHK.TRANS64 P0, [R6+URZ], R5 ;  /* 0x00000005060085a7 */ /* 0x000ea4000800007f */
[----:B--2---:R-:W-:Y:S05]  /*257b0*/  @!P0 BRA `(.L_x_2990) ;  /* 0xfffffffc00f08947 */ /* 0x004fea000383ffff */
[----:B------:R-:W-:Y:S05]  /*257c0*/  BRA `(.L_x_3109) ;  /* 0xffffffdc006c7947 */ /* 0x000fea000383ffff */
.L_x_2991:
[----:B--2---:R2:W3:Y:S02]  /*257d0*/  SYNCS.PHASECHK.TRANS64.TRYWAIT P0, [R7+URZ], R2 ;  /* 0x00000002070075a7 */ /* 0x0044e4000800017f */
[----:B---3--:R-:W-:Y:S05]  /*257e0*/  @!P0 NANOSLEEP.SYNCS 0x989680 ;  /* 0x009896800000895d */ /* 0x008fea0003900000 */
[----:B------:R-:W3:Y:S02]  /*257f0*/  @!P0 SYNCS.PHASECHK.TRANS64 P0, [R7+URZ], R2 ;  /* 0x00000002070085a7 */ /* 0x000ee4000800007f */
[----:B---3--:R-:W-:Y:S05]  /*25800*/  @!P0 BRA `(.L_x_2991) ;  /* 0xfffffffc00f08947 */ /* 0x008fea000383ffff */
[----:B------:R-:W-:Y:S05]  /*25810*/  BRA `(.L_x_3110) ;  /* 0xffffffdc00607947 */ /* 0x000fea000383ffff */
.L_x_2993:
[----:B---3--:R3:W4:Y:S02]  /*25820*/  SYNCS.PHASECHK.TRANS64.TRYWAIT P0, [R4+URZ], R5 ;  /* 0x00000005040075a7 */ /* 0x008724000800017f */
[----:B----4-:R-:W-:Y:S05]  /*25830*/  @!P0 NANOSLEEP.SYNCS 0x989680 ;  /* 0x009896800000895d */ /* 0x010fea0003900000 */
[----:B------:R-:W4:Y:S02]  /*25840*/  @!P0 SYNCS.PHASECHK.TRANS64 P0, [R4+URZ], R5 ;  /* 0x00000005040085a7 */ /* 0x000f24000800007f */
[----:B----4-:R-:W-:Y:S05]  /*25850*/  @!P0 BRA `(.L_x_2993) ;  /* 0xfffffffc00f08947 */ /* 0x010fea000383ffff */
[----:B------:R-:W-:Y:S05]  /*25860*/  BRA `(.L_x_3111) ;  /* 0xffffffdc00687947 */ /* 0x000fea000383ffff */
.L_x_3112:
        /* <DEDUP_REMOVED lines=9> */
.L_x_4560:


//--------------------- .text._ZN7cutlass13device_kernelIN5flash11enable_sm90INS1_16FlashAttnFwdSm90INS1_25CollectiveMainloopFwdSm90ILi2EN4cute5tupleIJNS5_1CILi1EEES8_S8_EEENS6_IJNS7_ILi64EEESA_SA_EEELi512ENS_6half_tEfNS_4arch4Sm90ELb1ELb0ELb1ELb0ELb0ELb0ELb0ELb0ELb0ELb0ELb0ELb0EEENS1_21CollectiveEpilogueFwdINS6_IJSA_NS7_ILi512EEESA_EEES9_SC_SE_Li256ELb0ELb0ELb0ELb0EEENS1_30DynamicPersistentTileSchedulerILi256ELi32ELb0ELb0ELb1EEEEEEEEEvNT_6ParamsE --------------------------
	.section	.text._ZN7cutlass13device_kernelIN5flash11enable_sm90INS1_16FlashAttnFwdSm90INS1_25CollectiveMainloopFwdSm90ILi2EN4cute5tupleIJNS5_1CILi1EEES8_S8_EEENS6_IJNS7_ILi64EEESA_SA_EEELi512ENS_6half_tEfNS_4arch4Sm90ELb1ELb0ELb1ELb0ELb0ELb0ELb0ELb0ELb0ELb0ELb0ELb0EEENS1_21CollectiveEpilogueFwdINS6_IJSA_NS7_ILi512EEESA_EEES9_SC_SE_Li256ELb0ELb0ELb0ELb0EEENS1_30DynamicPersistentTileSchedulerILi256ELi32ELb0ELb0ELb1EEEEEEEEEvNT_6ParamsE,"ax",@progbits
	.align	128
.text._ZN7cutlass13device_kernelIN5flash11enable_sm90INS1_16FlashAttnFwdSm90INS1_25CollectiveMainloopFwdSm90ILi2EN4cute5tupleIJNS5_1CILi1EEES8_S8_EEENS6_IJNS7_ILi64EEESA_SA_EEELi512ENS_6half_tEfNS_4arch4Sm90ELb1ELb0ELb1ELb0ELb0ELb0ELb0ELb0ELb0ELb0ELb0ELb0EEENS1_21CollectiveEpilogueFwdINS6_IJSA_NS7_ILi512EEESA_EEES9_SC_SE_Li256ELb0ELb0ELb0ELb0EEENS1_30DynamicPersistentTileSchedulerILi256ELi32ELb0ELb0ELb1EEEEEEEEEvNT_6ParamsE:
        .type           _ZN7cutlass13device_kernelIN5flash11enable_sm90INS1_16FlashAttnFwdSm90INS1_25CollectiveMainloopFwdSm90ILi2EN4cute5tupleIJNS5_1CILi1EEES8_S8_EEENS6_IJNS7_ILi64EEESA_SA_EEELi512ENS_6half_tEfNS_4arch4Sm90ELb1ELb0ELb1ELb0ELb0ELb0ELb0ELb0ELb0ELb0ELb0ELb0EEENS1_21CollectiveEpilogueFwdINS6_IJSA_NS7_ILi512EEESA_EEES9_SC_SE_Li256ELb0ELb0ELb0ELb0EEENS1_30DynamicPersistentTileSchedulerILi256ELi32ELb0ELb0ELb1EEEEEEEEEvNT_6ParamsE,@function
        .size           _ZN7cutlass13device_kernelIN5flash11enable_sm90INS1_16FlashAttnFwdSm90INS1_25CollectiveMainloopFwdSm90ILi2EN4cute5tupleIJNS5_1CILi1EEES8_S8_EEENS6_IJNS7_ILi64EEESA_SA_EEELi512ENS_6half_tEfNS_4arch4Sm90ELb1ELb0ELb1ELb0ELb0ELb0ELb0ELb0ELb0ELb0ELb0ELb0EEENS1_21CollectiveEpilogueFwdINS6_IJSA_NS7_ILi512EEESA_EEES9_SC_SE_Li256ELb0ELb0ELb0ELb0EEENS1_30DynamicPersistentTileSchedulerILi256ELi32ELb0ELb0ELb1EEEEEEEEEvNT_6ParamsE,(.L_x_4561 - _ZN7cutlass13device_kernelIN5flash11enable_sm90INS1_16FlashAttnFwdSm90INS1_25CollectiveMainloopFwdSm90ILi2EN4cute5tupleIJNS5_1CILi1EEES8_S8_EEENS6_IJNS7_ILi64EEESA_SA_EEELi512ENS_6half_tEfNS_4arch4Sm90ELb1ELb0ELb1ELb0ELb0ELb0ELb0ELb0ELb0ELb0ELb0ELb0EEENS1_21CollectiveEpilogueFwdINS6_IJSA_NS7_ILi512EEESA_EEES9_SC_SE_Li256ELb0ELb0ELb0ELb0EEENS1_30DynamicPersistentTileSchedulerILi256ELi32ELb0ELb0ELb1EEEEEEEEEvNT_6ParamsE)
        .other          _ZN7cutlass13device_kernelIN5flash11enable_sm90INS1_16FlashAttnFwdSm90INS1_25CollectiveMainloopFwdSm90ILi2EN4cute5tupleIJNS5_1CILi1EEES8_S8_EEENS6_IJNS7_ILi64EEESA_SA_EEELi512ENS_6half_tEfNS_4arch4Sm90ELb1ELb0ELb1ELb0ELb0ELb0ELb0ELb0ELb0ELb0ELb0ELb0EEENS1_21CollectiveEpilogueFwdINS6_IJSA_NS7_ILi512EEESA_EEES9_SC_SE_Li256ELb0ELb0ELb0ELb0EEENS1_30DynamicPersistentTileSchedulerILi256ELi32ELb0ELb0ELb1EEEEEEEEEvNT_6ParamsE,@"STO_CUDA_ENTRY STV_DEFAULT"
_ZN7cutlass13device_kernelIN5flash11enable_sm90INS1_16FlashAttnFwdSm90INS1_25CollectiveMainloopFwdSm90ILi2EN4cute5tupleIJNS5_1CILi1EEES8_S8_EEENS6_IJNS7_ILi64EEESA_SA_EEELi512ENS_6half_tEfNS_4arch4Sm90ELb1ELb0ELb1ELb0ELb0ELb0ELb0ELb0ELb0ELb0ELb0ELb0EEENS1_21CollectiveEpilogueFwdINS6_IJSA_NS7_ILi512EEESA_EEES9_SC_SE_Li256ELb0ELb0ELb0ELb0EEENS1_30DynamicPersistentTileSchedulerILi256ELi32ELb0ELb0ELb1EEEEEEEEEvNT_6ParamsE:
        /* <DEDUP_REMOVED lines=23> */
.L_x_3114:
[----:B------:R-:W-:Y:S05]  /*0170*/  BSYNC B0 ;  /* 0x0000000000007941 */ /* 0x000fea0003800000 */
.L_x_3113:
        /* <DEDUP_REMOVED lines=33> */
.L_x_3115:
        /* <DEDUP_REMOVED lines=22> */
.L_x_3116:
        /* <DEDUP_REMOVED lines=18> */
.L_x_3117:
        /* <DEDUP_REMOVED lines=22> */
.L_x_3118:
        /* <DEDUP_REMOVED lines=22> */
.L_x_3119:
[----:B------:R-:W-:Y:S01]  /*08d0*/  PLOP3.LUT P0, PT, PT, PT, UP0, 0x80, 0x0 ;  /* 0x000000000000781c */ /* 0x000fe20003f0f008 */
[----:B------:R-:W-:Y:S01]  /*08e0*/  UMOV UR36, 0x1 ;  /* 0x0000000100247882 */ /* 0x000fe20000000000 */
[----:B------:R-:W-:Y:S01]  /*08f0*/  NOP ;  /* 0x0000000000007918 */ /* 0x000fe20000000000 */
[----:B------:R-:W-:Y:S01]  /*0900*/  USEL UR36, UR36, 0x2, !UP0 ;  /* 0x0000000224247887 */ /* 0x000fe2000c000000 */
[----:B------:R-:W-:Y:S01]  /*0910*/  ULDC.64 UR50, c[0x0][0x208] ;  /* 0x0000820000327ab9 */ /* 0x000fe20000000a00 */
[----:B-123--:R-:W-:Y:S08]  /*0920*/  BAR.SYNC.DEFER_BLOCKING 0x0 ;  /* 0x0000000000007b1d */ /* 0x00eff00000010000 */
[----:B------:R-:W-:Y:S05]  /*0930*/  @!P0 BRA `(.L_x_3120) ;  /* 0x000000a400f88947 */ /* 0x000fea0003800000 */
.L_x_3121:
[----:B------:R-:W-:-:S08]  /*0940*/  NOP ;  /* 0x0000000000007918 */ /* 0x000fd00000000000 */
[----:B------:R-:W1:Y:S02]  /*0950*/  USETMAXREG.TRY_ALLOC.CTAPOOL UP0, 0xf0 ;  /* 0x000000f0000079c8 */ /* 0x000e640008000600 */
[----:B-1----:R-:W-:-:S13]  /*0960*/  PLOP3.LUT P0, PT, PT, PT, UP0, 0x80, 0x0 ;  /* 0x000000000000781c */ /* 0x002fda0003f0f008 */
[----:B------:R-:W-:Y:S05]  /*0970*/  @!P0 BRA `(.L_x_3121) ;  /* 0xfffffffc00f08947 */ /* 0x000fea000383ffff */
[----:B------:R-:W1:Y:S01]  /*0980*/  S2R R2, SR_TID.X ;  /* 0x0000000000027919 */ /* 0x000e620000002100 */
[----:B------:R-:W2:Y:S08]  /*0990*/  S2UR UR4, SR_CTAID.X ;  /* 0x00000000000479c3 */ /* 0x000eb00000002500 */
[----:B------:R-:W-:Y:S06]  /*09a0*/  BAR.ARV 0x4, 0x120 ;  /* 0x0104800000007b1d */ /* 0x000fec0000002000 */
[----:B-1----:R-:W-:-:S04]  /*09b0*/  LOP3.LUT R0, R2, 0xffffff80, RZ, 0xc0, !PT ;  /* 0xffffff8002007812 */ /* 0x002fc800078ec0ff */
[----:B------:R-:W-:Y:S02]  /*09c0*/  ISETP.NE.AND P0, PT, R0, 0x80, PT ;  /* 0x000000800000780c */ /* 0x000fe40003f05270 */
[----:B------:R-:W2:Y:S11]  /*09d0*/  LDC R0, c[0x0][0xda8] ;  /* 0x00036a00ff007b82 */ /* 0x000eb60000000800 */
[----:B------:R-:W-:Y:S06]  /*09e0*/  @!P0 BAR.ARV 0x8, 0xa0 ;  /* 0x0202800000008b1d */ /* 0x000fec0000002000 */
[----:B------:R-:W-:-:S13]  /*09f0*/  ISETP.GE.U32.AND P0, PT, R2, 0x100, PT ;  /* 0x000001000200780c */ /* 0x000fda0003f06070 */
[----:B------:R-:W-:Y:S06]  /*0a00*/  @P0 BAR.ARV 0xf, 0x100 ;  /* 0x03c4000000000b1d */ /* 0x000fec0000002000 */
[----:B--2---:R-:W-:-:S13]  /*0a10*/  ISETP.LE.AND P0, PT, R0, UR4, PT ;  /* 0x0000000400007c0c */ /* 0x004fda000bf03270 */
        /* <DEDUP_REMOVED lines=13> */
[----:B------:R-:W-:Y:S02]  /*0af0*/  LOP3.LUT R6, R4, 0xfffffff0, RZ, 0xc0, !PT ;  /* 0xfffffff004067812 */ /* 0x000fe400078ec0ff */
[----:B------:R-:W-:Y:S02]  /*0b00*/  LEA.HI R3, R0, R191, RZ, 0x7 ;  /* 0x000000bf00037211 */ /* 0x000fe400078f38ff */
[--C-:B------:R-:W-:Y:S02]  /*0b10*/  SHF.R.S32.HI R189, RZ, 0x5, R2.reuse ;  /* 0x00000005ffbd7819 */ /* 0x100fe40000011402 */
[----:B------:R-:W-:Y:S02]  /*0b20*/  SHF.R.S32.HI R8, RZ, 0x1f, R2 ;  /* 0x0000001fff087819 */ /* 0x000fe40000011402 */
[----:B------:R-:W-:Y:S02]  /*0b30*/  IADD3 R9, R191, -R6, RZ ;  /* 0x80000006bf097210 */ /* 0x000fe40007ffe0ff */
[----:B------:R-:W-:-:S02]  /*0b40*/  LOP3.LUT R2, R3, 0xffffff80, RZ, 0xc0, !PT ;  /* 0xffffff8003027812 */ /* 0x000fc400078ec0ff */
[----:B------:R-:W-:Y:S01]  /*0b50*/  LEA.HI R8, R8, R189, RZ, 0x2 ;  /* 0x000000bd08087211 */ /* 0x000fe200078f10ff */
[----:B-1----:R-:W-:Y:S01]  /*0b60*/  ULEA UR48, UR5, UR48, 0x18 ;  /* 0x0000003005307291 */ /* 0x002fe2000f8ec03f */
[----:B------:R-:W-:Y:S02]  /*0b70*/  SHF.R.S32.HI R6, RZ, 0x1f, R9 ;  /* 0x0000001fff067819 */ /* 0x000fe40000011409 */
[----:B------:R-:W-:Y:S02]  /*0b80*/  SHF.R.S32.HI R11, RZ, 0x4, R4 ;  /* 0x00000004ff0b7819 */ /* 0x000fe40000011404 */
[----:B------:R-:W-:Y:S02]  /*0b90*/  IADD3 R2, R191, -R2, RZ ;  /* 0x80000002bf027210 */ /* 0x000fe40007ffe0ff */
[----:B------:R-:W-:Y:S02]  /*0ba0*/  LOP3.LUT R10, R8, 0x3ffffc, RZ, 0xc0, !PT ;  /* 0x003ffffc080a7812 */ /* 0x000fe400078ec0ff */
[----:B------:R-:W-:-:S02]  /*0bb0*/  LEA.HI R8, R6, R9, RZ, 0x3 ;  /* 0x0000000906087211 */ /* 0x000fc400078f18ff */
[----:B------:R-:W-:Y:S02]  /*0bc0*/  LEA.HI R4, R4, R11, RZ, 0x1 ;  /* 0x0000000b04047211 */ /* 0x000fe400078f08ff */
[----:B------:R-:W-:Y:S02]  /*0bd0*/  SHF.R.S32.HI R5, RZ, 0x1f, R2 ;  /* 0x0000001fff057819 */ /* 0x000fe40000011402 */
[----:B------:R-:W-:Y:S02]  /*0be0*/  IADD3 R13, R189, -R10, RZ ;  /* 0x8000000abd0d7210 */ /* 0x000fe40007ffe0ff */
[----:B------:R-:W-:Y:S02]  /*0bf0*/  LOP3.LUT R10, R8, 0xfffffff8, RZ, 0xc0, !PT ;  /* 0xfffffff8080a7812 */ /* 0x000fe400078ec0ff */
[----:B------:R-:W-:Y:S02]  /*0c00*/  SHF.R.S32.HI R188, RZ, 0x7, R3 ;  /* 0x00000007ffbc7819 */ /* 0x000fe40000011403 */
[----:B------:R-:W-:Y:S01]  /*0c10*/  LOP3.LUT R12, R4, 0x1ffffffe, RZ, 0xc0, !PT ;  /* 0x1ffffffe040c7812 */ /* 0x000fe200078ec0ff */
[----:B------:R-:W-:Y:S01]  /*0c20*/  IMAD.IADD R10, R9, 0x1, -R10 ;  /* 0x00000001090a7824 */ /* 0x000fe200078e0a0a */
[----:B------:R-:W-:Y:S01]  /*0c30*/  LEA.HI R4, R5, R2, RZ, 0x2 ;  /* 0x0000000205047211 */ /* 0x000fe200078f10ff */
[----:B------:R-:W-:Y:S01]  /*0c40*/  IMAD R14, R188, 0x100, R9 ;  /* 0x00000100bc0e7824 */ /* 0x000fe200078e0209 */
[----:B------:R-:W-:-:S02]  /*0c50*/  IADD3 R12, R11, -R12, RZ ;  /* 0x8000000c0b0c7210 */ /* 0x000fc40007ffe0ff */
[----:B------:R-:W-:Y:S02]  /*0c60*/  LOP3.LUT R9, R4, 0x7ffffffc, RZ, 0xc0, !PT ;  /* 0x7ffffffc04097812 */ /* 0x000fe400078ec0ff */
[--C-:B------:R-:W-:Y:S02]  /*0c70*/  SHF.R.S32.HI R6, RZ, 0x2, R4.reuse ;  /* 0x00000002ff067819 */ /* 0x100fe40000011404 */
[----:B------:R-:W-:Y:S02]  /*0c80*/  SHF.R.S32.HI R7, RZ, 0x1f, R4 ;  /* 0x0000001fff077819 */ /* 0x000fe40000011404 */
[----:B------:R-:W-:Y:S02]  /*0c90*/  SHF.L.U32 R4, R10, 0x6, RZ ;  /* 0x000000060a047819 */ /* 0x000fe400000006ff */
[----:B------:R-:W-:Y:S01]  /*0ca0*/  IADD3 R16, R2, -R9, RZ ;  /* 0x8000000902107210 */ /* 0x000fe20007ffe0ff */
[----:B------:R-:W-:Y:S01]  /*0cb0*/  IMAD.SHL.U32 R9, R12, 0x8, RZ ;  /* 0x000000080c097824 */ /* 0x000fe200078e00ff */
[----:B------:R-:W-:-:S02]  /*0cc0*/  LEA R14, R13, R14, 0x4 ;  /* 0x0000000e0d0e7211 */ /* 0x000fc400078e20ff */
[----:B------:R-:W-:Y:S02]  /*0cd0*/  SHF.L.U32 R8, R8, 0x6, RZ ;  /* 0x0000000608087819 */ /* 0x000fe400000006ff */
[----:B------:R-:W-:Y:S02]  /*0ce0*/  LOP3.LUT R4, R4, 0x1c0, RZ, 0xc0, !PT ;  /* 0x000001c004047812 */ /* 0x000fe400078ec0ff */
[----:B------:R-:W-:Y:S02]  /*0cf0*/  LEA R190, R14, R9, 0x6 ;  /* 0x000000090ebe7211 */ /* 0x000fe400078e30ff */
[----:B------:R-:W-:Y:S02]  /*0d00*/  LOP3.LUT R8, R8, 0x7ffffe00, RZ, 0xc0, !PT ;  /* 0x7ffffe0008087812 */ /* 0x000fe400078ec0ff */
[----:B------:R-:W-:Y:S02]  /*0d10*/  LOP3.LUT R9, R4, 0x8, R9, 0xf8, !PT ;  /* 0x0000000804097812 */ /* 0x000fe400078ef809 */
[----:B------:R-:W-:Y:S01]  /*0d20*/  SHF.R.U32.HI R4, RZ, 0x3, R4 ;  /* 0x00000003ff047819 */ /* 0x000fe20000011604 */
[----:B------:R-:W-:Y:S01]  /*0d30*/  IMAD R8, R189, 0x400, R8 ;  /* 0x00000400bd087824 */ /* 0x000fe200078e0208 */
[----:B------:R-:W-:-:S02]  /*0d40*/  R2P PR, R10, 0x6 ;  /* 0x000000060a007804 */ /* 0x000fc40000000000 */
[----:B------:R-:W-:Y:S02]  /*0d50*/  LOP3.LUT R9, R9, R4, RZ, 0x3c, !PT ;  /* 0x0000000409097212 */ /* 0x000fe400078e3cff */
[----:B------:R-:W-:Y:S02]  /*0d60*/  LEA.HI R7, R7, R6, RZ, 0x3 ;  /* 0x0000000607077211 */ /* 0x000fe400078f18ff */
[----:B------:R-:W-:Y:S02]  /*0d70*/  IADD3 R8, R8, R9, RZ ;  /* 0x0000000908087210 */ /* 0x000fe40007ffe0ff */
[----:B------:R-:W-:Y:S02]  /*0d80*/  LEA.HI R0, R0, R191, RZ, 0x3 ;  /* 0x000000bf00007211 */ /* 0x000fe400078f18ff */
[----:B------:R-:W-:Y:S02]  /*0d90*/  LEA R18, R8, UR48, 0x1 ;  /* 0x0000003008127c11 */ /* 0x000fe4000f8e08ff */
[----:B------:R-:W-:-:S02]  /*0da0*/  LEA.HI R3, R3, R188, RZ, 0x1 ;  /* 0x000000bc03037211 */ /* 0x000fc400078f08ff */
[----:B------:R-:W-:Y:S01]  /*0db0*/  LOP3.LUT R7, R7, 0xfffffff8, RZ, 0xc0, !PT ;  /* 0xfffffff807077812 */ /* 0x000fe200078ec0ff */
[----:B------:R-:W-:Y:S01]  /*0dc0*/  VIADD R23, R18, 0x26800 ;  /* 0x0002680012177836 */ /* 0x000fe20000000000 */
[----:B------:R-:W-:Y:S02]  /*0dd0*/  LEA.HI R5, R5, R2, RZ, 0x5 ;  /* 0x0000000205057211 */ /* 0x000fe400078f28ff */
[----:B------:R-:W-:Y:S02]  /*0de0*/  LOP3.LUT R4, R0, 0x1ffffff8, RZ, 0xc0, !PT ;  /* 0x1ffffff800047812 */ /* 0x000fe400078ec0ff */
[----:B------:R-:W-:Y:S02]  /*0df0*/  LOP3.LUT R3, R3, 0xfffffe, RZ, 0xc0, !PT ;  /* 0x00fffffe03037812 */ /* 0x000fe400078ec0ff */
[----:B------:R-:W-:Y:S01]  /*0e00*/  IADD3 R19, R18, 0x26820, RZ ;  /* 0x0002682012137810 */ /* 0x000fe20007ffe0ff */
[----:B------:R-:W-:Y:S01]  /*0e10*/  @P1 VIADD R19, R23, 0xffffffe0 ;  /* 0xffffffe017131836 */ /* 0x000fe20000000000 */
[----:B------:R-:W-:-:S02]  /*0e20*/  SEL R22, R22, 0xffffffc0, !P2 ;  /* 0xffffffc016167807 */ /* 0x000fc40005000000 */
[----:B------:R-:W-:Y:S02]  /*0e30*/  IADD3 R7, R6, -R7, RZ ;  /* 0x8000000706077210 */ /* 0x000fe40007ffe0ff */
[----:B------:R-:W-:Y:S02]  /*0e40*/  SHF.R.S32.HI R2, RZ, 0x5, R5 ;  /* 0x00000005ff027819 */ /* 0x000fe40000011405 */
[----:B------:R-:W-:Y:S02]  /*0e50*/  IADD3 R4, R191, -R4, RZ ;  /* 0x80000004bf047210 */ /* 0x000fe40007ffe0ff */
[----:B------:R-:W-:Y:S02]  /*0e60*/  IADD3 R3, R188, -R3, RZ ;  /* 0x80000003bc037210 */ /* 0x000fe40007ffe0ff */
[----:B------:R-:W-:Y:S01]  /*0e70*/  IADD3 R23, R23, R22, RZ ;  /* 0x0000001617177210 */ /* 0x000fe20007ffe0ff */
[----:B------:R-:W-:Y:S01]  /*0e80*/  IMAD.IADD R22, R22, 0x1, R19 ;  /* 0x0000000116167824 */ /* 0x000fe200078e0213 */
[----:B------:R-:W-:-:S02]  /*0e90*/  LEA R2, R2, R7, 0x4 ;  /* 0x0000000702027211 */ /* 0x000fc400078e20ff */
[----:B------:R-:W-:Y:S02]  /*0ea0*/  SHF.R.S32.HI R186, RZ, 0x3, R0 ;  /* 0x00000003ffba7819 */ /* 0x000fe40000011400 */
[----:B------:R-:W-:Y:S02]  /*0eb0*/  SHF.L.U32 R184, R4, 0x3, RZ ;  /* 0x0000000304b87819 */ /* 0x000fe400000006ff */
[----:B------:R-:W-:Y:S02]  /*0ec0*/  SHF.L.U32 R17, R3, 0x8, RZ ;  /* 0x0000000803117819 */ /* 0x000fe400000006ff */
[----:B------:R-:W-:-:S07]  /*0ed0*/  SHF.L.U32 R16, R16, 0x1, RZ ;  /* 0x0000000110107819 */ /* 0x000fce00000006ff */
.L_x_3174:
        /* <DEDUP_REMOVED lines=20> */
.L_x_3122:
[----:B------:R-:W-:Y:S01]  /*1020*/  ULDC UR6, c[0x0][0xdc4] ;  /* 0x0003710000067ab9 */ /* 0x000fe20000000800 */
[----:B------:R-:W-:Y:S01]  /*1030*/  UMOV UR40, UR7 ;  /* 0x0000000700287c82 */ /* 0x000fe20008000000 */
[----:B------:R-:W-:-:S11]  /*1040*/  UISETP.NE.AND UP0, UPT, UR6, 0x1, UPT ;  /* 0x000000010600788c */ /* 0x000fd6000bf05270 */
[----:B------:R-:W-:Y:S02]  /*1050*/  @UP0 ULDC.64 UR10, c[0x0][0xdc8] ;  /* 0x00037200000a0ab9 */ /* 0x000fe40000000a00 */
[----:B------:R-:W-:-:S04]  /*1060*/  UIMAD.WIDE.U32 UR4, UR7, UR10, URZ ;  /* 0x0000000a070472a5 */ /* 0x000fc8000f8e003f */
[----:B------:R-:W-:-:S04]  /*1070*/  @UP0 USHF.R.U32.HI UR40, URZ, UR11, UR5 ;  /* 0x0000000b3f280299 */ /* 0x000fc80008011605 */
[----:B------:R-:W-:-:S12]  /*1080*/  UIMAD UR4, UR40, UR6, URZ ;  /* 0x00000006280472a4 */ /* 0x000fd8000f8e023f */
.L_x_3123:
[----:B------:R-:W-:Y:S01]  /*1090*/  ULOP3.LUT UR5, URZ, UR40, URZ, 0x33, !UPT ;  /* 0x000000283f057292 */ /* 0x000fe2000f8e333f */
[----:B------:R-:W-:Y:S01]  /*10a0*/  CS2R R154, SRZ ;  /* 0x00000000009a7805 */ /* 0x000fe2000001ff00 */
[----:B------:R-:W-:Y:S01]  /*10b0*/  ULDC.64 UR10, c[0x0][0x3f8] ;  /* 0x0000fe00000a7ab9 */ /* 0x000fe20000000a00 */
[----:B------:R-:W-:Y:S01]  /*10c0*/  ULDC UR6, c[0x0][0xdac] ;  /* 0x00036b0000067ab9 */ /* 0x000fe20000000800 */
[----:B------:R-:W-:Y:S01]  /*10d0*/  UISETP.NE.U32.AND UP0, UPT, UR10, URZ, UPT ;  /* 0x0000003f0a00728c */ /* 0x000fe2000bf05070 */
[----:B------:R-:W-:Y:S01]  /*10e0*/  CS2R R156, SRZ ;  /* 0x00000000009c7805 */ /* 0x000fe2000001ff00 */
[----:B------:R-:W-:Y:S01]  /*10f0*/  UIADD3 UR5, UR5, UR6, URZ ;  /* 0x0000000605057290 */ /* 0x000fe2000fffe03f */
[----:B------:R-:W-:Y:S01]  /*1100*/  CS2R R150, SRZ ;  /* 0x0000000000967805 */ /* 0x000fe2000001ff00 */
[----:B------:R-:W-:Y:S01]  /*1110*/  UISETP.NE.AND.EX UP0, UPT, UR11, URZ, UPT, UP0 ;  /* 0x0000003f0b00728c */ /* 0x000fe2000bf05300 */
[----:B------:R-:W-:Y:S01]  /*1120*/  CS2R R148, SRZ ;  /* 0x0000000000947805 */ /* 0x000fe2000001ff00 */
[----:B------:R-:W-:Y:S01]  /*1130*/  USHF.L.U32 UR42, UR5, 0x6, URZ ;  /* 0x00000006052a7899 */ /* 0x000fe2000800063f */
[----:B------:R-:W-:Y:S01]  /*1140*/  CS2R R146, SRZ ;  /* 0x0000000000927805 */ /* 0x000fe2000001ff00 */
[----:B------:R-:W-:Y:S01]  /*1150*/  UIADD3 UR4, UR7, -UR4, URZ ;  /* 0x8000000407047290 */ /* 0x000fe2000fffe03f */
[----:B------:R-:W-:Y:S01]  /*1160*/  CS2R R144, SRZ ;  /* 0x0000000000907805 */ /* 0x000fe2000001ff00 */
[----:B------:R-:W-:Y:S01]  /*1170*/  ULDC UR43, c[0x0][0xdb8] ;  /* 0x00036e00002b7ab9 */ /* 0x000fe20000000800 */
[----:B------:R-:W-:Y:S01]  /*1180*/  ULDC UR49, c[0x0][0x404] ;  /* 0x0001010000317ab9 */ /* 0x000fe20000000800 */
[----:B------:R-:W-:Y:S01]  /*1190*/  ULDC UR7, c[0x0][0x288] ;  /* 0x0000a20000077ab9 */ /* 0x000fe20000000800 */
[----:B------:R-:W-:Y:S01]  /*11a0*/  UISETP.NE.AND UP1, UPT, UR43, 0x1, UPT ;  /* 0x000000012b00788c */ /* 0x000fe2000bf25270 */
[----:B------:R-:W-:Y:S01]  /*11b0*/  CS2R R142, SRZ ;  /* 0x00000000008e7805 */ /* 0x000fe2000001ff00 */
[----:B------:R-:W-:Y:S01]  /*11c0*/  USEL UR49, UR49, 0x1, UP0 ;  /* 0x0000000131317887 */ /* 0x000fe20008000000 */
[----:B------:R-:W-:Y:S01]  /*11d0*/  CS2R R140, SRZ ;  /* 0x00000000008c7805 */ /* 0x000fe2000001ff00 */
[----:B------:R-:W-:Y:S01]  /*11e0*/  UIADD3 UR7, UR42, 0x7f, -UR7 ;  /* 0x0000007f2a077890 */ /* 0x000fe2000fffe807 */
[----:B------:R-:W-:Y:S01]  /*11f0*/  CS2R R138, SRZ ;  /* 0x00000000008a7805 */ /* 0x000fe2000001ff00 */
[----:B------:R-:W-:Y:S01]  /*1200*/  ULDC UR10, c[0x0][0xdc4] ;  /* 0x00037100000a7ab9 */ /* 0x000fe20000000800 */
[----:B------:R-:W-:Y:S01]  /*1210*/  ULDC UR9, c[0x0][0x2e0] ;  /* 0x0000b80000097ab9 */ /* 0x000fe20000000800 */
[----:B------:R-:W-:Y:S01]  /*1220*/  UIMAD UR10, UR8, UR10, UR4 ;  /* 0x0000000a080a72a4 */ /* 0x000fe2000f8e0204 */
[----:B------:R-:W-:Y:S01]  /*1230*/  CS2R R136, SRZ ;  /* 0x0000000000887805 */ /* 0x000fe2000001ff00 */
[----:B------:R-:W-:Y:S01]  /*1240*/  UIMAD UR6, UR49, UR9, 0x3f ;  /* 0x0000003f310674a4 */ /* 0x000fe2000f8e0209 */
[----:B------:R-:W-:Y:S01]  /*1250*/  CS2R R134, SRZ ;  /* 0x0000000000867805 */ /* 0x000fe2000001ff00 */
[----:B------:R-:W-:Y:S01]  /*1260*/  UIMAD UR8, UR49, UR9, UR7 ;  /* 0x00000009310872a4 */ /* 0x000fe2000f8e0207 */
[----:B------:R-:W-:Y:S01]  /*1270*/  CS2R R132, SRZ ;  /* 0x0000000000847805 */ /* 0x000fe2000001ff00 */
[----:B------:R-:W-:Y:S01]  /*1280*/  UISETP.NE.AND UP2, UPT, UR46, 0x1, UPT ;  /* 0x000000012e00788c */ /* 0x000fe2000bf45270 */
[----:B------:R-:W-:Y:S01]  /*1290*/  CS2R R130, SRZ ;  /* 0x0000000000827805 */ /* 0x000fe2000001ff00 */
[----:B------:R-:W-:Y:S01]  /*12a0*/  USHF.R.S32.HI UR7, URZ, 0x1f, UR6 ;  /* 0x0000001f3f077899 */ /* 0x000fe20008011406 */
[----:B------:R-:W-:Y:S01]  /*12b0*/  CS2R R128, SRZ ;  /* 0x0000000000807805 */ /* 0x000fe2000001ff00 */
[----:B------:R-:W-:Y:S01]  /*12c0*/  USHF.R.S32.HI UR9, URZ, 0x1f, UR8 ;  /* 0x0000001f3f097899 */ /* 0x000fe20008011408 */
[----:B------:R-:W-:Y:S01]  /*12d0*/  CS2R R126, SRZ ;  /* 0x00000000007e7805 */ /* 0x000fe2000001ff00 */
[----:B------:R-:W-:Y:S01]  /*12e0*/  @UP1 ULDC UR4, c[0x0][0xdbc] ;  /* 0x00036f0000041ab9 */ /* 0x000fe20000000800 */
[----:B------:R-:W-:Y:S01]  /*12f0*/  ULEA.HI UR7, UR7, UR6, URZ, 0x6 ;  /* 0x0000000607077291 */ /* 0x000fe2000f8f303f */
[----:B------:R-:W-:Y:S01]  /*1300*/  PLOP3.LUT P0, PT, PT, PT, UP2, 0x80, 0x0 ;  /* 0x000000000000781c */ /* 0x000fe20003f0f028 */
[----:B------:R-:W-:Y:S01]  /*1310*/  UIMAD.WIDE.U32 UR4, UR10, UR4, URZ ;  /* 0x000000040a0472a5 */ /* 0x000fe2000f8e003f */
[----:B------:R-:W-:Y:S01]  /*1320*/  CS2R R124, SRZ ;  /* 0x00000000007c7805 */ /* 0x000fe2000001ff00 */
[----:B------:R-:W-:Y:S01]  /*1330*/  ULEA.HI UR9, UR9, UR8, URZ, 0x6 ;  /* 0x0000000809097291 */ /* 0x000fe2000f8f303f */
[----:B------:R-:W-:Y:S01]  /*1340*/  CS2R R122, SRZ ;  /* 0x00000000007a7805 */ /* 0x000fe2000001ff00 */
[----:B------:R-:W-:Y:S01]  /*1350*/  @UP1 ULDC UR11, c[0x0][0xdc0] ;  /* 0x00037000000b1ab9 */ /* 0x000fe20000000800 */
[----:B------:R-:W-:Y:S01]  /*1360*/  UMOV UR44, UR10 ;  /* 0x0000000a002c7c82 */ /* 0x000fe20008000000 */
[----:B------:R-:W-:Y:S01]  /*1370*/  @UP1 USHF.R.U32.HI UR44, URZ, UR11, UR5 ;  /* 0x0000000b3f2c1299 */ /* 0x000fe20008011605 */
[----:B------:R-:W-:Y:S01]  /*1380*/  CS2R R120, SRZ ;  /* 0x0000000000787805 */ /* 0x000fe2000001ff00 */
[----:B------:R-:W-:Y:S01]  /*1390*/  USHF.R.S32.HI UR7, URZ, 0x6, UR7 ;  /* 0x000000063f077899 */ /* 0x000fe20008011407 */
[----:B------:R-:W-:Y:S01]  /*13a0*/  CS2R R118, SRZ ;  /* 0x0000000000767805 */ /* 0x000fe2000001ff00 */
[----:B------:R-:W-:Y:S01]  /*13b0*/  USHF.R.S32.HI UR9, URZ, 0x6, UR9 ;  /* 0x000000063f097899 */ /* 0x000fe20008011409 */
[----:B------:R-:W-:Y:S01]  /*13c0*/  CS2R R116, SRZ ;  /* 0x0000000000747805 */ /* 0x000fe2000001ff00 */
[----:B------:R-:W-:Y:S01]  /*13d0*/  UIADD3 UR4, -UR44, URZ, URZ ;  /* 0x0000003f2c047290 */ /* 0x000fe2000fffe13f */
[----:B------:R-:W-:Y:S01]  /*13e0*/  CS2R R170, SRZ ;  /* 0x0000000000aa7805 */ /* 0x000fe2000001ff00 */
[----:B------:R-:W-:Y:S01]  /*13f0*/  UISETP.LT.AND UP0, UPT, UR7, UR9, UPT ;  /* 0x000000090700728c */ /* 0x000fe2000bf01270 */
[----:B------:R-:W-:Y:S01]  /*1400*/  CS2R R112, SRZ ;  /* 0x0000000000707805 */ /* 0x000fe2000001ff00 */
[----:B------:R-:W-:Y:S01]  /*1410*/  UIMAD UR43, UR43, UR4, UR10 ;  /* 0x000000042b2b72a4 */ /* 0x000fe2000f8e020a */
[----:B------:R-:W-:Y:S01]  /*1420*/  CS2R R168, SRZ ;  /* 0x0000000000a87805 */ /* 0x000fe2000001ff00 */
[----:B------:R-:W-:Y:S01]  /*1430*/  USEL UR45, UR7, UR9, UP0 ;  /* 0x00000009072d7287 */ /* 0x000fe20008000000 */
        /* <DEDUP_REMOVED lines=42> */
[----:B------:R-:W-:Y:S06]  /*16e0*/  @!P0 BRA `(.L_x_3124) ;  /* 0x00000018005c8947 */ /* 0x000fec0003800000 */
[----:B------:R-:W-:Y:S01]  /*16f0*/  UISETP.GE.AND UP0, UPT, UR45, 0x1, UPT ;  /* 0x000000012d00788c */ /* 0x000fe2000bf06270 */
[----:B------:R-:W-:-:S05]  /*1700*/  PLOP3.LUT P0, PT, PT, PT, PT, 0x80, 0x0 ;  /* 0x000000000000781c */ /* 0x000fca0003f0f070 */
[----:B------:R-:W-:-:S13]  /*1710*/  PLOP3.LUT P1, PT, PT, PT, UP0, 0x80, 0x0 ;  /* 0x000000000000781c */ /* 0x000fda0003f2f008 */
[----:B------:R-:W-:Y:S05]  /*1720*/  @!P1 BRA `(.L_x_3125) ;  /* 0x0000007c00d89947 */ /* 0x000fea0003800000 */
        /* <DEDUP_REMOVED lines=14> */
.L_x_3126:
[----:B------:R-:W-:Y:S01]  /*1810*/  ULEA UR16, UR39, UR48, 0x3 ;  /* 0x0000003027107291 */ /* 0x000fe2000f8e183f */
[----:B------:R-:W-:-:S04]  /*1820*/  MOV R0, UR38 ;  /* 0x0000002600007c02 */ /* 0x000fc80008000f00 */
[----:B------:R-:W-:-:S04]  /*1830*/  SHF.L.U32 R0, R0, 0x1f, RZ ;  /* 0x0000001f00007819 */ /* 0x000fc800000006ff */
[----:B------:R-:W1:Y:S02]  /*1840*/  SYNCS.PHASECHK.TRANS64.TRYWAIT P0, [UR16+0x28c50], R0 ;  /* 0x028c5000ff0075a7 */ /* 0x000e640008000150 */
[----:B-1----:R-:W-:Y:S05]  /*1850*/  @!P0 BRA `(.L_x_3127) ;  /* 0x000000c8007c8947 */ /* 0x002fea0003800000 */
.L_x_3233:
        /* <DEDUP_REMOVED lines=48> */
[----:B------:R-:W-:-:S07]  /*1b60*/  IMAD.U32 R0, RZ, RZ, UR45 ;  /* 0x0000002dff007e24 */ /* 0x000fce000f8e00ff */
.L_x_3133:
[----:B------:R-:W-:Y:S01]  /*1b70*/  BAR.SYNC.DEFER_BLOCKING 0xe, 0x100 ;  /* 0x0384000000007b1d */ /* 0x000fe20000010000 */
[----:B-1----:R-:W-:Y:S01]  /*1b80*/  MOV R3, UR39 ;  /* 0x0000002700037c02 */ /* 0x002fe20008000f00 */
[----:B------:R-:W-:Y:S01]  /*1b90*/  UISETP.NE.AND UP1, UPT, UR47, 0x3, UPT ;  /* 0x000000032f00788c */ /* 0x000fe2000bf25270 */
[C---:B------:R-:W-:Y:S01]  /*1ba0*/  ISETP.GT.AND P1, PT, R0.reuse, RZ, PT ;  /* 0x000000ff0000720c */ /* 0x040fe20003f24270 */
[----:B------:R-:W-:Y:S01]  /*1bb0*/  UIADD3 UR39, UR39, 0x1, URZ ;  /* 0x0000000127277890 */ /* 0x000fe2000fffe03f */
[----:B------:R-:W-:Y:S02]  /*1bc0*/  LEA R3, R3, R2, 0x6 ;  /* 0x0000000203037211 */ /* 0x000fe400078e30ff */
[----:B------:R-:W-:Y:S01]  /*1bd0*/  IADD3 R0, R0, -0x1, RZ ;  /* 0xffffffff00007810 */ /* 0x000fe20007ffe0ff */
[----:B------:R-:W-:Y:S01]  /*1be0*/  UISETP.NE.AND UP0, UPT, UR39, 0x2, UPT ;  /* 0x000000022700788c */ /* 0x000fe2000bf05270 */
[----:B------:R-:W-:Y:S02]  /*1bf0*/  LEA R3, R3, UR48, 0x2 ;  /* 0x0000003003037c11 */ /* 0x000fe4000f8e10ff */
[----:B------:R-:W-:Y:S01]  /*1c00*/  PLOP3.LUT P2, PT, PT, PT, UP1, 0x80, 0x0 ;  /* 0x000000000000781c */ /* 0x000fe20003f4f018 */
        /* <DEDUP_REMOVED lines=135> */
.L_x_3129:
[----:B------:R-:W-:Y:S01]  /*2480*/  ULEA UR6, UR39, UR48, 0x3 ;  /* 0x0000003027067291 */ /* 0x000fe2000f8e183f */
[----:B------:R-:W-:-:S05]  /*2490*/  IMAD.U32 R3, RZ, RZ, UR38 ;  /* 0x00000026ff037e24 */ /* 0x000fca000f8e00ff */
[----:B------:R-:W-:-:S04]  /*24a0*/  SHF.L.U32 R3, R3, 0x1f, RZ ;  /* 0x0000001f03037819 */ /* 0x000fc800000006ff */
[----:B------:R1:W2:Y:S01]  /*24b0*/  SYNCS.PHASECHK.TRANS64.TRYWAIT P0, [UR6+0x28c50], R3 ;  /* 0x028c5003ff0075a7 */ /* 0x0002a20008000146 */
[----:B------:R-:W-:Y:S05]  /*24c0*/  @!P2 BRA `(.L_x_3130) ;  /* 0x000000000004a947 */ /* 0x000fea0003800000 */
[----:B------:R-:W-:Y:S01]  /*24d0*/  BPT.TRAP 0x1 ;  /* 0x000000040000795c */ /* 0x000fe20000300000 */
.L_x_3130:
[----:B--2---:R-:W-:Y:S05]  /*24e0*/  @P0 BRA `(.L_x_3131) ;  /* 0x0000000000080947 */ /* 0x004fea0003800000 */
[----:B------:R-:W2:Y:S02]  /*24f0*/  SYNCS.PHASECHK.TRANS64.TRYWAIT P0, [UR6+0x28c50], R3 ;  /* 0x028c5003ff0075a7 */ /* 0x000ea40008000146 */
[----:B--2---:R-:W-:Y:S05]  /*2500*/  @!P0 BRA `(.L_x_3132) ;  /* 0x000000bc00688947 */ /* 0x004fea0003800000 */
.L_x_3131:
        /* <DEDUP_REMOVED lines=19> */
[----:B------:R-:W-:-:S04]  /*2640*/  @!P0 LEA R3, R3, UR48, 0x3 ;  /* 0x0000003003038c11 */ /* 0x000fc8000f8e18ff */
        /* <DEDUP_REMOVED lines=17> */
.L_x_3128:
[----:B------:R-:W-:Y:S01]  /*2760*/  BAR.SYNC.DEFER_BLOCKING 0xe, 0x100 ;  /* 0x0384000000007b1d */ /* 0x000fe20000010000 */
[----:B-1----:R-:W-:Y:S01]  /*2770*/  MOV R3, UR39 ;  /* 0x0000002700037c02 */ /* 0x002fe20008000f00 */
[----:B------:R-:W-:Y:S01]  /*2780*/  UIADD3 UR39, UR39, 0x1, URZ ;  /* 0x0000000127277890 */ /* 0x000fe2000fffe03f */
[----:B------:R-:W-:Y:S02]  /*2790*/  PLOP3.LUT P0, PT, PT, PT, PT, 0x8, 0x0 ;  /* 0x000000000000781c */ /* 0x000fe40003f0e170 */
[----:B------:R-:W-:Y:S01]  /*27a0*/  MOV R156, RZ ;  /* 0x000000ff009c7202 */ /* 0x000fe20000000f00 */
[----:B------:R-:W-:Y:S01]  /*27b0*/  IMAD R0, R3, 0x40, R2 ;  /* 0x0000004003007824 */ /* 0x000fe200078e0202 */
[----:B------:R-:W-:Y:S01]  /*27c0*/  UISETP.NE.AND UP0, UPT, UR39, 0x2, UPT ;  /* 0x000000022700788c */ /* 0x000fe2000bf05270 */
[----:B------:R-:W-:-:S03]  /*27d0*/  MOV R155, RZ ;  /* 0x000000ff009b7202 */ /* 0x000fc60000000f00 */
        /* <DEDUP_REMOVED lines=136> */
.L_x_3124:
[----:B------:R-:W-:Y:S01]  /*3060*/  UISETP.GE.AND UP0, UPT, UR45, 0x1, UPT ;  /* 0x000000012d00788c */ /* 0x000fe2000bf06270 */
[----:B------:R-:W-:-:S05]  /*3070*/  PLOP3.LUT P0, PT, PT, PT, PT, 0x80, 0x0 ;  /* 0x000000000000781c */ /* 0x000fca0003f0f070 */
[----:B------:R-:W-:-:S13]  /*3080*/  PLOP3.LUT P1, PT, PT, PT, UP0, 0x80, 0x0 ;  /* 0x000000000000781c */ /* 0x000fda0003f2f008 */
[----:B------:R-:W-:Y:S05]  /*3090*/  @!P1 BRA `(.L_x_3125) ;  /* 0x00000064007c9947 */ /* 0x000fea0003800000 */
        /* <DEDUP_REMOVED lines=18> */
[----:B------:R1:W2:Y:S01]  /*31c0*/  LDC.64 R14, c[0x4][R0] ;  /* 0x01000000000e7b82 */ /* 0x0002a20000000a00 */
[----:B------:R-:W-:Y:S01]  /*31d0*/  IMAD.U32 R5, RZ, RZ, UR5 ;  /* 0x00000005ff057e24 */ /* 0x000fe2000f8e00ff */
        /* <DEDUP_REMOVED lines=10> */
.L_x_3134:
        /* <DEDUP_REMOVED lines=9> */
.L_x_3234:
[----:B------:R-:W-:Y:S05]  /*3310*/  @!P0 BRA `(.L_x_3136) ;  /* 0x0000000000048947 */ /* 0x000fea0003800000 */
[----:B------:R-:W-:Y:S01]  /*3320*/  BPT.TRAP 0x1 ;  /* 0x000000040000795c */ /* 0x000fe20000300000 */
.L_x_3136:
[----:B------:R-:W-:Y:S02]  /*3330*/  MOV R7, UR39 ;  /* 0x0000002700077c02 */ /* 0x000fe40008000f00 */
[----:B------:R-:W-:Y:S02]  /*3340*/  MOV R8, UR38 ;  /* 0x0000002600087c02 */ /* 0x000fe40008000f00 */
[----:B------:R-:W-:Y:S02]  /*3350*/  LEA R7, R7, UR48, 0x3 ;  /* 0x0000003007077c11 */ /* 0x000fe4000f8e18ff */
[----:B------:R-:W-:-:S04]  /*3360*/  SHF.L.U32 R8, R8, 0x1f, RZ ;  /* 0x0000001f08087819 */ /* 0x000fc800000006ff */
[----:B------:R2:W3:Y:S01]  /*3370*/  SYNCS.PHASECHK.TRANS64.TRYWAIT P1, [R7+URZ+0x28c30], R8 ;  /* 0x028c3008070075a7 */ /* 0x0004e2000802017f */
[----:B------:R-:W-:Y:S05]  /*3380*/  @!P0 BRA `(.L_x_3137) ;  /* 0x0000000000048947 */ /* 0x000fea0003800000 */
[----:B------:R-:W-:Y:S01]  /*3390*/  BPT.TRAP 0x1 ;  /* 0x000000040000795c */ /* 0x000fe20000300000 */
.L_x_3137:
[----:B---3--:R-:W-:Y:S05]  /*33a0*/  @P1 BRA `(.L_x_3138) ;  /* 0x0000000000081947 */ /* 0x008fea0003800000 */
[----:B------:R-:W3:Y:S02]  /*33b0*/  SYNCS.PHASECHK.TRANS64.TRYWAIT P1, [R7+URZ+0x28c30], R8 ;  /* 0x028c3008070075a7 */ /* 0x000ee4000802017f */
[----:B---3--:R-:W-:Y:S05]  /*33c0*/  @!P1 BRA `(.L_x_3139) ;  /* 0x000000ac00e89947 */ /* 0x008fea0003800000 */
.L_x_3138:
[----:B-1----:R-:W1:Y:S01]  /*33d0*/  S2R R0, SR_TID.X ;  /* 0x0000000000007919 */ /* 0x002e620000002100 */
[----:B------:R-:W-:-:S04]  /*33e0*/  UIADD3 UR4, UR48, 0x22400, URZ ;  /* 0x0002240030047890 */ /* 0x000fc8000fffe03f */
[----:B------:R-:W-:-:S04]  /*33f0*/  USHF.R.U32.HI UR4, URZ, 0x4, UR4 ;  /* 0x000000043f047899 */ /* 0x000fc80008011604 */
[----:B------:R-:W-:Y:S01]  /*3400*/  ULOP3.LUT UR4, UR4, 0x3fff, URZ, 0xc0, !UPT ;  /* 0x00003fff04047892 */ /* 0x000fe2000f8ec03f */
[----:B-1----:R-:W-:-:S05]  /*3410*/  LOP3.LUT R3, R0, 0x7f, RZ, 0xc0, !PT ;  /* 0x0000007f00037812 */ /* 0x002fca00078ec0ff */
        /* <DEDUP_REMOVED lines=10> */
[----:B------:R-:W-:Y:S01]  /*34c0*/  IADD3 R5, R2, UR42, RZ ;  /* 0x0000002a02057c10 */ /* 0x000fe2000fffe0ff */
[----:B------:R-:W-:Y:S01]  /*34d0*/  UMOV UR7, 0x40000040 ;  /* 0x4000004000077882 */ /* 0x000fe20000000000 */
[----:B------:R-:W-:Y:S01]  /*34e0*/  UMOV UR5, 0x40000040 ;  /* 0x4000004000057882 */ /* 0x000fe20000000000 */
        /* <DEDUP_REMOVED lines=16> */
[----:B------:R-:W-:Y:S01]  /*35f0*/  HGMMA.64x64x16.F32 R24, gdesc[UR4], R24, gsb0 ;  /* 0x00e00000041879f0 */ /* 0x000fe20008000818 */
[----:B------:R-:W-:Y:S02]  /*3600*/  UMOV UR6, 0xffffffc0 ;  /* 0xffffffc000067882 */ /* 0x000fe40000000000 */
[----:B------:R-:W-:-:S04]  /*3610*/  UIMAD UR6, UR45, UR6, 0x40 ;  /* 0x000000402d0674a4 */ /* 0x000fc8000f8e0206 */
[----:B------:R-:W-:Y:S01]  /*3620*/  UIADD3 UR7, UR6, 0x1, URZ ;  /* 0x0000000106077890 */ /* 0x000fe2000fffe03f */
[----:B------:R-:W-:Y:S02]  /*3630*/  WARPGROUP.DEPBAR.LE gsb0, 0x0 ;  /* 0x00008000000079c5 */ /* 0x000fe40000010000 */
[----:B------:R-:W-:-:S06]  /*3640*/  WARPGROUP.ARRIVE ;  /* 0x00000000000079c5 */ /* 0x000fcc0000000000 */
[----:B------:R-:W-:Y:S01]  /*3650*/  HGMMA.64x64x16.F32 R24, gdesc[UR8], R24, gsb0 ;  /* 0x00e00000081879f0 */ /* 0x000fe20008000818 */
[----:B------:R-:W-:Y:S02]  /*3660*/  ULDC UR10, c[0x0][0x9d8] ;  /* 0x00027600000a7ab9 */ /* 0x000fe40000000800 */
[----:B------:R-:W-:Y:S02]  /*3670*/  WARPGROUP.DEPBAR.LE gsb0, 0x0 ;  /* 0x00008000000079c5 */ /* 0x000fe40000010000 */
[----:B------:R-:W-:-:S06]  /*3680*/  WARPGROUP.ARRIVE ;  /* 0x00000000000079c5 */ /* 0x000fcc0000000000 */
[----:B------:R-:W-:Y:S01]  /*3690*/  HGMMA.64x64x16.F32 R24, gdesc[UR12], R24, gsb0 ;  /* 0x00e000000c1879f0 */ /* 0x000fe20008000818 */
[----:B------:R-:W-:Y:S01]  /*36a0*/  ULDC UR14, c[0x0][0x2e0] ;  /* 0x0000b800000e7ab9 */ /* 0x000fe20000000800 */
[----:B------:R-:W-:Y:S01]  /*36b0*/  ULDC UR15, c[0x0][0x288] ;  /* 0x0000a200000f7ab9 */ /* 0x000fe20000000800 */
[----:B------:R-:W-:Y:S01]  /*36c0*/  UIMAD UR7, UR49, UR14, UR7 ;  /* 0x0000000e310772a4 */ /* 0x000fe2000f8e0207 */
[----:B------:R-:W-:Y:S01]  /*36d0*/  MOV R3, UR15 ;  /* 0x0000000f00037c02 */ /* 0x000fe20008000f00 */
[----:B------:R-:W-:-:S04]  /*36e0*/  UIMAD UR6, UR49, UR14, UR6 ;  /* 0x0000000e310672a4 */ /* 0x000fc8000f8e0206 */
[----:B------:R-:W-:Y:S02]  /*36f0*/  IADD3 R4, -R3, UR7, -R16 ;  /* 0x0000000703047c10 */ /* 0x000fe4000fffe910 */
[----:B------:R-:W-:Y:S02]  /*3700*/  IADD3 R3, -R16, UR6, RZ ;  /* 0x0000000610037c10 */ /* 0x000fe4000fffe1ff */
[----:B------:R-:W-:Y:S02]  /*3710*/  IADD3 R6, R4, 0x8, R5 ;  /* 0x0000000804067810 */ /* 0x000fe40007ffe005 */
[----:B------:R-:W-:Y:S02]  /*3720*/  VIADDMNMX R4, R5, R4, R3, PT ;  /* 0x0000000405047246 */ /* 0x000fe40003800103 */
[----:B------:R-:W-:Y:S02]  /*3730*/  VIMNMX R6, R3, R6, PT ;  /* 0x0000000603067248 */ /* 0x000fe40003fe0100 */
[----:B------:R-:W-:-:S02]  /*3740*/  ISETP.GT.AND P5, PT, R4, 0x28, PT ;  /* 0x000000280400780c */ /* 0x000fc40003fa4270 */
[C---:B------:R-:W-:Y:S02]  /*3750*/  ISETP.GT.AND P2, PT, R6.reuse, RZ, PT ;  /* 0x000000ff0600720c */ /* 0x040fe40003f44270 */
[C---:B------:R-:W-:Y:S02]  /*3760*/  ISETP.GT.AND P3, PT, R6.reuse, 0x1, PT ;  /* 0x000000010600780c */ /* 0x040fe40003f64270 */
[----:B------:R-:W-:Y:S01]  /*3770*/  ISETP.GT.AND P4, PT, R6, 0x8, PT ;  /* 0x000000080600780c */ /* 0x000fe20003f84270 */
        /* <DEDUP_REMOVED lines=26> */
[----:B------:R-:W-:Y:S01]  /*3920*/  ISETP.GT.AND P2, PT, R6, 0x9, PT ;  /* 0x000000090600780c */ /* 0x000fe20003f44270 */
[----:B------:R-:W-:Y:S01]  /*3930*/  FMUL.FTZ R33, R33, UR10 ;  /* 0x0000000a21217c20 */ /* 0x000fe20008410000 */
[----:B------:R-:W-:Y:S01]  /*3940*/  FMUL.FTZ R36, R36, UR10 ;  /* 0x0000000a24247c20 */ /* 0x000fe20008410000 */
[----:B------:R-:W-:Y:S01]  /*3950*/  FMUL.FTZ R37, R37, UR10 ;  /* 0x0000000a25257c20 */ /* 0x000fe20008410000 */
[----:B------:R-:W-:Y:S01]  /*3960*/  FMUL.FTZ R40, R40, UR10 ;  /* 0x0000000a28287c20 */ /* 0x000fe20008410000 */
[----:B------:R-:W1:Y:S01]  /*3970*/  MUFU.TANH R31, R31 ;  /* 0x0000001f001f7308 */ /* 0x000e620000002400 */
[----:B----4-:R-:W-:Y:S01]  /*3980*/  FSEL R27, R27, -INF , P3 ;  /* 0xff8000001b1b7808 */ /* 0x010fe20001800000 */
[----:B------:R-:W-:Y:S01]  /*3990*/  FMUL.FTZ R41, R41, UR10 ;  /* 0x0000000a29297c20 */ /* 0x000fe20008410000 */
[----:B------:R-:W-:Y:S01]  /*39a0*/  ISETP.GT.AND P3, PT, R6, 0x10, PT ;  /* 0x000000100600780c */ /* 0x000fe20003f64270 */
[----:B------:R-:W-:Y:S01]  /*39b0*/  FMUL.FTZ R44, R44, UR10 ;  /* 0x0000000a2c2c7c20 */ /* 0x000fe20008410000 */
[----:B------:R-:W-:Y:S01]  /*39c0*/  FMNMX.FTZ R9, R26, R27, !PT ;  /* 0x0000001b1a097209 */ /* 0x000fe20007810000 */
[----:B------:R-:W-:Y:S01]  /*39d0*/  FMUL.FTZ R45, R45, UR10 ;  /* 0x0000000a2d2d7c20 */ /* 0x000fe20008410000 */
[----:B------:R-:W-:Y:S01]  /*39e0*/  FMUL.FTZ R48, R48, UR10 ;  /* 0x0000000a30307c20 */ /* 0x000fe20008410000 */
[----:B------:R-:W4:Y:S01]  /*39f0*/  MUFU.TANH R34, R34 ;  /* 0x0000002200227308 */ /* 0x000f220000002400 */
[----:B-----5:R-:W-:Y:S01]  /*3a00*/  FSEL R30, R30, -INF , P4 ;  /* 0xff8000001e1e7808 */ /* 0x020fe20002000000 */
[----:B------:R-:W-:Y:S01]  /*3a10*/  FMUL.FTZ R49, R49, UR10 ;  /* 0x0000000a31317c20 */ /* 0x000fe20008410000 */
[----:B------:R-:W-:Y:S01]  /*3a20*/  ISETP.GT.AND P4, PT, R4, 0x8, PT ;  /* 0x000000080400780c */ /* 0x000fe20003f84270 */
[----:B------:R-:W-:Y:S01]  /*3a30*/  FMUL.FTZ R52, R52, UR10 ;  /* 0x0000000a34347c20 */ /* 0x000fe20008410000 */
[----:B------:R-:W-:Y:S01]  /*3a40*/  FMNMX.FTZ R10, R30, R9, !PT ;  /* 0x000000091e0a7209 */ /* 0x000fe20007810000 */
[----:B------:R-:W-:Y:S01]  /*3a50*/  FMUL.FTZ R53, R53, UR10 ;  /* 0x0000000a35357c20 */ /* 0x000fe20008410000 */
[----:B------:R-:W-:Y:S01]  /*3a60*/  ULDC UR10, c[0x0][0x988] ;  /* 0x00026200000a7ab9 */ /* 0x000fe20000000800 */
[----:B------:R-:W5:Y:S01]  /*3a70*/  MUFU.TANH R35, R35 ;  /* 0x0000002300237308 */ /* 0x000f620000002400 */
[----:B-1----:R-:W-:-:S02]  /*3a80*/  FSEL R31, R31, -INF , P2 ;  /* 0xff8000001f1f7808 */ /* 0x002fc40001000000 */
[----:B------:R-:W-:Y:S02]  /*3a90*/  ISETP.GT.AND P2, PT, R6, 0x11, PT ;  /* 0x000000110600780c */ /* 0x000fe40003f44270 */
[----:B------:R-:W-:-:S03]  /*3aa0*/  FMNMX.FTZ R9, R31, R10, !PT ;  /* 0x0000000a1f097209 */ /* 0x000fc60007810000 */
[----:B------:R-:W1:Y:S01]  /*3ab0*/  MUFU.TANH R38, R38 ;  /* 0x0000002600267308 */ /* 0x000e620000002400 */
[----:B----4-:R-:W-:Y:S02]  /*3ac0*/  FSEL R34, R34, -INF , P3 ;  /* 0xff80000022227808 */ /* 0x010fe40001800000 */
[----:B------:R-:W-:Y:S02]  /*3ad0*/  ISETP.GT.AND P3, PT, R6, 0x18, PT ;  /* 0x000000180600780c */ /* 0x000fe40003f64270 */
[----:B------:R-:W-:-:S03]  /*3ae0*/  FMNMX.FTZ R10, R34, R9, !PT ;  /* 0x00000009220a7209 */ /* 0x000fc60007810000 */
[----:B------:R-:W4:Y:S01]  /*3af0*/  MUFU.TANH R39, R39 ;  /* 0x0000002700277308 */ /* 0x000f220000002400 */
[----:B-----5:R-:W-:Y:S02]  /*3b00*/  FSEL R35, R35, -INF , P2 ;  /* 0xff80000023237808 */ /* 0x020fe40001000000 */
[----:B------:R-:W-:Y:S02]  /*3b10*/  ISETP.GT.AND P2, PT, R6, 0x19, PT ;  /* 0x000000190600780c */ /* 0x000fe40003f44270 */
[----:B------:R-:W-:-:S03]  /*3b20*/  FMNMX.FTZ R9, R35, R10, !PT ;  /* 0x0000000a23097209 */ /* 0x000fc60007810000 */
[----:B------:R-:W5:Y:S01]  /*3b30*/  MUFU.TANH R42, R42 ;  /* 0x0000002a002a7308 */ /* 0x000f620000002400 */
[----:B-1----:R-:W-:Y:S02]  /*3b40*/  FSEL R38, R38, -INF , P3 ;  /* 0xff80000026267808 */ /* 0x002fe40001800000 */
        /* <DEDUP_REMOVED lines=36> */
[----:B------:R-:W-:Y:S02]  /*3d90*/  ISETP.GT.AND P2, PT, R4, RZ, PT ;  /* 0x000000ff0400720c */ /* 0x000fe40003f44270 */
[----:B------:R-:W-:-:S03]  /*3da0*/  FMNMX.FTZ R6, R55, R6, !PT ;  /* 0x0000000637067209 */ /* 0x000fc60007810000 */
[----:B------:R-:W1:Y:S01]  /*3db0*/  MUFU.TANH R28, R28 ;  /* 0x0000001c001c7308 */ /* 0x000e620000002400 */
[----:B----4-:R-:W-:Y:S01]  /*3dc0*/  FSEL R24, R24, -INF , P2 ;  /* 0xff80000018187808 */ /* 0x010fe20001000000 */
[----:B------:R-:W4:Y:S01]  /*3dd0*/  SHFL.BFLY PT, R9, R6, 0x2, 0x1f ;  /* 0x0c401f0006097f89 */ /* 0x000f2200000e0000 */
[----:B------:R-:W-:-:S05]  /*3de0*/  ISETP.GT.AND P2, PT, R4, 0x9, PT ;  /* 0x000000090400780c */ /* 0x000fca0003f44270 */
[----:B------:R-:W2:Y:S01]  /*3df0*/  MUFU.TANH R29, R29 ;  /* 0x0000001d001d7308 */ /* 0x000ea20000002400 */
[----:B-----5:R-:W-:Y:S02]  /*3e00*/  FSEL R25, R25, -INF , P3 ;  /* 0xff80000019197808 */ /* 0x020fe40001800000 */
[----:B------:R-:W-:Y:S02]  /*3e10*/  ISETP.GT.AND P3, PT, R4, 0x10, PT ;  /* 0x000000100400780c */ /* 0x000fe40003f64270 */
[----:B------:R-:W-:-:S03]  /*3e20*/  FMNMX.FTZ R5, R24, R25, !PT ;  /* 0x0000001918057209 */ /* 0x000fc60007810000 */
[----:B------:R-:W5:Y:S01]  /*3e30*/  MUFU.TANH R32, R32 ;  /* 0x0000002000207308 */ /* 0x000f620000002400 */
[----:B-1----:R-:W-:Y:S02]  /*3e40*/  FSEL R28, R28, -INF , P4 ;  /* 0xff8000001c1c7808 */ /* 0x002fe40002000000 */
[----:B------:R-:W-:-:S05]  /*3e50*/  ISETP.GT.AND P4, PT, R4, 0x19, PT ;  /* 0x000000190400780c */ /* 0x000fca0003f84270 */
[----:B------:R-:W1:Y:S01]  /*3e60*/  MUFU.TANH R33, R33 ;  /* 0x0000002100217308 */ /* 0x000e620000002400 */
[----:B--2---:R-:W-:Y:S02]  /*3e70*/  FSEL R29, R29, -INF , P2 ;  /* 0xff8000001d1d7808 */ /* 0x004fe40001000000 */
[----:B----4-:R-:W-:Y:S02]  /*3e80*/  FMNMX.FTZ R9, R6, R9, !PT ;  /* 0x0000000906097209 */ /* 0x010fe40007810000 */
[----:B------:R-:W-:-:S03]  /*3e90*/  ISETP.GT.AND P2, PT, R4, 0x11, PT ;  /* 0x000000110400780c */ /* 0x000fc60003f44270 */
[----:B------:R-:W2:Y:S01]  /*3ea0*/  SHFL.BFLY PT, R6, R9, 0x1, 0x1f ;  /* 0x0c201f0009067f89 */ /* 0x000ea200000e0000 */
[----:B------:R-:W4:Y:S01]  /*3eb0*/  MUFU.TANH R36, R36 ;  /* 0x0000002400247308 */ /* 0x000f220000002400 */
[----:B-----5:R-:W-:Y:S02]  /*3ec0*/  FSEL R32, R32, -INF , P3 ;  /* 0xff80000020207808 */ /* 0x020fe40001800000 */
[----:B------:R-:W-:-:S05]  /*3ed0*/  ISETP.GT.AND P3, PT, R4, 0x18, PT ;  /* 0x000000180400780c */ /* 0x000fca0003f64270 */
[----:B------:R-:W5:Y:S01]  /*3ee0*/  MUFU.TANH R37, R37 ;  /* 0x0000002500257308 */ /* 0x000f620000002400 */
[----:B-1----:R-:W-:Y:S02]  /*3ef0*/  FSEL R33, R33, -INF , P2 ;  /* 0xff80000021217808 */ /* 0x002fe40001000000 */
[----:B------:R-:W-:-:S05]  /*3f00*/  ISETP.GT.AND P2, PT, R4, 0x20, PT ;  /* 0x000000200400780c */ /* 0x000fca0003f44270 */
[----:B------:R-:W1:Y:S01]  /*3f10*/  MUFU.TANH R40, R40 ;  /* 0x0000002800287308 */ /* 0x000e620000002400 */
[----:B----4-:R-:W-:Y:S02]  /*3f20*/  FSEL R36, R36, -INF , P3 ;  /* 0xff80000024247808 */ /* 0x010fe40001800000 */
[----:B------:R-:W-:Y:S02]  /*3f30*/  ISETP.GT.AND P3, PT, R4, 0x21, PT ;  /* 0x000000210400780c */ /* 0x000fe40003f64270 */
[----:B--2---:R-:W-:-:S03]  /*3f40*/  FMNMX.FTZ R3, R9, R6, !PT ;  /* 0x0000000609037209 */ /* 0x004fc60007810000 */
[----:B------:R-:W2:Y:S01]  /*3f50*/  MUFU.TANH R41, R41 ;  /* 0x0000002900297308 */ /* 0x000ea20000002400 */
[----:B------:R-:W-:Y:S02]  /*3f60*/  FMNMX.FTZ R6, R28, R5, !PT ;  /* 0x000000051c067209 */ /* 0x000fe40007810000 */
[----:B-----5:R-:W-:Y:S01]  /*3f70*/  FSEL R37, R37, -INF , P4 ;  /* 0xff80000025257808 */ /* 0x020fe20002000000 */
[----:B------:R-:W-:Y:S01]  /*3f80*/  FMUL.FTZ R9, R3, UR10 ;  /* 0x0000000a03097c20 */ /* 0x000fe20008410000 */
[----:B------:R-:W-:Y:S02]  /*3f90*/  FMNMX.FTZ R5, R29, R6, !PT ;  /* 0x000000061d057209 */ /* 0x000fe40007810000 */
[----:B------:R-:W-:Y:S01]  /*3fa0*/  ISETP.GT.AND P4, PT, R4, 0x29, PT ;  /* 0x000000290400780c */ /* 0x000fe20003f84270 */
[----:B------:R-:W4:Y:S01]  /*3fb0*/  MUFU.TANH R44, R44 ;  /* 0x0000002c002c7308 */ /* 0x000f220000002400 */
[----:B------:R-:W-:Y:S02]  /*3fc0*/  FMNMX.FTZ R6, R32, R5, !PT ;  /* 0x0000000520067209 */ /* 0x000fe40007810000 */
[----:B-1----:R-:W-:-:S02]  /*3fd0*/  FSEL R40, R40, -INF , P2 ;  /* 0xff80000028287808 */ /* 0x002fc40001000000 */
[----:B------:R-:W-:Y:S02]  /*3fe0*/  FMNMX.FTZ R5, R33, R6, !PT ;  /* 0x0000000621057209 */ /* 0x000fe40007810000 */
[----:B------:R-:W-:Y:S01]  /*3ff0*/  ISETP.GT.AND P2, PT, R4, 0x30, PT ;  /* 0x000000300400780c */ /* 0x000fe20003f44270 */
[----:B------:R-:W1:Y:S01]  /*4000*/  MUFU.TANH R45, R45 ;  /* 0x0000002d002d7308 */ /* 0x000e620000002400 */
[----:B------:R-:W-:Y:S02]  /*4010*/  FMNMX.FTZ R6, R36, R5, !PT ;  /* 0x0000000524067209 */ /* 0x000fe40007810000 */
[----:B--2---:R-:W-:Y:S02]  /*4020*/  FSEL R41, R41, -INF , P3 ;  /* 0xff80000029297808 */ /* 0x004fe40001800000 */
[----:B------:R-:W-:Y:S02]  /*4030*/  FMNMX.FTZ R5, R37, R6, !PT ;  /* 0x0000000625057209 */ /* 0x000fe40007810000 */
[----:B------:R-:W-:Y:S01]  /*4040*/  FSETP.NEU.FTZ.AND P3, PT, R3, -INF , PT ;  /* 0xff8000000300780b */ /* 0x000fe20003f7d000 */
[----:B------:R-:W2:Y:S01]  /*4050*/  MUFU.TANH R48, R48 ;  /* 0x0000003000307308 */ /* 0x000ea20000002400 */
[----:B------:R-:W-:-:S02]  /*4060*/  FMNMX.FTZ R6, R40, R5, !PT ;  /* 0x0000000528067209 */ /* 0x000fc40007810000 */
[----:B----4-:R-:W-:Y:S02]  /*4070*/  FSEL R44, R44, -INF , P5 ;  /* 0xff8000002c2c7808 */ /* 0x010fe40002800000 */
[----:B------:R-:W-:Y:S02]  /*4080*/  FMNMX.FTZ R5, R41, R6, !PT ;  /* 0x0000000629057209 */ /* 0x000fe40007810000 */
[----:B------:R-:W-:Y:S01]  /*4090*/  FSEL R9, R9, RZ, P3 ;  /* 0x000000ff09097208 */ /* 0x000fe20001800000 */
[----:B------:R-:W4:Y:S01]  /*40a0*/  MUFU.TANH R49, R49 ;  /* 0x0000003100317308 */ /* 0x000f220000002400 */
[----:B-1----:R-:W-:Y:S02]  /*40b0*/  FSEL R45, R45, -INF , P4 ;  /* 0xff8000002d2d7808 */ /* 0x002fe40002000000 */
[----:B------:R-:W-:Y:S01]  /*40c0*/  FMNMX.FTZ R6, R44, R5, !PT ;  /* 0x000000052c067209 */ /* 0x000fe20007810000 */
[--C-:B------:R-:W-:Y:S01]  /*40d0*/  FFMA.FTZ R26, R26, UR10, -R9.reuse ;  /* 0x0000000a1a1a7c23 */ /* 0x100fe20008010809 */
[----:B------:R-:W-:Y:S01]  /*40e0*/  ISETP.GT.AND P3, PT, R4, 0x31, PT ;  /* 0x000000310400780c */ /* 0x000fe20003f64270 */
[--C-:B------:R-:W-:Y:S01]  /*40f0*/  FFMA.FTZ R27, R27, UR10, -R9.reuse ;  /* 0x0000000a1b1b7c23 */ /* 0x100fe20008010809 */
[----:B------:R-:W-:Y:S01]  /*4100*/  FMNMX.FTZ R5, R45, R6, !PT ;  /* 0x000000062d057209 */ /* 0x000fe20007810000 */
[----:B------:R-:W1:Y:S01]  /*4110*/  MUFU.TANH R52, R52 ;  /* 0x0000003400347308 */ /* 0x000e620000002400 */
[----:B--2---:R-:W-:Y:S01]  /*4120*/  FSEL R48, R48, -INF , P2 ;  /* 0xff80000030307808 */ /* 0x004fe20001000000 */
[--C-:B------:R-:W-:Y:S01]  /*4130*/  FFMA.FTZ R30, R30, UR10, -R9.reuse ;  /* 0x0000000a1e1e7c23 */ /* 0x100fe20008010809 */
[----:B------:R-:W-:Y:S01]  /*4140*/  ISETP.GT.AND P2, PT, R4, 0x38, PT ;  /* 0x000000380400780c */ /* 0x000fe20003f44270 */
[--C-:B------:R-:W-:Y:S01]  /*4150*/  FFMA.FTZ R31, R31, UR10, -R9.reuse ;  /* 0x0000000a1f1f7c23 */ /* 0x100fe20008010809 */
[----:B------:R-:W-:Y:S01]  /*4160*/  FMNMX.FTZ R6, R48, R5, !PT ;  /* 0x0000000530067209 */ /* 0x000fe20007810000 */
[--C-:B------:R-:W-:Y:S01]  /*4170*/  FFMA.FTZ R34, R34, UR10, -R9.reuse ;  /* 0x0000000a22227c23 */ /* 0x100fe20008010809 */
[--C-:B------:R-:W-:Y:S01]  /*4180*/  FFMA.FTZ R35, R35, UR10, -R9.reuse ;  /* 0x0000000a23237c23 */ /* 0x100fe20008010809 */
[----:B------:R-:W2:Y:S01]  /*4190*/  MUFU.TANH R53, R53 ;  /* 0x0000003500357308 */ /* 0x000ea20000002400 */
[----:B----4-:R-:W-:Y:S01]  /*41a0*/  FSEL R49, R49, -INF , P3 ;  /* 0xff80000031317808 */ /* 0x010fe20001800000 */
[--C-:B------:R-:W-:Y:S01]  /*41b0*/  FFMA.FTZ R38, R38, UR10, -R9.reuse ;  /* 0x0000000a26267c23 */ /* 0x100fe20008010809 */
[----:B------:R-:W-:Y:S01]  /*41c0*/  ISETP.GT.AND P3, PT, R4, 0x39, PT ;  /* 0x000000390400780c */ /* 0x000fe20003f64270 */
[--C-:B------:R-:W-:Y:S01]  /*41d0*/  FFMA.FTZ R39, R39, UR10, -R9.reuse ;  /* 0x0000000a27277c23 */ /* 0x100fe20008010809 */
[----:B------:R-:W-:Y:S01]  /*41e0*/  FMNMX.FTZ R5, R49, R6, !PT ;  /* 0x0000000631057209 */ /* 0x000fe20007810000 */
[--C-:B------:R-:W-:Y:S01]  /*41f0*/  FFMA.FTZ R42, R42, UR10, -R9.reuse ;  /* 0x0000000a2a2a7c23 */ /* 0x100fe20008010809 */
[--C-:B------:R-:W-:Y:S01]  /*4200*/  FFMA.FTZ R43, R43, UR10, -R9.reuse ;  /* 0x0000000a2b2b7c23 */ /* 0x100fe20008010809 */
[----:B------:R-:W-:Y:S01]  /*4210*/  MUFU.EX2 R26, R26 ;  /* 0x0000001a001a7308 */ /* 0x000fe20000000800 */
[----:B-1----:R-:W-:Y:S01]  /*4220*/  FSEL R52, R52, -INF , P2 ;  /* 0xff80000034347808 */ /* 0x002fe20001000000 */
[--C-:B------:R-:W-:Y:S01]  /*4230*/  FFMA.FTZ R46, R46, UR10, -R9.reuse ;  /* 0x0000000a2e2e7c23 */ /* 0x100fe20008010809 */
[--C-:B------:R-:W-:Y:S01]  /*4240*/  FFMA.FTZ R47, R47, UR10, -R9.reuse ;  /* 0x0000000a2f2f7c23 */ /* 0x100fe20008010809 */
[--C-:B------:R-:W-:Y:S01]  /*4250*/  FFMA.FTZ R50, R50, UR10, -R9.reuse ;  /* 0x0000000a32327c23 */ /* 0x100fe20008010809 */
[----:B------:R-:W-:Y:S01]  /*4260*/  FMNMX.FTZ R4, R52, R5, !PT ;  /* 0x0000000534047209 */ /* 0x000fe20007810000 */
[--C-:B------:R-:W-:Y:S01]  /*4270*/  FFMA.FTZ R51, R51, UR10, -R9.reuse ;  /* 0x0000000a33337c23 */ /* 0x100fe20008010809 */
[--C-:B------:R-:W-:Y:S01]  /*4280*/  FFMA.FTZ R54, R54, UR10, -R9.reuse ;  /* 0x0000000a36367c23 */ /* 0x100fe20008010809 */
[----:B------:R-:W1:Y:S01]  /*4290*/  MUFU.EX2 R27, R27 ;  /* 0x0000001b001b7308 */ /* 0x000e620000000800 */
[----:B--2---:R-:W-:Y:S01]  /*42a0*/  FSEL R53, R53, -INF , P3 ;  /* 0xff80000035357808 */ /* 0x004fe20001800000 */
[----:B------:R-:W-:-:S03]  /*42b0*/  FFMA.FTZ R9, R55, UR10, -R9 ;  /* 0x0000000a37097c23 */ /* 0x000fc60008010809 */
[----:B------:R-:W-:-:S03]  /*42c0*/  FMNMX.FTZ R4, R53, R4, !PT ;  /* 0x0000000435047209 */ /* 0x000fc60007810000 */
[----:B------:R-:W-:Y:S02]  /*42d0*/  MUFU.EX2 R30, R30 ;  /* 0x0000001e001e7308 */ /* 0x000fe40000000800 */
[----:B------:R-:W2:Y:S06]  /*42e0*/  SHFL.BFLY PT, R5, R4, 0x2, 0x1f ;  /* 0x0c401f0004057f89 */ /* 0x000eac00000e0000 */
[----:B------:R-:W4:Y:S01]  /*42f0*/  MUFU.EX2 R31, R31 ;  /* 0x0000001f001f7308 */ /* 0x000f220000000800 */
[----:B-1----:R-:W-:-:S07]  /*4300*/  F2FP.F16.F32.PACK_AB R153, R27, R26 ;  /* 0x0000001a1b99723e */ /* 0x002fce00000000ff */
[----:B------:R-:W-:Y:S08]  /*4310*/  MUFU.EX2 R34, R34 ;  /* 0x0000002200227308 */ /* 0x000ff00000000800 */
[----:B------:R-:W1:Y:S01]  /*4320*/  MUFU.EX2 R35, R35 ;  /* 0x0000002300237308 */ /* 0x000e620000000800 */
[----:B----4-:R-:W-:Y:S02]  /*4330*/  F2FP.F16.F32.PACK_AB R155, R31, R30 ;  /* 0x0000001e1f9b723e */ /* 0x010fe400000000ff */
[----:B--2---:R-:W-:-:S05]  /*4340*/  FMNMX.FTZ R5, R4, R5, !PT ;  /* 0x0000000504057209 */ /* 0x004fca0007810000 */
[----:B------:R-:W2:Y:S01]  /*4350*/  SHFL.BFLY PT, R4, R5, 0x1, 0x1f ;  /* 0x0c201f0005047f89 */ /* 0x000ea200000e0000 */
[----:B------:R-:W-:Y:S08]  /*4360*/  MUFU.EX2 R38, R38 ;  /* 0x0000002600267308 */ /* 0x000ff00000000800 */
[----:B------:R-:W4:Y:S01]  /*4370*/  MUFU.EX2 R39, R39 ;  /* 0x0000002700277308 */ /* 0x000f220000000800 */
[----:B-1----:R-:W-:-:S07]  /*4380*/  F2FP.F16.F32.PACK_AB R157, R35, R34 ;  /* 0x00000022239d723e */ /* 0x002fce00000000ff */
[----:B------:R-:W-:Y:S01]  /*4390*/  MUFU.EX2 R42, R42 ;  /* 0x0000002a002a7308 */ /* 0x000fe20000000800 */
[----:B--2---:R-:W-:-:S07]  /*43a0*/  FMNMX.FTZ R4, R5, R4, !PT ;  /* 0x0000000405047209 */ /* 0x004fce0007810000 */
[----:B------:R-:W1:Y:S01]  /*43b0*/  MUFU.EX2 R43, R43 ;  /* 0x0000002b002b7308 */ /* 0x000e620000000800 */
[----:B----4-:R-:W-:Y:S02]  /*43c0*/  F2FP.F16.F32.PACK_AB R159, R39, R38 ;  /* 0x00000026279f723e */ /* 0x010fe400000000ff */
[C---:B------:R-:W-:Y:S01]  /*43d0*/  FSETP.NEU.FTZ.AND P2, PT, R4.reuse, -INF , PT ;  /* 0xff8000000400780b */ /* 0x040fe20003f5d000 */
[----:B------:R-:W-:-:S04]  /*43e0*/  FMUL.FTZ R5, R4, UR10 ;  /* 0x0000000a04057c20 */ /* 0x000fc80008410000 */
[----:B------:R-:W-:Y:S01]  /*43f0*/  MUFU.EX2 R46, R46 ;  /* 0x0000002e002e7308 */ /* 0x000fe20000000800 */
[----:B------:R-:W-:Y:S01]  /*4400*/  FSEL R6, R5, RZ, P2 ;  /* 0x000000ff05067208 */ /* 0x000fe20001000000 */
[----:B------:R-:W-:-:S04]  /*4410*/  FADD.FTZ R5, R26, R27 ;  /* 0x0000001b1a057221 */ /* 0x000fc80000010000 */
        /* <DEDUP_REMOVED lines=8> */
[----:B------:R-:W-:Y:S01]  /*44a0*/  FADD.FTZ R10, R30, R5 ;  /* 0x000000051e0a7221 */ /* 0x000fe20000010000 */
[----:B------:R-:W-:Y:S01]  /*44b0*/  @!P1 IADD3 R5, R7, 0x28c40, RZ ;  /* 0x00028c4007059810 */ /* 0x000fe20007ffe0ff */
[--C-:B------:R-:W-:Y:S01]  /*44c0*/  FFMA.FTZ R37, R37, UR10, -R6.reuse ;  /* 0x0000000a25257c23 */ /* 0x100fe20008010806 */
[----:B------:R-:W-:Y:S01]  /*44d0*/  FFMA.FTZ R40, R40, UR10, -R6 ;  /* 0x0000000a28287c23 */ /* 0x000fe20008010806 */
[----:B------:R-:W-:Y:S01]  /*44e0*/  FADD.FTZ R13, R31, R10 ;  /* 0x0000000a1f0d7221 */ /* 0x000fe20000010000 */
[----:B------:R-:W-:Y:S01]  /*44f0*/  @!P1 PRMT R5, RZ, 0x654, R5 ;  /* 0x00000654ff059816 */ /* 0x000fe20000000005 */
[----:B------:R-:W2:Y:S01]  /*4500*/  MUFU.EX2 R25, R25 ;  /* 0x0000001900197308 */ /* 0x000ea20000000800 */
[--C-:B------:R-:W-:Y:S01]  /*4510*/  FFMA.FTZ R41, R41, UR10, -R6.reuse ;  /* 0x0000000a29297c23 */ /* 0x100fe20008010806 */
[----:B------:R-:W-:Y:S01]  /*4520*/  FADD.FTZ R12, R34, R13 ;  /* 0x0000000d220c7221 */ /* 0x000fe20000010000 */
[----:B------:R4:W-:Y:S01]  /*4530*/  @!P1 SYNCS.ARRIVE.TRANS64.RED.A1T0 RZ, [R5+URZ], RZ ;  /* 0x000000ff05ff99a7 */ /* 0x0009e2000810043f */
[--C-:B------:R-:W-:Y:S01]  /*4540*/  FFMA.FTZ R44, R44, UR10, -R6.reuse ;  /* 0x0000000a2c2c7c23 */ /* 0x100fe20008010806 */
[--C-:B------:R-:W-:Y:S01]  /*4550*/  FFMA.FTZ R45, R45, UR10, -R6.reuse ;  /* 0x0000000a2d2d7c23 */ /* 0x100fe20008010806 */
[--C-:B------:R-:W-:Y:S01]  /*4560*/  FFMA.FTZ R48, R48, UR10, -R6.reuse ;  /* 0x0000000a30307c23 */ /* 0x100fe20008010806 */
[--C-:B------:R-:W-:Y:S01]  /*4570*/  FFMA.FTZ R49, R49, UR10, -R6.reuse ;  /* 0x0000000a31317c23 */ /* 0x100fe20008010806 */
[----:B------:R-:W5:Y:S01]  /*4580*/  MUFU.EX2 R28, R28 ;  /* 0x0000001c001c7308 */ /* 0x000f620000000800 */
[--C-:B------:R-:W-:Y:S01]  /*4590*/  FFMA.FTZ R52, R52, UR10, -R6.reuse ;  /* 0x0000000a34347c23 */ /* 0x100fe20008010806 */
[----:B------:R-:W-:Y:S01]  /*45a0*/  FFMA.FTZ R6, R53, UR10, -R6 ;  /* 0x0000000a35067c23 */ /* 0x000fe20008010806 */
[----:B-1----:R-:W-:-:S05]  /*45b0*/  F2FP.F16.F32.PACK_AB R161, R43, R42 ;  /* 0x0000002a2ba1723e */ /* 0x002fca00000000ff */
        /* <DEDUP_REMOVED lines=15> */
[----:B------:R-:W-:Y:S01]  /*46b0*/  FADD.FTZ R13, R43, R12 ;  /* 0x0000000c2b0d7221 */ /* 0x000fe20000010000 */
[----:B--2---:R-:W-:-:S06]  /*46c0*/  FADD.FTZ R5, R33, R10 ;  /* 0x0000000a21057221 */ /* 0x004fcc0000010000 */
        /* <DEDUP_REMOVED lines=9> */
[----:B------:R-:W-:Y:S01]  /*4760*/  MUFU.EX2 R44, R44 ;  /* 0x0000002c002c7308 */ /* 0x000fe20000000800 */
[----:B----4-:R-:W-:-:S07]  /*4770*/  FADD.FTZ R10, R40, R11 ;  /* 0x0000000b280a7221 */ /* 0x010fce0000010000 */
[----:B------:R-:W2:Y:S01]  /*4780*/  MUFU.EX2 R47, R47 ;  /* 0x0000002f002f7308 */ /* 0x000ea20000000800 */
[C---:B-----5:R-:W-:Y:S01]  /*4790*/  FADD.FTZ R11, R41.reuse, R10 ;  /* 0x0000000a290b7221 */ /* 0x060fe20000010000 */
[----:B------:R-:W-:Y:S01]  /*47a0*/  FADD.FTZ R10, R46, R13 ;  /* 0x0000000d2e0a7221 */ /* 0x000fe20000010000 */
[----:B------:R-:W-:-:S05]  /*47b0*/  F2FP.F16.F32.PACK_AB R160, R41, R40 ;  /* 0x0000002829a0723e */ /* 0x000fca00000000ff */
        /* <DEDUP_REMOVED lines=12> */
[----:B------:R-:W-:Y:S08]  /*4880*/  MUFU.EX2 R54, R54 ;  /* 0x0000003600367308 */ /* 0x000ff00000000800 */
[----:B------:R-:W2:Y:S01]  /*4890*/  MUFU.EX2 R9, R9 ;  /* 0x0000000900097308 */ /* 0x000ea20000000800 */
[----:B----4-:R-:W-:-:S07]  /*48a0*/  F2FP.F16.F32.PACK_AB R164, R49, R48 ;  /* 0x0000003031a4723e */ /* 0x010fce00000000ff */
[----:B------:R-:W-:Y:S08]  /*48b0*/  MUFU.EX2 R52, R52 ;  /* 0x0000003400347308 */ /* 0x000ff00000000800 */
[----:B------:R4:W5:Y:S01]  /*48c0*/  MUFU.EX2 R5, R6 ;  /* 0x0000000600057308 */ /* 0x0009620000000800 */
[----:B--2---:R-:W-:Y:S01]  /*48d0*/  F2FP.F16.F32.PACK_AB R167, R9, R54 ;  /* 0x0000003609a7723e */ /* 0x004fe200000000ff */
[----:B----4-:R-:W-:-:S04]  /*48e0*/  FADD.FTZ R6, R44, R11 ;  /* 0x0000000b2c067221 */ /* 0x010fc80000010000 */
[----:B------:R-:W-:Y:S01]  /*48f0*/  FADD.FTZ R45, R45, R6 ;  /* 0x000000062d2d7221 */ /* 0x000fe20000010000 */
[----:B------:R-:W-:-:S03]  /*4900*/  FADD.FTZ R6, R54, R51 ;  /* 0x0000003336067221 */ /* 0x000fc60000010000 */
[----:B------:R-:W-:Y:S01]  /*4910*/  FADD.FTZ R48, R48, R45 ;  /* 0x0000002d30307221 */ /* 0x000fe20000010000 */
[----:B-----5:R-:W-:Y:S01]  /*4920*/  F2FP.F16.F32.PACK_AB R166, R5, R52 ;  /* 0x0000003405a6723e */ /* 0x020fe200000000ff */
[----:B------:R-:W-:Y:S02]  /*4930*/  FADD.FTZ R6, R9, R6 ;  /* 0x0000000609067221 */ /* 0x000fe40000010000 */
[----:B------:R-:W-:Y:S02]  /*4940*/  FADD.FTZ R49, R49, R48 ;  /* 0x0000003031317221 */ /* 0x000fe40000010000 */
[----:B------:R1:W-:Y:S02]  /*4950*/  STSM.16.M88.4 [R22], R164 ;  /* 0x000000a416007844 */ /* 0x0003e40000000200 */
[----:B------:R-:W-:-:S04]  /*4960*/  FADD.FTZ R52, R52, R49 ;  /* 0x0000003134347221 */ /* 0x000fc80000010000 */
[----:B------:R-:W-:Y:S01]  /*4970*/  FADD.FTZ R5, R5, R52 ;  /* 0x0000003405057221 */ /* 0x000fe20000010000 */
[----:B------:R-:W-:Y:S06]  /*4980*/  @!P0 BRA `(.L_x_3140) ;  /* 0x0000000000048947 */ /* 0x000fec0003800000 */
[----:B------:R-:W-:Y:S01]  /*4990*/  BPT.TRAP 0x1 ;  /* 0x000000040000795c */ /* 0x000fe20000300000 */
.L_x_3140:
[----:B------:R2:W4:Y:S01]  /*49a0*/  SYNCS.PHASECHK.TRANS64.TRYWAIT P2, [R7+URZ+0x28c50], R8 ;  /* 0x028c5008070075a7 */ /* 0x000522000804017f */
[----:B------:R-:W-:Y:S05]  /*49b0*/  @!P0 BRA `(.L_x_3141) ;  /* 0x0000000000048947 */ /* 0x000fea0003800000 */
[----:B------:R-:W-:Y:S01]  /*49c0*/  BPT.TRAP 0x1 ;  /* 0x000000040000795c */ /* 0x000fe20000300000 */
.L_x_3141:
[----:B----4-:R-:W-:Y:S05]  /*49d0*/  @P2 BRA `(.L_x_3142) ;  /* 0x0000000000082947 */ /* 0x010fea0003800000 */
[----:B------:R-:W4:Y:S02]  /*49e0*/  SYNCS.PHASECHK.TRANS64.TRYWAIT P2, [R7+URZ+0x28c50], R8 ;  /* 0x028c5008070075a7 */ /* 0x000f24000804017f */
[----:B----4-:R-:W-:Y:S05]  /*49f0*/  @!P2 BRA `(.L_x_3143) ;  /* 0x000000980070a947 */ /* 0x010fea0003800000 */
.L_x_3142:
[----:B------:R-:W-:Y:S01]  /*4a00*/  ULEA UR11, UR39, UR41, 0xc ;  /* 0x00000029270b7291 */ /* 0x000fe2000f8e603f */
[----:B------:R-:W-:Y:S01]  /*4a10*/  WARPGROUP.ARRIVE ;  /* 0x00000000000079c5 */ /* 0x000fe20000000000 */
[----:B------:R-:W-:Y:S01]  /*4a20*/  UMOV UR7, 0x40000040 ;  /* 0x4000004000077882 */ /* 0x000fe20000000000 */
[----:B------:R-:W-:Y:S01]  /*4a30*/  UIMAD UR49, UR49, UR14, -UR15 ;  /* 0x0000000e313172a4 */ /* 0x000fe2000f8e0a0f */
[----:B--234-:R-:W-:Y:S01]  /*4a40*/  @!P1 IADD3 R7, R7, 0x28c60, RZ ;  /* 0x00028c6007079810 */ /* 0x01cfe20007ffe0ff */
[----:B------:R-:W-:Y:S02]  /*4a50*/  UIADD3 UR22, UR45, -0x2, URZ ;  /* 0xfffffffe2d167890 */ /* 0x000fe4000fffe03f */
[----:B------:R-:W-:Y:S01]  /*4a60*/  UMOV UR6, UR11 ;  /* 0x0000000b00067c82 */ /* 0x000fe20008000000 */
[----:B------:R-:W-:Y:S01]  /*4a70*/  UIADD3 UR49, UR42, UR49, URZ ;  /* 0x000000312a317290 */ /* 0x000fe2000fffe03f */
[----:B------:R-:W-:Y:S01]  /*4a80*/  HGMMA.64x256x16.F32 R24, R152, gdesc[UR4].tnspB, RZ, !UPT, gsb0 ;  /* 0x43e0000498187df0 */ /* 0x000fe2000c0008ff */
[----:B------:R-:W-:Y:S01]  /*4a90*/  UIADD3 UR6, UR11, 0x80, URZ ;  /* 0x000000800b067890 */ /* 0x000fe2000fffe03f */
[----:B------:R-:W-:Y:S01]  /*4aa0*/  @!P1 PRMT R7, RZ, 0x654, R7 ;  /* 0x00000654ff079816 */ /* 0x000fe20000000007 */
        /* <DEDUP_REMOVED lines=17> */
[----:B------:R-:W-:-:S04]  /*4bc0*/  USHF.R.S32.HI UR6, URZ, 0x1f, UR49 ;  /* 0x0000001f3f067899 */ /* 0x000fc80008011431 */
[----:B------:R-:W-:-:S04]  /*4bd0*/  ULEA.HI UR6, UR6, UR49, URZ, 0x6 ;  /* 0x0000003106067291 */ /* 0x000fc8000f8f303f */
[----:B------:R-:W-:-:S04]  /*4be0*/  USHF.R.S32.HI UR6, URZ, 0x6, UR6 ;  /* 0x000000063f067899 */ /* 0x000fc80008011406 */
[----:B------:R-:W-:-:S04]  /*4bf0*/  UISETP.LT.AND UP0, UPT, URZ, UR6, UPT ;  /* 0x000000063f00728c */ /* 0x000fc8000bf01270 */
[----:B------:R-:W-:-:S04]  /*4c00*/  USEL UR23, URZ, UR6, !UP0 ;  /* 0x000000063f177287 */ /* 0x000fc8000c000000 */
[----:B------:R-:W-:-:S06]  /*4c10*/  UISETP.GE.AND UP0, UPT, UR22, UR23, UPT ;  /* 0x000000171600728c */ /* 0x000fcc000bf06270 */
[----:B------:R-:W-:Y:S01]  /*4c20*/  PLOP3.LUT P2, PT, PT, PT, UP0, 0x80, 0x0 ;  /* 0x000000000000781c */ /* 0x000fe20003f4f008 */
        /* <DEDUP_REMOVED lines=11> */
[----:B------:R-:W-:Y:S01]  /*4ce0*/  IMAD.MOV.U32 R8, RZ, RZ, R3 ;  /* 0x000000ffff087224 */ /* 0x000fe200078e0003 */
[----:B------:R-:W-:Y:S01]  /*4cf0*/  MOV R9, R4 ;  /* 0x0000000400097202 */ /* 0x000fe20000000f00 */
[----:B------:R-:W-:Y:S01]  /*4d00*/  UMOV UR29, UR39 ;  /* 0x00000027001d7c82 */ /* 0x000fe20008000000 */
[----:B------:R-:W-:Y:S01]  /*4d10*/  ULDC UR25, c[0x0][0x2e0] ;  /* 0x0000b80000197ab9 */ /* 0x000fe20000000800 */
[----:B------:R-:W-:Y:S01]  /*4d20*/  ULDC UR26, c[0x0][0x288] ;  /* 0x0000a200001a7ab9 */ /* 0x000fe20000000800 */
[----:B------:R-:W-:Y:S01]  /*4d30*/  ULDC UR27, c[0x0][0x404] ;  /* 0x00010100001b7ab9 */ /* 0x000fe20000000800 */
[----:B------:R-:W-:Y:S01]  /*4d40*/  ULDC UR28, c[0x0][0x9d8] ;  /* 0x00027600001c7ab9 */ /* 0x000fe20000000800 */
[----:B------:R-:W-:Y:S01]  /*4d50*/  ULDC UR24, c[0x0][0x988] ;  /* 0x0002620000187ab9 */ /* 0x000fe20000000800 */
[----:B------:R-:W-:-:S05]  /*4d60*/  ULDC.64 UR20, c[0x0][0x3f8] ;  /* 0x0000fe0000147ab9 */ /* 0x000fca0000000a00 */
.L_x_3153:
[----:B------:R-:W-:-:S04]  /*4d70*/  UIADD3 UR39, UR29, 0x1, URZ ;  /* 0x000000011d277890 */ /* 0x000fc8000fffe03f */
[----:B------:R-:W-:-:S04]  /*4d80*/  UISETP.NE.AND UP0, UPT, UR39, 0x2, UPT ;  /* 0x000000022700788c */ /* 0x000fc8000bf05270 */
[----:B------:R-:W-:Y:S02]  /*4d90*/  USEL UR6, URZ, 0x1, UP0 ;  /* 0x000000013f067887 */ /* 0x000fe40008000000 */
[----:B------:R-:W-:Y:S02]  /*4da0*/  USEL UR39, UR39, URZ, UP0 ;  /* 0x0000003f27277287 */ /* 0x000fe40008000000 */
[----:B------:R-:W-:Y:S01]  /*4db0*/  ULOP3.LUT UR38, UR38, UR6, URZ, 0x3c, !UPT ;  /* 0x0000000626267292 */ /* 0x000fe2000f8e3c3f */
[----:B---3--:R-:W-:Y:S11]  /*4dc0*/  @!P0 BRA `(.L_x_3145) ;  /* 0x0000000000048947 */ /* 0x008ff60003800000 */
[----:B------:R-:W-:Y:S01]  /*4dd0*/  BPT.TRAP 0x1 ;  /* 0x000000040000795c */ /* 0x000fe20000300000 */
.L_x_3145:
[----:B------:R-:W-:Y:S01]  /*4de0*/  ULEA UR30, UR39, UR48, 0x3 ;  /* 0x00000030271e7291 */ /* 0x000fe2000f8e183f */
[----:B--2---:R-:W-:-:S04]  /*4df0*/  MOV R7, UR38 ;  /* 0x0000002600077c02 */ /* 0x004fc80008000f00 */
[----:B------:R-:W-:-:S04]  /*4e00*/  SHF.L.U32 R7, R7, 0x1f, RZ ;  /* 0x0000001f07077819 */ /* 0x000fc800000006ff */
[----:B------:R2:W3:Y:S01]  /*4e10*/  SYNCS.PHASECHK.TRANS64.TRYWAIT P2, [UR30+0x28c30], R7 ;  /* 0x028c3007ff0075a7 */ /* 0x0004e2000804015e */
[----:B------:R-:W-:Y:S05]  /*4e20*/  @!P0 BRA `(.L_x_3146) ;  /* 0x0000000000048947 */ /* 0x000fea0003800000 */
[----:B------:R-:W-:Y:S01]  /*4e30*/  BPT.TRAP 0x1 ;  /* 0x000000040000795c */ /* 0x000fe20000300000 */
.L_x_3146:
[----:B---3--:R-:W-:Y:S05]  /*4e40*/  @P2 BRA `(.L_x_3147) ;  /* 0x0000000000082947 */ /* 0x008fea0003800000 */
[----:B------:R-:W3:Y:S02]  /*4e50*/  SYNCS.PHASECHK.TRANS64.TRYWAIT P2, [UR30+0x28c30], R7 ;  /* 0x028c3007ff0075a7 */ /* 0x000ee4000804015e */
[----:B---3--:R-:W-:Y:S05]  /*4e60*/  @!P2 BRA `(.L_x_3148) ;  /* 0x000000940068a947 */ /* 0x008fea0003800000 */
.L_x_3147:
[----:B------:R-:W-:Y:S01]  /*4e70*/  R2UR UR18, R0 ;  /* 0x00000000001272ca */ /* 0x000fe200000e0000 */
[----:B-1----:R-:W-:Y:S01]  /*4e80*/  WARPGROUP.ARRIVE ;  /* 0x00000000000079c5 */ /* 0x002fe20000000000 */
[----:B------:R-:W-:Y:S01]  /*4e90*/  UMOV UR19, 0x40000040 ;  /* 0x4000004000137882 */ /* 0x000fe20000000000 */
[----:B------:R-:W-:Y:S01]  /*4ea0*/  UMOV UR7, 0x40000040 ;  /* 0x4000004000077882 */ /* 0x000fe20000000000 */
[----:B------:R-:W-:Y:S01]  /*4eb0*/  UMOV UR11, 0x40000040 ;  /* 0x40000040000b7882 */ /* 0x000fe20000000000 */
[----:B------:R-:W-:Y:S01]  /*4ec0*/  UMOV UR15, 0x40000040 ;  /* 0x40000040000f7882 */ /* 0x000fe20000000000 */
[----:B------:R-:W-:-:S04]  /*4ed0*/  UISETP.NE.U32.AND UP0, UPT, UR20, URZ, UPT ;  /* 0x0000003f1400728c */ /* 0x000fc8000bf05070 */
[----:B------:R-:W-:-:S03]  /*4ee0*/  UISETP.NE.AND.EX UP0, UPT, UR21, URZ, UPT, UP0 ;  /* 0x0000003f1500728c */ /* 0x000fc6000bf05300 */
[----:B------:R-:W-:-:S04]  /*4ef0*/  ULEA UR18, UR39, UR18, 0x9 ;  /* 0x0000001227127291 */ /* 0x000fc8000f8e483f */
[----:B------:R-:W-:Y:S02]  /*4f00*/  UIADD3 UR6, UR18, 0x2, URZ ;  /* 0x0000000212067890 */ /* 0x000fe4000fffe03f */
[----:B------:R-:W-:Y:S02]  /*4f10*/  UIADD3 UR10, UR18, 0x4, URZ ;  /* 0x00000004120a7890 */ /* 0x000fe4000fffe03f */
[----:B------:R-:W-:Y:S02]  /*4f20*/  UIADD3 UR14, UR18, 0x6, URZ ;  /* 0x00000006120e7890 */ /* 0x000fe4000fffe03f */
[----:B------:R-:W-:Y:S03]  /*4f30*/  HGMMA.64x64x16.F32 R152, gdesc[UR16], RZ, !UPT, gsb0 ;  /* 0x00e00000109879f0 */ /* 0x000fe6000c0008ff */
[----:B------:R-:W-:Y:S02]  /*4f40*/  WARPGROUP.DEPBAR.LE gsb0, 0x0 ;  /* 0x00008000000079c5 */ /* 0x000fe40000010000 */
[----:B------:R-:W-:-:S06]  /*4f50*/  WARPGROUP.ARRIVE ;  /* 0x00000000000079c5 */ /* 0x000fcc0000000000 */
[----:B------:R-:W-:Y:S01]  /*4f60*/  HGMMA.64x64x16.F32 R152, gdesc[UR4], R152, gsb0 ;  /* 0x00e00000049879f0 */ /* 0x000fe20008000898 */
[----:B------:R-:W-:Y:S01]  /*4f70*/  UMOV UR6, 0xffffffc0 ;  /* 0xffffffc000067882 */ /* 0x000fe20000000000 */
[----:B------:R-:W-:Y:S02]  /*4f80*/  USEL UR7, UR27, 0x1, UP0 ;  /* 0x000000011b077887 */ /* 0x000fe40008000000 */
[----:B------:R-:W-:-:S04]  /*4f90*/  UIMAD UR6, UR22, UR6, 0x1 ;  /* 0x00000001160674a4 */ /* 0x000fc8000f8e0206 */
[----:B------:R-:W-:-:S04]  /*4fa0*/  UIADD3 UR6, UR42, UR6, URZ ;  /* 0x000000062a067290 */ /* 0x000fc8000fffe03f */
[----:B------:R-:W-:Y:S01]  /*4fb0*/  UIMAD UR6, UR7, UR25, UR6 ;  /* 0x00000019070672a4 */ /* 0x000fe2000f8e0206 */
        /* <DEDUP_REMOVED lines=20> */
[----:B------:R4:W5:Y:S01]  /*5100*/  MUFU.TANH R10, R153 ;  /* 0x00000099000a7308 */ /* 0x0009620000002400 */
        /* <DEDUP_REMOVED lines=8> */
[----:B----4-:R-:W-:Y:S01]  /*5190*/  MOV R153, UR26 ;  /* 0x0000001a00997c02 */ /* 0x010fe20008000f00 */
[----:B------:R-:W-:Y:S01]  /*51a0*/  FMUL.FTZ R162, R162, UR28 ;  /* 0x0000001ca2a27c20 */ /* 0x000fe20008410000 */
[----:B------:R-:W-:Y:S01]  /*51b0*/  FMUL.FTZ R163, R163, UR28 ;  /* 0x0000001ca3a37c20 */ /* 0x000fe20008410000 */
[----:B------:R-:W-:Y:S01]  /*51c0*/  FMUL.FTZ R166, R166, UR28 ;  /* 0x0000001ca6a67c20 */ /* 0x000fe20008410000 */
[----:B------:R-:W-:Y:S01]  /*51d0*/  IADD3 R153, -R153, UR6, -R16 ;  /* 0x0000000699997c10 */ /* 0x000fe2000fffe910 */
[----:B------:R-:W-:Y:S01]  /*51e0*/  FMUL.FTZ R167, R167, UR28 ;  /* 0x0000001ca7a77c20 */ /* 0x000fe20008410000 */
[----:B------:R-:W-:Y:S01]  /*51f0*/  FMUL.FTZ R170, R170, UR28 ;  /* 0x0000001caaaa7c20 */ /* 0x000fe20008410000 */
[----:B------:R4:W2:Y:S01]  /*5200*/  MUFU.TANH R11, R157 ;  /* 0x0000009d000b7308 */ /* 0x0008a20000002400 */
[----:B---3--:R-:W-:Y:S01]  /*5210*/  IADD3 R4, R2, R153, RZ ;  /* 0x0000009902047210 */ /* 0x008fe20007ffe0ff */
[----:B------:R-:W-:Y:S01]  /*5220*/  FMUL.FTZ R171, R171, UR28 ;  /* 0x0000001cabab7c20 */ /* 0x000fe20008410000 */
[----:B------:R-:W-:Y:S01]  /*5230*/  FMUL.FTZ R174, R174, UR28 ;  /* 0x0000001caeae7c20 */ /* 0x000fe20008410000 */
[----:B------:R-:W-:Y:S01]  /*5240*/  FMUL.FTZ R175, R175, UR28 ;  /* 0x0000001cafaf7c20 */ /* 0x000fe20008410000 */
[----:B------:R-:W-:Y:S01]  /*5250*/  ISETP.GT.AND P2, PT, R4, RZ, PT ;  /* 0x000000ff0400720c */ /* 0x000fe20003f44270 */
[----:B------:R-:W-:Y:S01]  /*5260*/  FMUL.FTZ R178, R178, UR28 ;  /* 0x0000001cb2b27c20 */ /* 0x000fe20008410000 */
[----:B------:R-:W-:Y:S01]  /*5270*/  ISETP.GT.AND P3, PT, R4, 0x1, PT ;  /* 0x000000010400780c */ /* 0x000fe20003f64270 */
[----:B------:R3:W3:Y:S01]  /*5280*/  MUFU.TANH R13, R160 ;  /* 0x000000a0000d7308 */ /* 0x0006e20000002400 */
[----:B-1----:R-:W-:Y:S01]  /*5290*/  FSEL R12, R12, -INF , P2 ;  /* 0xff8000000c0c7808 */ /* 0x002fe20001000000 */
[----:B------:R-:W-:Y:S01]  /*52a0*/  FMUL.FTZ R179, R179, UR28 ;  /* 0x0000001cb3b37c20 */ /* 0x000fe20008410000 */
[----:B------:R-:W-:Y:S01]  /*52b0*/  ISETP.GT.AND P2, PT, R4, 0x8, PT ;  /* 0x000000080400780c */ /* 0x000fe20003f44270 */
[----:B------:R-:W-:Y:S01]  /*52c0*/  FMUL.FTZ R182, R182, UR28 ;  /* 0x0000001cb6b67c20 */ /* 0x000fe20008410000 */
[----:B-----5:R-:W-:Y:S01]  /*52d0*/  FSEL R10, R10, -INF , P3 ;  /* 0xff8000000a0a7808 */ /* 0x020fe20001800000 */
[----:B------:R-:W-:Y:S01]  /*52e0*/  FMUL.FTZ R183, R183, UR28 ;  /* 0x0000001cb7b77c20 */ /* 0x000fe20008410000 */
[----:B----4-:R-:W-:Y:S01]  /*52f0*/  FMNMX.FTZ R157, R12, R9, !PT ;  /* 0x000000090c9d7209 */ /* 0x010fe20007810000 */
[----:B------:R1:W4:Y:S01]  /*5300*/  MUFU.TANH R14, R161 ;  /* 0x000000a1000e7308 */ /* 0x0003220000002400 */
[----:B------:R-:W-:-:S02]  /*5310*/  ISETP.GT.AND P3, PT, R4, 0x9, PT ;  /* 0x000000090400780c */ /* 0x000fc40003f64270 */
[----:B--2---:R-:W-:Y:S02]  /*5320*/  FSEL R3, R3, -INF , P2 ;  /* 0xff80000003037808 */ /* 0x004fe40001000000 */
[----:B---3--:R-:W-:Y:S02]  /*5330*/  FMNMX.FTZ R160, R10, R157, !PT ;  /* 0x0000009d0aa07209 */ /* 0x008fe40007810000 */
[----:B------:R-:W-:Y:S01]  /*5340*/  ISETP.GT.AND P2, PT, R4, 0x10, PT ;  /* 0x000000100400780c */ /* 0x000fe20003f44270 */
[----:B------:R-:W2:Y:S01]  /*5350*/  MUFU.TANH R15, R164 ;  /* 0x000000a4000f7308 */ /* 0x000ea20000002400 */
[----:B------:R-:W-:Y:S01]  /*5360*/  FSEL R11, R11, -INF , P3 ;  /* 0xff8000000b0b7808 */ /* 0x000fe20001800000 */
[----:B-1----:R-:W-:Y:S01]  /*5370*/  FMUL.FTZ R161, R154, UR28 ;  /* 0x0000001c9aa17c20 */ /* 0x002fe20008410000 */
[----:B------:R-:W-:Y:S02]  /*5380*/  FMNMX.FTZ R160, R3, R160, !PT ;  /* 0x000000a003a07209 */ /* 0x000fe40007810000 */
[----:B------:R-:W-:-:S02]  /*5390*/  ISETP.GT.AND P3, PT, R4, 0x11, PT ;  /* 0x000000110400780c */ /* 0x000fc40003f64270 */
[----:B------:R-:W-:Y:S01]  /*53a0*/  FSEL R13, R13, -INF , P2 ;  /* 0xff8000000d0d7808 */ /* 0x000fe20001000000 */
[----:B------:R-:W1:Y:S01]  /*53b0*/  MUFU.TANH R20, R165 ;  /* 0x000000a500147308 */ /* 0x000e620000002400 */
[----:B------:R-:W-:Y:S02]  /*53c0*/  FMNMX.FTZ R160, R11, R160, !PT ;  /* 0x000000a00ba07209 */ /* 0x000fe40007810000 */
[----:B------:R-:W-:Y:S02]  /*53d0*/  ISETP.GT.AND P2, PT, R4, 0x18, PT ;  /* 0x000000180400780c */ /* 0x000fe40003f44270 */
[----:B----4-:R-:W-:Y:S02]  /*53e0*/  FSEL R14, R14, -INF , P3 ;  /* 0xff8000000e0e7808 */ /* 0x010fe40001800000 */
[----:B------:R-:W-:Y:S01]  /*53f0*/  FMNMX.FTZ R157, R13, R160, !PT ;  /* 0x000000a00d9d7209 */ /* 0x000fe20007810000 */
[----:B------:R-:W3:Y:S01]  /*5400*/  MUFU.TANH R21, R168 ;  /* 0x000000a800157308 */ /* 0x000ee20000002400 */
[----:B------:R-:W-:-:S02]  /*5410*/  ISETP.GT.AND P3, PT, R4, 0x19, PT ;  /* 0x000000190400780c */ /* 0x000fc40003f64270 */
[----:B--2---:R-:W-:Y:S02]  /*5420*/  FSEL R15, R15, -INF , P2 ;  /* 0xff8000000f0f7808 */ /* 0x004fe40001000000 */
[----:B------:R-:W-:Y:S02]  /*5430*/  FMNMX.FTZ R164, R14, R157, !PT ;  /* 0x0000009d0ea47209 */ /* 0x000fe40007810000 */
[----:B------:R-:W-:Y:S01]  /*5440*/  ISETP.GT.AND P2, PT, R4, 0x20, PT ;  /* 0x000000200400780c */ /* 0x000fe20003f44270 */
[----:B------:R-:W2:Y:S01]  /*5450*/  MUFU.TANH R152, R169 ;  /* 0x000000a900987308 */ /* 0x000ea20000002400 */
[----:B-1----:R-:W-:Y:S02]  /*5460*/  FSEL R20, R20, -INF , P3 ;  /* 0xff80000014147808 */ /* 0x002fe40001800000 */
[----:B------:R-:W-:Y:S02]  /*5470*/  FMNMX.FTZ R157, R15, R164, !PT ;  /* 0x000000a40f9d7209 */ /* 0x000fe40007810000 */
[----:B------:R-:W-:-:S02]  /*5480*/  ISETP.GT.AND P3, PT, R4, 0x21, PT ;  /* 0x000000210400780c */ /* 0x000fc40003f64270 */
[----:B------:R-:W-:Y:S01]  /*5490*/  FMNMX.FTZ R164, R20, R157, !PT ;  /* 0x0000009d14a47209 */ /* 0x000fe20007810000 */
[----:B------:R-:W1:Y:S01]  /*54a0*/  MUFU.TANH R153, R172 ;  /* 0x000000ac00997308 */ /* 0x000e620000002400 */
[----:B---3--:R-:W-:Y:S02]  /*54b0*/  FSEL R21, R21, -INF , P2 ;  /* 0xff80000015157808 */ /* 0x008fe40001000000 */
[----:B------:R-:W-:Y:S02]  /*54c0*/  ISETP.GT.AND P2, PT, R4, 0x28, PT ;  /* 0x000000280400780c */ /* 0x000fe40003f44270 */
[----:B------:R-:W-:-:S03]  /*54d0*/  FMNMX.FTZ R157, R21, R164, !PT ;  /* 0x000000a4159d7209 */ /* 0x000fc60007810000 */
[----:B------:R-:W3:Y:S01]  /*54e0*/  MUFU.TANH R156, R173 ;  /* 0x000000ad009c7308 */ /* 0x000ee20000002400 */
[----:B--2---:R-:W-:Y:S02]  /*54f0*/  FSEL R152, R152, -INF , P3 ;  /* 0xff80000098987808 */ /* 0x004fe40001800000 */
[----:B------:R-:W-:Y:S02]  /*5500*/  ISETP.GT.AND P3, PT, R4, 0x29, PT ;  /* 0x000000290400780c */ /* 0x000fe40003f64270 */
[----:B------:R-:W-:-:S03]  /*5510*/  FMNMX.FTZ R164, R152, R157, !PT ;  /* 0x0000009d98a47209 */ /* 0x000fc60007810000 */
[----:B------:R-:W2:Y:S01]  /*5520*/  MUFU.TANH R176, R176 ;  /* 0x000000b000b07308 */ /* 0x000ea20000002400 */
[----:B-1----:R-:W-:Y:S02]  /*5530*/  FSEL R153, R153, -INF , P2 ;  /* 0xff80000099997808 */ /* 0x002fe40001000000 */
[----:B------:R-:W-:Y:S02]  /*5540*/  ISETP.GT.AND P2, PT, R4, 0x30, PT ;  /* 0x000000300400780c */ /* 0x000fe40003f44270 */
[----:B------:R-:W-:Y:S01]  /*5550*/  FMNMX.FTZ R165, R153, R164, !PT ;  /* 0x000000a499a57209 */ /* 0x000fe20007810000 */
[----:B------:R-:W-:Y:S02]  /*5560*/  FMUL.FTZ R164, R155, UR28 ;  /* 0x0000001c9ba47c20 */ /* 0x000fe40008410000 */
[----:B------:R-:W1:Y:S01]  /*5570*/  MUFU.TANH R160, R177 ;  /* 0x000000b100a07308 */ /* 0x000e620000002400 */
[----:B---3--:R-:W-:Y:S02]  /*5580*/  FSEL R156, R156, -INF , P3 ;  /* 0xff8000009c9c7808 */ /* 0x008fe40001800000 */
[----:B------:R-:W-:-:S02]  /*5590*/  ISETP.GT.AND P3, PT, R4, 0x31, PT ;  /* 0x000000310400780c */ /* 0x000fc40003f64270 */
[----:B------:R-:W-:-:S03]  /*55a0*/  FMNMX.FTZ R165, R156, R165, !PT ;  /* 0x000000a59ca57209 */ /* 0x000fc60007810000 */
[----:B------:R-:W3:Y:S01]  /*55b0*/  MUFU.TANH R180, R180 ;  /* 0x000000b400b47308 */ /* 0x000ee20000002400 */
[----:B--2---:R-:W-:Y:S01]  /*55c0*/  FSEL R154, R176, -INF , P2 ;  /* 0xff800000b09a7808 */ /* 0x004fe20001000000 */
[C---:B------:R-:W-:Y:S01]  /*55d0*/  VIADD R176, R4.reuse, 0x8 ;  /* 0x0000000804b07836 */ /* 0x040fe20000000000 */
[----:B------:R-:W-:Y:S02]  /*55e0*/  ISETP.GT.AND P2, PT, R4, 0x38, PT ;  /* 0x000000380400780c */ /* 0x000fe40003f44270 */
[----:B------:R-:W-:Y:S02]  /*55f0*/  FMNMX.FTZ R165, R154, R165, !PT ;  /* 0x000000a59aa57209 */ /* 0x000fe40007810000 */
[----:B------:R-:W-:Y:S01]  /*5600*/  ISETP.GT.AND P4, PT, R176, 0x20, PT ;  /* 0x00000020b000780c */ /* 0x000fe20003f84270 */
[----:B------:R-:W2:Y:S01]  /*5610*/  MUFU.TANH R157, R181 ;  /* 0x000000b5009d7308 */ /* 0x000ea20000002400 */
[----:B-1----:R-:W-:Y:S02]  /*5620*/  FSEL R160, R160, -INF , P3 ;  /* 0xff800000a0a07808 */ /* 0x002fe40001800000 */
[----:B------:R-:W-:-:S02]  /*5630*/  ISETP.GT.AND P3, PT, R4, 0x39, PT ;  /* 0x000000390400780c */ /* 0x000fc40003f64270 */
[----:B------:R-:W-:Y:S02]  /*5640*/  FMNMX.FTZ R168, R160, R165, !PT ;  /* 0x000000a5a0a87209 */ /* 0x000fe40007810000 */
[----:B------:R-:W-:Y:S01]  /*5650*/  ISETP.GT.AND P5, PT, R176, 0x21, PT ;  /* 0x00000021b000780c */ /* 0x000fe20003fa4270 */
[----:B------:R-:W1:Y:S01]  /*5660*/  MUFU.TANH R161, R161 ;  /* 0x000000a100a17308 */ /* 0x000e620000002400 */
[----:B---3--:R-:W-:Y:S02]  /*5670*/  FSEL R155, R180, -INF , P2 ;  /* 0xff800000b49b7808 */ /* 0x008fe40001000000 */
[----:B------:R-:W-:Y:S02]  /*5680*/  ISETP.GT.AND P2, PT, R176, RZ, PT ;  /* 0x000000ffb000720c */ /* 0x000fe40003f44270 */
[----:B------:R-:W-:-:S03]  /*5690*/  FMNMX.FTZ R168, R155, R168, !PT ;  /* 0x000000a89ba87209 */ /* 0x000fc60007810000 */
[----:B------:R-:W3:Y:S01]  /*56a0*/  MUFU.TANH R164, R164 ;  /* 0x000000a400a47308 */ /* 0x000ee20000002400 */
[----:B--2---:R-:W-:Y:S02]  /*56b0*/  FSEL R157, R157, -INF , P3 ;  /* 0xff8000009d9d7808 */ /* 0x004fe40001800000 */
[----:B------:R-:W-:Y:S02]  /*56c0*/  ISETP.GT.AND P3, PT, R176, 0x1, PT ;  /* 0x00000001b000780c */ /* 0x000fe40003f64270 */
[----:B------:R-:W-:-:S03]  /*56d0*/  FMNMX.FTZ R172, R157, R168, !PT ;  /* 0x000000a89dac7209 */ /* 0x000fc60007810000 */
[----:B------:R-:W2:Y:S02]  /*56e0*/  MUFU.TANH R158, R158 ;  /* 0x0000009e009e7308 */ /* 0x000ea40000002400 */
[----:B------:R-:W4:Y:S06]  /*56f0*/  SHFL.BFLY PT, R173, R172, 0x2, 0x1f ;  /* 0x0c401f00acad7f89 */ /* 0x000f2c00000e0000 */
[----:B------:R1:W5:Y:S08]  /*5700*/  MUFU.TANH R165, R159 ;  /* 0x0000009f00a57308 */ /* 0x0003700000002400 */
[----:B------:R2:W5:Y:S01]  /*5710*/  MUFU.TANH R168, R162 ;  /* 0x000000a200a87308 */ /* 0x0005620000002400 */
[----:B-1----:R-:W-:-:S02]  /*5720*/  FSEL R159, R161, -INF , P2 ;  /* 0xff800000a19f7808 */ /* 0x002fc40001000000 */
[----:B------:R-:W-:Y:S02]  /*5730*/  ISETP.GT.AND P2, PT, R176, 0x8, PT ;  /* 0x00000008b000780c */ /* 0x000fe40003f44270 */
[----:B---3--:R-:W-:Y:S02]  /*5740*/  FSEL R161, R164, -INF , P3 ;  /* 0xff800000a4a17808 */ /* 0x008fe40001800000 */
[----:B------:R-:W-:Y:S01]  /*5750*/  ISETP.GT.AND P3, PT, R176, 0x9, PT ;  /* 0x00000009b000780c */ /* 0x000fe20003f64270 */
[----:B------:R1:W3:Y:S01]  /*5760*/  MUFU.TANH R169, R163 ;  /* 0x000000a300a97308 */ /* 0x0002e20000002400 */
[----:B--2---:R-:W-:Y:S02]  /*5770*/  FMNMX.FTZ R162, R159, R8, !PT ;  /* 0x000000089fa27209 */ /* 0x004fe40007810000 */
[----:B----4-:R-:W-:Y:S02]  /*5780*/  FMNMX.FTZ R177, R172, R173, !PT ;  /* 0x000000adacb17209 */ /* 0x010fe40007810000 */
[----:B------:R-:W-:-:S02]  /*5790*/  FSEL R158, R158, -INF , P2 ;  /* 0xff8000009e9e7808 */ /* 0x000fc40001000000 */
[----:B------:R-:W-:Y:S01]  /*57a0*/  ISETP.GT.AND P2, PT, R176, 0x10, PT ;  /* 0x00000010b000780c */ /* 0x000fe20003f44270 */
[----:B------:R-:W2:Y:S01]  /*57b0*/  MUFU.TANH R166, R166 ;  /* 0x000000a600a67308 */ /* 0x000ea20000002400 */
[----:B-1----:R-:W-:Y:S01]  /*57c0*/  FMNMX.FTZ R163, R161, R162, !PT ;  /* 0x000000a2a1a37209 */ /* 0x002fe20007810000 */
[----:B------:R-:W1:Y:S01]  /*57d0*/  SHFL.BFLY PT, R180, R177, 0x1, 0x1f ;  /* 0x0c201f00b1b47f89 */ /* 0x000e6200000e0000 */
[----:B-----5:R-:W-:Y:S02]  /*57e0*/  FSEL R162, R165, -INF , P3 ;  /* 0xff800000a5a27808 */ /* 0x020fe40001800000 */
[----:B------:R-:W-:Y:S02]  /*57f0*/  FMNMX.FTZ R165, R158, R163, !PT ;  /* 0x000000a39ea57209 */ /* 0x000fe40007810000 */
[----:B------:R-:W-:Y:S01]  /*5800*/  ISETP.GT.AND P3, PT, R176, 0x11, PT ;  /* 0x00000011b000780c */ /* 0x000fe20003f64270 */
[----:B------:R-:W4:Y:S01]  /*5810*/  MUFU.TANH R167, R167 ;  /* 0x000000a700a77308 */ /* 0x000f220000002400 */
[----:B------:R-:W-:-:S02]  /*5820*/  FSEL R163, R168, -INF , P2 ;  /* 0xff800000a8a37808 */ /* 0x000fc40001000000 */
[----:B------:R-:W-:Y:S02]  /*5830*/  FMNMX.FTZ R164, R162, R165, !PT ;  /* 0x000000a5a2a47209 */ /* 0x000fe40007810000 */
[----:B------:R-:W-:Y:S02]  /*5840*/  ISETP.GT.AND P2, PT, R176, 0x18, PT ;  /* 0x00000018b000780c */ /* 0x000fe40003f44270 */
[----:B------:R-:W-:Y:S01]  /*5850*/  FMNMX.FTZ R165, R163, R164, !PT ;  /* 0x000000a4a3a57209 */ /* 0x000fe20007810000 */
[----:B------:R3:W5:Y:S08]  /*5860*/  MUFU.TANH R172, R170 ;  /* 0x000000aa00ac7308 */ /* 0x0007700000002400 */
[----:B------:R4:W1:Y:S01]  /*5870*/  MUFU.TANH R173, R171 ;  /* 0x000000ab00ad7308 */ /* 0x0008620000002400 */
[----:B---3--:R-:W-:-:S02]  /*5880*/  FSEL R170, R169, -INF , P3 ;  /* 0xff800000a9aa7808 */ /* 0x008fc40001800000 */
[----:B------:R-:W-:Y:S02]  /*5890*/  ISETP.GT.AND P3, PT, R176, 0x19, PT ;  /* 0x00000019b000780c */ /* 0x000fe40003f64270 */
[----:B--2---:R-:W-:Y:S02]  /*58a0*/  FSEL R169, R166, -INF , P2 ;  /* 0xff800000a6a97808 */ /* 0x004fe40001000000 */
[----:B------:R-:W-:Y:S01]  /*58b0*/  FMNMX.FTZ R164, R170, R165, !PT ;  /* 0x000000a5aaa47209 */ /* 0x000fe20007810000 */
[----:B------:R-:W2:Y:S01]  /*58c0*/  MUFU.TANH R174, R174 ;  /* 0x000000ae00ae7308 */ /* 0x000ea20000002400 */
[----:B----4-:R-:W-:Y:S02]  /*58d0*/  FSEL R171, R167, -INF , P3 ;  /* 0xff800000a7ab7808 */ /* 0x010fe40001800000 */
[----:B------:R-:W-:Y:S02]  /*58e0*/  FMNMX.FTZ R166, R169, R164, !PT ;  /* 0x000000a4a9a67209 */ /* 0x000fe40007810000 */
[----:B-----5:R-:W-:-:S02]  /*58f0*/  FSEL R164, R172, -INF , P4 ;  /* 0xff800000aca47808 */ /* 0x020fc40002000000 */
[----:B------:R-:W-:Y:S01]  /*5900*/  FMNMX.FTZ R165, R171, R166, !PT ;  /* 0x000000a6aba57209 */ /* 0x000fe20007810000 */
[----:B------:R-:W3:Y:S01]  /*5910*/  MUFU.TANH R175, R175 ;  /* 0x000000af00af7308 */ /* 0x000ee20000002400 */
[----:B-1----:R-:W-:Y:S02]  /*5920*/  FMNMX.FTZ R4, R177, R180, !PT ;  /* 0x000000b4b1047209 */ /* 0x002fe40007810000 */
[----:B------:R-:W-:Y:S02]  /*5930*/  ISETP.GT.AND P3, PT, R176, 0x28, PT ;  /* 0x00000028b000780c */ /* 0x000fe40003f64270 */
[----:B------:R-:W-:Y:S01]  /*5940*/  FSEL R166, R173, -INF , P5 ;  /* 0xff800000ada67808 */ /* 0x000fe20002800000 */
[----:B------:R-:W-:Y:S01]  /*5950*/  FMUL.FTZ R173, R4, UR10 ;  /* 0x0000000a04ad7c20 */ /* 0x000fe20008410000 */
[----:B------:R-:W-:Y:S01]  /*5960*/  FMNMX.FTZ R167, R164, R165, !PT ;  /* 0x000000a5a4a77209 */ /* 0x000fe20007810000 */
[----:B------:R-:W1:Y:S01]  /*5970*/  MUFU.TANH R168, R178 ;  /* 0x000000b200a87308 */ /* 0x000e620000002400 */
[----:B------:R-:W-:-:S02]  /*5980*/  ISETP.GT.AND P2, PT, R176, 0x29, PT ;  /* 0x00000029b000780c */ /* 0x000fc40003f44270 */
[----:B--2---:R-:W-:Y:S02]  /*5990*/  FSEL R165, R174, -INF , P3 ;  /* 0xff800000aea57808 */ /* 0x004fe40001800000 */
[----:B------:R-:W-:Y:S02]  /*59a0*/  FMNMX.FTZ R172, R166, R167, !PT ;  /* 0x000000a7a6ac7209 */ /* 0x000fe40007810000 */
[----:B------:R-:W-:Y:S01]  /*59b0*/  FSETP.NEU.FTZ.AND P5, PT, R4, -INF , PT ;  /* 0xff8000000400780b */ /* 0x000fe20003fbd000 */
[----:B------:R-:W2:Y:S01]  /*59c0*/  MUFU.TANH R179, R179 ;  /* 0x000000b300b37308 */ /* 0x000ea20000002400 */
[----:B------:R-:W-:Y:S02]  /*59d0*/  ISETP.GT.AND P4, PT, R176, 0x30, PT ;  /* 0x00000030b000780c */ /* 0x000fe40003f84270 */
[----:B---3--:R-:W-:Y:S02]  /*59e0*/  FSEL R167, R175, -INF , P2 ;  /* 0xff800000afa77808 */ /* 0x008fe40001000000 */
[----:B------:R-:W-:-:S02]  /*59f0*/  FMNMX.FTZ R172, R165, R172, !PT ;  /* 0x000000aca5ac7209 */ /* 0x000fc40007810000 */
[----:B------:R-:W-:Y:S01]  /*5a00*/  FSEL R192, R173, RZ, P5 ;  /* 0x000000ffadc07208 */ /* 0x000fe20002800000 */
[----:B------:R-:W3:Y:S01]  /*5a10*/  MUFU.TANH R182, R182 ;  /* 0x000000b600b67308 */ /* 0x000ee20000002400 */
[----:B------:R-:W-:Y:S02]  /*5a20*/  ISETP.GT.AND P2, PT, R176, 0x31, PT ;  /* 0x00000031b000780c */ /* 0x000fe40003f44270 */
[----:B-1----:R-:W-:Y:S01]  /*5a30*/  FSEL R168, R168, -INF , P4 ;  /* 0xff800000a8a87808 */ /* 0x002fe20002000000 */
[--C-:B------:R-:W-:Y:S01]  /*5a40*/  FFMA.FTZ R178, R12, UR10, -R192.reuse ;  /* 0x0000000a0cb27c23 */ /* 0x100fe200080108c0 */
[----:B------:R-:W-:Y:S01]  /*5a50*/  FMNMX.FTZ R173, R167, R172, !PT ;  /* 0x000000aca7ad7209 */ /* 0x000fe20007810000 */
[--C-:B------:R-:W-:Y:S01]  /*5a60*/  FFMA.FTZ R160, R160, UR10, -R192.reuse ;  /* 0x0000000aa0a07c23 */ /* 0x100fe200080108c0 */
[----:B------:R-:W-:Y:S01]  /*5a70*/  ISETP.GT.AND P3, PT, R176, 0x38, PT ;  /* 0x00000038b000780c */ /* 0x000fe20003f64270 */
[----:B------:R-:W1:Y:S01]  /*5a80*/  MUFU.TANH R183, R183 ;  /* 0x000000b700b77308 */ /* 0x000e620000002400 */
[----:B--2---:R-:W-:Y:S01]  /*5a90*/  FSEL R12, R179, -INF , P2 ;  /* 0xff800000b30c7808 */ /* 0x004fe20001000000 */
[--C-:B------:R-:W-:Y:S01]  /*5aa0*/  FFMA.FTZ R179, R10, UR10, -R192.reuse ;  /* 0x0000000a0ab37c23 */ /* 0x100fe200080108c0 */
[----:B------:R-:W-:Y:S01]  /*5ab0*/  FMNMX.FTZ R175, R168, R173, !PT ;  /* 0x000000ada8af7209 */ /* 0x000fe20007810000 */
[--C-:B------:R-:W-:Y:S01]  /*5ac0*/  FFMA.FTZ R181, R155, UR10, -R192.reuse ;  /* 0x0000000a9bb57c23 */ /* 0x100fe200080108c0 */
[----:B------:R-:W-:Y:S01]  /*5ad0*/  ISETP.GT.AND P2, PT, R176, 0x39, PT ;  /* 0x00000039b000780c */ /* 0x000fe20003f44270 */
[--C-:B------:R-:W-:Y:S01]  /*5ae0*/  FFMA.FTZ R14, R14, UR10, -R192.reuse ;  /* 0x0000000a0e0e7c23 */ /* 0x100fe200080108c0 */
[----:B------:R-:W-:Y:S01]  /*5af0*/  FMNMX.FTZ R174, R12, R175, !PT ;  /* 0x000000af0cae7209 */ /* 0x000fe20007810000 */
[----:B------:R2:W-:Y:S01]  /*5b00*/  MUFU.EX2 R172, R178 ;  /* 0x000000b200ac7308 */ /* 0x0005e20000000800 */
[----:B---3--:R-:W-:Y:S01]  /*5b10*/  FSEL R173, R182, -INF , P3 ;  /* 0xff800000b6ad7808 */ /* 0x008fe20001800000 */
[--C-:B------:R-:W-:Y:S01]  /*5b20*/  FFMA.FTZ R182, R157, UR10, -R192.reuse ;  /* 0x0000000a9db67c23 */ /* 0x100fe200080108c0 */
[----:B------:R-:W-:-:S02]  /*5b30*/  FFMA.FTZ R20, R20, UR10, -R192 ;  /* 0x0000000a14147c23 */ /* 0x000fc400080108c0 */
[----:B------:R-:W-:Y:S01]  /*5b40*/  FMNMX.FTZ R177, R173, R174, !PT ;  /* 0x000000aeadb17209 */ /* 0x000fe20007810000 */
[--C-:B------:R-:W-:Y:S02]  /*5b50*/  FFMA.FTZ R174, R3, UR10, -R192.reuse ;  /* 0x0000000a03ae7c23 */ /* 0x100fe400080108c0 */
[----:B------:R3:W-:Y:S01]  /*5b60*/  MUFU.EX2 R175, R179 ;  /* 0x000000b300af7308 */ /* 0x0007e20000000800 */
[----:B-1----:R-:W-:Y:S01]  /*5b70*/  FSEL R10, R183, -INF , P2 ;  /* 0xff800000b70a7808 */ /* 0x002fe20001000000 */
[----:B--2---:R-:W-:-:S03]  /*5b80*/  FFMA.FTZ R178, R156, UR10, -R192 ;  /* 0x0000000a9cb27c23 */ /* 0x004fc600080108c0 */
[----:B------:R-:W-:Y:S01]  /*5b90*/  FMNMX.FTZ R3, R10, R177, !PT ;  /* 0x000000b10a037209 */ /* 0x000fe20007810000 */
[--C-:B------:R-:W-:Y:S01]  /*5ba0*/  FFMA.FTZ R177, R11, UR10, -R192.reuse ;  /* 0x0000000a0bb17c23 */ /* 0x100fe200080108c0 */
[--C-:B------:R-:W-:Y:S01]  /*5bb0*/  FFMA.FTZ R11, R13, UR10, -R192.reuse ;  /* 0x0000000a0d0b7c23 */ /* 0x100fe200080108c0 */
[--C-:B------:R-:W-:Y:S01]  /*5bc0*/  FFMA.FTZ R13, R15, UR10, -R192.reuse ;  /* 0x0000000a0f0d7c23 */ /* 0x100fe200080108c0 */
[--C-:B---3--:R-:W-:Y:S01]  /*5bd0*/  FFMA.FTZ R179, R154, UR10, -R192.reuse ;  /* 0x0000000a9ab37c23 */ /* 0x108fe200080108c0 */
[----:B------:R-:W1:Y:S01]  /*5be0*/  SHFL.BFLY PT, R176, R3, 0x2, 0x1f ;  /* 0x0c401f0003b07f89 */ /* 0x000e6200000e0000 */
[----:B------:R-:W-:Y:S01]  /*5bf0*/  FSEL R154, R4, RZ, P5 ;  /* 0x000000ff049a7208 */ /* 0x000fe20002800000 */
[--C-:B------:R-:W-:Y:S01]  /*5c00*/  FFMA.FTZ R15, R21, UR10, -R192.reuse ;  /* 0x0000000a150f7c23 */ /* 0x100fe200080108c0 */
[----:B------:R-:W-:Y:S01]  /*5c10*/  FFMA.FTZ R21, R153, UR10, -R192 ;  /* 0x0000000a99157c23 */ /* 0x000fe200080108c0 */
[----:B------:R-:W-:Y:S02]  /*5c20*/  MUFU.EX2 R174, R174 ;  /* 0x000000ae00ae7308 */ /* 0x000fe40000000800 */
[----:B------:R-:W-:-:S04]  /*5c30*/  FADD.FTZ R154, -R154, R9 ;  /* 0x000000099a9a7221 */ /* 0x000fc80000010100 */
[----:B------:R-:W-:Y:S02]  /*5c40*/  FMUL.FTZ R9, R154, UR10 ;  /* 0x0000000a9a097c20 */ /* 0x000fe40008410000 */
[----:B------:R-:W-:Y:S08]  /*5c50*/  MUFU.EX2 R177, R177 ;  /* 0x000000b100b17308 */ /* 0x000ff00000000800 */
[----:B------:R-:W2:Y:S01]  /*5c60*/  MUFU.EX2 R9, R9 ;  /* 0x0000000900097308 */ /* 0x000ea20000000800 */
[----:B-1----:R-:W-:Y:S01]  /*5c70*/  FMNMX.FTZ R180, R3, R176, !PT ;  /* 0x000000b003b47209 */ /* 0x002fe20007810000 */
[----:B------:R-:W-:-:S06]  /*5c80*/  FFMA.FTZ R176, R152, UR10, -R192 ;  /* 0x0000000a98b07c23 */ /* 0x000fcc00080108c0 */
[----:B------:R-:W-:Y:S01]  /*5c90*/  MUFU.EX2 R11, R11 ;  /* 0x0000000b000b7308 */ /* 0x000fe20000000800 */
[----:B------:R-:W1:Y:S07]  /*5ca0*/  SHFL.BFLY PT, R3, R180, 0x1, 0x1f ;  /* 0x0c201f00b4037f89 */ /* 0x000e6e00000e0000 */
[----:B------:R-:W-:Y:S01]  /*5cb0*/  MUFU.EX2 R14, R14 ;  /* 0x0000000e000e7308 */ /* 0x000fe20000000800 */
[-C--:B--2---:R-:W-:Y:S01]  /*5cc0*/  FMUL.FTZ R24, R24, R9.reuse ;  /* 0x0000000918187220 */ /* 0x084fe20000410000 */
        /* <DEDUP_REMOVED lines=15> */
[----:B-1----:R-:W-:Y:S01]  /*5dc0*/  FMNMX.FTZ R3, R180, R3, !PT ;  /* 0x00000003b4037209 */ /* 0x002fe20007810000 */
[-C--:B------:R-:W-:Y:S01]  /*5dd0*/  FMUL.FTZ R52, R52, R9.reuse ;  /* 0x0000000934347220 */ /* 0x080fe20000410000 */
[-C--:B------:R-:W-:Y:S01]  /*5de0*/  FMUL.FTZ R53, R53, R9.reuse ;  /* 0x0000000935357220 */ /* 0x080fe20000410000 */
[-C--:B------:R-:W-:Y:S01]  /*5df0*/  FMUL.FTZ R56, R56, R9.reuse ;  /* 0x0000000938387220 */ /* 0x080fe20000410000 */
[C---:B------:R-:W-:Y:S01]  /*5e00*/  FSETP.NEU.FTZ.AND P2, PT, R3.reuse, -INF , PT ;  /* 0xff8000000300780b */ /* 0x040fe20003f5d000 */
[----:B------:R-:W-:Y:S01]  /*5e10*/  FMUL.FTZ R152, R3, UR10 ;  /* 0x0000000a03987c20 */ /* 0x000fe20008410000 */
[-C--:B------:R-:W-:Y:S01]  /*5e20*/  FMUL.FTZ R57, R57, R9.reuse ;  /* 0x0000000939397220 */ /* 0x080fe20000410000 */
[----:B------:R1:W-:Y:S01]  /*5e30*/  MUFU.EX2 R180, R160 ;  /* 0x000000a000b47308 */ /* 0x0003e20000000800 */
[-C--:B------:R-:W-:Y:S01]  /*5e40*/  FMUL.FTZ R60, R60, R9.reuse ;  /* 0x000000093c3c7220 */ /* 0x080fe20000410000 */
[-C--:B------:R-:W-:Y:S01]  /*5e50*/  FMUL.FTZ R61, R61, R9.reuse ;  /* 0x000000093d3d7220 */ /* 0x080fe20000410000 */
[----:B------:R-:W-:Y:S01]  /*5e60*/  FSEL R152, R152, RZ, P2 ;  /* 0x000000ff98987208 */ /* 0x000fe20001000000 */
[-C--:B------:R-:W-:Y:S01]  /*5e70*/  FMUL.FTZ R64, R64, R9.reuse ;  /* 0x0000000940407220 */ /* 0x080fe20000410000 */
[-C--:B------:R-:W-:Y:S01]  /*5e80*/  FMUL.FTZ R65, R65, R9.reuse ;  /* 0x0000000941417220 */ /* 0x080fe20000410000 */
[-C--:B------:R-:W-:Y:S01]  /*5e90*/  FMUL.FTZ R68, R68, R9.reuse ;  /* 0x0000000944447220 */ /* 0x080fe20000410000 */
[----:B------:R-:W-:Y:S01]  /*5ea0*/  FMUL.FTZ R69, R69, R9 ;  /* 0x0000000945457220 */ /* 0x000fe20000410000 */
[--C-:B------:R-:W-:Y:S01]  /*5eb0*/  FFMA.FTZ R156, R161, UR10, -R152.reuse ;  /* 0x0000000aa19c7c23 */ /* 0x100fe20008010898 */
[----:B------:R-:W-:Y:S01]  /*5ec0*/  FSEL R161, R3, RZ, P2 ;  /* 0x000000ff03a17208 */ /* 0x000fe20001000000 */
[--C-:B------:R-:W-:Y:S01]  /*5ed0*/  FFMA.FTZ R153, R159, UR10, -R152.reuse ;  /* 0x0000000a9f997c23 */ /* 0x100fe20008010898 */
[--C-:B------:R-:W-:Y:S01]  /*5ee0*/  FFMA.FTZ R155, R158, UR10, -R152.reuse ;  /* 0x0000000a9e9b7c23 */ /* 0x100fe20008010898 */
[----:B-1----:R-:W-:Y:S01]  /*5ef0*/  FFMA.FTZ R160, R170, UR10, -R152 ;  /* 0x0000000aaaa07c23 */ /* 0x002fe20008010898 */
[----:B------:R-:W-:Y:S01]  /*5f00*/  MOV R170, UR30 ;  /* 0x0000001e00aa7c02 */ /* 0x000fe20008000f00 */
[----:B------:R-:W-:Y:S01]  /*5f10*/  FADD.FTZ R161, -R161, R8 ;  /* 0x00000008a1a17221 */ /* 0x000fe20000010100 */
[----:B------:R-:W-:Y:S01]  /*5f20*/  MUFU.EX2 R156, R156 ;  /* 0x0000009c009c7308 */ /* 0x000fe20000000800 */
[--C-:B------:R-:W-:Y:S01]  /*5f30*/  FFMA.FTZ R158, R162, UR10, -R152.reuse ;  /* 0x0000000aa29e7c23 */ /* 0x100fe20008010898 */
[----:B------:R-:W-:Y:S01]  /*5f40*/  @!P1 IADD3 R154, R170, 0x28c40, RZ ;  /* 0x00028c40aa9a9810 */ /* 0x000fe20007ffe0ff */
[----:B------:R-:W-:Y:S01]  /*5f50*/  FMUL.FTZ R8, R161, UR10 ;  /* 0x0000000aa1087c20 */ /* 0x000fe20008410000 */
[--C-:B------:R-:W-:Y:S01]  /*5f60*/  FFMA.FTZ R157, R163, UR10, -R152.reuse ;  /* 0x0000000aa39d7c23 */ /* 0x100fe20008010898 */
[----:B------:R-:W-:Y:S01]  /*5f70*/  IADD3 R163, -R17, RZ, RZ ;  /* 0x000000ff11a37210 */ /* 0x000fe20007ffe1ff */
[----:B------:R-:W-:Y:S01]  /*5f80*/  FFMA.FTZ R159, R169, UR10, -R152 ;  /* 0x0000000aa99f7c23 */ /* 0x000fe20008010898 */
[----:B------:R-:W-:Y:S01]  /*5f90*/  @!P1 PRMT R154, RZ, 0x654, R154 ;  /* 0x00000654ff9a9816 */ /* 0x000fe2000000009a */
[----:B------:R-:W-:Y:S01]  /*5fa0*/  MUFU.EX2 R153, R153 ;  /* 0x0000009900997308 */ /* 0x000fe20000000800 */
[----:B------:R-:W-:Y:S01]  /*5fb0*/  ISETP.NE.AND P2, PT, R16, R163, PT ;  /* 0x000000a31000720c */ /* 0x000fe20003f45270 */
[--C-:B------:R-:W-:Y:S01]  /*5fc0*/  FFMA.FTZ R162, R171, UR10, -R152.reuse ;  /* 0x0000000aaba27c23 */ /* 0x100fe20008010898 */
[----:B------:R1:W-:Y:S01]  /*5fd0*/  @!P1 SYNCS.ARRIVE.TRANS64.RED.A1T0 RZ, [R154+URZ], RZ ;  /* 0x000000ff9aff99a7 */ /* 0x0003e2000810043f */
[--C-:B------:R-:W-:Y:S01]  /*5fe0*/  FFMA.FTZ R161, R164, UR10, -R152.reuse ;  /* 0x0000000aa4a17c23 */ /* 0x100fe20008010898 */
[----:B------:R-:W-:Y:S01]  /*5ff0*/  MOV R163, UR29 ;  /* 0x0000001d00a37c02 */ /* 0x000fe20008000f00 */
[--C-:B------:R-:W-:Y:S01]  /*6000*/  FFMA.FTZ R164, R166, UR10, -R152.reuse ;  /* 0x0000000aa6a47c23 */ /* 0x100fe20008010898 */
[--C-:B------:R-:W-:Y:S01]  /*6010*/  FFMA.FTZ R165, R165, UR10, -R152.reuse ;  /* 0x0000000aa5a57c23 */ /* 0x100fe20008010898 */
[----:B------:R-:W2:Y:S01]  /*6020*/  MUFU.EX2 R8, R8 ;  /* 0x0000000800087308 */ /* 0x000ea20000000800 */
[--C-:B------:R-:W-:Y:S01]  /*6030*/  FFMA.FTZ R167, R167, UR10, -R152.reuse ;  /* 0x0000000aa7a77c23 */ /* 0x100fe20008010898 */
[----:B------:R-:W-:Y:S01]  /*6040*/  FFMA.FTZ R168, R168, UR10, -R152 ;  /* 0x0000000aa8a87c23 */ /* 0x000fe20008010898 */
[----:B-1----:R-:W-:Y:S01]  /*6050*/  FFMA.FTZ R154, R9, R5, R172 ;  /* 0x00000005099a7223 */ /* 0x002fe200000100ac */
[--C-:B------:R-:W-:Y:S01]  /*6060*/  FFMA.FTZ R12, R12, UR10, -R152.reuse ;  /* 0x0000000a0c0c7c23 */ /* 0x100fe20008010898 */
[----:B------:R-:W-:Y:S01]  /*6070*/  FFMA.FTZ R173, R173, UR10, -R152 ;  /* 0x0000000aadad7c23 */ /* 0x000fe20008010898 */
[----:B------:R-:W-:-:S02]  /*6080*/  @!P2 IMAD R5, R163, 0x40, R2 ;  /* 0x00000040a305a824 */ /* 0x000fc400078e0202 */
[----:B------:R-:W-:Y:S01]  /*6090*/  FADD.FTZ R171, R175, R154 ;  /* 0x0000009aafab7221 */ /* 0x000fe20000010000 */
[----:B------:R-:W1:Y:S01]  /*60a0*/  MUFU.EX2 R155, R155 ;  /* 0x0000009b009b7308 */ /* 0x000e620000000800 */
[----:B------:R-:W-:Y:S01]  /*60b0*/  FFMA.FTZ R10, R10, UR10, -R152 ;  /* 0x0000000a0a0a7c23 */ /* 0x000fe20008010898 */
[-C--:B------:R-:W-:Y:S01]  /*60c0*/  FMUL.FTZ R72, R72, R9.reuse ;  /* 0x0000000948487220 */ /* 0x080fe20000410000 */
[----:B------:R-:W-:Y:S01]  /*60d0*/  FADD.FTZ R154, R174, R171 ;  /* 0x000000abae9a7221 */ /* 0x000fe20000010000 */
[----:B------:R-:W-:Y:S01]  /*60e0*/  @!P2 LEA R5, R5, UR48, 0x2 ;  /* 0x000000300505ac11 */ /* 0x000fe2000f8e10ff */
[-C--:B------:R-:W-:Y:S01]  /*60f0*/  FMUL.FTZ R73, R73, R9.reuse ;  /* 0x0000000949497220 */ /* 0x080fe20000410000 */
[----:B------:R-:W-:Y:S01]  /*6100*/  FMUL.FTZ R76, R76, R9 ;  /* 0x000000094c4c7220 */ /* 0x000fe20000410000 */
[----:B------:R-:W-:Y:S01]  /*6110*/  FADD.FTZ R154, R177, R154 ;  /* 0x0000009ab19a7221 */ /* 0x000fe20000010000 */
[----:B------:R-:W3:Y:S01]  /*6120*/  MUFU.EX2 R158, R158 ;  /* 0x0000009e009e7308 */ /* 0x000ee20000000800 */
[----:B--2---:R-:W-:Y:S01]  /*6130*/  FFMA.FTZ R169, R8, R6, R153 ;  /* 0x0000000608a97223 */ /* 0x004fe20000010099 */
[----:B------:R-:W-:Y:S01]  /*6140*/  @!P2 STS [R5+0x28800], R9 ;  /* 0x028800090500a388 */ /* 0x000fe20000000800 */
[C---:B------:R-:W-:Y:S01]  /*6150*/  F2FP.F16.F32.PACK_AB R153, R156.reuse, R153 ;  /* 0x000000999c99723e */ /* 0x040fe200000000ff */
[----:B------:R-:W-:Y:S01]  /*6160*/  FMUL.FTZ R77, R77, R9 ;  /* 0x000000094d4d7220 */ /* 0x000fe20000410000 */
[----:B------:R-:W-:Y:S01]  /*6170*/  FADD.FTZ R6, R156, R169 ;  /* 0x000000a99c067221 */ /* 0x000fe20000010000 */
[----:B------:R2:W-:Y:S01]  /*6180*/  @!P2 STS [R5+0x28820], R8 ;  /* 0x028820080500a388 */ /* 0x0005e20000000800 */
[----:B------:R-:W-:Y:S01]  /*6190*/  F2FP.F16.F32.PACK_AB R156, R14, R11 ;  /* 0x0000000b0e9c723e */ /* 0x000fe200000000ff */
        /* <DEDUP_REMOVED lines=57> */
[----:B-1----:R-:W-:Y:S01]  /*6530*/  FADD.FTZ R165, R11, R154 ;  /* 0x0000009a0ba57221 */ /* 0x002fe20000010000 */
[----:B------:R-:W-:Y:S01]  /*6540*/  FADD.FTZ R154, R160, R169 ;  /* 0x000000a9a09a7221 */ /* 0x000fe20000010000 */
[-C--:B------:R-:W-:Y:S01]  /*6550*/  FMUL.FTZ R42, R42, R8.reuse ;  /* 0x000000082a2a7220 */ /* 0x080fe20000410000 */
[----:B------:R-:W-:Y:S01]  /*6560*/  FMUL.FTZ R43, R43, R8 ;  /* 0x000000082b2b7220 */ /* 0x000fe20000410000 */
[----:B------:R-:W-:Y:S01]  /*6570*/  FADD.FTZ R152, R14, R165 ;  /* 0x000000a50e987221 */ /* 0x000fe20000010000 */
[----:B---3--:R-:W-:Y:S01]  /*6580*/  FADD.FTZ R169, R159, R154 ;  /* 0x0000009a9fa97221 */ /* 0x008fe20000010000 */
[----:B------:R-:W-:Y:S01]  /*6590*/  F2FP.F16.F32.PACK_AB R154, R177, R174 ;  /* 0x000000aeb19a723e */ /* 0x000fe200000000ff */
[----:B------:R-:W1:Y:S01]  /*65a0*/  MUFU.EX2 R176, R176 ;  /* 0x000000b000b07308 */ /* 0x000e620000000800 */
[----:B----4-:R-:W-:Y:S01]  /*65b0*/  F2FP.F16.F32.PACK_AB R159, R162, R159 ;  /* 0x0000009fa29f723e */ /* 0x010fe200000000ff */
        /* <DEDUP_REMOVED lines=15> */
[----:B---3--:R-:W-:Y:S01]  /*66b0*/  FADD.FTZ R167, R13, R152 ;  /* 0x000000980da77221 */ /* 0x008fe20000010000 */
[----:B------:R-:W-:Y:S01]  /*66c0*/  F2FP.F16.F32.PACK_AB R152, R175, R172 ;  /* 0x000000acaf98723e */ /* 0x000fe200000000ff */
[----:B------:R-:W-:Y:S01]  /*66d0*/  FADD.FTZ R172, R162, R169 ;  /* 0x000000a9a2ac7221 */ /* 0x000fe20000010000 */
[----:B------:R-:W-:Y:S01]  /*66e0*/  BAR.SYNC.DEFER_BLOCKING 0xf, 0x100 ;  /* 0x03c4000000007b1d */ /* 0x000fe20000010000 */
[----:B------:R-:W-:Y:S01]  /*66f0*/  FADD.FTZ R166, R20, R167 ;  /* 0x000000a714a67221 */ /* 0x000fe20000010000 */
[----:B-1----:R-:W-:Y:S01]  /*6700*/  F2FP.F16.F32.PACK_AB R160, R176, R15 ;  /* 0x0000000fb0a0723e */ /* 0x002fe200000000ff */
[----:B------:R-:W-:Y:S01]  /*6710*/  FADD.FTZ R169, R161, R172 ;  /* 0x000000aca1a97221 */ /* 0x000fe20000010000 */
[C---:B------:R-:W-:Y:S01]  /*6720*/  F2FP.F16.F32.PACK_AB R161, R164.reuse, R161 ;  /* 0x000000a1a4a1723e */ /* 0x040fe200000000ff */
[----:B------:R-:W-:Y:S01]  /*6730*/  FADD.FTZ R167, R15, R166 ;  /* 0x000000a60fa77221 */ /* 0x000fe20000010000 */
[----:B------:R-:W1:Y:S01]  /*6740*/  MUFU.EX2 R165, R168 ;  /* 0x000000a800a57308 */ /* 0x000e620000000800 */
[----:B------:R-:W-:Y:S01]  /*6750*/  FADD.FTZ R166, R164, R169 ;  /* 0x000000a9a4a67221 */ /* 0x000fe20000010000 */
[-C--:B------:R-:W-:Y:S01]  /*6760*/  FMUL.FTZ R71, R71, R8.reuse ;  /* 0x0000000847477220 */ /* 0x080fe20000410000 */
[----:B------:R-:W-:Y:S01]  /*6770*/  FADD.FTZ R158, R176, R167 ;  /* 0x000000a7b09e7221 */ /* 0x000fe20000010000 */
[-C--:B------:R-:W-:Y:S01]  /*6780*/  FMUL.FTZ R74, R74, R8.reuse ;  /* 0x000000084a4a7220 */ /* 0x080fe20000410000 */
[----:B------:R-:W-:Y:S01]  /*6790*/  FADD.FTZ R11, R163, R166 ;  /* 0x000000a6a30b7221 */ /* 0x000fe20000010000 */
[----:B----4-:R-:W-:Y:S01]  /*67a0*/  F2FP.F16.F32.PACK_AB R163, R6, R163 ;  /* 0x000000a306a3723e */ /* 0x010fe200000000ff */
[----:B--2---:R-:W-:Y:S01]  /*67b0*/  FADD.FTZ R5, R21, R158 ;  /* 0x0000009e15057221 */ /* 0x004fe20000010000 */
[----:B------:R-:W2:Y:S01]  /*67c0*/  MUFU.EX2 R178, R178 ;  /* 0x000000b200b27308 */ /* 0x000ea20000000800 */
[----:B------:R-:W-:Y:S01]  /*67d0*/  F2FP.F16.F32.PACK_AB R158, R20, R13 ;  /* 0x0000000d149e723e */ /* 0x000fe200000000ff */
[----:B------:R-:W-:Y:S01]  /*67e0*/  FADD.FTZ R20, R6, R11 ;  /* 0x0000000b06147221 */ /* 0x000fe20000010000 */
[-C--:B------:R-:W-:Y:S01]  /*67f0*/  FMUL.FTZ R75, R75, R8.reuse ;  /* 0x000000084b4b7220 */ /* 0x080fe20000410000 */
[-C--:B------:R-:W-:Y:S01]  /*6800*/  FMUL.FTZ R78, R78, R8.reuse ;  /* 0x000000084e4e7220 */ /* 0x080fe20000410000 */
        /* <DEDUP_REMOVED lines=9> */
[----:B------:R1:W-:Y:S01]  /*68a0*/  STSM.16.M88.4 [R19], R156 ;  /* 0x0000009c13007844 */ /* 0x0003e20000000200 */
[-C--:B------:R-:W-:Y:S01]  /*68b0*/  FMUL.FTZ R91, R91, R8.reuse ;  /* 0x000000085b5b7220 */ /* 0x080fe20000410000 */
[----:B------:R-:W4:Y:S01]  /*68c0*/  MUFU.EX2 R179, R179 ;  /* 0x000000b300b37308 */ /* 0x000f220000000800 */
        /* <DEDUP_REMOVED lines=17> */
[----:B------:R-:W-:Y:S01]  /*69e0*/  F2FP.F16.F32.PACK_AB R164, R180, R179 ;  /* 0x000000b3b4a4723e */ /* 0x000fe200000000ff */
[-C--:B------:R-:W-:Y:S01]  /*69f0*/  FMUL.FTZ R111, R111, R8.reuse ;  /* 0x000000086f6f7220 */ /* 0x080fe20000410000 */
[-C--:B------:R-:W-:Y:S01]  /*6a00*/  FMUL.FTZ R114, R114, R8.reuse ;  /* 0x0000000872727220 */ /* 0x080fe20000410000 */
[----:B------:R-:W-:Y:S01]  /*6a10*/  FADD.FTZ R14, R180, R5 ;  /* 0x00000005b40e7221 */ /* 0x000fe20000010000 */
        /* <DEDUP_REMOVED lines=18> */
[-C--:B------:R-:W-:Y:S01]  /*6b40*/  FMUL.FTZ R143, R143, R8.reuse ;  /* 0x000000088f8f7220 */ /* 0x080fe20000410000 */
[C---:B----4-:R-:W-:Y:S01]  /*6b50*/  F2FP.F16.F32.PACK_AB R166, R182.reuse, R181 ;  /* 0x000000b5b6a6723e */ /* 0x050fe200000000ff */
[----:B------:R-:W-:Y:S01]  /*6b60*/  FADD.FTZ R5, R182, R5 ;  /* 0x00000005b6057221 */ /* 0x000fe20000010000 */
[-C--:B------:R-:W-:Y:S01]  /*6b70*/  FMUL.FTZ R146, R146, R8.reuse ;  /* 0x0000000892927220 */ /* 0x080fe20000410000 */
[-C--:B------:R-:W-:Y:S01]  /*6b80*/  FMUL.FTZ R147, R147, R8.reuse ;  /* 0x0000000893937220 */ /* 0x080fe20000410000 */
[-C--:B------:R-:W-:Y:S01]  /*6b90*/  FMUL.FTZ R150, R150, R8.reuse ;  /* 0x0000000896967220 */ /* 0x080fe20000410000 */
[----:B------:R-:W-:Y:S01]  /*6ba0*/  FMUL.FTZ R151, R151, R8 ;  /* 0x0000000897977220 */ /* 0x000fe20000410000 */
[C---:B--2---:R-:W-:Y:S01]  /*6bb0*/  F2FP.F16.F32.PACK_AB R167, R10.reuse, R167 ;  /* 0x000000a70aa7723e */ /* 0x044fe200000000ff */
[----:B------:R-:W-:-:S04]  /*6bc0*/  FADD.FTZ R6, R10, R11 ;  /* 0x0000000b0a067221 */ /* 0x000fc80000010000 */
[----:B------:R1:W-:Y:S01]  /*6bd0*/  STSM.16.M88.4 [R22], R164 ;  /* 0x000000a416007844 */ /* 0x0003e20000000200 */
[----:B------:R-:W-:Y:S05]  /*6be0*/  @!P0 BRA `(.L_x_3149) ;  /* 0x0000000000048947 */ /* 0x000fea0003800000 */
[----:B------:R-:W-:Y:S01]  /*6bf0*/  BPT.TRAP 0x1 ;  /* 0x000000040000795c */ /* 0x000fe20000300000 */
.L_x_3149:
[----:B------:R2:W3:Y:S01]  /*6c00*/  SYNCS.PHASECHK.TRANS64.TRYWAIT P2, [UR30+0x28c50], R7 ;  /* 0x028c5007ff0075a7 */ /* 0x0004e2000804015e */
[----:B------:R-:W-:Y:S05]  /*6c10*/  @!P0 BRA `(.L_x_3150) ;  /* 0x0000000000048947 */ /* 0x000fea0003800000 */
[----:B------:R-:W-:Y:S01]  /*6c20*/  BPT.TRAP 0x1 ;  /* 0x000000040000795c */ /* 0x000fe20000300000 */
.L_x_3150:
[----:B---3--:R-:W-:Y:S05]  /*6c30*/  @P2 BRA `(.L_x_3151) ;  /* 0x0000000000082947 */ /* 0x008fea0003800000 */
[----:B------:R-:W3:Y:S02]  /*6c40*/  SYNCS.PHASECHK.TRANS64.TRYWAIT P2, [UR30+0x28c50], R7 ;  /* 0x028c5007ff0075a7 */ /* 0x000ee4000804015e */
[----:B---3--:R-:W-:Y:S05]  /*6c50*/  @!P2 BRA `(.L_x_3152) ;  /* 0x000000780004a947 */ /* 0x008fea0003800000 */
.L_x_3151:
[----:B------:R-:W-:Y:S01]  /*6c60*/  ULEA UR11, UR39, UR41, 0xc ;  /* 0x00000029270b7291 */ /* 0x000fe2000f8e603f */
[----:B------:R-:W-:Y:S01]  /*6c70*/  WARPGROUP.ARRIVE ;  /* 0x00000000000079c5 */ /* 0x000fe20000000000 */
[----:B------:R-:W-:Y:S01]  /*6c80*/  UMOV UR7, 0x40000040 ;  /* 0x4000004000077882 */ /* 0x000fe20000000000 */
[----:B------:R-:W-:Y:S01]  /*6c90*/  UISETP.GT.AND UP0, UPT, UR22, UR23, UPT ;  /* 0x000000171600728c */ /* 0x000fe2000bf04270 */
[----:B---3--:R-:W-:Y:S01]  /*6ca0*/  @!P1 IADD3 R170, R170, 0x28c60, RZ ;  /* 0x00028c60aaaa9810 */ /* 0x008fe20007ffe0ff */
[----:B------:R-:W-:Y:S01]  /*6cb0*/  UIADD3 UR22, UR22, -0x1, URZ ;  /* 0xffffffff16167890 */ /* 0x000fe2000fffe03f */
[----:B------:R-:W-:Y:S01]  /*6cc0*/  MOV R8, R3 ;  /* 0x0000000300087202 */ /* 0x000fe20000000f00 */
[----:B------:R-:W-:Y:S01]  /*6cd0*/  UMOV UR6, UR11 ;  /* 0x0000000b00067c82 */ /* 0x000fe20008000000 */
[----:B------:R-:W-:Y:S01]  /*6ce0*/  @!P1 PRMT R170, RZ, 0x654, R170 ;  /* 0x00000654ffaa9816 */ /* 0x000fe200000000aa */
[----:B------:R-:W-:Y:S01]  /*6cf0*/  HGMMA.64x256x16.F32 R24, R152, gdesc[UR4].tnspB, R24, gsb0 ;  /* 0x43e0000498187df0 */ /* 0x000fe20008000818 */
[----:B------:R-:W-:Y:S01]  /*6d00*/  UIADD3 UR6, UR11, 0x80, URZ ;  /* 0x000000800b067890 */ /* 0x000fe2000fffe03f */
[----:B------:R-:W-:Y:S01]  /*6d10*/  PLOP3.LUT P2, PT, PT, PT, UP0, 0x80, 0x0 ;  /* 0x000000000000781c */ /* 0x000fe20003f4f008 */
[----:B------:R-:W-:Y:S01]  /*6d20*/  UMOV UR7, 0x40000040 ;  /* 0x4000004000077882 */ /* 0x000fe20000000000 */
[----:B------:R-:W-:Y:S01]  /*6d30*/  UMOV UR29, UR39 ;  /* 0x00000027001d7c82 */ /* 0x000fe20008000000 */
[----:B------:R-:W-:Y:S01]  /*6d40*/  MOV R9, R4 ;  /* 0x0000000400097202 */ /* 0x000fe20000000f00 */
[----:B------:R-:W-:-:S02]  /*6d50*/  WARPGROUP.DEPBAR.LE gsb0, 0x0 ;  /* 0x00008000000079c5 */ /* 0x000fc40000010000 */
[----:B------:R-:W-:-:S15]  /*6d60*/  WARPGROUP.ARRIVE ;  /* 0x00000000000079c5 */ /* 0x000fde0000000000 */
[----:B------:R-:W-:-:S05]  /*6d70*/  NOP ;  /* 0x0000000000007918 */ /* 0x000fca0000000000 */
        /* <DEDUP_REMOVED lines=24> */
.L_x_3144:
[----:B------:R-:W-:-:S13]  /*6f00*/  ISETP.LE.AND P2, PT, RZ, UR22, PT ;  /* 0x00000016ff007c0c */ /* 0x000fda000bf43270 */
[----:B------:R-:W-:Y:S05]  /*6f10*/  @!P2 BRA `(.L_x_3154) ;  /* 0x0000001c0030a947 */ /* 0x000fea0003800000 */
[----:B------:R-:W-:Y:S01]  /*6f20*/  MOV R8, R3 ;  /* 0x0000000300087202 */ /* 0x000fe20000000f00 */
[----:B------:R-:W-:Y:S01]  /*6f30*/  IMAD.MOV.U32 R13, RZ, RZ, R4 ;  /* 0x000000ffff0d7224 */ /* 0x000fe200078e0004 */
[----:B------:R-:W-:Y:S01]  /*6f40*/  UMOV UR21, UR39 ;  /* 0x0000002700157c82 */ /* 0x000fe20008000000 */
[----:B------:R-:W-:Y:S01]  /*6f50*/  ULDC UR23, c[0x0][0x9d8] ;  /* 0x0002760000177ab9 */ /* 0x000fe20000000800 */
[----:B------:R-:W-:-:S05]  /*6f60*/  ULDC UR20, c[0x0][0x988] ;  /* 0x0002620000147ab9 */ /* 0x000fca0000000800 */
.L_x_3163:
[----:B------:R-:W-:-:S04]  /*6f70*/  UIADD3 UR39, UR21, 0x1, URZ ;  /* 0x0000000115277890 */ /* 0x000fc8000fffe03f */
[----:B------:R-:W-:-:S04]  /*6f80*/  UISETP.NE.AND UP0, UPT, UR39, 0x2, UPT ;  /* 0x000000022700788c */ /* 0x000fc8000bf05270 */
[----:B------:R-:W-:Y:S02]  /*6f90*/  USEL UR6, URZ, 0x1, UP0 ;  /* 0x000000013f067887 */ /* 0x000fe40008000000 */
[----:B------:R-:W-:Y:S02]  /*6fa0*/  USEL UR39, UR39, URZ, UP0 ;  /* 0x0000003f27277287 */ /* 0x000fe40008000000 */
[----:B------:R-:W-:Y:S01]  /*6fb0*/  ULOP3.LUT UR38, UR38, UR6, URZ, 0x3c, !UPT ;  /* 0x0000000626267292 */ /* 0x000fe2000f8e3c3f */
[----:B-1-34-:R-:W-:Y:S11]  /*6fc0*/  @!P0 BRA `(.L_x_3155) ;  /* 0x0000000000048947 */ /* 0x01aff60003800000 */
[----:B------:R-:W-:Y:S01]  /*6fd0*/  BPT.TRAP 0x1 ;  /* 0x000000040000795c */ /* 0x000fe20000300000 */
.L_x_3155:
[----:B------:R-:W-:Y:S01]  /*6fe0*/  ULEA UR24, UR39, UR48, 0x3 ;  /* 0x0000003027187291 */ /* 0x000fe2000f8e183f */
[----:B--2---:R-:W-:-:S04]  /*6ff0*/  MOV R7, UR38 ;  /* 0x0000002600077c02 */ /* 0x004fc80008000f00 */
[----:B------:R-:W-:-:S04]  /*7000*/  SHF.L.U32 R7, R7, 0x1f, RZ ;  /* 0x0000001f07077819 */ /* 0x000fc800000006ff */
[----:B------:R2:W4:Y:S01]  /*7010*/  SYNCS.PHASECHK.TRANS64.TRYWAIT P2, [UR24+0x28c30], R7 ;  /* 0x028c3007ff0075a7 */ /* 0x0005220008040158 */
[----:B------:R-:W-:Y:S05]  /*7020*/  @!P0 BRA `(.L_x_3156) ;  /* 0x0000000000048947 */ /* 0x000fea0003800000 */
[----:B------:R-:W-:Y:S01]  /*7030*/  BPT.TRAP 0x1 ;  /* 0x000000040000795c */ /* 0x000fe20000300000 */
.L_x_3156:
[----:B----4-:R-:W-:Y:S05]  /*7040*/  @P2 BRA `(.L_x_3157) ;  /* 0x0000000000082947 */ /* 0x010fea0003800000 */
[----:B------:R-:W4:Y:S02]  /*7050*/  SYNCS.PHASECHK.TRANS64.TRYWAIT P2, [UR24+0x28c30], R7 ;  /* 0x028c3007ff0075a7 */ /* 0x000f240008040158 */
[----:B----4-:R-:W-:Y:S05]  /*7060*/  @!P2 BRA `(.L_x_3158) ;  /* 0x000000740014a947 */ /* 0x010fea0003800000 */
.L_x_3157:
[----:B------:R-:W-:Y:S01]  /*7070*/  R2UR UR18, R0 ;  /* 0x00000000001272ca */ /* 0x000fe200000e0000 */
[----:B-1-3--:R-:W-:Y:S01]  /*7080*/  WARPGROUP.ARRIVE ;  /* 0x00000000000079c5 */ /* 0x00afe20000000000 */
        /* <DEDUP_REMOVED lines=43> */
[----:B----4-:R-:W-:Y:S01]  /*7340*/  FMNMX.FTZ R4, R14, R13, !PT ;  /* 0x0000000d0e047209 */ /* 0x010fe20007810000 */
[----:B------:R-:W-:Y:S01]  /*7350*/  FMUL.FTZ R172, R175, UR23 ;  /* 0x00000017afac7c20 */ /* 0x000fe20008410000 */
[----:B------:R-:W-:Y:S01]  /*7360*/  FMUL.FTZ R168, R171, UR23 ;  /* 0x00000017aba87c20 */ /* 0x000fe20008410000 */
[----:B------:R-:W-:-:S04]  /*7370*/  FMUL.FTZ R171, R179, UR23 ;  /* 0x00000017b3ab7c20 */ /* 0x000fc80008410000 */
        /* <DEDUP_REMOVED lines=19> */
[----:B------:R-:W-:Y:S01]  /*74b0*/  FMUL.FTZ R162, R163, UR23 ;  /* 0x00000017a3a27c20 */ /* 0x000fe20008410000 */
[----:B------:R-:W-:Y:S01]  /*74c0*/  FMUL.FTZ R163, R166, UR23 ;  /* 0x00000017a6a37c20 */ /* 0x000fe20008410000 */
[----:B------:R-:W-:Y:S01]  /*74d0*/  FMUL.FTZ R166, R167, UR23 ;  /* 0x00000017a7a67c20 */ /* 0x000fe20008410000 */
[----:B------:R-:W-:Y:S01]  /*74e0*/  FMUL.FTZ R167, R170, UR23 ;  /* 0x00000017aaa77c20 */ /* 0x000fe20008410000 */
[----:B------:R-:W-:Y:S01]  /*74f0*/  FMUL.FTZ R170, R178, UR23 ;  /* 0x00000017b2aa7c20 */ /* 0x000fe20008410000 */
        /* <DEDUP_REMOVED lines=10> */
[----:B------:R-:W-:Y:S01]  /*75a0*/  FMUL.FTZ R169, R174, UR23 ;  /* 0x00000017aea97c20 */ /* 0x000fe20008410000 */
[----:B------:R-:W-:-:S05]  /*75b0*/  FMUL.FTZ R174, R183, UR23 ;  /* 0x00000017b7ae7c20 */ /* 0x000fca0008410000 */
[----:B------:R-:W3:Y:S01]  /*75c0*/  MUFU.TANH R10, R10 ;  /* 0x0000000a000a7308 */ /* 0x000ee20000002400 */
[----:B----4-:R-:W-:-:S05]  /*75d0*/  FMNMX.FTZ R4, R165, R4, !PT ;  /* 0x00000004a5047209 */ /* 0x010fca0007810000 */
[----:B------:R-:W4:Y:S02]  /*75e0*/  SHFL.BFLY PT, R173, R4, 0x2, 0x1f ;  /* 0x0c401f0004ad7f89 */ /* 0x000f2400000e0000 */
[----:B------:R-:W5:Y:S08]  /*75f0*/  MUFU.TANH R11, R11 ;  /* 0x0000000b000b7308 */ /* 0x000f700000002400 */
[----:B------:R-:W2:Y:S08]  /*7600*/  MUFU.TANH R12, R12 ;  /* 0x0000000c000c7308 */ /* 0x000eb00000002400 */
[----:B------:R-:W2:Y:S01]  /*7610*/  MUFU.TANH R161, R161 ;  /* 0x000000a100a17308 */ /* 0x000ea20000002400 */
[----:B----4-:R-:W-:-:S02]  /*7620*/  FMNMX.FTZ R176, R4, R173, !PT ;  /* 0x000000ad04b07209 */ /* 0x010fc40007810000 */
[----:B-1----:R-:W-:-:S05]  /*7630*/  FMNMX.FTZ R173, R9, R8, !PT ;  /* 0x0000000809ad7209 */ /* 0x002fca0007810000 */
[----:B------:R-:W1:Y:S01]  /*7640*/  MUFU.TANH R162, R162 ;  /* 0x000000a200a27308 */ /* 0x000e620000002400 */
[----:B------:R-:W4:Y:S01]  /*7650*/  SHFL.BFLY PT, R177, R176, 0x1, 0x1f ;  /* 0x0c201f00b0b17f89 */ /* 0x000f2200000e0000 */
[----:B---3--:R-:W-:Y:S01]  /*7660*/  FMNMX.FTZ R4, R10, R173, !PT ;  /* 0x000000ad0a047209 */ /* 0x008fe20007810000 */
[----:B------:R-:W-:-:S03]  /*7670*/  FMUL.FTZ R173, R182, UR23 ;  /* 0x00000017b6ad7c20 */ /* 0x000fc60008410000 */
[----:B-----5:R-:W-:Y:S02]  /*7680*/  FMNMX.FTZ R175, R11, R4, !PT ;  /* 0x000000040baf7209 */ /* 0x020fe40007810000 */
[----:B------:R-:W3:Y:S02]  /*7690*/  MUFU.TANH R163, R163 ;  /* 0x000000a300a37308 */ /* 0x000ee40000002400 */
[----:B--2---:R-:W-:-:S04]  /*76a0*/  FMNMX.FTZ R4, R12, R175, !PT ;  /* 0x000000af0c047209 */ /* 0x004fc80007810000 */
[----:B------:R-:W-:Y:S02]  /*76b0*/  FMNMX.FTZ R175, R161, R4, !PT ;  /* 0x00000004a1af7209 */ /* 0x000fe40007810000 */
[----:B------:R-:W2:Y:S08]  /*76c0*/  MUFU.TANH R166, R166 ;  /* 0x000000a600a67308 */ /* 0x000eb00000002400 */
[----:B------:R-:W5:Y:S01]  /*76d0*/  MUFU.TANH R167, R167 ;  /* 0x000000a700a77308 */ /* 0x000f620000002400 */
[----:B----4-:R-:W-:-:S02]  /*76e0*/  FMNMX.FTZ R4, R176, R177, !PT ;  /* 0x000000b1b0047209 */ /* 0x010fc40007810000 */
[----:B-1----:R-:W-:-:S03]  /*76f0*/  FMNMX.FTZ R176, R162, R175, !PT ;  /* 0x000000afa2b07209 */ /* 0x002fc60007810000 */
[C---:B------:R-:W-:Y:S02]  /*7700*/  FADD.FTZ R175, -R4.reuse, R13 ;  /* 0x0000000d04af7221 */ /* 0x040fe40000010100 */
[----:B------:R-:W1:Y:S01]  /*7710*/  MUFU.TANH R168, R168 ;  /* 0x000000a800a87308 */ /* 0x000e620000002400 */
[----:B---3--:R-:W-:Y:S01]  /*7720*/  FMNMX.FTZ R13, R163, R176, !PT ;  /* 0x000000b0a30d7209 */ /* 0x008fe20007810000 */
[----:B------:R-:W-:Y:S01]  /*7730*/  FMUL.FTZ R179, R4, UR10 ;  /* 0x0000000a04b37c20 */ /* 0x000fe20008410000 */
[----:B------:R-:W-:Y:S02]  /*7740*/  FMUL.FTZ R176, R175, UR10 ;  /* 0x0000000aafb07c20 */ /* 0x000fe40008410000 */
[----:B--2---:R-:W-:Y:S01]  /*7750*/  FMNMX.FTZ R178, R166, R13, !PT ;  /* 0x0000000da6b27209 */ /* 0x004fe20007810000 */
[--C-:B------:R-:W-:Y:S01]  /*7760*/  FFMA.FTZ R177, R14, UR10, -R179.reuse ;  /* 0x0000000a0eb17c23 */ /* 0x100fe200080108b3 */
[--C-:B------:R-:W-:Y:S01]  /*7770*/  FFMA.FTZ R15, R15, UR10, -R179.reuse ;  /* 0x0000000a0f0f7c23 */ /* 0x100fe200080108b3 */
[----:B------:R-:W2:Y:S01]  /*7780*/  MUFU.TANH R169, R169 ;  /* 0x000000a900a97308 */ /* 0x000ea20000002400 */
[----:B-----5:R-:W-:Y:S01]  /*7790*/  FMNMX.FTZ R13, R167, R178, !PT ;  /* 0x000000b2a70d7209 */ /* 0x020fe20007810000 */
        /* <DEDUP_REMOVED lines=16> */
[----:B---3--:R-:W-:-:S07]  /*78a0*/  FMNMX.FTZ R175, R172, R175, !PT ;  /* 0x000000afacaf7209 */ /* 0x008fce0007810000 */
[----:B------:R-:W3:Y:S01]  /*78b0*/  MUFU.TANH R173, R173 ;  /* 0x000000ad00ad7308 */ /* 0x000ee20000002400 */
[----:B-1----:R-:W-:-:S07]  /*78c0*/  FMNMX.FTZ R178, R170, R175, !PT ;  /* 0x000000afaab27209 */ /* 0x002fce0007810000 */
[----:B------:R-:W1:Y:S01]  /*78d0*/  MUFU.TANH R174, R174 ;  /* 0x000000ae00ae7308 */ /* 0x000e620000002400 */
[----:B--2---:R-:W-:-:S07]  /*78e0*/  FMNMX.FTZ R178, R171, R178, !PT ;  /* 0x000000b2abb27209 */ /* 0x004fce0007810000 */
[----:B------:R-:W2:Y:S01]  /*78f0*/  MUFU.EX2 R176, R176 ;  /* 0x000000b000b07308 */ /* 0x000ea20000000800 */
[----:B---3--:R-:W-:Y:S01]  /*7900*/  FMNMX.FTZ R3, R173, R178, !PT ;  /* 0x000000b2ad037209 */ /* 0x008fe20007810000 */
[----:B------:R-:W-:-:S06]  /*7910*/  FFMA.FTZ R178, R152, UR10, -R179 ;  /* 0x0000000a98b27c23 */ /* 0x000fcc00080108b3 */
[----:B------:R3:W4:Y:S01]  /*7920*/  MUFU.EX2 R13, R177 ;  /* 0x000000b1000d7308 */ /* 0x0007220000000800 */
[----:B-1----:R-:W-:-:S05]  /*7930*/  FMNMX.FTZ R3, R174, R3, !PT ;  /* 0x00000003ae037209 */ /* 0x002fca0007810000 */
[----:B------:R-:W1:Y:S02]  /*7940*/  SHFL.BFLY PT, R182, R3, 0x2, 0x1f ;  /* 0x0c401f0003b67f89 */ /* 0x000e6400000e0000 */
[----:B------:R-:W-:Y:S01]  /*7950*/  MUFU.EX2 R14, R14 ;  /* 0x0000000e000e7308 */ /* 0x000fe20000000800 */
[----:B---3--:R-:W-:Y:S01]  /*7960*/  FFMA.FTZ R177, R164, UR10, -R179 ;  /* 0x0000000aa4b17c23 */ /* 0x008fe200080108b3 */
[-C--:B--2---:R-:W-:Y:S01]  /*7970*/  FMUL.FTZ R24, R24, R176.reuse ;  /* 0x000000b018187220 */ /* 0x084fe20000410000 */
[-C--:B------:R-:W-:Y:S01]  /*7980*/  FMUL.FTZ R25, R25, R176.reuse ;  /* 0x000000b019197220 */ /* 0x080fe20000410000 */
[-C--:B------:R-:W-:Y:S01]  /*7990*/  FMUL.FTZ R28, R28, R176.reuse ;  /* 0x000000b01c1c7220 */ /* 0x080fe20000410000 */
[-C--:B------:R-:W-:Y:S01]  /*79a0*/  FMUL.FTZ R29, R29, R176.reuse ;  /* 0x000000b01d1d7220 */ /* 0x080fe20000410000 */
[-C--:B------:R-:W-:Y:S01]  /*79b0*/  FMUL.FTZ R32, R32, R176.reuse ;  /* 0x000000b020207220 */ /* 0x080fe20000410000 */
[-C--:B------:R-:W-:Y:S01]  /*79c0*/  FMUL.FTZ R33, R33, R176.reuse ;  /* 0x000000b021217220 */ /* 0x080fe20000410000 */
[----:B------:R-:W-:Y:S01]  /*79d0*/  MUFU.EX2 R15, R15 ;  /* 0x0000000f000f7308 */ /* 0x000fe20000000800 */
[----:B----4-:R-:W-:Y:S01]  /*79e0*/  FFMA.FTZ R5, R176, R5, R13 ;  /* 0x00000005b0057223 */ /* 0x010fe2000001000d */
        /* <DEDUP_REMOVED lines=12> */
[----:B-1----:R-:W-:Y:S01]  /*7ab0*/  FMNMX.FTZ R152, R3, R182, !PT ;  /* 0x000000b603987209 */ /* 0x002fe20007810000 */
[----:B------:R-:W-:Y:S01]  /*7ac0*/  FFMA.FTZ R182, R156, UR10, -R179 ;  /* 0x0000000a9cb67c23 */ /* 0x000fe200080108b3 */
[----:B------:R-:W-:Y:S01]  /*7ad0*/  MUFU.EX2 R21, R21 ;  /* 0x0000001500157308 */ /* 0x000fe20000000800 */
[----:B------:R-:W-:Y:S01]  /*7ae0*/  IADD3 R179, -R17, RZ, RZ ;  /* 0x000000ff11b37210 */ /* 0x000fe20007ffe1ff */
[-C--:B------:R-:W-:Y:S01]  /*7af0*/  FMUL.FTZ R57, R57, R176.reuse ;  /* 0x000000b039397220 */ /* 0x080fe20000410000 */
[----:B------:R-:W1:Y:S01]  /*7b00*/  SHFL.BFLY PT, R3, R152, 0x1, 0x1f ;  /* 0x0c201f0098037f89 */ /* 0x000e6200000e0000 */
[-C--:B------:R-:W-:Y:S01]  /*7b10*/  FMUL.FTZ R60, R60, R176.reuse ;  /* 0x000000b03c3c7220 */ /* 0x080fe20000410000 */
[----:B------:R-:W-:Y:S01]  /*7b20*/  ISETP.NE.AND P2, PT, R16, R179, PT ;  /* 0x000000b31000720c */ /* 0x000fe20003f45270 */
[-C--:B------:R-:W-:Y:S01]  /*7b30*/  FMUL.FTZ R61, R61, R176.reuse ;  /* 0x000000b03d3d7220 */ /* 0x080fe20000410000 */
[----:B------:R-:W-:Y:S01]  /*7b40*/  MOV R179, UR21 ;  /* 0x0000001500b37c02 */ /* 0x000fe20008000f00 */
        /* <DEDUP_REMOVED lines=10> */
[----:B------:R-:W-:Y:S01]  /*7bf0*/  @!P2 LEA R154, R179, R2, 0x6 ;  /* 0x00000002b39aa211 */ /* 0x000fe200078e30ff */
[-C--:B------:R-:W-:Y:S01]  /*7c00*/  FMUL.FTZ R80, R80, R176.reuse ;  /* 0x000000b050507220 */ /* 0x080fe20000410000 */
[-C--:B------:R-:W-:Y:S01]  /*7c10*/  FMUL.FTZ R81, R81, R176.reuse ;  /* 0x000000b051517220 */ /* 0x080fe20000410000 */
[-C--:B------:R-:W-:Y:S01]  /*7c20*/  FMUL.FTZ R84, R84, R176.reuse ;  /* 0x000000b054547220 */ /* 0x080fe20000410000 */
[----:B------:R-:W-:Y:S01]  /*7c30*/  @!P2 LEA R154, R154, UR48, 0x2 ;  /* 0x000000309a9aac11 */ /* 0x000fe2000f8e10ff */
[-C--:B------:R-:W-:Y:S01]  /*7c40*/  FMUL.FTZ R85, R85, R176.reuse ;  /* 0x000000b055557220 */ /* 0x080fe20000410000 */
[----:B------:R-:W2:Y:S01]  /*7c50*/  MUFU.EX2 R180, R180 ;  /* 0x000000b400b47308 */ /* 0x000ea20000000800 */
        /* <DEDUP_REMOVED lines=11> */
[--C-:B------:R-:W-:Y:S01]  /*7d10*/  FFMA.FTZ R196, R9, UR10, -R156.reuse ;  /* 0x0000000a09c47c23 */ /* 0x100fe2000801089c */
[----:B------:R-:W-:Y:S01]  /*7d20*/  FMUL.FTZ R152, R152, UR10 ;  /* 0x0000000a98987c20 */ /* 0x000fe20008410000 */
[--C-:B------:R-:W-:Y:S01]  /*7d30*/  FFMA.FTZ R200, R168, UR10, -R156.reuse ;  /* 0x0000000aa8c87c23 */ /* 0x100fe2000801089c */
[----:B------:R-:W-:Y:S01]  /*7d40*/  MOV R168, UR24 ;  /* 0x0000001800a87c02 */ /* 0x000fe20008000f00 */
[--C-:B------:R-:W-:Y:S01]  /*7d50*/  FFMA.FTZ R9, R10, UR10, -R156.reuse ;  /* 0x0000000a0a097c23 */ /* 0x100fe2000801089c */
[--C-:B------:R-:W-:Y:S01]  /*7d60*/  FFMA.FTZ R10, R11, UR10, -R156.reuse ;  /* 0x0000000a0b0a7c23 */ /* 0x100fe2000801089c */
[----:B------:R1:W3:Y:S01]  /*7d70*/  MUFU.EX2 R175, R152 ;  /* 0x0000009800af7308 */ /* 0x0002e20000000800 */
[--C-:B------:R-:W-:Y:S01]  /*7d80*/  FFMA.FTZ R11, R12, UR10, -R156.reuse ;  /* 0x0000000a0c0b7c23 */ /* 0x100fe2000801089c */
[--C-:B------:R-:W-:Y:S01]  /*7d90*/  FFMA.FTZ R12, R161, UR10, -R156.reuse ;  /* 0x0000000aa10c7c23 */ /* 0x100fe2000801089c */
[--C-:B------:R-:W-:Y:S01]  /*7da0*/  FFMA.FTZ R161, R162, UR10, -R156.reuse ;  /* 0x0000000aa2a17c23 */ /* 0x100fe2000801089c */
[--C-:B------:R-:W-:Y:S01]  /*7db0*/  FFMA.FTZ R163, R163, UR10, -R156.reuse ;  /* 0x0000000aa3a37c23 */ /* 0x100fe2000801089c */
[--C-:B------:R-:W-:Y:S01]  /*7dc0*/  FFMA.FTZ R198, R166, UR10, -R156.reuse ;  /* 0x0000000aa6c67c23 */ /* 0x100fe2000801089c */
[--C-:B------:R-:W-:Y:S01]  /*7dd0*/  FFMA.FTZ R171, R171, UR10, -R156.reuse ;  /* 0x0000000aabab7c23 */ /* 0x100fe2000801089c */
[----:B------:R-:W-:Y:S01]  /*7de0*/  FFMA.FTZ R172, R172, UR10, -R156 ;  /* 0x0000000aacac7c23 */ /* 0x000fe2000801089c */
[----:B------:R-:W4:Y:S01]  /*7df0*/  MUFU.EX2 R196, R196 ;  /* 0x000000c400c47308 */ /* 0x000f220000000800 */
[----:B-1----:R-:W-:-:S02]  /*7e00*/  @!P1 VIADD R152, R168, 0x28c40 ;  /* 0x00028c40a8989836 */ /* 0x002fc40000000000 */
[--C-:B------:R-:W-:Y:S01]  /*7e10*/  FFMA.FTZ R173, R173, UR10, -R156.reuse ;  /* 0x0000000aadad7c23 */ /* 0x100fe2000801089c */
[----:B------:R-:W-:Y:S01]  /*7e20*/  FFMA.FTZ R174, R174, UR10, -R156 ;  /* 0x0000000aaeae7c23 */ /* 0x000fe2000801089c */
[----:B--2---:R-:W-:Y:S01]  /*7e30*/  F2FP.F16.F32.PACK_AB R158, R180, R153 ;  /* 0x00000099b49e723e */ /* 0x004fe200000000ff */
[-C--:B------:R-:W-:Y:S01]  /*7e40*/  FMUL.FTZ R101, R101, R176.reuse ;  /* 0x000000b065657220 */ /* 0x080fe20000410000 */
[----:B------:R-:W-:Y:S01]  /*7e50*/  @!P1 PRMT R152, RZ, 0x654, R152 ;  /* 0x00000654ff989816 */ /* 0x000fe20000000098 */
[-C--:B------:R-:W-:Y:S01]  /*7e60*/  FMUL.FTZ R104, R104, R176.reuse ;  /* 0x000000b068687220 */ /* 0x080fe20000410000 */
[----:B------:R-:W1:Y:S01]  /*7e70*/  MUFU.EX2 R9, R9 ;  /* 0x0000000900097308 */ /* 0x000e620000000800 */
[-C--:B------:R-:W-:Y:S01]  /*7e80*/  FMUL.FTZ R105, R105, R176.reuse ;  /* 0x000000b069697220 */ /* 0x080fe20000410000 */
[----:B------:R2:W-:Y:S01]  /*7e90*/  @!P1 SYNCS.ARRIVE.TRANS64.RED.A1T0 RZ, [R152+URZ], RZ ;  /* 0x000000ff98ff99a7 */ /* 0x0005e2000810043f */
[----:B------:R-:W-:Y:S01]  /*7ea0*/  @!P2 STS [R154+0x28800], R176 ;  /* 0x028800b09a00a388 */ /* 0x000fe20000000800 */
[-C--:B------:R-:W-:Y:S01]  /*7eb0*/  FMUL.FTZ R108, R108, R176.reuse ;  /* 0x000000b06c6c7220 */ /* 0x080fe20000410000 */
[-C--:B------:R-:W-:Y:S01]  /*7ec0*/  FMUL.FTZ R109, R109, R176.reuse ;  /* 0x000000b06d6d7220 */ /* 0x080fe20000410000 */
[----:B------:R-:W-:Y:S01]  /*7ed0*/  FMUL.FTZ R112, R112, R176 ;  /* 0x000000b070707220 */ /* 0x000fe20000410000 */
[----:B---3--:R3:W-:Y:S01]  /*7ee0*/  @!P2 STS [R154+0x28820], R175 ;  /* 0x028820af9a00a388 */ /* 0x0087e20000000800 */
[----:B------:R-:W5:Y:S01]  /*7ef0*/  MUFU.EX2 R10, R10 ;  /* 0x0000000a000a7308 */ /* 0x000f620000000800 */
[----:B----4-:R-:W-:Y:S01]  /*7f00*/  FFMA.FTZ R6, R175, R6, R196 ;  /* 0x00000006af067223 */ /* 0x010fe200000100c4 */
[----:B--2---:R-:W-:Y:S01]  /*7f10*/  FADD.FTZ R152, R14, R5 ;  /* 0x000000050e987221 */ /* 0x004fe20000010000 */
[-C--:B------:R-:W-:Y:S01]  /*7f20*/  FMUL.FTZ R113, R113, R176.reuse ;  /* 0x000000b071717220 */ /* 0x080fe20000410000 */
[-C--:B------:R-:W-:Y:S01]  /*7f30*/  FMUL.FTZ R116, R116, R176.reuse ;  /* 0x000000b074747220 */ /* 0x080fe20000410000 */
[-C--:B------:R-:W-:Y:S01]  /*7f40*/  FMUL.FTZ R117, R117, R176.reuse ;  /* 0x000000b075757220 */ /* 0x080fe20000410000 */
[----:B------:R-:W-:Y:S01]  /*7f50*/  FADD.FTZ R5, R15, R152 ;  /* 0x000000980f057221 */ /* 0x000fe20000010000 */
[-C--:B------:R-:W-:Y:S01]  /*7f60*/  FMUL.FTZ R120, R120, R176.reuse ;  /* 0x000000b078787220 */ /* 0x080fe20000410000 */
[----:B------:R-:W2:Y:S01]  /*7f70*/  MUFU.EX2 R11, R11 ;  /* 0x0000000b000b7308 */ /* 0x000ea20000000800 */
[C---:B---3--:R-:W-:Y:S01]  /*7f80*/  F2FP.F16.F32.PACK_AB R154, R20.reuse, R15 ;  /* 0x0000000f149a723e */ /* 0x048fe200000000ff */
[----:B------:R-:W-:Y:S01]  /*7f90*/  FADD.FTZ R152, R20, R5 ;  /* 0x0000000514987221 */ /* 0x000fe20000010000 */
[----:B-1----:R-:W-:Y:S01]  /*7fa0*/  FADD.FTZ R5, R9, R6 ;  /* 0x0000000609057221 */ /* 0x002fe20000010000 */
[-C--:B------:R-:W-:Y:S01]  /*7fb0*/  FMUL.FTZ R121, R121, R176.reuse ;  /* 0x000000b079797220 */ /* 0x080fe20000410000 */
[-C--:B------:R-:W-:Y:S01]  /*7fc0*/  FMUL.FTZ R124, R124, R176.reuse ;  /* 0x000000b07c7c7220 */ /* 0x080fe20000410000 */
[-C--:B------:R-:W-:Y:S01]  /*7fd0*/  FMUL.FTZ R125, R125, R176.reuse ;  /* 0x000000b07d7d7220 */ /* 0x080fe20000410000 */
[-C--:B------:R-:W-:Y:S01]  /*7fe0*/  FMUL.FTZ R128, R128, R176.reuse ;  /* 0x000000b080807220 */ /* 0x080fe20000410000 */
[----:B------:R-:W1:Y:S01]  /*7ff0*/  MUFU.EX2 R12, R12 ;  /* 0x0000000c000c7308 */ /* 0x000e620000000800 */
        /* <DEDUP_REMOVED lines=13> */
[----:B------:R-:W-:Y:S01]  /*80d0*/  FMUL.FTZ R149, R149, R176 ;  /* 0x000000b095957220 */ /* 0x000fe20000410000 */
        /* <DEDUP_REMOVED lines=10> */
[--C-:B--2---:R-:W-:Y:S01]  /*8180*/  FFMA.FTZ R165, R167, UR10, -R156.reuse ;  /* 0x0000000aa7a57c23 */ /* 0x104fe2000801089c */
[--C-:B------:R-:W-:Y:S01]  /*8190*/  FFMA.FTZ R167, R169, UR10, -R156.reuse ;  /* 0x0000000aa9a77c23 */ /* 0x100fe2000801089c */
[----:B------:R-:W-:Y:S01]  /*81a0*/  FFMA.FTZ R169, R170, UR10, -R156 ;  /* 0x0000000aaaa97c23 */ /* 0x000fe2000801089c */
[----:B---3--:R-:W-:Y:S01]  /*81b0*/  FADD.FTZ R6, R161, R6 ;  /* 0x00000006a1067221 */ /* 0x008fe20000010000 */
[----:B------:R-:W-:Y:S01]  /*81c0*/  F2FP.F16.F32.PACK_AB R156, R178, R21 ;  /* 0x00000015b29c723e */ /* 0x000fe200000000ff */
        /* <DEDUP_REMOVED lines=12> */
[----:B-1----:R-:W-:Y:S01]  /*8290*/  FADD.FTZ R5, R163, R6 ;  /* 0x00000006a3057221 */ /* 0x002fe20000010000 */
[-C--:B------:R-:W-:Y:S01]  /*82a0*/  FMUL.FTZ R58, R58, R175.reuse ;  /* 0x000000af3a3a7220 */ /* 0x080fe20000410000 */
[-C--:B------:R-:W-:Y:S01]  /*82b0*/  FMUL.FTZ R59, R59, R175.reuse ;  /* 0x000000af3b3b7220 */ /* 0x080fe20000410000 */
[----:B------:R-:W-:Y:S01]  /*82c0*/  FADD.FTZ R152, R178, R171 ;  /* 0x000000abb2987221 */ /* 0x000fe20000010000 */
[-C--:B------:R-:W-:Y:S01]  /*82d0*/  FMUL.FTZ R62, R62, R175.reuse ;  /* 0x000000af3e3e7220 */ /* 0x080fe20000410000 */
[-C--:B------:R-:W-:Y:S01]  /*82e0*/  FMUL.FTZ R63, R63, R175.reuse ;  /* 0x000000af3f3f7220 */ /* 0x080fe20000410000 */
[----:B------:R-:W1:Y:S01]  /*82f0*/  MUFU.EX2 R182, R182 ;  /* 0x000000b600b67308 */ /* 0x000e620000000800 */
[----:B------:R-:W-:Y:S01]  /*8300*/  FADD.FTZ R171, R153, R152 ;  /* 0x0000009899ab7221 */ /* 0x000fe20000010000 */
[----:B------:R-:W-:Y:S01]  /*8310*/  F2FP.F16.F32.PACK_AB R153, R9, R196 ;  /* 0x000000c40999723e */ /* 0x000fe200000000ff */
[-C--:B------:R-:W-:Y:S01]  /*8320*/  FMUL.FTZ R66, R66, R175.reuse ;  /* 0x000000af42427220 */ /* 0x080fe20000410000 */
[-C--:B------:R-:W-:Y:S01]  /*8330*/  FMUL.FTZ R67, R67, R175.reuse ;  /* 0x000000af43437220 */ /* 0x080fe20000410000 */
[----:B------:R-:W-:Y:S01]  /*8340*/  FADD.FTZ R152, R180, R171 ;  /* 0x000000abb4987221 */ /* 0x000fe20000010000 */
[-C--:B------:R-:W-:Y:S01]  /*8350*/  FMUL.FTZ R70, R70, R175.reuse ;  /* 0x000000af46467220 */ /* 0x080fe20000410000 */
[-C--:B------:R-:W-:Y:S01]  /*8360*/  FMUL.FTZ R71, R71, R175.reuse ;  /* 0x000000af47477220 */ /* 0x080fe20000410000 */
[----:B------:R-:W2:Y:S01]  /*8370*/  MUFU.EX2 R165, R165 ;  /* 0x000000a500a57308 */ /* 0x000ea20000000800 */
[----:B------:R-:W-:Y:S01]  /*8380*/  FADD.FTZ R171, R155, R152 ;  /* 0x000000989bab7221 */ /* 0x000fe20000010000 */
[----:B---3--:R-:W-:Y:S01]  /*8390*/  FADD.FTZ R6, R198, R5 ;  /* 0x00000005c6067221 */ /* 0x008fe20000010000 */
        /* <DEDUP_REMOVED lines=24> */
[----:B------:R-:W-:Y:S01]  /*8520*/  BAR.SYNC.DEFER_BLOCKING 0xf, 0x100 ;  /* 0x03c4000000007b1d */ /* 0x000fe20000010000 */
        /* <DEDUP_REMOVED lines=17> */
[----:B------:R-:W-:Y:S01]  /*8640*/  F2FP.F16.F32.PACK_AB R157, R161, R12 ;  /* 0x0000000ca19d723e */ /* 0x000fe200000000ff */
[----:B------:R-:W-:Y:S01]  /*8650*/  FMUL.FTZ R127, R127, R175 ;  /* 0x000000af7f7f7220 */ /* 0x000fe20000410000 */
[----:B------:R-:W-:Y:S01]  /*8660*/  F2FP.F16.F32.PACK_AB R161, R200, R165 ;  /* 0x000000a5c8a1723e */ /* 0x000fe200000000ff */
[-C--:B------:R-:W-:Y:S01]  /*8670*/  FMUL.FTZ R130, R130, R175.reuse ;  /* 0x000000af82827220 */ /* 0x080fe20000410000 */
[----:B------:R-:W2:Y:S01]  /*8680*/  MUFU.EX2 R172, R172 ;  /* 0x000000ac00ac7308 */ /* 0x000ea20000000800 */
[----:B---3--:R-:W-:Y:S01]  /*8690*/  FADD.FTZ R5, R167, R6 ;  /* 0x00000006a7057221 */ /* 0x008fe20000010000 */
[----:B------:R3:W-:Y:S01]  /*86a0*/  STSM.16.M88.4 [R18+0x26800], R152 ;  /* 0x0268009812007844 */ /* 0x0007e20000000200 */
        /* <DEDUP_REMOVED lines=14> */
[----:B--2---:R-:W-:-:S07]  /*8790*/  FADD.FTZ R6, R172, R5 ;  /* 0x00000005ac067221 */ /* 0x004fce0000010000 */
[----:B------:R-:W2:Y:S01]  /*87a0*/  MUFU.EX2 R177, R177 ;  /* 0x000000b100b17308 */ /* 0x000ea20000000800 */
[C---:B----4-:R-:W-:Y:S01]  /*87b0*/  FADD.FTZ R14, R194.reuse, R13 ;  /* 0x0000000dc20e7221 */ /* 0x050fe20000010000 */
[----:B------:R-:W-:Y:S02]  /*87c0*/  F2FP.F16.F32.PACK_AB R164, R194, R159 ;  /* 0x0000009fc2a4723e */ /* 0x000fe400000000ff */
[----:B------:R-:W-:Y:S02]  /*87d0*/  F2FP.F16.F32.PACK_AB R159, R198, R163 ;  /* 0x000000a3c69f723e */ /* 0x000fe400000000ff */
[----:B------:R-:W-:Y:S02]  /*87e0*/  F2FP.F16.F32.PACK_AB R163, R172, R167 ;  /* 0x000000a7aca3723e */ /* 0x000fe400000000ff */
[----:B------:R-:W4:Y:S01]  /*87f0*/  MUFU.EX2 R173, R173 ;  /* 0x000000ad00ad7308 */ /* 0x000f220000000800 */
[----:B-1----:R-:W-:Y:S01]  /*8800*/  FADD.FTZ R13, R169, R6 ;  /* 0x00000006a90d7221 */ /* 0x002fe20000010000 */
[C---:B------:R-:W-:Y:S01]  /*8810*/  F2FP.F16.F32.PACK_AB R165, R170.reuse, R169 ;  /* 0x000000a9aaa5723e */ /* 0x040fe200000000ff */
[----:B------:R3:W-:Y:S02]  /*8820*/  STSM.16.M88.4 [R19], R156 ;  /* 0x0000009c13007844 */ /* 0x0007e40000000200 */
[----:B------:R-:W-:-:S02]  /*8830*/  FADD.FTZ R6, R170, R13 ;  /* 0x0000000daa067221 */ /* 0x000fc40000010000 */
[----:B------:R3:W-:Y:S01]  /*8840*/  STSM.16.M88.4 [R23], R160 ;  /* 0x000000a017007844 */ /* 0x0007e20000000200 */
[----:B------:R-:W1:Y:S01]  /*8850*/  MUFU.EX2 R174, R174 ;  /* 0x000000ae00ae7308 */ /* 0x000e620000000800 */
[----:B--2---:R-:W-:Y:S01]  /*8860*/  F2FP.F16.F32.PACK_AB R166, R8, R177 ;  /* 0x000000b108a6723e */ /* 0x004fe200000000ff */
[----:B------:R-:W-:-:S04]  /*8870*/  FADD.FTZ R5, R177, R14 ;  /* 0x0000000eb1057221 */ /* 0x000fc80000010000 */
[----:B------:R-:W-:Y:S01]  /*8880*/  FADD.FTZ R5, R8, R5 ;  /* 0x0000000508057221 */ /* 0x000fe20000010000 */
[----:B----4-:R-:W-:Y:S01]  /*8890*/  FADD.FTZ R9, R173, R6 ;  /* 0x00000006ad097221 */ /* 0x010fe20000010000 */
[----:B-1----:R-:W-:-:S03]  /*88a0*/  F2FP.F16.F32.PACK_AB R167, R174, R173 ;  /* 0x000000adaea7723e */ /* 0x002fc600000000ff */
[----:B------:R-:W-:Y:S02]  /*88b0*/  FADD.FTZ R6, R174, R9 ;  /* 0x00000009ae067221 */ /* 0x000fe40000010000 */
[----:B------:R3:W-:Y:S01]  /*88c0*/  STSM.16.M88.4 [R22], R164 ;  /* 0x000000a416007844 */ /* 0x0007e20000000200 */
[----:B------:R-:W-:Y:S05]  /*88d0*/  @!P0 BRA `(.L_x_3159) ;  /* 0x0000000000048947 */ /* 0x000fea0003800000 */
[----:B------:R-:W-:Y:S01]  /*88e0*/  BPT.TRAP 0x1 ;  /* 0x000000040000795c */ /* 0x000fe20000300000 */
.L_x_3159:
[----:B------:R1:W2:Y:S01]  /*88f0*/  SYNCS.PHASECHK.TRANS64.TRYWAIT P2, [UR24+0x28c50], R7 ;  /* 0x028c5007ff0075a7 */ /* 0x0002a20008040158 */
[----:B------:R-:W-:Y:S05]  /*8900*/  @!P0 BRA `(.L_x_3160) ;  /* 0x0000000000048947 */ /* 0x000fea0003800000 */
[----:B------:R-:W-:Y:S01]  /*8910*/  BPT.TRAP 0x1 ;  /* 0x000000040000795c */ /* 0x000fe20000300000 */
.L_x_3160:
[----:B--2---:R-:W-:Y:S05]  /*8920*/  @P2 BRA `(.L_x_3161) ;  /* 0x0000000000082947 */ /* 0x004fea0003800000 */
[----:B------:R-:W2:Y:S02]  /*8930*/  SYNCS.PHASECHK.TRANS64.TRYWAIT P2, [UR24+0x28c50], R7 ;  /* 0x028c5007ff0075a7 */ /* 0x000ea40008040158 */
[----:B--2---:R-:W-:Y:S05]  /*8940*/  @!P2 BRA `(.L_x_3162) ;  /* 0x0000005800f4a947 */ /* 0x004fea0003800000 */
.L_x_3161:
[----:B------:R-:W-:Y:S01]  /*8950*/  ULEA UR11, UR39, UR41, 0xc ;  /* 0x00000029270b7291 */ /* 0x000fe2000f8e603f */
[----:B------:R-:W-:Y:S01]  /*8960*/  WARPGROUP.ARRIVE ;  /* 0x00000000000079c5 */ /* 0x000fe20000000000 */
[----:B------:R-:W-:Y:S01]  /*8970*/  UMOV UR7, 0x40000040 ;  /* 0x4000004000077882 */ /* 0x000fe20000000000 */
[----:B------:R-:W-:Y:S01]  /*8980*/  ISETP.LT.AND P2, PT, RZ, UR22, PT ;  /* 0x00000016ff007c0c */ /* 0x000fe2000bf41270 */
[----:B------:R-:W-:Y:S01]  /*8990*/  UIADD3 UR22, UR22, -0x1, URZ ;  /* 0xffffffff16167890 */ /* 0x000fe2000fffe03f */
[----:B--2---:R-:W-:Y:S01]  /*89a0*/  @!P1 IADD3 R168, R168, 0x28c60, RZ ;  /* 0x00028c60a8a89810 */ /* 0x004fe20007ffe0ff */
[----:B------:R-:W-:Y:S01]  /*89b0*/  UMOV UR21, UR39 ;  /* 0x0000002700157c82 */ /* 0x000fe20008000000 */
[----:B------:R-:W-:Y:S01]  /*89c0*/  UMOV UR6, UR11 ;  /* 0x0000000b00067c82 */ /* 0x000fe20008000000 */
[----:B------:R-:W-:Y:S01]  /*89d0*/  MOV R8, R3 ;  /* 0x0000000300087202 */ /* 0x000fe20000000f00 */
[----:B------:R-:W-:Y:S01]  /*89e0*/  HGMMA.64x256x16.F32 R24, R152, gdesc[UR4].tnspB, R24, gsb0 ;  /* 0x43e0000498187df0 */ /* 0x000fe20008000818 */
[----:B------:R-:W-:Y:S01]  /*89f0*/  UIADD3 UR6, UR11, 0x80, URZ ;  /* 0x000000800b067890 */ /* 0x000fe2000fffe03f */
[----:B------:R-:W-:Y:S01]  /*8a00*/  @!P1 PRMT R168, RZ, 0x654, R168 ;  /* 0x00000654ffa89816 */ /* 0x000fe200000000a8 */
[----:B------:R-:W-:Y:S01]  /*8a10*/  UMOV UR7, 0x40000040 ;  /* 0x4000004000077882 */ /* 0x000fe20000000000 */
[----:B------:R-:W-:Y:S01]  /*8a20*/  MOV R13, R4 ;  /* 0x00000004000d7202 */ /* 0x000fe20000000f00 */
        /* <DEDUP_REMOVED lines=27> */
.L_x_3154:
[----:B------:R-:W5:Y:S01]  /*8be0*/  SHFL.BFLY PT, R0, R5, 0x2, 0x1f ;  /* 0x0c401f0005007f89 */ /* 0x000f6200000e0000 */
[----:B------:R-:W-:Y:S01]  /*8bf0*/  MOV R11, UR10 ;  /* 0x0000000a000b7c02 */ /* 0x000fe20008000f00 */
[----:B------:R-:W-:Y:S01]  /*8c00*/  UIADD3 UR37, UR37, 0x1, URZ ;  /* 0x0000000125257890 */ /* 0x000fe2000fffe03f */
[----:B-1-3--:R-:W-:Y:S01]  /*8c10*/  MOV R156, 0xff800000 ;  /* 0xff800000009c7802 */ /* 0x00afe20000000f00 */
[----:B------:R-:W1:Y:S01]  /*8c20*/  SHFL.BFLY PT, R9, R6, 0x2, 0x1f ;  /* 0x0c401f0006097f89 */ /* 0x000e6200000e0000 */
[----:B------:R-:W-:Y:S01]  /*8c30*/  MOV R155, 0xff800000 ;  /* 0xff800000009b7802 */ /* 0x000fe20000000f00 */
[----:B------:R-:W-:Y:S08]  /*8c40*/  BAR.ARV 0x8, 0xa0 ;  /* 0x0202800000007b1d */ /* 0x000ff00000002000 */
[----:B------:R-:W-:Y:S01]  /*8c50*/  BAR.SYNC.DEFER_BLOCKING 0xf, 0x100 ;  /* 0x03c4000000007b1d */ /* 0x000fe20000010000 */
[----:B-----5:R-:W-:Y:S01]  /*8c60*/  FADD.FTZ R0, R0, R5 ;  /* 0x0000000500007221 */ /* 0x020fe20000010000 */
[----:B------:R-:W-:Y:S01]  /*8c70*/  MOV R5, UR39 ;  /* 0x0000002700057c02 */ /* 0x000fe20008000f00 */
[----:B------:R-:W-:Y:S01]  /*8c80*/  UIADD3 UR39, UR39, 0x1, URZ ;  /* 0x0000000127277890 */ /* 0x000fe2000fffe03f */
[----:B-1----:R-:W-:-:S02]  /*8c90*/  FADD.FTZ R9, R9, R6 ;  /* 0x0000000609097221 */ /* 0x002fc40000010000 */
[----:B--2---:R-:W1:Y:S01]  /*8ca0*/  SHFL.BFLY PT, R7, R0, 0x1, 0x1f ;  /* 0x0c201f0000077f89 */ /* 0x004e6200000e0000 */
[----:B------:R-:W-:-:S03]  /*8cb0*/  UISETP.NE.AND UP0, UPT, UR39, 0x2, UPT ;  /* 0x000000022700788c */ /* 0x000fc6000bf05270 */
[----:B------:R-:W2:Y:S01]  /*8cc0*/  SHFL.BFLY PT, R8, R9, 0x1, 0x1f ;  /* 0x0c201f0009087f89 */ /* 0x000ea200000e0000 */
[----:B------:R-:W-:Y:S02]  /*8cd0*/  USEL UR4, URZ, 0x1, UP0 ;  /* 0x000000013f047887 */ /* 0x000fe40008000000 */
[----:B------:R-:W-:Y:S02]  /*8ce0*/  USEL UR39, UR39, URZ, UP0 ;  /* 0x0000003f27277287 */ /* 0x000fe40008000000 */
[----:B------:R-:W-:Y:S01]  /*8cf0*/  ULOP3.LUT UR38, UR38, UR4, URZ, 0x3c, !UPT ;  /* 0x0000000426267292 */ /* 0x000fe2000f8e3c3f */
[----:B-1----:R-:W-:Y:S01]  /*8d00*/  FADD.FTZ R10, R0, R7 ;  /* 0x00000007000a7221 */ /* 0x002fe20000010000 */
[----:B------:R-:W-:Y:S01]  /*8d10*/  IMAD.MOV R7, RZ, RZ, -R17 ;  /* 0x000000ffff077224 */ /* 0x000fe200078e0a11 */
[----:B------:R-:W-:Y:S01]  /*8d20*/  MOV R0, RZ ;  /* 0x000000ff00007202 */ /* 0x000fe20000000f00 */
[----:B--2---:R-:W-:Y:S02]  /*8d30*/  FADD.FTZ R8, R9, R8 ;  /* 0x0000000809087221 */ /* 0x004fe40000010000 */
[----:B------:R-:W-:Y:S01]  /*8d40*/  FSETP.NE.FTZ.AND P1, PT, R10, RZ, PT ;  /* 0x000000ff0a00720b */ /* 0x000fe20003f35000 */
[----:B------:R-:W-:Y:S01]  /*8d50*/  IMAD.U32 R9, RZ, RZ, UR10 ;  /* 0x0000000aff097e24 */ /* 0x000fe2000f8e00ff */
[----:B------:R-:W-:-:S02]  /*8d60*/  ISETP.NE.AND P0, PT, R16, R7, PT ;  /* 0x000000071000720c */ /* 0x000fc40003f05270 */
[----:B------:R-:W-:Y:S02]  /*8d70*/  FSETP.NE.FTZ.AND P2, PT, R8, RZ, PT ;  /* 0x000000ff0800720b */ /* 0x000fe40003f55000 */
[----:B------:R-:W-:-:S07]  /*8d80*/  MOV R7, RZ ;  /* 0x000000ff00077202 */ /* 0x000fce0000000f00 */
[----:B------:R-:W1:Y:S02]  /*8d90*/  @P1 MUFU.RCP R7, R10 ;  /* 0x0000000a00071308 */ /* 0x000e640000001000 */
[----:B------:R-:W-:-:S04]  /*8da0*/  @!P0 LEA R5, R5, R2, 0x6 ;  /* 0x0000000205058211 */ /* 0x000fc800078e30ff */
[----:B------:R-:W-:Y:S02]  /*8db0*/  @!P0 LEA R5, R5, UR48, 0x2 ;  /* 0x0000003005058c11 */ /* 0x000fe4000f8e10ff */
[----:B------:R-:W-:Y:S08]  /*8dc0*/  @P2 MUFU.RCP R0, R8 ;  /* 0x0000000800002308 */ /* 0x000ff00000001000 */
[----:B------:R-:W2:Y:S01]  /*8dd0*/  @P1 MUFU.LG2 R6, R10 ;  /* 0x0000000a00061308 */ /* 0x000ea20000000c00 */
        /* <DEDUP_REMOVED lines=65> */
[----:B--2---:R-:W-:Y:S01]  /*91f0*/  @P1 FMUL.FTZ R6, R6, 0.69314718246459960938 ;  /* 0x3f31721806061820 */ /* 0x004fe20000410000 */
[-C--:B------:R-:W-:Y:S01]  /*9200*/  FMUL.FTZ R26, R26, R0.reuse ;  /* 0x000000001a1a7220 */ /* 0x080fe20000410000 */
[-C--:B------:R-:W-:Y:S01]  /*9210*/  FMUL.FTZ R27, R27, R0.reuse ;  /* 0x000000001b1b7220 */ /* 0x080fe20000410000 */
[----:B------:R2:W-:Y:S01]  /*9220*/  @!P0 STS [R5+0x28820], R0 ;  /* 0x0288200005008388 */ /* 0x0005e20000000800 */
[----:B------:R-:W-:Y:S01]  /*9230*/  PLOP3.LUT P0, PT, PT, PT, PT, 0x8, 0x0 ;  /* 0x000000000000781c */ /* 0x000fe20003f0e170 */
[-C--:B------:R-:W-:Y:S01]  /*9240*/  FMUL.FTZ R30, R30, R0.reuse ;  /* 0x000000001e1e7220 */ /* 0x080fe20000410000 */
[-C--:B------:R-:W-:Y:S01]  /*9250*/  FMUL.FTZ R31, R31, R0.reuse ;  /* 0x000000001f1f7220 */ /* 0x080fe20000410000 */
[-C--:B------:R-:W-:Y:S01]  /*9260*/  FMUL.FTZ R34, R34, R0.reuse ;  /* 0x0000000022227220 */ /* 0x080fe20000410000 */
[-C--:B------:R-:W-:Y:S01]  /*9270*/  FMUL.FTZ R35, R35, R0.reuse ;  /* 0x0000000023237220 */ /* 0x080fe20000410000 */
[----:B-1----:R-:W1:Y:S01]  /*9280*/  @P2 MUFU.LG2 R7, R8 ;  /* 0x0000000800072308 */ /* 0x002e620000000c00 */
[-C--:B------:R-:W-:Y:S01]  /*9290*/  FMUL.FTZ R38, R38, R0.reuse ;  /* 0x0000000026267220 */ /* 0x080fe20000410000 */
[-C--:B------:R-:W-:Y:S01]  /*92a0*/  FMUL.FTZ R39, R39, R0.reuse ;  /* 0x0000000027277220 */ /* 0x080fe20000410000 */
[-C--:B------:R-:W-:Y:S01]  /*92b0*/  FMUL.FTZ R42, R42, R0.reuse ;  /* 0x000000002a2a7220 */ /* 0x080fe20000410000 */
[----:B--2---:R-:W-:Y:S01]  /*92c0*/  @P1 FMUL.FTZ R5, R9, 0.69314718246459960938 ;  /* 0x3f31721809051820 */ /* 0x004fe20000410000 */
[----:B------:R-:W-:Y:S01]  /*92d0*/  @P2 FMUL.FTZ R9, R11, 0.69314718246459960938 ;  /* 0x3f3172180b092820 */ /* 0x000fe20000410000 */
        /* <DEDUP_REMOVED lines=59> */
.L_x_3125:
        /* <DEDUP_REMOVED lines=34> */
[----:B------:R-:W-:-:S02]  /*98b0*/  IADD3 R175, P4, R114, 0x60, RZ ;  /* 0x0000006072af7810 */ /* 0x000fc40007f9e0ff */
[C---:B------:R-:W-:Y:S02]  /*98c0*/  LOP3.LUT R3, R114.reuse, 0x380, RZ, 0xc0, !PT ;  /* 0x0000038072037812 */ /* 0x040fe400078ec0ff */
[C---:B------:R-:W-:Y:S02]  /*98d0*/  IADD3 R179, P6, R114.reuse, 0x2020, RZ ;  /* 0x0000202072b37810 */ /* 0x040fe40007fde0ff */
[-C--:B------:R-:W-:Y:S02]  /*98e0*/  IADD3.X R5, RZ, R115.reuse, RZ, P2, !PT ;  /* 0x00000073ff057210 */ /* 0x080fe400017fe4ff */
[-C--:B------:R-:W-:Y:S01]  /*98f0*/  IADD3.X R7, RZ, R115.reuse, RZ, P3, !PT ;  /* 0x00000073ff077210 */ /* 0x080fe20001ffe4ff */
[----:B------:R-:W-:Y:S01]  /*9900*/  IMAD.X R13, RZ, RZ, R115, P6 ;  /* 0x000000ffff0d7224 */ /* 0x000fe200030e0673 */
[----:B------:R-:W-:Y:S02]  /*9910*/  IADD3.X R9, RZ, R115, RZ, P4, !PT ;  /* 0x00000073ff097210 */ /* 0x000fe400027fe4ff */
        /* <DEDUP_REMOVED lines=13> */
[C---:B------:R-:W-:Y:S01]  /*99f0*/  IADD3 R197, P1, R114.reuse, 0x6000, RZ ;  /* 0x0000600072c57810 */ /* 0x040fe20007f3e0ff */
[--C-:B------:R-:W-:Y:S01]  /*9a00*/  IMAD.X R91, RZ, RZ, R115.reuse, P5 ;  /* 0x000000ffff5b7224 */ /* 0x100fe200028e0673 */
[C---:B------:R-:W-:Y:S02]  /*9a10*/  IADD3 R199, P2, R114.reuse, 0x6020, RZ ;  /* 0x0000602072c77810 */ /* 0x040fe40007f5e0ff */
[C---:B------:R-:W-:Y:S02]  /*9a20*/  IADD3 R106, P3, R114.reuse, 0x6040, RZ ;  /* 0x00006040726a7810 */ /* 0x040fe40007f7e0ff */
[----:B------:R-:W-:Y:S02]  /*9a30*/  IADD3 R201, P4, R114, 0x6060, RZ ;  /* 0x0000606072c97810 */ /* 0x000fe40007f9e0ff */
[----:B------:R-:W-:Y:S02]  /*9a40*/  LOP3.LUT R114, R3, R114, RZ, 0x3c, !PT ;  /* 0x0000007203727212 */ /* 0x000fe400078e3cff */
[----:B------:R-:W-:Y:S01]  /*9a50*/  LOP3.LUT R3, R6, 0x380, RZ, 0xc0, !PT ;  /* 0x0000038006037812 */ /* 0x000fe200078ec0ff */
[----:B------:R-:W-:Y:S01]  /*9a60*/  IMAD.X R111, RZ, RZ, R115, P4 ;  /* 0x000000ffff6f7224 */ /* 0x000fe200020e0673 */
[----:B------:R-:W-:-:S02]  /*9a70*/  LOP3.LUT R0, R173, 0x380, RZ, 0xc0, !PT ;  /* 0x00000380ad007812 */ /* 0x000fc400078ec0ff */
[----:B------:R-:W-:Y:S02]  /*9a80*/  SHF.R.U64 R3, R3, 0x3, RZ ;  /* 0x0000000303037819 */ /* 0x000fe400000012ff */
[----:B------:R-:W-:Y:S02]  /*9a90*/  SHF.R.U64 R0, R0, 0x3, RZ ;  /* 0x0000000300007819 */ /* 0x000fe400000012ff */
[----:B------:R-:W-:Y:S02]  /*9aa0*/  LOP3.LUT R6, R3, R6, RZ, 0x3c, !PT ;  /* 0x0000000603067212 */ /* 0x000fe400078e3cff */
[----:B------:R-:W-:Y:S02]  /*9ab0*/  LOP3.LUT R3, R14, 0x380, RZ, 0xc0, !PT ;  /* 0x000003800e037812 */ /* 0x000fe400078ec0ff */
[----:B------:R-:W-:Y:S02]  /*9ac0*/  LOP3.LUT R4, R0, R173, RZ, 0x3c, !PT ;  /* 0x000000ad00047212 */ /* 0x000fe400078e3cff */
[----:B------:R-:W-:-:S02]  /*9ad0*/  LOP3.LUT R0, R179, 0x380, RZ, 0xc0, !PT ;  /* 0x00000380b3007812 */ /* 0x000fc400078ec0ff */
[----:B------:R-:W-:Y:S02]  /*9ae0*/  SHF.R.U64 R3, R3, 0x3, RZ ;  /* 0x0000000303037819 */ /* 0x000fe400000012ff */
[----:B------:R-:W-:Y:S02]  /*9af0*/  SHF.R.U64 R0, R0, 0x3, RZ ;  /* 0x0000000300007819 */ /* 0x000fe400000012ff */
[----:B------:R-:W-:Y:S02]  /*9b00*/  LOP3.LUT R14, R3, R14, RZ, 0x3c, !PT ;  /* 0x0000000e030e7212 */ /* 0x000fe400078e3cff */
[----:B------:R-:W-:Y:S02]  /*9b10*/  LOP3.LUT R3, R90, 0x380, RZ, 0xc0, !PT ;  /* 0x000003805a037812 */ /* 0x000fe400078ec0ff */
[----:B------:R-:W-:Y:S02]  /*9b20*/  LOP3.LUT R12, R0, R179, RZ, 0x3c, !PT ;  /* 0x000000b3000c7212 */ /* 0x000fe400078e3cff */
[----:B------:R-:W-:-:S02]  /*9b30*/  LOP3.LUT R8, R175, 0x380, RZ, 0xc0, !PT ;  /* 0x00000380af087812 */ /* 0x000fc400078ec0ff */
[----:B------:R-:W-:Y:S02]  /*9b40*/  LOP3.LUT R0, R193, 0x380, RZ, 0xc0, !PT ;  /* 0x00000380c1007812 */ /* 0x000fe400078ec0ff */
[----:B------:R-:W-:Y:S02]  /*9b50*/  LOP3.LUT R10, R177, 0x380, RZ, 0xc0, !PT ;  /* 0x00000380b10a7812 */ /* 0x000fe400078ec0ff */
[----:B------:R-:W-:Y:S02]  /*9b60*/  SHF.R.U64 R3, R3, 0x3, RZ ;  /* 0x0000000303037819 */ /* 0x000fe400000012ff */
[----:B------:R-:W-:Y:S02]  /*9b70*/  LOP3.LUT R27, R201, 0x380, RZ, 0xc0, !PT ;  /* 0x00000380c91b7812 */ /* 0x000fe400078ec0ff */
[----:B------:R-:W-:Y:S02]  /*9b80*/  LOP3.LUT R82, R183, 0x380, RZ, 0xc0, !PT ;  /* 0x00000380b7527812 */ /* 0x000fe400078ec0ff */
[----:B------:R-:W-:-:S02]  /*9b90*/  SHF.R.U64 R8, R8, 0x3, RZ ;  /* 0x0000000308087819 */ /* 0x000fc400000012ff */
[----:B------:R-:W-:Y:S02]  /*9ba0*/  LOP3.LUT R20, R181, 0x380, RZ, 0xc0, !PT ;  /* 0x00000380b5147812 */ /* 0x000fe400078ec0ff */
[----:B------:R-:W-:Y:S02]  /*9bb0*/  SHF.R.U64 R0, R0, 0x3, RZ ;  /* 0x0000000300007819 */ /* 0x000fe400000012ff */
[----:B------:R-:W-:Y:S02]  /*9bc0*/  SHF.R.U64 R10, R10, 0x3, RZ ;  /* 0x000000030a0a7819 */ /* 0x000fe400000012ff */
[----:B------:R-:W-:Y:S02]  /*9bd0*/  LOP3.LUT R98, R197, 0x380, RZ, 0xc0, !PT ;  /* 0x00000380c5627812 */ /* 0x000fe400078ec0ff */
[----:B------:R-:W-:Y:S02]  /*9be0*/  LOP3.LUT R90, R3, R90, RZ, 0x3c, !PT ;  /* 0x0000005a035a7212 */ /* 0x000fe400078e3cff */
[----:B------:R-:W-:-:S02]  /*9bf0*/  SHF.R.U64 R28, R27, 0x3, RZ ;  /* 0x000000031b1c7819 */ /* 0x000fc400000012ff */
[----:B------:R-:W-:Y:S02]  /*9c00*/  LOP3.LUT R3, R106, 0x380, RZ, 0xc0, !PT ;  /* 0x000003806a037812 */ /* 0x000fe400078ec0ff */
[----:B------:R-:W-:Y:S02]  /*9c10*/  SHF.R.U64 R82, R82, 0x3, RZ ;  /* 0x0000000352527819 */ /* 0x000fe400000012ff */
[----:B------:R-:W-:Y:S02]  /*9c20*/  LOP3.LUT R8, R8, R175, RZ, 0x3c, !PT ;  /* 0x000000af08087212 */ /* 0x000fe400078e3cff */
[----:B------:R-:W-:Y:S02]  /*9c30*/  SHF.R.U64 R20, R20, 0x3, RZ ;  /* 0x0000000314147819 */ /* 0x000fe400000012ff */
[----:B------:R-:W-:Y:S02]  /*9c40*/  LOP3.LUT R94, R195, 0x380, RZ, 0xc0, !PT ;  /* 0x00000380c35e7812 */ /* 0x000fe400078ec0ff */
[----:B------:R-:W-:-:S02]  /*9c50*/  LOP3.LUT R86, R0, R193, RZ, 0x3c, !PT ;  /* 0x000000c100567212 */ /* 0x000fc400078e3cff */
[----:B------:R-:W-:Y:S02]  /*9c60*/  LOP3.LUT R10, R10, R177, RZ, 0x3c, !PT ;  /* 0x000000b10a0a7212 */ /* 0x000fe400078e3cff */
[----:B------:R-:W-:Y:S02]  /*9c70*/  SHF.R.U64 R98, R98, 0x3, RZ ;  /* 0x0000000362627819 */ /* 0x000fe400000012ff */
[----:B------:R-:W-:Y:S02]  /*9c80*/  MOV R114, R114 ;  /* 0x0000007200727202 */ /* 0x000fe40000000f00 */
[----:B------:R-:W-:Y:S02]  /*9c90*/  LOP3.LUT R0, R199, 0x380, RZ, 0xc0, !PT ;  /* 0x00000380c7007812 */ /* 0x000fe400078ec0ff */
[----:B------:R-:W-:Y:S02]  /*9ca0*/  F2FP.F16.F32.PACK_AB R27, R31, R30 ;  /* 0x0000001e1f1b723e */ /* 0x000fe400000000ff */
[----:B------:R-:W-:-:S02]  /*9cb0*/  LOP3.LUT R110, R28, R201, RZ, 0x3c, !PT ;  /* 0x000000c91c6e7212 */ /* 0x000fc400078e3cff */
[----:B------:R-:W-:Y:S01]  /*9cc0*/  SHF.R.U64 R3, R3, 0x3, RZ ;  /* 0x0000000303037819 */ /* 0x000fe200000012ff */
[----:B------:R1:W-:Y:S01]  /*9cd0*/  STSM.16.M88.4 [R114], R24 ;  /* 0x0000001872007844 */ /* 0x0003e20000000200 */
[----:B------:R-:W-:Y:S02]  /*9ce0*/  MOV R28, R4 ;  /* 0x00000004001c7202 */ /* 0x000fe40000000f00 */
[----:B------:R-:W-:Y:S02]  /*9cf0*/  LOP3.LUT R82, R82, R183, RZ, 0x3c, !PT ;  /* 0x000000b752527212 */ /* 0x000fe400078e3cff */
[----:B------:R-:W-:Y:S01]  /*9d00*/  MOV R6, R6 ;  /* 0x0000000600067202 */ /* 0x000fe20000000f00 */
[----:B------:R2:W-:Y:S01]  /*9d10*/  STSM.16.M88.4 [R28], R32 ;  /* 0x000000201c007844 */ /* 0x0005e20000000200 */
[----:B------:R-:W-:Y:S02]  /*9d20*/  LOP3.LUT R20, R20, R181, RZ, 0x3c, !PT ;  /* 0x000000b514147212 */ /* 0x000fe400078e3cff */
[----:B------:R-:W-:Y:S01]  /*9d30*/  SHF.R.U64 R94, R94, 0x3, RZ ;  /* 0x000000035e5e7819 */ /* 0x000fe200000012ff */
[----:B------:R2:W-:Y:S01]  /*9d40*/  STSM.16.M88.4 [R6], R40 ;  /* 0x0000002806007844 */ /* 0x0005e20000000200 */
[----:B------:R-:W-:-:S02]  /*9d50*/  MOV R8, R8 ;  /* 0x0000000800087202 */ /* 0x000fc40000000f00 */
[----:B------:R-:W-:Y:S02]  /*9d60*/  F2FP.F16.F32.PACK_AB R51, R55, R54 ;  /* 0x000000363733723e */ /* 0x000fe400000000ff */
[----:B------:R-:W-:Y:S02]  /*9d70*/  F2FP.F16.F32.PACK_AB R57, R59, R58 ;  /* 0x0000003a3b39723e */ /* 0x000fe400000000ff */
[----:B------:R-:W-:Y:S01]  /*9d80*/  F2FP.F16.F32.PACK_AB R64, R65, R64 ;  /* 0x000000404140723e */ /* 0x000fe200000000ff */
[----:B------:R2:W-:Y:S01]  /*9d90*/  STSM.16.M88.4 [R8], R48 ;  /* 0x0000003008007844 */ /* 0x0005e20000000200 */
[----:B------:R-:W-:Y:S02]  /*9da0*/  IADD3.X R99, RZ, R115, RZ, P1, !PT ;  /* 0x00000073ff637210 */ /* 0x000fe40000ffe4ff */
[----:B------:R-:W-:Y:S02]  /*9db0*/  LOP3.LUT R98, R98, R197, RZ, 0x3c, !PT ;  /* 0x000000c562627212 */ /* 0x000fe400078e3cff */
[----:B------:R-:W-:-:S02]  /*9dc0*/  SHF.R.U64 R0, R0, 0x3, RZ ;  /* 0x0000000300007819 */ /* 0x000fc400000012ff */
[----:B------:R-:W-:Y:S02]  /*9dd0*/  MOV R10, R10 ;  /* 0x0000000a000a7202 */ /* 0x000fe40000000f00 */
[----:B------:R-:W-:Y:S02]  /*9de0*/  F2FP.F16.F32.PACK_AB R58, R61, R60 ;  /* 0x0000003c3d3a723e */ /* 0x000fe400000000ff */
[----:B------:R-:W-:Y:S02]  /*9df0*/  F2FP.F16.F32.PACK_AB R59, R63, R62 ;  /* 0x0000003e3f3b723e */ /* 0x000fe400000000ff */
[----:B------:R-:W-:Y:S02]  /*9e00*/  F2FP.F16.F32.PACK_AB R65, R67, R66 ;  /* 0x000000424341723e */ /* 0x000fe400000000ff */
[----:B------:R-:W-:Y:S01]  /*9e10*/  F2FP.F16.F32.PACK_AB R72, R73, R72 ;  /* 0x000000484948723e */ /* 0x000fe200000000ff */
[----:B------:R2:W-:Y:S01]  /*9e20*/  STSM.16.M88.4 [R10], R56 ;  /* 0x000000380a007844 */ /* 0x0005e20000000200 */
[----:B------:R-:W-:-:S02]  /*9e30*/  IADD3.X R107, RZ, R115, RZ, P3, !PT ;  /* 0x00000073ff6b7210 */ /* 0x000fc40001ffe4ff */
[----:B------:R-:W-:Y:S02]  /*9e40*/  LOP3.LUT R106, R3, R106, RZ, 0x3c, !PT ;  /* 0x0000006a036a7212 */ /* 0x000fe400078e3cff */
[----:B------:R-:W-:Y:S02]  /*9e50*/  MOV R12, R12 ;  /* 0x0000000c000c7202 */ /* 0x000fe40000000f00 */
        /* <DEDUP_REMOVED lines=9> */
[----:B------:R-:W-:Y:S01]  /*9ef0*/  IADD3.X R95, RZ, R115, RZ, P6, !PT ;  /* 0x00000073ff5f7210 */ /* 0x000fe200037fe4ff */
[----:B------:R2:W-:Y:S01]  /*9f00*/  STSM.16.M88.4 [R14], R72 ;  /* 0x000000480e007844 */ /* 0x0005e20000000200 */
[----:B------:R-:W-:Y:S02]  /*9f10*/  LOP3.LUT R94, R94, R195, RZ, 0x3c, !PT ;  /* 0x000000c35e5e7212 */ /* 0x000fe400078e3cff */
[----:B------:R-:W-:-:S02]  /*9f20*/  MOV R20, R20 ;  /* 0x0000001400147202 */ /* 0x000fc40000000f00 */
[----:B------:R-:W-:Y:S02]  /*9f30*/  MOV R4, R90 ;  /* 0x0000005a00047202 */ /* 0x000fe40000000f00 */
        /* <DEDUP_REMOVED lines=11> */
[----:B------:R-:W-:Y:S01]  /*9ff0*/  IADD3.X R103, RZ, R115, RZ, P2, !PT ;  /* 0x00000073ff677210 */ /* 0x000fe200017fe4ff */
[----:B------:R2:W-:Y:S01]  /*a000*/  STSM.16.M88.4 [R5], R88 ;  /* 0x0000005805007844 */ /* 0x0005e20000000200 */
[----:B------:R-:W-:-:S02]  /*a010*/  MOV R86, R86 ;  /* 0x0000005600567202 */ /* 0x000fc40000000f00 */
[----:B------:R-:W-:Y:S02]  /*a020*/  MOV R0, R106 ;  /* 0x0000006a00007202 */ /* 0x000fe40000000f00 */
        /* <DEDUP_REMOVED lines=45> */
[----:B--2---:R-:W1:Y:S01]  /*a300*/  LDC.64 R6, c[0x0][0xb78] ;  /* 0x0002de00ff067b82 */ /* 0x004e620000000a00 */
[----:B------:R-:W-:Y:S01]  /*a310*/  USHF.R.S32.HI UR5, URZ, 0x1f, UR43 ;  /* 0x0000001f3f057899 */ /* 0x000fe2000801142b */
[----:B------:R-:W-:Y:S01]  /*a320*/  IADD3 R3, -R17, RZ, RZ ;  /* 0x000000ff11037210 */ /* 0x000fe20007ffe1ff */
[----:B------:R-:W-:Y:S01]  /*a330*/  ULDC.64 UR8, c[0x0][0xb70] ;  /* 0x0002dc0000087ab9 */ /* 0x000fe20000000a00 */
[----:B------:R-:W-:Y:S01]  /*a340*/  VIADD R9, R2, UR42 ;  /* 0x0000002a02097c36 */ /* 0x000fe20008000000 */
[----:B------:R-:W-:Y:S01]  /*a350*/  UIMAD UR5, UR5, UR8, URZ ;  /* 0x00000008050572a4 */ /* 0x000fe2000f8e023f */
[----:B------:R-:W-:Y:S01]  /*a360*/  ISETP.NE.AND P0, PT, R16, R3, PT ;  /* 0x000000031000720c */ /* 0x000fe20003f05270 */
[----:B------:R-:W-:Y:S02]  /*a370*/  UIMAD.WIDE.U32 UR6, UR43, UR8, URZ ;  /* 0x000000082b0672a5 */ /* 0x000fe4000f8e003f */
[----:B------:R-:W-:Y:S01]  /*a380*/  UIMAD UR5, UR43, UR9, UR5 ;  /* 0x000000092b0572a4 */ /* 0x000fe2000f8e0205 */
[----:B------:R-:W-:Y:S01]  /*a390*/  SHF.R.S32.HI R3, RZ, 0x1f, R9 ;  /* 0x0000001fff037819 */ /* 0x000fe20000011409 */
[----:B------:R-:W-:-:S02]  /*a3a0*/  USHF.R.S32.HI UR8, URZ, 0x1f, UR44 ;  /* 0x0000001f3f087899 */ /* 0x000fc4000801142c */
[----:B------:R-:W-:Y:S02]  /*a3b0*/  UIADD3 UR5, UR7, UR5, URZ ;  /* 0x0000000507057290 */ /* 0x000fe4000fffe03f */
[----:B------:R-:W-:Y:S02]  /*a3c0*/  MOV R5, UR7 ;  /* 0x0000000700057c02 */ /* 0x000fe40008000f00 */
[----:B------:R-:W-:Y:S01]  /*a3d0*/  MOV R4, UR6 ;  /* 0x0000000600047c02 */ /* 0x000fe20008000f00 */
[----:B------:R-:W-:Y:S01]  /*a3e0*/  ULDC.64 UR6, c[0x0][0xb40] ;  /* 0x0002d00000067ab9 */ /* 0x000fe20000000a00 */
[----:B------:R-:W-:Y:S01]  /*a3f0*/  MOV R5, UR5 ;  /* 0x0000000500057c02 */ /* 0x000fe20008000f00 */
[----:B------:R-:W-:Y:S02]  /*a400*/  ULDC UR5, c[0x0][0xa88] ;  /* 0x0002a20000057ab9 */ /* 0x000fe40000000800 */
[----:B------:R-:W-:Y:S01]  /*a410*/  ISETP.GE.OR P1, PT, R9, UR5, P0 ;  /* 0x0000000509007c0c */ /* 0x000fe20008726670 */
[----:B-1----:R-:W-:-:S02]  /*a420*/  IMAD R0, R6, UR8, RZ ;  /* 0x0000000806007c24 */ /* 0x002fc4000f8e02ff */
[----:B------:R-:W-:-:S04]  /*a430*/  IMAD.WIDE.U32 R4, R6, UR44, R4 ;  /* 0x0000002c06047c25 */ /* 0x000fc8000f8e0004 */
[----:B------:R-:W-:Y:S01]  /*a440*/  IMAD R6, R7, UR44, R0 ;  /* 0x0000002c07067c24 */ /* 0x000fe2000f8e0200 */
[C---:B------:R-:W-:Y:S02]  /*a450*/  IADD3 R7, R9.reuse, 0x8, RZ ;  /* 0x0000000809077810 */ /* 0x040fe40007ffe0ff */
[----:B------:R-:W-:Y:S02]  /*a460*/  IADD3 R0, P2, R9, R4, RZ ;  /* 0x0000000409007210 */ /* 0x000fe40007f5e0ff */
[----:B------:R-:W-:Y:S02]  /*a470*/  ISETP.GE.OR P0, PT, R7, UR5, P0 ;  /* 0x0000000507007c0c */ /* 0x000fe40008706670 */
[----:B------:R-:W-:Y:S02]  /*a480*/  IADD3.X R3, R3, R5, R6, P2, !PT ;  /* 0x0000000503037210 */ /* 0x000fe400017fe406 */
[----:B------:R-:W-:-:S04]  /*a490*/  LEA R4, P2, R0, UR6, 0x2 ;  /* 0x0000000600047c11 */ /* 0x000fc8000f8410ff */
[----:B------:R-:W-:-:S05]  /*a4a0*/  LEA.HI.X R5, R0, UR7, R3, 0x2, P2 ;  /* 0x0000000700057c11 */ /* 0x000fca00090f1403 */
[----:B------:R1:W-:Y:S04]  /*a4b0*/  @!P1 STG.E desc[UR50][R4.64], R156 ;  /* 0x0000009c04009986 */ /* 0x0003e8000c101932 */
[----:B------:R1:W-:Y:S02]  /*a4c0*/  @!P0 STG.E desc[UR50][R4.64+0x20], R155 ;  /* 0x0000209b04008986 */ /* 0x0003e4000c101932 */
.L_x_3165:
        /* <DEDUP_REMOVED lines=53> */
.L_x_3168:
[----:B------:R-:W-:Y:S05]  /*a820*/  BSYNC B0 ;  /* 0x0000000000007941 */ /* 0x000fea0003800000 */
.L_x_3167:
[----:B------:R-:W-:Y:S05]  /*a830*/  BRA `(.L_x_3166) ;  /* 0x0000000800287947 */ /* 0x000fea0003800000 */
.L_x_3164:
        /* <DEDUP_REMOVED lines=8> */
[----:B------:R-:W-:Y:S01]  /*a8c0*/  MOV R4, UR42 ;  /* 0x0000002a00047c02 */ /* 0x000fe20008000f00 */
[----:B------:R-:W-:-:S03]  /*a8d0*/  ULDC UR6, c[0x0][0xa88] ;  /* 0x0002a20000067ab9 */ /* 0x000fc60000000800 */
        /* <DEDUP_REMOVED lines=19> */
.L_x_3170:
[----:B------:R-:W-:Y:S05]  /*aa10*/  BSYNC B0 ;  /* 0x0000000000007941 */ /* 0x000fea0003800000 */
.L_x_3169:
[----:B------:R-:W-:Y:S01]  /*aa20*/  ULDC.64 UR6, c[0x0][0xa88] ;  /* 0x0002a20000067ab9 */ /* 0x000fe20000000a00 */
[----:B-12---:R-:W-:Y:S01]  /*aa30*/  IMAD R6, R8, UR5, RZ ;  /* 0x0000000508067c24 */ /* 0x006fe2000f8e02ff */
[----:B------:R-:W-:Y:S01]  /*aa40*/  ISETP.GE.AND P1, PT, R12, UR7, PT ;  /* 0x000000070c007c0c */ /* 0x000fe2000bf26270 */
[----:B------:R-:W1:Y:S01]  /*aa50*/  LDC.64 R10, c[0x0][0xae8] ;  /* 0x0002ba00ff0a7b82 */ /* 0x000e620000000a00 */
[C---:B------:R-:W-:Y:S01]  /*aa60*/  ISETP.GE.AND P0, PT, R184.reuse, UR7, PT ;  /* 0x00000007b8007c0c */ /* 0x040fe2000bf06270 */
[----:B------:R-:W-:Y:S01]  /*aa70*/  IMAD R7, R9, UR43, R6 ;  /* 0x0000002b09077c24 */ /* 0x000fe2000f8e0206 */
[----:B------:R-:W-:Y:S01]  /*aa80*/  SEL R3, RZ, 0xffffffff, P1 ;  /* 0xffffffffff037807 */ /* 0x000fe20000800000 */
[C---:B------:R-:W-:Y:S01]  /*aa90*/  VIADD R14, R184.reuse, 0x80 ;  /* 0x00000080b80e7836 */ /* 0x040fe20000000000 */
[----:B------:R-:W-:Y:S01]  /*aaa0*/  IADD3 R15, R184, 0xc0, RZ ;  /* 0x000000c0b80f7810 */ /* 0x000fe20007ffe0ff */
[----:B------:R-:W-:Y:S01]  /*aab0*/  UIADD3 UR42, -UR42, UR6, URZ ;  /* 0x000000062a2a7290 */ /* 0x000fe2000fffe13f */
[----:B------:R-:W-:Y:S01]  /*aac0*/  SEL R0, RZ, 0x1, P0 ;  /* 0x00000001ff007807 */ /* 0x000fe20000000000 */
[----:B------:R-:W2:Y:S01]  /*aad0*/  LDC R9, c[0x0][0xdac] ;  /* 0x00036b00ff097b82 */ /* 0x000ea20000000800 */
[----:B------:R-:W-:Y:S01]  /*aae0*/  SHF.L.U32 R3, R3, 0x1, RZ ;  /* 0x0000000103037819 */ /* 0x000fe200000006ff */
[----:B------:R-:W-:Y:S01]  /*aaf0*/  ULOP3.LUT UR40, URZ, UR40, URZ, 0x33, !UPT ;  /* 0x000000283f287292 */ /* 0x000fe2000f8e333f */
[----:B------:R-:W-:Y:S01]  /*ab00*/  ISETP.GE.AND P0, PT, R14, UR7, PT ;  /* 0x000000070e007c0c */ /* 0x000fe2000bf06270 */
[----:B------:R-:W-:Y:S01]  /*ab10*/  BSSY B0, `(.L_x_3171) ;  /* 0x000003d000007945 */ /* 0x000fe20003800000 */
[----:B------:R-:W-:-:S02]  /*ab20*/  ISETP.GE.AND P2, PT, R15, UR7, PT ;  /* 0x000000070f007c0c */ /* 0x000fc4000bf46270 */
[C---:B------:R-:W-:Y:S02]  /*ab30*/  IADD3 R21, R184.reuse, 0x140, RZ ;  /* 0x00000140b8157810 */ /* 0x040fe40007ffe0ff */
[----:B------:R-:W-:Y:S02]  /*ab40*/  LOP3.LUT R0, R3, 0x2, R0, 0xe2, !PT ;  /* 0x0000000203007812 */ /* 0x000fe400078ee200 */
[C---:B------:R-:W-:Y:S02]  /*ab50*/  IADD3 R20, R184.reuse, 0x100, RZ ;  /* 0x00000100b8147810 */ /* 0x040fe40007ffe0ff */
[----:B------:R-:W-:Y:S02]  /*ab60*/  SHF.R.S32.HI R185, RZ, 0x1f, R184 ;  /* 0x0000001fffb97819 */ /* 0x000fe400000114b8 */
[C---:B------:R-:W-:Y:S02]  /*ab70*/  IADD3 R4, R184.reuse, 0x180, RZ ;  /* 0x00000180b8047810 */ /* 0x040fe40007ffe0ff */
[----:B------:R-:W-:-:S02]  /*ab80*/  IADD3 R5, R184, 0x1c0, RZ ;  /* 0x000001c0b8057810 */ /* 0x000fc40007ffe0ff */
[----:B------:R-:W-:Y:S02]  /*ab90*/  SEL R3, RZ, 0x4, P0 ;  /* 0x00000004ff037807 */ /* 0x000fe40000000000 */
[----:B------:R-:W-:Y:S02]  /*aba0*/  SEL R6, RZ, 0x8, P2 ;  /* 0x00000008ff067807 */ /* 0x000fe40001000000 */
[----:B------:R-:W-:Y:S02]  /*abb0*/  ISETP.GE.AND P2, PT, R21, UR7, PT ;  /* 0x0000000715007c0c */ /* 0x000fe4000bf46270 */
[----:B------:R-:W-:Y:S02]  /*abc0*/  ISETP.GE.AND P0, PT, R20, UR7, PT ;  /* 0x0000000714007c0c */ /* 0x000fe4000bf06270 */
[----:B------:R-:W-:Y:S02]  /*abd0*/  ISETP.GE.AND P3, PT, R4, UR7, PT ;  /* 0x0000000704007c0c */ /* 0x000fe4000bf66270 */
[----:B------:R-:W-:Y:S01]  /*abe0*/  ISETP.GE.AND P1, PT, R5, UR7, PT ;  /* 0x0000000705007c0c */ /* 0x000fe2000bf26270 */
[----:B------:R-:W-:Y:S01]  /*abf0*/  IMAD.WIDE.U32 R4, R8, UR43, R184 ;  /* 0x0000002b08047c25 */ /* 0x000fe2000f8e00b8 */
[----:B------:R-:W-:-:S02]  /*ac00*/  LOP3.LUT R0, R6, R0, R3, 0xfe, !PT ;  /* 0x0000000006007212 */ /* 0x000fc400078efe03 */
[----:B------:R-:W-:Y:S01]  /*ac10*/  SEL R6, RZ, 0x20, P2 ;  /* 0x00000020ff067807 */ /* 0x000fe20001000000 */
[----:B------:R-:W-:Y:S01]  /*ac20*/  IMAD.IADD R5, R5, 0x1, R7 ;  /* 0x0000000105057824 */ /* 0x000fe200078e0207 */
[C---:B------:R-:W-:Y:S02]  /*ac30*/  IADD3 R8, R186.reuse, 0x20, RZ ;  /* 0x00000020ba087810 */ /* 0x040fe40007ffe0ff */
[----:B------:R-:W-:Y:S02]  /*ac40*/  ISETP.GE.AND P2, PT, R186, UR42, PT ;  /* 0x0000002aba007c0c */ /* 0x000fe4000bf46270 */
[----:B------:R-:W-:Y:S02]  /*ac50*/  SEL R3, RZ, 0x10, P0 ;  /* 0x00000010ff037807 */ /* 0x000fe40000000000 */
[----:B------:R-:W-:Y:S01]  /*ac60*/  ISETP.GE.AND P0, PT, R8, UR42, PT ;  /* 0x0000002a08007c0c */ /* 0x000fe2000bf06270 */
[----:B-1----:R-:W-:Y:S01]  /*ac70*/  IMAD R8, R10, UR8, RZ ;  /* 0x000000080a087c24 */ /* 0x002fe2000f8e02ff */
[----:B------:R-:W-:-:S02]  /*ac80*/  LOP3.LUT R3, R6, R0, R3, 0xfe, !PT ;  /* 0x0000000006037212 */ /* 0x000fc400078efe03 */
[----:B------:R-:W-:Y:S01]  /*ac90*/  SEL R0, RZ, 0x40, P3 ;  /* 0x00000040ff007807 */ /* 0x000fe20001800000 */
[----:B------:R-:W-:Y:S01]  /*aca0*/  IMAD R11, R11, UR44, R8 ;  /* 0x0000002c0b0b7c24 */ /* 0x000fe2000f8e0208 */
[----:B--2---:R-:W-:Y:S01]  /*acb0*/  IADD3 R7, R9, UR40, RZ ;  /* 0x0000002809077c10 */ /* 0x004fe2000fffe0ff */
[----:B------:R-:W-:Y:S01]  /*acc0*/  IMAD.WIDE.U32 R8, R10, UR44, R4 ;  /* 0x0000002c0a087c25 */ /* 0x000fe2000f8e0004 */
[--C-:B------:R-:W-:Y:S02]  /*acd0*/  SHF.R.S32.HI R187, RZ, 0x1f, R186.reuse ;  /* 0x0000001fffbb7819 */ /* 0x100fe400000114ba */
[----:B------:R-:W-:Y:S02]  /*ace0*/  LOP3.LUT R3, R3, R0, RZ, 0xfc, !PT ;  /* 0x0000000003037212 */ /* 0x000fe400078efcff */
[----:B------:R-:W-:Y:S01]  /*acf0*/  SEL R0, RZ, 0x80, P1 ;  /* 0x00000080ff007807 */ /* 0x000fe20000800000 */
[----:B------:R-:W-:Y:S01]  /*ad00*/  IMAD.WIDE R6, R7, 0x40, R186 ;  /* 0x0000004007067825 */ /* 0x000fe200078e02ba */
[----:B------:R-:W-:-:S02]  /*ad10*/  IADD3 R13, R9, R11, RZ ;  /* 0x0000000b090d7210 */ /* 0x000fc40007ffe0ff */
[----:B------:R-:W-:Y:S01]  /*ad20*/  LOP3.LUT R0, R3, R0, RZ, 0xfc, !PT ;  /* 0x0000000003007212 */ /* 0x000fe200078efcff */
[----:B------:R-:W-:Y:S06]  /*ad30*/  @P2 BRA `(.L_x_3172) ;  /* 0x0000000000682947 */ /* 0x000fec0003800000 */
[----:B------:R-:W-:Y:S01]  /*ad40*/  ULDC.64 UR8, c[0x0][0xad8] ;  /* 0x0002b60000087ab9 */ /* 0x000fe20000000a00 */
[----:B------:R-:W-:Y:S01]  /*ad50*/  MOV R4, R8 ;  /* 0x0000000800047202 */ /* 0x000fe20000000f00 */
[----:B------:R-:W-:Y:S01]  /*ad60*/  IMAD R11, R7, UR8, RZ ;  /* 0x00000008070b7c24 */ /* 0x000fe2000f8e02ff */
[----:B------:R-:W-:Y:S02]  /*ad70*/  MOV R5, R13 ;  /* 0x0000000d00057202 */ /* 0x000fe40000000f00 */
[----:B------:R-:W-:Y:S01]  /*ad80*/  ISETP.GE.AND P6, PT, R184, UR7, PT ;  /* 0x00000007b8007c0c */ /* 0x000fe2000bfc6270 */
[----:B------:R-:W-:Y:S01]  /*ad90*/  IMAD R11, R6, UR9, R11 ;  /* 0x00000009060b7c24 */ /* 0x000fe2000f8e020b */
[----:B------:R-:W-:Y:S01]  /*ada0*/  ISETP.GE.AND P1, PT, R12, UR7, PT ;  /* 0x000000070c007c0c */ /* 0x000fe2000bf26270 */
        /* <DEDUP_REMOVED lines=19> */
.L_x_3172:
[----:B------:R-:W-:Y:S05]  /*aee0*/  BSYNC B0 ;  /* 0x0000000000007941 */ /* 0x000fea0003800000 */
.L_x_3171:
[----:B------:R-:W-:Y:S04]  /*aef0*/  BSSY B0, `(.L_x_3166) ;  /* 0x000001e000007945 */ /* 0x000fe80003800000 */
[----:B------:R-:W-:Y:S05]  /*af00*/  @P0 BRA `(.L_x_3173) ;  /* 0x0000000000700947 */ /* 0x000fea0003800000 */
[----:B------:R-:W-:Y:S01]  /*af10*/  IADD3 R9, P0, R6, 0x20, RZ ;  /* 0x0000002006097810 */ /* 0x000fe20007f1e0ff */
[----:B------:R-:W-:Y:S01]  /*af20*/  ULDC.64 UR8, c[0x0][0xad8] ;  /* 0x0002b60000087ab9 */ /* 0x000fe20000000a00 */
[----:B------:R-:W-:Y:S02]  /*af30*/  MOV R4, R8 ;  /* 0x0000000800047202 */ /* 0x000fe40000000f00 */
[----:B------:R-:W-:Y:S02]  /*af40*/  IADD3.X R6, RZ, R7, RZ, P0, !PT ;  /* 0x00000007ff067210 */ /* 0x000fe400007fe4ff */
[----:B------:R-:W-:Y:S02]  /*af50*/  MOV R5, R13 ;  /* 0x0000000d00057202 */ /* 0x000fe40000000f00 */
[----:B------:R-:W-:Y:S01]  /*af60*/  ISETP.GE.AND P0, PT, R12, UR7, PT ;  /* 0x000000070c007c0c */ /* 0x000fe2000bf06270 */
[----:B------:R-:W-:Y:S01]  /*af70*/  IMAD R6, R6, UR8, RZ ;  /* 0x0000000806067c24 */ /* 0x000fe2000f8e02ff */
[----:B------:R-:W-:Y:S01]  /*af80*/  ISETP.GE.AND P1, PT, R14, UR7, PT ;  /* 0x000000070e007c0c */ /* 0x000fe2000bf26270 */
[----:B------:R-:W-:Y:S01]  /*af90*/  IMAD.WIDE.U32 R4, R9, UR8, R4 ;  /* 0x0000000809047c25 */ /* 0x000fe2000f8e0004 */
[----:B------:R-:W-:-:S02]  /*afa0*/  ISETP.GE.AND P2, PT, R15, UR7, PT ;  /* 0x000000070f007c0c */ /* 0x000fc4000bf46270 */
[----:B------:R-:W-:Y:S01]  /*afb0*/  ISETP.GE.AND P6, PT, R20, UR7, PT ;  /* 0x0000000714007c0c */ /* 0x000fe2000bfc6270 */
[----:B------:R-:W-:Y:S01]  /*afc0*/  IMAD R9, R9, UR9, R6 ;  /* 0x0000000909097c24 */ /* 0x000fe2000f8e0206 */
[----:B------:R-:W-:Y:S01]  /*afd0*/  ULDC.64 UR8, c[0x0][0xa80] ;  /* 0x0002a00000087ab9 */ /* 0x000fe20000000a00 */
[----:B------:R-:W-:Y:S02]  /*afe0*/  ISETP.GE.AND P5, PT, R21, UR7, PT ;  /* 0x0000000715007c0c */ /* 0x000fe4000bfa6270 */
[C---:B------:R-:W-:Y:S02]  /*aff0*/  LEA R6, P3, R4.reuse, UR8, 0x1 ;  /* 0x0000000804067c11 */ /* 0x040fe4000f8608ff */
[----:B------:R-:W-:Y:S02]  /*b000*/  IADD3 R5, R5, R9, RZ ;  /* 0x0000000905057210 */ /* 0x000fe40007ffe0ff */
[----:B------:R-:W-:Y:S02]  /*b010*/  LOP3.LUT P4, RZ, R3, 0x40, RZ, 0xc0, !PT ;  /* 0x0000004003ff7812 */ /* 0x000fe4000788c0ff */
[----:B------:R-:W-:-:S02]  /*b020*/  LEA.HI.X R7, R4, UR9, R5, 0x1, P3 ;  /* 0x0000000904077c11 */ /* 0x000fc400098f0c05 */
        /* <DEDUP_REMOVED lines=10> */
.L_x_3173:
[----:B------:R-:W-:Y:S05]  /*b0d0*/  BSYNC B0 ;  /* 0x0000000000007941 */ /* 0x000fea0003800000 */
.L_x_3166:
[----:B------:R-:W3:Y:S02]  /*b0e0*/  LDC R0, c[0x0][0xda8] ;  /* 0x00036a00ff007b82 */ /* 0x000ee40000000800 */
[----:B---3--:R-:W-:-:S13]  /*b0f0*/  ISETP.LE.AND P0, PT, R0, UR4, PT ;  /* 0x0000000400007c0c */ /* 0x008fda000bf03270 */
[----:B------:R-:W-:Y:S05]  /*b100*/  @!P0 BRA `(.L_x_3174) ;  /* 0xffffff5c00748947 */ /* 0x000fea000383ffff */
[----:B------:R-:W-:Y:S05]  /*b110*/  EXIT ;  /* 0x000000000000794d */ /* 0x000fea0003800000 */
.L_x_3120:
        /* <DEDUP_REMOVED lines=8> */
[----:B------:R-:W-:Y:S01]  /*b1a0*/  IMAD.MOV.U32 R17, RZ, RZ, 0x1 ;  /* 0x00000001ff117424 */ /* 0x000fe200078e00ff */
[----:B------:R-:W-:-:S05]  /*b1b0*/  MOV R16, RZ ;  /* 0x000000ff00107202 */ /* 0x000fca0000000f00 */
[----:B------:R-:W1:Y:S02]  /*b1c0*/  LDC R0, c[0x0][0xda8] ;  /* 0x00036a00ff007b82 */ /* 0x000e640000000800 */
[----:B-1----:R-:W-:-:S13]  /*b1d0*/  ISETP.LE.AND P0, PT, R0, UR4, PT ;  /* 0x0000000400007c0c */ /* 0x002fda000bf03270 */
[----:B------:R-:W-:Y:S05]  /*b1e0*/  @P0 BRA `(.L_x_3175) ;  /* 0x0000002c00480947 */ /* 0x000fea0003800000 */
[----:B------:R-:W1:Y:S01]  /*b1f0*/  S2R R2, SR_TID.X ;  /* 0x0000000000027919 */ /* 0x000e620000002100 */
[----:B------:R-:W-:Y:S01]  /*b200*/  MOV R18, UR4 ;  /* 0x0000000400127c02 */ /* 0x000fe20008000f00 */
[----:B------:R-:W-:Y:S01]  /*b210*/  ULDC UR39, c[0x0][0xc] ;  /* 0x0000030000277ab9 */ /* 0x000fe20000000800 */
[----:B------:R-:W-:Y:S01]  /*b220*/  MOV R16, RZ ;  /* 0x000000ff00107202 */ /* 0x000fe20000000f00 */
[----:B------:R-:W-:Y:S01]  /*b230*/  ULDC.64 UR46, c[0x0][0x198] ;  /* 0x00006600002e7ab9 */ /* 0x000fe20000000a00 */
[----:B------:R-:W-:Y:S01]  /*b240*/  MOV R17, 0x1 ;  /* 0x0000000100117802 */ /* 0x000fe20000000f00 */
[----:B------:R-:W-:Y:S01]  /*b250*/  UMOV UR44, URZ ;  /* 0x0000003f002c7c82 */ /* 0x000fe20008000000 */
[----:B-1----:R-:W-:-:S07]  /*b260*/  LOP3.LUT R19, R2, 0x1f, RZ, 0xc0, !PT ;  /* 0x0000001f02137812 */ /* 0x002fce00078ec0ff */
.L_x_3223:
        /* <DEDUP_REMOVED lines=21> */
.L_x_3176:
[----:B------:R-:W-:Y:S01]  /*b3c0*/  ULDC UR11, c[0x0][0xdc4] ;  /* 0x00037100000b7ab9 */ /* 0x000fe20000000800 */
[----:B------:R-:W-:Y:S01]  /*b3d0*/  UMOV UR9, UR10 ;  /* 0x0000000a00097c82 */ /* 0x000fe20008000000 */
[----:B------:R-:W-:-:S11]  /*b3e0*/  UISETP.NE.AND UP0, UPT, UR11, 0x1, UPT ;  /* 0x000000010b00788c */ /* 0x000fd6000bf05270 */
[----:B------:R-:W-:Y:S02]  /*b3f0*/  @UP0 ULDC.64 UR12, c[0x0][0xdc8] ;  /* 0x00037200000c0ab9 */ /* 0x000fe40000000a00 */
[----:B------:R-:W-:-:S04]  /*b400*/  UIMAD.WIDE.U32 UR6, UR10, UR12, URZ ;  /* 0x0000000c0a0672a5 */ /* 0x000fc8000f8e003f */
[----:B------:R-:W-:-:S04]  /*b410*/  @UP0 USHF.R.U32.HI UR9, URZ, UR13, UR7 ;  /* 0x0000000d3f090299 */ /* 0x000fc80008011607 */
[----:B------:R-:W-:-:S12]  /*b420*/  UIMAD UR6, UR9, UR11, URZ ;  /* 0x0000000b090672a4 */ /* 0x000fd8000f8e023f */
.L_x_3177:
[----:B------:R-:W-:Y:S01]  /*b430*/  ULOP3.LUT UR7, URZ, UR9, URZ, 0x33, !UPT ;  /* 0x000000093f077292 */ /* 0x000fe2000f8e333f */
[----:B------:R-:W-:Y:S01]  /*b440*/  BSSY B6, `(.L_x_3178) ;  /* 0x000029d000067945 */ /* 0x000fe20003800000 */
[----:B------:R-:W-:Y:S01]  /*b450*/  ULDC.64 UR12, c[0x0][0x3f8] ;  /* 0x0000fe00000c7ab9 */ /* 0x000fe20000000a00 */
[----:B------:R-:W-:Y:S01]  /*b460*/  ULDC UR9, c[0x0][0xdac] ;  /* 0x00036b0000097ab9 */ /* 0x000fe20000000800 */
[----:B------:R-:W-:Y:S02]  /*b470*/  UISETP.NE.U32.AND UP0, UPT, UR12, URZ, UPT ;  /* 0x0000003f0c00728c */ /* 0x000fe4000bf05070 */
[----:B------:R-:W-:Y:S02]  /*b480*/  UIADD3 UR7, UR7, UR9, URZ ;  /* 0x0000000907077290 */ /* 0x000fe4000fffe03f */
[----:B------:R-:W-:Y:S02]  /*b490*/  UISETP.NE.AND.EX UP0, UPT, UR13, URZ, UPT, UP0 ;  /* 0x0000003f0d00728c */ /* 0x000fe4000bf05300 */
[----:B------:R-:W-:Y:S01]  /*b4a0*/  USHF.L.U32 UR41, UR7, 0x6, URZ ;  /* 0x0000000607297899 */ /* 0x000fe2000800063f */
[----:B------:R-:W-:Y:S01]  /*b4b0*/  ULDC UR9, c[0x0][0x404] ;  /* 0x0001010000097ab9 */ /* 0x000fe20000000800 */
[----:B------:R-:W-:Y:S01]  /*b4c0*/  ULDC UR12, c[0x0][0x288] ;  /* 0x0000a200000c7ab9 */ /* 0x000fe20000000800 */
[----:B------:R-:W-:-:S02]  /*b4d0*/  USEL UR9, UR9, 0x1, UP0 ;  /* 0x0000000109097887 */ /* 0x000fc40008000000 */
[----:B------:R-:W-:Y:S01]  /*b4e0*/  UIADD3 UR7, UR41, 0x7f, -UR12 ;  /* 0x0000007f29077890 */ /* 0x000fe2000fffe80c */
[----:B------:R-:W-:Y:S02]  /*b4f0*/  ULDC UR11, c[0x0][0xdb8] ;  /* 0x00036e00000b7ab9 */ /* 0x000fe40000000800 */
[----:B------:R-:W-:Y:S01]  /*b500*/  ULDC UR12, c[0x0][0x2e0] ;  /* 0x0000b800000c7ab9 */ /* 0x000fe20000000800 */
[----:B------:R-:W-:Y:S02]  /*b510*/  UISETP.NE.AND UP1, UPT, UR11, 0x1, UPT ;  /* 0x000000010b00788c */ /* 0x000fe4000bf25270 */
[----:B------:R-:W-:Y:S02]  /*b520*/  UIMAD UR13, UR9, UR12, 0x3f ;  /* 0x0000003f090d74a4 */ /* 0x000fe4000f8e020c */
[----:B------:R-:W-:Y:S02]  /*b530*/  UIMAD UR7, UR9, UR12, UR7 ;  /* 0x0000000c090772a4 */ /* 0x000fe4000f8e0207 */
[----:B------:R-:W-:-:S02]  /*b540*/  USHF.R.S32.HI UR12, URZ, 0x1f, UR13 ;  /* 0x0000001f3f0c7899 */ /* 0x000fc4000801140d */
[----:B------:R-:W-:Y:S02]  /*b550*/  USHF.R.S32.HI UR9, URZ, 0x1f, UR7 ;  /* 0x0000001f3f097899 */ /* 0x000fe40008011407 */
[----:B------:R-:W-:Y:S02]  /*b560*/  ULEA.HI UR12, UR12, UR13, URZ, 0x6 ;  /* 0x0000000d0c0c7291 */ /* 0x000fe4000f8f303f */
[----:B------:R-:W-:Y:S02]  /*b570*/  ULEA.HI UR9, UR9, UR7, URZ, 0x6 ;  /* 0x0000000709097291 */ /* 0x000fe4000f8f303f */
[----:B------:R-:W-:Y:S02]  /*b580*/  USHF.R.S32.HI UR12, URZ, 0x6, UR12 ;  /* 0x000000063f0c7899 */ /* 0x000fe4000801140c */
[----:B------:R-:W-:Y:S02]  /*b590*/  USHF.R.S32.HI UR9, URZ, 0x6, UR9 ;  /* 0x000000063f097899 */ /* 0x000fe40008011409 */
[----:B------:R-:W-:-:S02]  /*b5a0*/  UIADD3 UR6, UR10, -UR6, URZ ;  /* 0x800000060a067290 */ /* 0x000fc4000fffe03f */
[----:B------:R-:W-:Y:S01]  /*b5b0*/  UISETP.LT.AND UP0, UPT, UR12, UR9, UPT ;  /* 0x000000090c00728c */ /* 0x000fe2000bf01270 */
[----:B------:R-:W-:-:S03]  /*b5c0*/  ULDC UR10, c[0x0][0xdc4] ;  /* 0x00037100000a7ab9 */ /* 0x000fc60000000800 */
[----:B------:R-:W-:Y:S02]  /*b5d0*/  USEL UR38, UR12, UR9, UP0 ;  /* 0x000000090c267287 */ /* 0x000fe40008000000 */
[----:B------:R-:W-:-:S03]  /*b5e0*/  UIMAD UR8, UR8, UR10, UR6 ;  /* 0x0000000a080872a4 */ /* 0x000fc6000f8e0206 */
[----:B------:R-:W-:Y:S01]  /*b5f0*/  @UP1 ULDC UR6, c[0x0][0xdbc] ;  /* 0x00036f0000061ab9 */ /* 0x000fe20000000800 */
[----:B------:R-:W-:Y:S01]  /*b600*/  ISETP.LT.AND P0, PT, RZ, UR38, PT ;  /* 0x00000026ff007c0c */ /* 0x000fe2000bf01270 */
[----:B------:R-:W-:Y:S01]  /*b610*/  UIMAD.WIDE.U32 UR6, UR8, UR6, URZ ;  /* 0x00000006080672a5 */ /* 0x000fe2000f8e003f */
[----:B------:R-:W-:Y:S01]  /*b620*/  @UP1 ULDC UR10, c[0x0][0xdc0] ;  /* 0x00037000000a1ab9 */ /* 0x000fe20000000800 */
[----:B------:R-:W-:Y:S02]  /*b630*/  UMOV UR43, UR8 ;  /* 0x00000008002b7c82 */ /* 0x000fe40008000000 */
[----:B------:R-:W-:-:S04]  /*b640*/  @UP1 USHF.R.U32.HI UR43, URZ, UR10, UR7 ;  /* 0x0000000a3f2b1299 */ /* 0x000fc80008011607 */
[----:B------:R-:W-:-:S04]  /*b650*/  UIADD3 UR42, -UR43, URZ, URZ ;  /* 0x0000003f2b2a7290 */ /* 0x000fc8000fffe13f */
[----:B------:R-:W-:Y:S01]  /*b660*/  UIMAD UR42, UR11, UR42, UR8 ;  /* 0x0000002a0b2a72a4 */ /* 0x000fe2000f8e0208 */
[----:B------:R-:W-:Y:S11]  /*b670*/  @P0 BRA `(.L_x_3179) ;  /* 0x0000000000400947 */ /* 0x000ff60003800000 */
[----:B------:R-:W-:Y:S01]  /*b680*/  ISETP.NE.AND P0, PT, R19, RZ, PT ;  /* 0x000000ff1300720c */ /* 0x000fe20003f05270 */
[----:B------:R-:W-:-:S12]  /*b690*/  IMAD.MOV.U32 R13, RZ, RZ, R18 ;  /* 0x000000ffff0d7224 */ /* 0x000fd800078e0012 */
        /* <DEDUP_REMOVED lines=14> */
.L_x_3179:
        /* <DEDUP_REMOVED lines=23> */
.L_x_3181:
        /* <DEDUP_REMOVED lines=11> */
[----:B------:R-:W-:Y:S01]  /*b9a0*/  IMAD.U32 R11, RZ, RZ, UR5 ;  /* 0x00000005ff0b7e24 */ /* 0x000fe2000f8e00ff */
[----:B------:R-:W-:Y:S02]  /*b9b0*/  MOV R6, UR8 ;  /* 0x0000000800067c02 */ /* 0x000fe40008000f00 */
[----:B------:R-:W-:-:S02]  /*b9c0*/  MOV R7, UR9 ;  /* 0x0000000900077c02 */ /* 0x000fc40008000f00 */
[----:B------:R-:W-:Y:S02]  /*b9d0*/  MOV R10, UR4 ;  /* 0x00000004000a7c02 */ /* 0x000fe40008000f00 */
[----:B------:R-:W-:Y:S02]  /*b9e0*/  MOV R8, 0x70 ;  /* 0x0000007000087802 */ /* 0x000fe40000000f00 */
[----:B------:R-:W-:Y:S02]  /*b9f0*/  MOV R12, 0x1 ;  /* 0x00000001000c7802 */ /* 0x000fe40000000f00 */
[----:B-1----:R-:W-:-:S07]  /*ba00*/  MOV R13, RZ ;  /* 0x000000ff000d7202 */ /* 0x002fce0000000f00 */
[----:B------:R-:W-:-:S07]  /*ba10*/  LEPC R20, `(.L_x_3183) ;  /* 0x000000001014794e */ /* 0x000fce0000000000 */
[----:B--2---:R-:W-:Y:S05]  /*ba20*/  CALL.ABS.NOINC R2 ;  /* 0x0000000002007343 */ /* 0x004fea0003c00000 */
.L_x_3183:
[----:B------:R-:W-:Y:S01]  /*ba30*/  MOV R2, 0x0 ;  /* 0x0000000000027802 */ /* 0x000fe20000000f00 */
[----:B------:R-:W-:Y:S01]  /*ba40*/  ULDC.64 UR6, c[0x4][0x88] ;  /* 0x0100220000067ab9 */ /* 0x000fe20000000a00 */
[----:B------:R-:W-:Y:S01]  /*ba50*/  ULDC.64 UR8, c[0x4][0x90] ;  /* 0x0100240000087ab9 */ /* 0x000fe20000000a00 */
[----:B------:R-:W-:Y:S01]  /*ba60*/  ULDC.64 UR4, c[0x4][0x18] ;  /* 0x0100060000047ab9 */ /* 0x000fe20000000a00 */
[----:B------:R-:W-:Y:S01]  /*ba70*/  MOV R4, UR6 ;  /* 0x0000000600047c02 */ /* 0x000fe20008000f00 */
[----:B------:R-:W-:Y:S01]  /*ba80*/  IMAD.U32 R5, RZ, RZ, UR7 ;  /* 0x00000007ff057e24 */ /* 0x000fe2000f8e00ff */
[----:B------:R-:W1:Y:S01]  /*ba90*/  LDC.64 R2, c[0x4][R2] ;  /* 0x0100000002027b82 */ /* 0x000e620000000a00 */
[----:B------:R-:W-:Y:S01]  /*baa0*/  MOV R6, UR8 ;  /* 0x0000000800067c02 */ /* 0x000fe20008000f00 */
[----:B------:R-:W-:Y:S01]  /*bab0*/  IMAD.MOV.U32 R8, RZ, RZ, 0x70 ;  /* 0x00000070ff087424 */ /* 0x000fe200078e00ff */
[----:B------:R-:W-:Y:S02]  /*bac0*/  MOV R7, UR9 ;  /* 0x0000000900077c02 */ /* 0x000fe40008000f00 */
[----:B------:R-:W-:-:S02]  /*bad0*/  MOV R10, UR4 ;  /* 0x00000004000a7c02 */ /* 0x000fc40008000f00 */
[----:B------:R-:W-:Y:S02]  /*bae0*/  MOV R11, UR5 ;  /* 0x00000005000b7c02 */ /* 0x000fe40008000f00 */
[----:B------:R-:W-:Y:S02]  /*baf0*/  MOV R12, 0x1 ;  /* 0x00000001000c7802 */ /* 0x000fe40000000f00 */
[----:B------:R-:W-:-:S07]  /*bb00*/  MOV R13, RZ ;  /* 0x000000ff000d7202 */ /* 0x000fce0000000f00 */
[----:B------:R-:W-:-:S07]  /*bb10*/  LEPC R20, `(.L_x_3182) ;  /* 0x000000001014794e */ /* 0x000fce0000000000 */
[----:B-1----:R-:W-:Y:S05]  /*bb20*/  CALL.ABS.NOINC R2 ;  /* 0x0000000002007343 */ /* 0x002fea0003c00000 */
.L_x_3182:
[----:B------:R-:W-:Y:S01]  /*bb30*/  ULDC.64 UR4, c[0x0][0x9f8] ;  /* 0x00027e0000047ab9 */ /* 0x000fe20000000a00 */
[----:B------:R-:W-:Y:S01]  /*bb40*/  MOV R5, UR43 ;  /* 0x0000002b00057c02 */ /* 0x000fe20008000f00 */
[----:B------:R-:W1:Y:S01]  /*bb50*/  LDC R0, c[0x0][0x428] ;  /* 0x00010a00ff007b82 */ /* 0x000e620000000800 */
[----:B------:R-:W-:Y:S02]  /*bb60*/  ISETP.NE.U32.AND P0, PT, RZ, UR4, PT ;  /* 0x00000004ff007c0c */ /* 0x000fe4000bf05070 */
        /* <DEDUP_REMOVED lines=10> */
[----:B------:R-:W-:Y:S01]  /*bc10*/  MOV R10, UR38 ;  /* 0x00000026000a7c02 */ /* 0x000fe20008000f00 */
[----:B--2---:R-:W1:Y:S03]  /*bc20*/  LDC.64 R2, c[0x0][0x3f8] ;  /* 0x0000fe00ff027b82 */ /* 0x004e660000000a00 */
[----:B------:R-:W-:-:S06]  /*bc30*/  IADD3 R10, R10, -0x1, RZ ;  /* 0xffffffff0a0a7810 */ /* 0x000fcc0007ffe0ff */
        /* <DEDUP_REMOVED lines=12> */
.L_x_3236:
[----:B------:R-:W-:Y:S01]  /*bd00*/  UMOV UR4, 0xffffffff ;  /* 0xffffffff00047882 */ /* 0x000fe20000000000 */
[----:B------:R-:W-:Y:S02]  /*bd10*/  SHF.R.S32.HI R7, RZ, 0x1f, R6 ;  /* 0x0000001fff077819 */ /* 0x000fe40000011406 */
[----:B------:R-:W-:Y:S05]  /*bd20*/  BRA.DIV UR4, `(.L_x_3185) ;  /* 0x0000002a043c7947 */ /* 0x000fea000b800000 */
[----:B------:R-:W-:-:S13]  /*bd30*/  ELECT P6, URZ, PT ;  /* 0x00000000003f782f */ /* 0x000fda00038c0000 */
.L_x_3239:
[----:B------:R-:W-:Y:S05]  /*bd40*/  @!P6 BRA `(.L_x_3186) ;  /* 0x0000000000c4e947 */ /* 0x000fea0003800000 */
[----:B------:R-:W-:Y:S01]  /*bd50*/  MOV R4, R6 ;  /* 0x0000000600047202 */ /* 0x000fe20000000f00 */
        /* <DEDUP_REMOVED lines=17> */
[----:B------:R-:W-:-:S05]  /*be70*/  IADD3 R5, -R11, RZ, RZ ;  /* 0x000000ff0b057210 */ /* 0x000fca0007ffe1ff */
[----:B------:R-:W-:-:S07]  /*be80*/  IMAD R10, R12, R5, R10 ;  /* 0x000000050c0a7224 */ /* 0x000fce00078e020a */
.L_x_3187:
[----:B------:R-:W2:Y:S01]  /*be90*/  S2R R5, SR_TID.X ;  /* 0x0000000000057919 */ /* 0x000ea20000002100 */
[----:B-1----:R-:W-:Y:S02]  /*bea0*/  LEA R8, R16, UR37, 0x3 ;  /* 0x0000002510087c11 */ /* 0x002fe4000f8e18ff */
[----:B--2---:R-:W-:Y:S02]  /*beb0*/  LOP3.LUT R9, R5, 0x7f, RZ, 0xc0, !PT ;  /* 0x0000007f05097812 */ /* 0x004fe400078ec0ff */
[----:B------:R-:W-:Y:S02]  /*bec0*/  SHF.L.U32 R5, R17, 0x1f, RZ ;  /* 0x0000001f11057819 */ /* 0x000fe400000006ff */
[----:B------:R-:W-:Y:S02]  /*bed0*/  ISETP.NE.AND P3, PT, R9, RZ, PT ;  /* 0x000000ff0900720c */ /* 0x000fe40003f65270 */
[----:B------:R-:W1:Y:S02]  /*bee0*/  SYNCS.PHASECHK.TRANS64.TRYWAIT P2, [R8+URZ+0x28c40], R5 ;  /* 0x028c4005080075a7 */ /* 0x000e64000804017f */
[----:B-1----:R-:W-:Y:S09]  /*bef0*/  @!P2 BRA `(.L_x_3188) ;  /* 0x0000002400e8a947 */ /* 0x002ff20003800000 */
.L_x_3240:
[----:B------:R-:W-:Y:S05]  /*bf00*/  @P3 BRA `(.L_x_3189) ;  /* 0x0000000000143947 */ /* 0x000fea0003800000 */
[----:B------:R-:W-:Y:S02]  /*bf10*/  ISETP.NE.AND P2, PT, R19, RZ, PT ;  /* 0x000000ff1300720c */ /* 0x000fe40003f45270 */
[----:B-1----:R-:W-:-:S04]  /*bf20*/  MOV R5, 0x2000 ;  /* 0x0000200000057802 */ /* 0x002fc80000000f00 */
[----:B------:R2:W-:Y:S07]  /*bf30*/  SYNCS.ARRIVE.TRANS64 RZ, [R8+URZ+0x28c30], R5 ;  /* 0x028c300508ff79a7 */ /* 0x0005ee000800003f */
[----:B------:R-:W-:Y:S05]  /*bf40*/  @!P2 BRA `(.L_x_3189) ;  /* 0x000000000004a947 */ /* 0x000fea0003800000 */
[----:B------:R-:W-:Y:S01]  /*bf50*/  BPT.TRAP 0x1 ;  /* 0x000000040000795c */ /* 0x000fe20000300000 */
.L_x_3189:
        /* <DEDUP_REMOVED lines=16> */
.L_x_3186:
        /* <DEDUP_REMOVED lines=9> */
[----:B-12---:R-:W-:Y:S01]  /*c0f0*/  @P2 MOV R5, 0x2000 ;  /* 0x0000200000052802 */ /* 0x006fe20000000f00 */
        /* <DEDUP_REMOVED lines=8> */
[----:B-1----:R-:W-:Y:S01]  /*c180*/  IMAD.U32 R5, RZ, RZ, UR4 ;  /* 0x00000004ff057e24 */ /* 0x002fe2000f8e00ff */
[----:B------:R-:W-:-:S02]  /*c190*/  UMOV UR4, 0x0 ;  /* 0x0000000000047882 */ /* 0x000fc40000000000 */
[----:B------:R1:W-:Y:S02]  /*c1a0*/  UTMALDG.4D [UR8], [UR6], desc[UR4] ;  /* 0x00000408060075b4 */ /* 0x0003e40008019000 */
[----:B------:R-:W-:-:S04]  /*c1b0*/  SHF.L.U32 R5, R5, 0x1f, RZ ;  /* 0x0000001f05057819 */ /* 0x000fc800000006ff */
[----:B------:R-:W2:Y:S02]  /*c1c0*/  SYNCS.PHASECHK.TRANS64.TRYWAIT P2, [UR37+0x28c20], R5 ;  /* 0x028c2005ff0075a7 */ /* 0x000ea40008040165 */
[----:B-12---:R-:W-:Y:S05]  /*c1d0*/  @!P2 BRA `(.L_x_3190) ;  /* 0x000000240044a947 */ /* 0x006fea0003800000 */
.L_x_3241:
[----:B------:R-:W-:Y:S01]  /*c1e0*/  ULDC.64 UR4, c[0x0][0x408] ;  /* 0x0001020000047ab9 */ /* 0x000fe20000000a00 */
[----:B------:R-:W-:Y:S04]  /*c1f0*/  BSSY B0, `(.L_x_3191) ;  /* 0x0000042000007945 */ /* 0x000fe80003800000 */
[----:B------:R-:W-:Y:S05]  /*c200*/  @!P6 BRA `(.L_x_3192) ;  /* 0x000000040000e947 */ /* 0x000fea0003800000 */
[----:B-1----:R-:W1:Y:S01]  /*c210*/  S2R R8, SR_TID.X ;  /* 0x0000000000087919 */ /* 0x002e620000002100 */
[----:B------:R-:W-:Y:S02]  /*c220*/  SHF.L.U32 R5, R17, 0x1f, RZ ;  /* 0x0000001f11057819 */ /* 0x000fe400000006ff */
[----:B-1----:R-:W-:Y:S02]  /*c230*/  LOP3.LUT R9, R8, 0x7f, RZ, 0xc0, !PT ;  /* 0x0000007f08097812 */ /* 0x002fe400078ec0ff */
[----:B------:R-:W-:Y:S02]  /*c240*/  LEA R8, R16, UR37, 0x3 ;  /* 0x0000002510087c11 */ /* 0x000fe4000f8e18ff */
[----:B------:R-:W-:Y:S02]  /*c250*/  ISETP.NE.AND P3, PT, R9, RZ, PT ;  /* 0x000000ff0900720c */ /* 0x000fe40003f65270 */
[----:B------:R-:W1:Y:S02]  /*c260*/  SYNCS.PHASECHK.TRANS64.TRYWAIT P2, [R8+URZ+0x28c60], R5 ;  /* 0x028c6005080075a7 */ /* 0x000e64000804017f */
[----:B-1----:R-:W-:Y:S09]  /*c270*/  @!P2 BRA `(.L_x_3193) ;  /* 0x000000240034a947 */ /* 0x002ff20003800000 */
.L_x_3242:
[----:B------:R-:W-:Y:S05]  /*c280*/  @P3 BRA `(.L_x_3194) ;  /* 0x0000000000143947 */ /* 0x000fea0003800000 */
[----:B------:R-:W-:Y:S02]  /*c290*/  ISETP.NE.AND P2, PT, R19, RZ, PT ;  /* 0x000000ff1300720c */ /* 0x000fe40003f45270 */
[----:B-1----:R-:W-:-:S04]  /*c2a0*/  MOV R5, 0x10000 ;  /* 0x0001000000057802 */ /* 0x002fc80000000f00 */
[----:B------:R2:W-:Y:S07]  /*c2b0*/  SYNCS.ARRIVE.TRANS64 RZ, [R8+URZ+0x28c50], R5 ;  /* 0x028c500508ff79a7 */ /* 0x0005ee000800003f */
[----:B------:R-:W-:Y:S05]  /*c2c0*/  @!P2 BRA `(.L_x_3194) ;  /* 0x000000000004a947 */ /* 0x000fea0003800000 */
[----:B------:R-:W-:Y:S01]  /*c2d0*/  BPT.TRAP 0x1 ;  /* 0x000000040000795c */ /* 0x000fe20000300000 */
.L_x_3194:
        /* <DEDUP_REMOVED lines=51> */
.L_x_3192:
[----:B------:R-:W-:Y:S05]  /*c610*/  BSYNC B0 ;  /* 0x0000000000007941 */ /* 0x000fea0003800000 */
.L_x_3191:
[----:B------:R-:W-:-:S06]  /*c620*/  UISETP.GE.AND UP0, UPT, UR38, 0x2, UPT ;  /* 0x000000022600788c */ /* 0x000fcc000bf06270 */
[----:B------:R-:W-:-:S13]  /*c630*/  PLOP3.LUT P2, PT, PT, PT, UP0, 0x80, 0x0 ;  /* 0x000000000000781c */ /* 0x000fda0003f4f008 */
[----:B------:R-:W-:Y:S05]  /*c640*/  @!P2 BRA `(.L_x_3195) ;  /* 0x00000014009ca947 */ /* 0x000fea0003800000 */
[----:B------:R-:W-:Y:S02]  /*c650*/  ULOP3.LUT UR6, UR38, 0x1, URZ, 0xc0, !UPT ;  /* 0x0000000126067892 */ /* 0x000fe4000f8ec03f */
[----:B------:R-:W-:Y:S02]  /*c660*/  MOV R9, UR38 ;  /* 0x0000002600097c02 */ /* 0x000fe40008000f00 */
[----:B------:R-:W-:Y:S02]  /*c670*/  UISETP.NE.U32.AND UP0, UPT, UR6, 0x1, UPT ;  /* 0x000000010600788c */ /* 0x000fe4000bf05070 */
[----:B------:R-:W-:-:S04]  /*c680*/  IADD3 R9, R9, -0x2, RZ ;  /* 0xfffffffe09097810 */ /* 0x000fc80007ffe0ff */
[----:B-12---:R-:W-:Y:S02]  /*c690*/  MOV R8, R9 ;  /* 0x0000000900087202 */ /* 0x006fe40000000f00 */
[----:B------:R-:W-:-:S13]  /*c6a0*/  PLOP3.LUT P2, PT, PT, PT, UP0, 0x80, 0x0 ;  /* 0x000000000000781c */ /* 0x000fda0003f4f008 */
[----:B------:R-:W-:Y:S05]  /*c6b0*/  @!P2 BRA `(.L_x_3196) ;  /* 0x0000000400d0a947 */ /* 0x000fea0003800000 */
[----:B------:R-:W-:Y:S01]  /*c6c0*/  VIADD R16, R16, 0x1 ;  /* 0x0000000110107836 */ /* 0x000fe20000000000 */
[----:B------:R-:W-:Y:S04]  /*c6d0*/  BSSY B0, `(.L_x_3197) ;  /* 0x0000070000007945 */ /* 0x000fe80003800000 */
[----:B------:R-:W-:-:S04]  /*c6e0*/  ISETP.NE.AND P2, PT, R16, 0x2, PT ;  /* 0x000000021000780c */ /* 0x000fc80003f45270 */
[----:B------:R-:W-:Y:S02]  /*c6f0*/  SEL R8, RZ, 0x1, P2 ;  /* 0x00000001ff087807 */ /* 0x000fe40001000000 */
[----:B------:R-:W-:Y:S02]  /*c700*/  SEL R16, R16, RZ, P2 ;  /* 0x000000ff10107207 */ /* 0x000fe40001000000 */
[----:B------:R-:W-:Y:S01]  /*c710*/  LOP3.LUT R17, R17, R8, RZ, 0x3c, !PT ;  /* 0x0000000811117212 */ /* 0x000fe200078e3cff */
[----:B------:R-:W-:Y:S06]  /*c720*/  @!P6 BRA `(.L_x_3198) ;  /* 0x0000000400a8e947 */ /* 0x000fec0003800000 */
        /* <DEDUP_REMOVED lines=11> */
[----:B------:R-:W-:Y:S02]  /*c7e0*/  SHF.R.S32.HI R5, RZ, 0x1f, R10 ;  /* 0x0000001fff057819 */ /* 0x000fe4000001140a */
[----:B------:R-:W-:-:S05]  /*c7f0*/  MOV R4, R10 ;  /* 0x0000000a00047202 */ /* 0x000fca0000000f00 */
[----:B------:R-:W-:-:S03]  /*c800*/  IMAD.WIDE.U32 R4, R6, UR6, R4 ;  /* 0x0000000606047c25 */ /* 0x000fc6000f8e0004 */
[----:B------:R-:W-:Y:S02]  /*c810*/  LEA R2, P2, R4, R2, 0x2 ;  /* 0x0000000204027211 */ /* 0x000fe400078410ff */
[----:B------:R-:W-:-:S04]  /*c820*/  IADD3 R5, R11, R5, RZ ;  /* 0x000000050b057210 */ /* 0x000fc80007ffe0ff */
[----:B------:R-:W-:-:S05]  /*c830*/  LEA.HI.X R3, R4, R3, R5, 0x2, P2 ;  /* 0x0000000304037211 */ /* 0x000fca00010f1405 */
[----:B------:R1:W5:Y:S01]  /*c840*/  LDG.E R4, desc[UR50][R2.64] ;  /* 0x0000003202047981 */ /* 0x000362000c1e1900 */
[----:B------:R-:W-:-:S04]  /*c850*/  IMAD.MOV R5, RZ, RZ, -R10 ;  /* 0x000000ffff057224 */ /* 0x000fc800078e0a0a */
[----:B------:R-:W-:-:S07]  /*c860*/  IMAD R8, R8, R5, R9 ;  /* 0x0000000508087224 */ /* 0x000fce00078e0209 */
.L_x_3199:
[----:B-1----:R-:W1:Y:S01]  /*c870*/  S2R R2, SR_TID.X ;  /* 0x0000000000027919 */ /* 0x002e620000002100 */
[----:B------:R-:W-:Y:S02]  /*c880*/  SHF.L.U32 R3, R17, 0x1f, RZ ;  /* 0x0000001f11037819 */ /* 0x000fe400000006ff */
[----:B-1----:R-:W-:Y:S02]  /*c890*/  LOP3.LUT R5, R2, 0x7f, RZ, 0xc0, !PT ;  /* 0x0000007f02057812 */ /* 0x002fe400078ec0ff */
[----:B------:R-:W-:Y:S02]  /*c8a0*/  LEA R2, R16, UR37, 0x3 ;  /* 0x0000002510027c11 */ /* 0x000fe4000f8e18ff */
[----:B------:R-:W-:Y:S02]  /*c8b0*/  ISETP.NE.AND P2, PT, R5, RZ, PT ;  /* 0x000000ff0500720c */ /* 0x000fe40003f45270 */
[----:B------:R-:W1:Y:S02]  /*c8c0*/  SYNCS.PHASECHK.TRANS64.TRYWAIT P3, [R2+URZ+0x28c40], R3 ;  /* 0x028c4003020075a7 */ /* 0x000e64000806017f */
[----:B-1----:R-:W-:Y:S09]  /*c8d0*/  @!P3 BRA `(.L_x_3200) ;  /* 0x0000001c00b0b947 */ /* 0x002ff20003800000 */
.L_x_3243:
[----:B------:R-:W-:Y:S05]  /*c8e0*/  @P2 BRA `(.L_x_3201) ;  /* 0x0000000000142947 */ /* 0x000fea0003800000 */
[----:B------:R-:W-:Y:S02]  /*c8f0*/  ISETP.NE.AND P3, PT, R19, RZ, PT ;  /* 0x000000ff1300720c */ /* 0x000fe40003f65270 */
[----:B------:R-:W-:-:S04]  /*c900*/  MOV R5, 0x2000 ;  /* 0x0000200000057802 */ /* 0x000fc80000000f00 */
[----:B------:R2:W-:Y:S07]  /*c910*/  SYNCS.ARRIVE.TRANS64 RZ, [R2+URZ+0x28c30], R5 ;  /* 0x028c300502ff79a7 */ /* 0x0005ee000800003f */
[----:B------:R-:W-:Y:S05]  /*c920*/  @!P3 BRA `(.L_x_3201) ;  /* 0x000000000004b947 */ /* 0x000fea0003800000 */
[----:B------:R-:W-:Y:S01]  /*c930*/  BPT.TRAP 0x1 ;  /* 0x000000040000795c */ /* 0x000fe20000300000 */
.L_x_3201:
[----:B------:R-:W-:Y:S01]  /*c940*/  R2UR UR8, R16 ;  /* 0x00000000100872ca */ /* 0x000fe200000e0000 */
[----:B------:R-:W-:Y:S01]  /*c950*/  UIADD3 UR6, UP0, UR46, 0x370, URZ ;  /* 0x000003702e067890 */ /* 0x000fe2000ff1e03f */
[----:B------:R-:W-:Y:S01]  /*c960*/  R2UR UR9, R2 ;  /* 0x00000000020972ca */ /* 0x000fe200000e0000 */
[----:B------:R-:W-:Y:S01]  /*c970*/  UMOV UR14, 0x0 ;  /* 0x00000000000e7882 */ /* 0x000fe20000000000 */
[----:B--2---:R-:W-:Y:S01]  /*c980*/  SHF.L.U32 R5, R8, 0x6, RZ ;  /* 0x0000000608057819 */ /* 0x004fe200000006ff */
        /* <DEDUP_REMOVED lines=10> */
[----:B------:R-:W3:Y:S02]  /*ca30*/  SYNCS.PHASECHK.TRANS64.TRYWAIT P3, [R2+URZ+0x28c60], R3 ;  /* 0x028c6003020075a7 */ /* 0x000ee4000806017f */
[----:B--23--:R-:W-:Y:S05]  /*ca40*/  @!P3 BRA `(.L_x_3202) ;  /* 0x0000001c0068b947 */ /* 0x00cfea0003800000 */
.L_x_3244:
[----:B------:R-:W-:Y:S05]  /*ca50*/  @P2 BRA `(.L_x_3203) ;  /* 0x0000000000142947 */ /* 0x000fea0003800000 */
[----:B------:R-:W-:Y:S02]  /*ca60*/  ISETP.NE.AND P2, PT, R19, RZ, PT ;  /* 0x000000ff1300720c */ /* 0x000fe40003f45270 */
[----:B-12---:R-:W-:-:S04]  /*ca70*/  MOV R3, 0x10000 ;  /* 0x0001000000037802 */ /* 0x006fc80000000f00 */
[----:B------:R3:W-:Y:S07]  /*ca80*/  SYNCS.ARRIVE.TRANS64 RZ, [R2+URZ+0x28c50], R3 ;  /* 0x028c500302ff79a7 */ /* 0x0007ee000800003f */
[----:B------:R-:W-:Y:S05]  /*ca90*/  @!P2 BRA `(.L_x_3203) ;  /* 0x000000000004a947 */ /* 0x000fea0003800000 */
[----:B------:R-:W-:Y:S01]  /*caa0*/  BPT.TRAP 0x1 ;  /* 0x000000040000795c */ /* 0x000fe20000300000 */
.L_x_3203:
        /* <DEDUP_REMOVED lines=50> */
.L_x_3198:
[----:B------:R-:W-:Y:S05]  /*cdd0*/  BSYNC B0 ;  /* 0x0000000000007941 */ /* 0x000fea0003800000 */
.L_x_3197:
[----:B------:R-:W-:-:S06]  /*cde0*/  UIADD3 UR6, UR38, -0x3, URZ ;  /* 0xfffffffd26067890 */ /* 0x000fcc000fffe03f */
[----:B------:R-:W-:-:S07]  /*cdf0*/  MOV R8, UR6 ;  /* 0x0000000600087c02 */ /* 0x000fce0008000f00 */
.L_x_3196:
[----:B------:R-:W-:Y:S01]  /*ce00*/  ISETP.NE.AND P2, PT, R9, RZ, PT ;  /* 0x000000ff0900720c */ /* 0x000fe20003f45270 */
[----:B------:R-:W-:-:S12]  /*ce10*/  BSSY B0, `(.L_x_3195) ;  /* 0x00000ea000007945 */ /* 0x000fd80003800000 */
[----:B------:R-:W-:Y:S05]  /*ce20*/  @!P2 BRA `(.L_x_3204) ;  /* 0x0000000c00a0a947 */ /* 0x000fea0003800000 */
.L_x_3219:
        /* <DEDUP_REMOVED lines=11> */
[----:B------:R-:W-:Y:S01]  /*cee0*/  MOV R11, R8 ;  /* 0x00000008000b7202 */ /* 0x000fe20000000f00 */
[----:B------:R-:W-:-:S04]  /*cef0*/  IMAD R13, R7, UR4, RZ ;  /* 0x00000004070d7c24 */ /* 0x000fc8000f8e02ff */
[----:B------:R-:W-:Y:S02]  /*cf00*/  IMAD R13, R6, UR5, R13 ;  /* 0x00000005060d7c24 */ /* 0x000fe4000f8e020d */
[----:B------:R-:W2:Y:S01]  /*cf10*/  LDC.64 R4, c[0x0][0x3f8] ;  /* 0x0000fe00ff047b82 */ /* 0x000ea20000000a00 */
[----:B-1----:R-:W-:-:S13]  /*cf20*/  ISETP.NE.AND P2, PT, R10, 0x1, PT ;  /* 0x000000010a00780c */ /* 0x002fda0003f45270 */
[----:B------:R-:W1:Y:S02]  /*cf30*/  @P2 LDC.64 R2, c[0x0][0x420] ;  /* 0x00010800ff022b82 */ /* 0x000e640000000a00 */
[----:B-1----:R-:W-:-:S05]  /*cf40*/  @P2 IMAD.HI.U32 R2, R8, R2, RZ ;  /* 0x0000000208022227 */ /* 0x002fca00078e00ff */
[----:B------:R-:W-:-:S04]  /*cf50*/  @P2 SHF.R.U32.HI R11, RZ, R3, R2 ;  /* 0x00000003ff0b2219 */ /* 0x000fc80000011602 */
[----:B------:R-:W-:Y:S02]  /*cf60*/  SHF.R.S32.HI R3, RZ, 0x1f, R11 ;  /* 0x0000001fff037819 */ /* 0x000fe4000001140b */
[----:B------:R-:W-:-:S05]  /*cf70*/  MOV R2, R11 ;  /* 0x0000000b00027202 */ /* 0x000fca0000000f00 */
[----:B------:R-:W-:-:S05]  /*cf80*/  IMAD.WIDE.U32 R2, R6, UR4, R2 ;  /* 0x0000000406027c25 */ /* 0x000fca000f8e0002 */
[----:B------:R-:W-:Y:S02]  /*cf90*/  IADD3 R3, R13, R3, RZ ;  /* 0x000000030d037210 */ /* 0x000fe40007ffe0ff */
[----:B--2---:R-:W-:-:S04]  /*cfa0*/  LEA R4, P2, R2, R4, 0x2 ;  /* 0x0000000402047211 */ /* 0x004fc800078410ff */
[----:B------:R-:W-:-:S05]  /*cfb0*/  LEA.HI.X R5, R2, R5, R3, 0x2, P2 ;  /* 0x0000000502057211 */ /* 0x000fca00010f1403 */
[----:B------:R1:W5:Y:S01]  /*cfc0*/  LDG.E R4, desc[UR50][R4.64] ;  /* 0x0000003204047981 */ /* 0x000362000c1e1900 */
[----:B------:R-:W-:-:S04]  /*cfd0*/  IMAD.MOV R3, RZ, RZ, -R11 ;  /* 0x000000ffff037224 */ /* 0x000fc800078e0a0b */
[----:B------:R-:W-:-:S07]  /*cfe0*/  IMAD R10, R10, R3, R8 ;  /* 0x000000030a0a7224 */ /* 0x000fce00078e0208 */
.L_x_3207:
[----:B------:R-:W1:Y:S01]  /*cff0*/  S2R R2, SR_TID.X ;  /* 0x0000000000027919 */ /* 0x000e620000002100 */
[----:B------:R-:W-:Y:S02]  /*d000*/  LEA R3, R9, UR37, 0x3 ;  /* 0x0000002509037c11 */ /* 0x000fe4000f8e18ff */
[----:B-1----:R-:W-:Y:S02]  /*d010*/  LOP3.LUT R5, R2, 0x7f, RZ, 0xc0, !PT ;  /* 0x0000007f02057812 */ /* 0x002fe400078ec0ff */
[----:B------:R-:W-:Y:S02]  /*d020*/  SHF.L.U32 R2, R17, 0x1f, RZ ;  /* 0x0000001f11027819 */ /* 0x000fe400000006ff */
[----:B------:R-:W-:Y:S02]  /*d030*/  ISETP.NE.AND P2, PT, R5, RZ, PT ;  /* 0x000000ff0500720c */ /* 0x000fe40003f45270 */
[----:B------:R-:W1:Y:S02]  /*d040*/  SYNCS.PHASECHK.TRANS64.TRYWAIT P3, [R3+URZ+0x28c40], R2 ;  /* 0x028c4002030075a7 */ /* 0x000e64000806017f */
[----:B-1----:R-:W-:Y:S09]  /*d050*/  @!P3 BRA `(.L_x_3208) ;  /* 0x0000001400f8b947 */ /* 0x002ff20003800000 */
.L_x_3245:
[----:B------:R-:W-:Y:S05]  /*d060*/  @P2 BRA `(.L_x_3209) ;  /* 0x0000000000142947 */ /* 0x000fea0003800000 */
[----:B------:R-:W-:Y:S02]  /*d070*/  ISETP.NE.AND P3, PT, R19, RZ, PT ;  /* 0x000000ff1300720c */ /* 0x000fe40003f65270 */
[----:B------:R-:W-:-:S04]  /*d080*/  MOV R12, 0x2000 ;  /* 0x00002000000c7802 */ /* 0x000fc80000000f00 */
[----:B------:R2:W-:Y:S07]  /*d090*/  SYNCS.ARRIVE.TRANS64 RZ, [R3+URZ+0x28c30], R12 ;  /* 0x028c300c03ff79a7 */ /* 0x0005ee000800003f */
[----:B------:R-:W-:Y:S05]  /*d0a0*/  @!P3 BRA `(.L_x_3209) ;  /* 0x000000000004b947 */ /* 0x000fea0003800000 */
[----:B------:R-:W-:Y:S01]  /*d0b0*/  BPT.TRAP 0x1 ;  /* 0x000000040000795c */ /* 0x000fe20000300000 */
.L_x_3209:
        /* <DEDUP_REMOVED lines=17> */
.L_x_3246:
[----:B------:R-:W-:Y:S05]  /*d1d0*/  @P2 BRA `(.L_x_3211) ;  /* 0x0000000000142947 */ /* 0x000fea0003800000 */
[----:B------:R-:W-:Y:S02]  /*d1e0*/  ISETP.NE.AND P2, PT, R19, RZ, PT ;  /* 0x000000ff1300720c */ /* 0x000fe40003f45270 */
[----:B-1-3--:R-:W-:-:S04]  /*d1f0*/  MOV R2, 0x10000 ;  /* 0x0001000000027802 */ /* 0x00afc80000000f00 */
[----:B------:R4:W-:Y:S07]  /*d200*/  SYNCS.ARRIVE.TRANS64 RZ, [R3+URZ+0x28c50], R2 ;  /* 0x028c500203ff79a7 */ /* 0x0009ee000800003f */
[----:B------:R-:W-:Y:S05]  /*d210*/  @!P2 BRA `(.L_x_3211) ;  /* 0x000000000004a947 */ /* 0x000fea0003800000 */
[----:B------:R-:W-:Y:S01]  /*d220*/  BPT.TRAP 0x1 ;  /* 0x000000040000795c */ /* 0x000fe20000300000 */
.L_x_3211:
        /* <DEDUP_REMOVED lines=50> */
.L_x_3206:
[----:B------:R-:W-:Y:S05]  /*d550*/  BSYNC B1 ;  /* 0x0000000000017941 */ /* 0x000fea0003800000 */
.L_x_3205:
[----:B------:R-:W-:Y:S01]  /*d560*/  IADD3 R9, R9, 0x1, RZ ;  /* 0x0000000109097810 */ /* 0x000fe20007ffe0ff */
[----:B------:R-:W-:Y:S03]  /*d570*/  BSSY B1, `(.L_x_3212) ;  /* 0x0000070000017945 */ /* 0x000fe60003800000 */
[----:B------:R-:W-:-:S04]  /*d580*/  ISETP.NE.AND P2, PT, R9, 0x2, PT ;  /* 0x000000020900780c */ /* 0x000fc80003f45270 */
[----:B---34-:R-:W-:Y:S02]  /*d590*/  SEL R2, RZ, 0x1, P2 ;  /* 0x00000001ff027807 */ /* 0x018fe40001000000 */
[----:B------:R-:W-:Y:S02]  /*d5a0*/  SEL R16, R9, RZ, P2 ;  /* 0x000000ff09107207 */ /* 0x000fe40001000000 */
[----:B------:R-:W-:Y:S01]  /*d5b0*/  LOP3.LUT R17, R17, R2, RZ, 0x3c, !PT ;  /* 0x0000000211117212 */ /* 0x000fe200078e3cff */
[----:B------:R-:W-:Y:S06]  /*d5c0*/  @!P6 BRA `(.L_x_3213) ;  /* 0x0000000400a8e947 */ /* 0x000fec0003800000 */
[----:B------:R-:W-:Y:S01]  /*d5d0*/  VIADD R10, R8, 0xffffffff ;  /* 0xffffffff080a7836 */ /* 0x000fe20000000000 */
[----:B------:R-:W-:Y:S06]  /*d5e0*/  @!P0 BRA `(.L_x_3214) ;  /* 0x0000000000488947 */ /* 0x000fec0003800000 */
[----:B------:R-:W1:Y:S01]  /*d5f0*/  LDC R9, c[0x0][0x41c] ;  /* 0x00010700ff097b82 */ /* 0x000e620000000800 */
[----:B------:R-:W-:Y:S01]  /*d600*/  MOV R11, R10 ;  /* 0x0000000a000b7202 */ /* 0x000fe20000000f00 */
[----:B------:R-:W-:-:S04]  /*d610*/  IMAD R13, R7, UR4, RZ ;  /* 0x00000004070d7c24 */ /* 0x000fc8000f8e02ff */
[----:B------:R-:W-:Y:S02]  /*d620*/  IMAD R13, R6, UR5, R13 ;  /* 0x00000005060d7c24 */ /* 0x000fe4000f8e020d */
[----:B------:R-:W3:Y:S01]  /*d630*/  LDC.64 R4, c[0x0][0x3f8] ;  /* 0x0000fe00ff047b82 */ /* 0x000ee20000000a00 */
[----:B-1----:R-:W-:-:S13]  /*d640*/  ISETP.NE.AND P2, PT, R9, 0x1, PT ;  /* 0x000000010900780c */ /* 0x002fda0003f45270 */
[----:B--2---:R-:W1:Y:S02]  /*d650*/  @P2 LDC.64 R2, c[0x0][0x420] ;  /* 0x00010800ff022b82 */ /* 0x004e640000000a00 */
[----:B-1----:R-:W-:-:S05]  /*d660*/  @P2 IMAD.HI.U32 R2, R10, R2, RZ ;  /* 0x000000020a022227 */ /* 0x002fca00078e00ff */
[----:B------:R-:W-:-:S04]  /*d670*/  @P2 SHF.R.U32.HI R11, RZ, R3, R2 ;  /* 0x00000003ff0b2219 */ /* 0x000fc80000011602 */
[----:B------:R-:W-:Y:S02]  /*d680*/  SHF.R.S32.HI R3, RZ, 0x1f, R11 ;  /* 0x0000001fff037819 */ /* 0x000fe4000001140b */
[----:B------:R-:W-:-:S05]  /*d690*/  MOV R2, R11 ;  /* 0x0000000b00027202 */ /* 0x000fca0000000f00 */
[----:B------:R-:W-:-:S05]  /*d6a0*/  IMAD.WIDE.U32 R2, R6, UR4, R2 ;  /* 0x0000000406027c25 */ /* 0x000fca000f8e0002 */
[----:B------:R-:W-:Y:S02]  /*d6b0*/  IADD3 R3, R13, R3, RZ ;  /* 0x000000030d037210 */ /* 0x000fe40007ffe0ff */
[----:B---3--:R-:W-:-:S04]  /*d6c0*/  LEA R4, P2, R2, R4, 0x2 ;  /* 0x0000000402047211 */ /* 0x008fc800078410ff */
[----:B------:R-:W-:-:S05]  /*d6d0*/  LEA.HI.X R5, R2, R5, R3, 0x2, P2 ;  /* 0x0000000502057211 */ /* 0x000fca00010f1403 */
[----:B------:R1:W5:Y:S01]  /*d6e0*/  LDG.E R4, desc[UR50][R4.64] ;  /* 0x0000003204047981 */ /* 0x000362000c1e1900 */
[----:B------:R-:W-:-:S05]  /*d6f0*/  IADD3 R2, -R11, RZ, RZ ;  /* 0x000000ff0b027210 */ /* 0x000fca0007ffe1ff */
[----:B------:R-:W-:-:S07]  /*d700*/  IMAD R10, R9, R2, R10 ;  /* 0x00000002090a7224 */ /* 0x000fce00078e020a */
.L_x_3214:
[----:B------:R-:W1:Y:S01]  /*d710*/  S2R R2, SR_TID.X ;  /* 0x0000000000027919 */ /* 0x000e620000002100 */
[----:B--2---:R-:W-:Y:S02]  /*d720*/  SHF.L.U32 R3, R17, 0x1f, RZ ;  /* 0x0000001f11037819 */ /* 0x004fe400000006ff */
[----:B-1----:R-:W-:Y:S02]  /*d730*/  LOP3.LUT R5, R2, 0x7f, RZ, 0xc0, !PT ;  /* 0x0000007f02057812 */ /* 0x002fe400078ec0ff */
[----:B------:R-:W-:Y:S02]  /*d740*/  LEA R2, R16, UR37, 0x3 ;  /* 0x0000002510027c11 */ /* 0x000fe4000f8e18ff */
[----:B------:R-:W-:Y:S02]  /*d750*/  ISETP.NE.AND P2, PT, R5, RZ, PT ;  /* 0x000000ff0500720c */ /* 0x000fe40003f45270 */
[----:B------:R-:W1:Y:S02]  /*d760*/  SYNCS.PHASECHK.TRANS64.TRYWAIT P3, [R2+URZ+0x28c40], R3 ;  /* 0x028c4003020075a7 */ /* 0x000e64000806017f */
[----:B-1----:R-:W-:Y:S09]  /*d770*/  @!P3 BRA `(.L_x_3215) ;  /* 0x000000100058b947 */ /* 0x002ff20003800000 */
.L_x_3247:
[----:B------:R-:W-:Y:S05]  /*d780*/  @P2 BRA `(.L_x_3216) ;  /* 0x0000000000142947 */ /* 0x000fea0003800000 */
[----:B------:R-:W-:Y:S01]  /*d790*/  ISETP.NE.AND P3, PT, R19, RZ, PT ;  /* 0x000000ff1300720c */ /* 0x000fe20003f65270 */
[----:B------:R-:W-:-:S04]  /*d7a0*/  IMAD.MOV.U32 R5, RZ, RZ, 0x2000 ;  /* 0x00002000ff057424 */ /* 0x000fc800078e00ff */
[----:B------:R2:W-:Y:S08]  /*d7b0*/  SYNCS.ARRIVE.TRANS64 RZ, [R2+URZ+0x28c30], R5 ;  /* 0x028c300502ff79a7 */ /* 0x0005f0000800003f */
[----:B------:R-:W-:Y:S05]  /*d7c0*/  @!P3 BRA `(.L_x_3216) ;  /* 0x000000000004b947 */ /* 0x000fea0003800000 */
[----:B------:R-:W-:Y:S01]  /*d7d0*/  BPT.TRAP 0x1 ;  /* 0x000000040000795c */ /* 0x000fe20000300000 */
.L_x_3216:
        /* <DEDUP_REMOVED lines=17> */
.L_x_3248:
[----:B------:R-:W-:Y:S05]  /*d8f0*/  @P2 BRA `(.L_x_3218) ;  /* 0x0000000000142947 */ /* 0x000fea0003800000 */
[----:B------:R-:W-:Y:S02]  /*d900*/  ISETP.NE.AND P2, PT, R19, RZ, PT ;  /* 0x000000ff1300720c */ /* 0x000fe40003f45270 */
[----:B-1-3--:R-:W-:-:S04]  /*d910*/  MOV R3, 0x10000 ;  /* 0x0001000000037802 */ /* 0x00afc80000000f00 */
[----:B------:R4:W-:Y:S07]  /*d920*/  SYNCS.ARRIVE.TRANS64 RZ, [R2+URZ+0x28c50], R3 ;  /* 0x028c500302ff79a7 */ /* 0x0009ee000800003f */
[----:B------:R-:W-:Y:S05]  /*d930*/  @!P2 BRA `(.L_x_3218) ;  /* 0x000000000004a947 */ /* 0x000fea0003800000 */
[----:B------:R-:W-:Y:S01]  /*d940*/  BPT.TRAP 0x1 ;  /* 0x000000040000795c */ /* 0x000fe20000300000 */
.L_x_3218:
        /* <DEDUP_REMOVED lines=50> */
.L_x_3213:
[----:B------:R-:W-:Y:S05]  /*dc70*/  BSYNC B1 ;  /* 0x0000000000017941 */ /* 0x000fea0003800000 */
.L_x_3212:
[C---:B------:R-:W-:Y:S02]  /*dc80*/  ISETP.GT.AND P2, PT, R8.reuse, 0x1, PT ;  /* 0x000000010800780c */ /* 0x040fe40003f44270 */
[----:B------:R-:W-:-:S11]  /*dc90*/  IADD3 R8, R8, -0x2, RZ ;  /* 0xfffffffe08087810 */ /* 0x000fd60007ffe0ff */
[----:B------:R-:W-:Y:S05]  /*dca0*/  @P2 BRA `(.L_x_3219) ;  /* 0xfffffff000602947 */ /* 0x000fea000383ffff */
.L_x_3204:
[----:B------:R-:W-:Y:S05]  /*dcb0*/  BSYNC B0 ;  /* 0x0000000000007941 */ /* 0x000fea0003800000 */
.L_x_3195:
        /* <DEDUP_REMOVED lines=18> */
.L_x_3221:
[----:B------:R-:W-:Y:S05]  /*dde0*/  BSYNC B0 ;  /* 0x0000000000007941 */ /* 0x000fea0003800000 */
.L_x_3220:
[----:B------:R-:W-:Y:S01]  /*ddf0*/  SEL R16, R16, RZ, P0 ;  /* 0x000000ff10107207 */ /* 0x000fe20000000000 */
[----:B------:R-:W-:-:S07]  /*de00*/  IMAD.MOV.U32 R13, RZ, RZ, R18 ;  /* 0x000000ffff0d7224 */ /* 0x000fce00078e0012 */
.L_x_3180:
[----:B------:R-:W-:Y:S05]  /*de10*/  BSYNC B6 ;  /* 0x0000000000067941 */ /* 0x000fea0003800000 */
.L_x_3178:
[----:B------:R-:W-:-:S03]  /*de20*/  UMOV UR6, 0xffffffff ;  /* 0xffffffff00067882 */ /* 0x000fc60000000000 */
[----:B------:R-:W-:Y:S05]  /*de30*/  BRA.DIV UR6, `(.L_x_3222) ;  /* 0x0000000a06d07947 */ /* 0x000fea000b800000 */
[----:B------:R1:W1:Y:S02]  /*de40*/  SHFL.IDX PT, R14, R13, RZ, 0x1f ;  /* 0x00001fff0d0e7589 */ /* 0x00026400000e0000 */
.L_x_3251:
        /* <DEDUP_REMOVED lines=12> */
.L_x_3175:
        /* <DEDUP_REMOVED lines=11> */
.L_x_3252:
        /* <DEDUP_REMOVED lines=14> */
.L_x_3227:
[----:B------:R-:W-:Y:S02]  /*e0a0*/  IADD3 R3, R7, 0x28c40, RZ ;  /* 0x00028c4007037810 */ /* 0x000fe40007ffe0ff */
[----:B------:R-:W-:Y:S02]  /*e0b0*/  SHF.L.U32 R4, R17, 0x1f, RZ ;  /* 0x0000001f11047819 */ /* 0x000fe400000006ff */
[C---:B------:R-:W-:Y:S01]  /*e0c0*/  IADD3 R0, R16.reuse, 0x1, RZ ;  /* 0x0000000110007810 */ /* 0x040fe20007ffe0ff */
[----:B------:R-:W-:-:S03]  /*e0d0*/  IMAD R5, R16, 0x8, R3 ;  /* 0x0000000810057824 */ /* 0x000fc600078e0203 */
[----:B------:R-:W-:Y:S01]  /*e0e0*/  ISETP.NE.AND P1, PT, R0, 0x2, PT ;  /* 0x000000020000780c */ /* 0x000fe20003f25270 */
[----:B------:R-:W1:Y:S03]  /*e0f0*/  SYNCS.PHASECHK.TRANS64.TRYWAIT P0, [R5+URZ], R4 ;  /* 0x00000004050075a7 */ /* 0x000e66000800017f */
[----:B------:R-:W-:-:S04]  /*e100*/  SEL R2, RZ, 0x1, P1 ;  /* 0x00000001ff027807 */ /* 0x000fc80000800000 */
[----:B------:R-:W-:Y:S02]  /*e110*/  LOP3.LUT R17, R17, R2, RZ, 0x3c, !PT ;  /* 0x0000000211117212 */ /* 0x000fe400078e3cff */
[----:B------:R-:W-:Y:S02]  /*e120*/  SEL R2, R0, RZ, P1 ;  /* 0x000000ff00027207 */ /* 0x000fe40000800000 */
[----:B------:R-:W-:Y:S02]  /*e130*/  SHF.L.U32 R0, R17, 0x1f, RZ ;  /* 0x0000001f11007819 */ /* 0x000fe400000006ff */
[----:B------:R-:W-:Y:S01]  /*e140*/  LEA R3, R2, R3, 0x3 ;  /* 0x0000000302037211 */ /* 0x000fe200078e18ff */
[----:B-1----:R-:W-:Y:S06]  /*e150*/  @!P0 BRA `(.L_x_3228) ;  /* 0x0000000800408947 */ /* 0x002fec0003800000 */
.L_x_3253:
[----:B------:R-:W2:Y:S02]  /*e160*/  SYNCS.PHASECHK.TRANS64.TRYWAIT P0, [R3+URZ], R0 ;  /* 0x00000000030075a7 */ /* 0x000ea4000800017f */
[----:B--2---:R-:W-:Y:S05]  /*e170*/  @!P0 BRA `(.L_x_3229) ;  /* 0x00000008004c8947 */ /* 0x004fea0003800000 */
.L_x_3254:
[----:B------:R-:W-:Y:S05]  /*e180*/  @!P2 BRA `(.L_x_3230) ;  /* 0x000000000004a947 */ /* 0x000fea0003800000 */
[----:B------:R-:W-:Y:S01]  /*e190*/  BPT.TRAP 0x1 ;  /* 0x000000040000795c */ /* 0x000fe20000300000 */
.L_x_3230:
[----:B--2---:R-:W-:-:S04]  /*e1a0*/  IADD3 R3, R7, 0x28c60, RZ ;  /* 0x00028c6007037810 */ /* 0x004fc80007ffe0ff */
[----:B-1----:R-:W-:-:S04]  /*e1b0*/  LEA R5, R16, R3, 0x3 ;  /* 0x0000000310057211 */ /* 0x002fc800078e18ff */
[----:B------:R-:W1:Y:S02]  /*e1c0*/  SYNCS.PHASECHK.TRANS64.TRYWAIT P0, [R5+URZ], R4 ;  /* 0x00000004050075a7 */ /* 0x000e64000800017f */
[----:B-1----:R-:W-:Y:S05]  /*e1d0*/  @!P0 BRA `(.L_x_3231) ;  /* 0x0000000800488947 */ /* 0x002fea0003800000 */
.L_x_3255:
[----:B------:R-:W-:-:S07]  /*e1e0*/  IMAD R3, R2, 0x8, R3 ;  /* 0x0000000802037824 */ /* 0x000fce00078e0203 */
.L_x_3232:
[----:B--2---:R2:W3:Y:S02]  /*e1f0*/  SYNCS.PHASECHK.TRANS64.TRYWAIT P0, [R3+URZ], R0 ;  /* 0x00000000030075a7 */ /* 0x0044e4000800017f */
[----:B---3--:R-:W-:Y:S05]  /*e200*/  @!P0 NANOSLEEP.SYNCS 0x989680 ;  /* 0x009896800000895d */ /* 0x008fea0003900000 */
[----:B------:R-:W3:Y:S02]  /*e210*/  @!P0 SYNCS.PHASECHK.TRANS64 P0, [R3+URZ], R0 ;  /* 0x00000000030085a7 */ /* 0x000ee4000800007f */
[----:B---3--:R-:W-:Y:S05]  /*e220*/  @!P0 BRA `(.L_x_3232) ;  /* 0xfffffffc00f08947 */ /* 0x008fea000383ffff */
.L_x_3226:
[----:B------:R-:W-:Y:S05]  /*e230*/  BSYNC B0 ;  /* 0x0000000000007941 */ /* 0x000fea0003800000 */
.L_x_3225:
[----:B------:R-:W-:Y:S05]  /*e240*/  EXIT ;  /* 0x000000000000794d */ /* 0x000fea0003800000 */
.L_x_3127:
[----:B-1----:R-:W-:-:S04]  /*e250*/  MOV R3, UR16 ;  /* 0x0000001000037c02 */ /* 0x002fc80008000f00 */
[----:B------:R1:W2:Y:S03]  /*e260*/  SYNCS.PHASECHK.TRANS64.TRYWAIT P0, [R3+URZ+0x28c50], R0 ;  /* 0x028c5000030075a7 */ /* 0x0002a6000800017f */
[----:B--2---:R-:W-:Y:S05]  /*e270*/  @!P0 NANOSLEEP.SYNCS 0x989680 ;  /* 0x009896800000895d */ /* 0x004fea0003900000 */
[----:B------:R-:W2:Y:S02]  /*e280*/  @!P0 SYNCS.PHASECHK.TRANS64 P0, [R3+URZ+0x28c50], R0 ;  /* 0x028c5000030085a7 */ /* 0x000ea4000800007f */
[----:B--2---:R-:W-:Y:S05]  /*e290*/  @!P0 BRA `(.L_x_3127) ;  /* 0xfffffffc00ec8947 */ /* 0x004fea000383ffff */
[----:B------:R-:W-:Y:S05]  /*e2a0*/  BRA `(.L_x_3233) ;  /* 0xffffff34006c7947 */ /* 0x000fea000383ffff */
.L_x_3132:
[----:B--2---:R-:W-:-:S04]  /*e2b0*/  MOV R4, UR6 ;  /* 0x0000000600047c02 */ /* 0x004fc80008000f00 */
[----:B------:R2:W3:Y:S03]  /*e2c0*/  SYNCS.PHASECHK.TRANS64.TRYWAIT P0, [R4+URZ+0x28c50], R3 ;  /* 0x028c5003040075a7 */ /* 0x0004e6000800017f */
[----:B---3--:R-:W-:Y:S05]  /*e2d0*/  @!P0 NANOSLEEP.SYNCS 0x989680 ;  /* 0x009896800000895d */ /* 0x008fea0003900000 */
[----:B------:R-:W3:Y:S02]  /*e2e0*/  @!P0 SYNCS.PHASECHK.TRANS64 P0, [R4+URZ+0x28c50], R3 ;  /* 0x028c5003040085a7 */ /* 0x000ee4000800007f */
[----:B---3--:R-:W-:Y:S05]  /*e2f0*/  @!P0 BRA `(.L_x_3132) ;  /* 0xfffffffc00ec8947 */ /* 0x008fea000383ffff */
[----:B------:R-:W-:Y:S05]  /*e300*/  BRA `(.L_x_3131) ;  /* 0xffffff4000807947 */ /* 0x000fea000383ffff */
.L_x_3135:
[----:B-1----:R-:W-:-:S04]  /*e310*/  MOV R3, UR48 ;  /* 0x0000003000037c02 */ /* 0x002fc80008000f00 */
[----:B------:R1:W2:Y:S03]  /*e320*/  SYNCS.PHASECHK.TRANS64.TRYWAIT P1, [R3+URZ+0x28c00], R0 ;  /* 0x028c0000030075a7 */ /* 0x0002a6000802017f */
[----:B--2---:R-:W-:Y:S05]  /*e330*/  @!P1 NANOSLEEP.SYNCS 0x989680 ;  /* 0x009896800000995d */ /* 0x004fea0003900000 */
[----:B------:R-:W2:Y:S02]  /*e340*/  @!P1 SYNCS.PHASECHK.TRANS64 P1, [R3+URZ+0x28c00], R0 ;  /* 0x028c0000030095a7 */ /* 0x000ea4000802007f */
[----:B--2---:R-:W-:Y:S05]  /*e350*/  @!P1 BRA `(.L_x_3135) ;  /* 0xfffffffc00ec9947 */ /* 0x004fea000383ffff */
[----:B------:R-:W-:Y:S05]  /*e360*/  BRA `(.L_x_3234) ;  /* 0xffffff4c00e87947 */ /* 0x000fea000383ffff */
.L_x_3139:
[----:B---3--:R3:W4:Y:S02]  /*e370*/  SYNCS.PHASECHK.TRANS64.TRYWAIT P1, [R7+URZ+0x28c30], R8 ;  /* 0x028c3008070075a7 */ /* 0x008724000802017f */
[----:B----4-:R-:W-:Y:S05]  /*e380*/  @!P1 NANOSLEEP.SYNCS 0x989680 ;  /* 0x009896800000995d */ /* 0x010fea0003900000 */
[----:B------:R-:W4:Y:S02]  /*e390*/  @!P1 SYNCS.PHASECHK.TRANS64 P1, [R7+URZ+0x28c30], R8 ;  /* 0x028c3008070095a7 */ /* 0x000f24000802007f */
[----:B----4-:R-:W-:Y:S05]  /*e3a0*/  @!P1 BRA `(.L_x_3139) ;  /* 0xfffffffc00f09947 */ /* 0x010fea000383ffff */
[----:B------:R-:W-:Y:S05]  /*e3b0*/  BRA `(.L_x_3138) ;  /* 0xffffff5000047947 */ /* 0x000fea000383ffff */
.L_x_3143:
[----:B----4-:R4:W1:Y:S02]  /*e3c0*/  SYNCS.PHASECHK.TRANS64.TRYWAIT P2, [R7+URZ+0x28c50], R8 ;  /* 0x028c5008070075a7 */ /* 0x010864000804017f */
[----:B-1----:R-:W-:Y:S05]  /*e3d0*/  @!P2 NANOSLEEP.SYNCS 0x989680 ;  /* 0x009896800000a95d */ /* 0x002fea0003900000 */
[----:B------:R-:W1:Y:S02]  /*e3e0*/  @!P2 SYNCS.PHASECHK.TRANS64 P2, [R7+URZ+0x28c50], R8 ;  /* 0x028c50080700a5a7 */ /* 0x000e64000804007f */
[----:B-1----:R-:W-:Y:S05]  /*e3f0*/  @!P2 BRA `(.L_x_3143) ;  /* 0xfffffffc00f0a947 */ /* 0x002fea000383ffff */
[----:B------:R-:W-:Y:S05]  /*e400*/  BRA `(.L_x_3142) ;  /* 0xffffff64007c7947 */ /* 0x000fea000383ffff */
.L_x_3148:
[----:B---3--:R-:W-:-:S04]  /*e410*/  MOV R4, UR30 ;  /* 0x0000001e00047c02 */ /* 0x008fc80008000f00 */
[----:B------:R3:W4:Y:S03]  /*e420*/  SYNCS.PHASECHK.TRANS64.TRYWAIT P2, [R4+URZ+0x28c30], R7 ;  /* 0x028c3007040075a7 */ /* 0x000726000804017f */
[----:B----4-:R-:W-:Y:S05]  /*e430*/  @!P2 NANOSLEEP.SYNCS 0x989680 ;  /* 0x009896800000a95d */ /* 0x010fea0003900000 */
[----:B------:R-:W4:Y:S02]  /*e440*/  @!P2 SYNCS.PHASECHK.TRANS64 P2, [R4+URZ+0x28c30], R7 ;  /* 0x028c30070400a5a7 */ /* 0x000f24000804007f */
[----:B----4-:R-:W-:Y:S05]  /*e450*/  @!P2 BRA `(.L_x_3148) ;  /* 0xfffffffc00eca947 */ /* 0x010fea000383ffff */
[----:B------:R-:W-:Y:S05]  /*e460*/  BRA `(.L_x_3147) ;  /* 0xffffff6800807947 */ /* 0x000fea000383ffff */
.L_x_3152:
[----:B---3--:R3:W4:Y:S02]  /*e470*/  SYNCS.PHASECHK.TRANS64.TRYWAIT P2, [R170+URZ+0x28c50], R7 ;  /* 0x028c5007aa0075a7 */ /* 0x008724000804017f */
[----:B----4-:R-:W-:Y:S05]  /*e480*/  @!P2 NANOSLEEP.SYNCS 0x989680 ;  /* 0x009896800000a95d */ /* 0x010fea0003900000 */
[----:B------:R-:W4:Y:S02]  /*e490*/  @!P2 SYNCS.PHASECHK.TRANS64 P2, [R170+URZ+0x28c50], R7 ;  /* 0x028c5007aa00a5a7 */ /* 0x000f24000804007f */
[----:B----4-:R-:W-:Y:S05]  /*e4a0*/  @!P2 BRA `(.L_x_3152) ;  /* 0xfffffffc00f0a947 */ /* 0x010fea000383ffff */
[----:B------:R-:W-:Y:S05]  /*e4b0*/  BRA `(.L_x_3151) ;  /* 0xffffff8400e87947 */ /* 0x000fea000383ffff */
.L_x_3158:
[----:B----4-:R-:W-:-:S04]  /*e4c0*/  IMAD.U32 R4, RZ, RZ, UR24 ;  /* 0x00000018ff047e24 */ /* 0x010fc8000f8e00ff */
[----:B------:R4:W1:Y:S03]  /*e4d0*/  SYNCS.PHASECHK.TRANS64.TRYWAIT P2, [R4+URZ+0x28c30], R7 ;  /* 0x028c3007040075a7 */ /* 0x000866000804017f */
[----:B-1----:R-:W-:Y:S05]  /*e4e0*/  @!P2 NANOSLEEP.SYNCS 0x989680 ;  /* 0x009896800000a95d */ /* 0x002fea0003900000 */
[----:B------:R-:W1:Y:S02]  /*e4f0*/  @!P2 SYNCS.PHASECHK.TRANS64 P2, [R4+URZ+0x28c30], R7 ;  /* 0x028c30070400a5a7 */ /* 0x000e64000804007f */
[----:B-1----:R-:W-:Y:S05]  /*e500*/  @!P2 BRA `(.L_x_3158) ;  /* 0xfffffffc00eca947 */ /* 0x002fea000383ffff */
[----:B------:R-:W-:Y:S05]  /*e510*/  BRA `(.L_x_3157) ;  /* 0xffffff8800d47947 */ /* 0x000fea000383ffff */
.L_x_3162:
[----:B--2---:R2:W4:Y:S02]  /*e520*/  SYNCS.PHASECHK.TRANS64.TRYWAIT P2, [R168+URZ+0x28c50], R7 ;  /* 0x028c5007a80075a7 */ /* 0x004524000804017f */
[----:B----4-:R-:W-:Y:S05]  /*e530*/  @!P2 NANOSLEEP.SYNCS 0x989680 ;  /* 0x009896800000a95d */ /* 0x010fea0003900000 */
[----:B------:R-:W4:Y:S02]  /*e540*/  @!P2 SYNCS.PHASECHK.TRANS64 P2, [R168+URZ+0x28c50], R7 ;  /* 0x028c5007a800a5a7 */ /* 0x000f24000804007f */
[----:B----4-:R-:W-:Y:S05]  /*e550*/  @!P2 BRA `(.L_x_3162) ;  /* 0xfffffffc00f0a947 */ /* 0x010fea000383ffff */
[----:B------:R-:W-:Y:S05]  /*e560*/  BRA `(.L_x_3161) ;  /* 0xffffffa000f87947 */ /* 0x000fea000383ffff */
.L_x_3184:
[----:B------:R-:W1:Y:S01]  /*e570*/  S2R R7, SR_TID.X ;  /* 0x0000000000077919 */ /* 0x000e620000002100 */
[----:B------:R-:W-:Y:S02]  /*e580*/  MOV R12, RZ ;  /* 0x000000ff000c7202 */ /* 0x000fe40000000f00 */
[----:B------:R-:W-:Y:S02]  /*e590*/  MOV R11, 0x1f ;  /* 0x0000001f000b7802 */ /* 0x000fe40000000f00 */
[----:B------:R-:W-:Y:S02]  /*e5a0*/  MOV R15, 0xffffffff ;  /* 0xffffffff000f7802 */ /* 0x000fe40000000f00 */
[----:B-1----:R-:W-:-:S04]  /*e5b0*/  SHF.R.U32.HI R7, RZ, 0x5, R7 ;  /* 0x00000005ff077819 */ /* 0x002fc80000011607 */
[----:B------:R-:W-:-:S04]  /*e5c0*/  LOP3.LUT R7, R7, 0x3, RZ, 0xc0, !PT ;  /* 0x0000000307077812 */ /* 0x000fc800078ec0ff */
[----:B------:R-:W-:-:S07]  /*e5d0*/  MOV R13, R7 ;  /* 0x00000007000d7202 */ /* 0x000fce0000000f00 */
[----:B------:R-:W-:Y:S05]  /*e5e0*/  WARPSYNC.COLLECTIVE R15, `(.L_x_3235) ;  /* 0x000000000f087348 */ /* 0x000fea0003c00000 */
[----:B------:R1:W2:Y:S02]  /*e5f0*/  SHFL.IDX P6, R14, R13, R12, R11 ;  /* 0x0000000c0d0e7389 */ /* 0x0002a400000c000b */
[----:B-12---:R-:W-:Y:S01]  /*e600*/  ENDCOLLECTIVE ;  /* 0x000000000000791b */ /* 0x006fe20003800000 */
.L_x_3235:
[----:B------:R-:W-:Y:S05]  /*e610*/  BRA `(.L_x_3236) ;  /* 0xffffffd400b87947 */ /* 0x000fea000383ffff */
.L_x_3185:
[----:B------:R-:W-:Y:S01]  /*e620*/  BSSY B0, `(.L_x_3237) ;  /* 0x0000006000007945 */ /* 0x000fe20003800000 */
[----:B------:R-:W-:-:S07]  /*e630*/  IMAD.MOV.U32 R15, RZ, RZ, -0x1 ;  /* 0xffffffffff0f7424 */ /* 0x000fce00078e00ff */
[----:B------:R-:W-:Y:S05]  /*e640*/  WARPSYNC.COLLECTIVE R15, `(.L_x_3238) ;  /* 0x000000000f0c7348 */ /* 0x000fea0003c00000 */
[----:B------:R-:W-:Y:S02]  /*e650*/  ELECT P6, UR62, PT ;  /* 0x00000000003e782f */ /* 0x000fe400038c0000 */
[----:B------:R-:W-:Y:S01]  /*e660*/  MOV R14, UR62 ;  /* 0x0000003e000e7c02 */ /* 0x000fe20008000f00 */
[----:B------:R-:W-:Y:S10]  /*e670*/  ENDCOLLECTIVE ;  /* 0x000000000000791b */ /* 0x000ff40003800000 */
.L_x_3238:
[----:B------:R-:W-:Y:S05]  /*e680*/  BSYNC B0 ;  /* 0x0000000000007941 */ /* 0x000fea0003800000 */
.L_x_3237:
[----:B------:R-:W-:Y:S05]  /*e690*/  BRA `(.L_x_3239) ;  /* 0xffffffd400a87947 */ /* 0x000fea000383ffff */
.L_x_3188:
[----:B-1----:R1:W2:Y:S02]  /*e6a0*/  SYNCS.PHASECHK.TRANS64.TRYWAIT P2, [R8+URZ+0x28c40], R5 ;  /* 0x028c4005080075a7 */ /* 0x0022a4000804017f */
[----:B--2---:R-:W-:Y:S05]  /*e6b0*/  @!P2 NANOSLEEP.SYNCS 0x989680 ;  /* 0x009896800000a95d */ /* 0x004fea0003900000 */
[----:B------:R-:W2:Y:S02]  /*e6c0*/  @!P2 SYNCS.PHASECHK.TRANS64 P2, [R8+URZ+0x28c40], R5 ;  /* 0x028c40050800a5a7 */ /* 0x000ea4000804007f */
[----:B--2---:R-:W-:Y:S05]  /*e6d0*/  @!P2 BRA `(.L_x_3188) ;  /* 0xfffffffc00f0a947 */ /* 0x004fea000383ffff */
[----:B------:R-:W-:Y:S05]  /*e6e0*/  BRA `(.L_x_3240) ;  /* 0xffffffd800047947 */ /* 0x000fea000383ffff */
.L_x_3190:
[----:B-1----:R-:W-:-:S04]  /*e6f0*/  MOV R8, UR37 ;  /* 0x0000002500087c02 */ /* 0x002fc80008000f00 */
[----:B------:R1:W2:Y:S03]  /*e700*/  SYNCS.PHASECHK.TRANS64.TRYWAIT P2, [R8+URZ+0x28c20], R5 ;  /* 0x028c2005080075a7 */ /* 0x0002a6000804017f */
[----:B--2---:R-:W-:Y:S05]  /*e710*/  @!P2 NANOSLEEP.SYNCS 0x989680 ;  /* 0x009896800000a95d */ /* 0x004fea0003900000 */
[----:B------:R-:W2:Y:S02]  /*e720*/  @!P2 SYNCS.PHASECHK.TRANS64 P2, [R8+URZ+0x28c20], R5 ;  /* 0x028c20050800a5a7 */ /* 0x000ea4000804007f */
[----:B--2---:R-:W-:Y:S05]  /*e730*/  @!P2 BRA `(.L_x_3190) ;  /* 0xfffffffc00eca947 */ /* 0x004fea000383ffff */
[----:B------:R-:W-:Y:S05]  /*e740*/  BRA `(.L_x_3241) ;  /* 0xffffffd800a47947 */ /* 0x000fea000383ffff */
.L_x_3193:
[----:B-1----:R1:W2:Y:S02]  /*e750*/  SYNCS.PHASECHK.TRANS64.TRYWAIT P2, [R8+URZ+0x28c60], R5 ;  /* 0x028c6005080075a7 */ /* 0x0022a4000804017f */
[----:B--2---:R-:W-:Y:S05]  /*e760*/  @!P2 NANOSLEEP.SYNCS 0x989680 ;  /* 0x009896800000a95d */ /* 0x004fea0003900000 */
[----:B------:R-:W2:Y:S02]  /*e770*/  @!P2 SYNCS.PHASECHK.TRANS64 P2, [R8+URZ+0x28c60], R5 ;  /* 0x028c60050800a5a7 */ /* 0x000ea4000804007f */
[----:B--2---:R-:W-:Y:S05]  /*e780*/  @!P2 BRA `(.L_x_3193) ;  /* 0xfffffffc00f0a947 */ /* 0x004fea000383ffff */
[----:B------:R-:W-:Y:S05]  /*e790*/  BRA `(.L_x_3242) ;  /* 0xffffffd800b87947 */ /* 0x000fea000383ffff */
.L_x_3200:
[----:B-1----:R1:W2:Y:S02]  /*e7a0*/  SYNCS.PHASECHK.TRANS64.TRYWAIT P3, [R2+URZ+0x28c40], R3 ;  /* 0x028c4003020075a7 */ /* 0x0022a4000806017f */
[----:B--2---:R-:W-:Y:S05]  /*e7b0*/  @!P3 NANOSLEEP.SYNCS 0x989680 ;  /* 0x009896800000b95d */ /* 0x004fea0003900000 */
[----:B------:R-:W2:Y:S02]  /*e7c0*/  @!P3 SYNCS.PHASECHK.TRANS64 P3, [R2+URZ+0x28c40], R3 ;  /* 0x028c40030200b5a7 */ /* 0x000ea4000806007f */
[----:B--2---:R-:W-:Y:S05]  /*e7d0*/  @!P3 BRA `(.L_x_3200) ;  /* 0xfffffffc00f0b947 */ /* 0x004fea000383ffff */
[----:B------:R-:W-:Y:S05]  /*e7e0*/  BRA `(.L_x_3243) ;  /* 0xffffffe0003c7947 */ /* 0x000fea000383ffff */
.L_x_3202:
[----:B--2---:R2:W3:Y:S02]  /*e7f0*/  SYNCS.PHASECHK.TRANS64.TRYWAIT P3, [R2+URZ+0x28c60], R3 ;  /* 0x028c6003020075a7 */ /* 0x0044e4000806017f */
[----:B---3--:R-:W-:Y:S05]  /*e800*/  @!P3 NANOSLEEP.SYNCS 0x989680 ;  /* 0x009896800000b95d */ /* 0x008fea0003900000 */
[----:B------:R-:W3:Y:S02]  /*e810*/  @!P3 SYNCS.PHASECHK.TRANS64 P3, [R2+URZ+0x28c60], R3 ;  /* 0x028c60030200b5a7 */ /* 0x000ee4000806007f */
[----:B---3--:R-:W-:Y:S05]  /*e820*/  @!P3 BRA `(.L_x_3202) ;  /* 0xfffffffc00f0b947 */ /* 0x008fea000383ffff */
[----:B------:R-:W-:Y:S05]  /*e830*/  BRA `(.L_x_3244) ;  /* 0xffffffe000847947 */ /* 0x000fea000383ffff */
.L_x_3208:
[----:B-1----:R1:W2:Y:S02]  /*e840*/  SYNCS.PHASECHK.TRANS64.TRYWAIT P3, [R3+URZ+0x28c40], R2 ;  /* 0x028c4002030075a7 */ /* 0x0022a4000806017f */
[----:B--2---:R-:W-:Y:S05]  /*e850*/  @!P3 NANOSLEEP.SYNCS 0x989680 ;  /* 0x009896800000b95d */ /* 0x004fea0003900000 */
[----:B------:R-:W2:Y:S02]  /*e860*/  @!P3 SYNCS.PHASECHK.TRANS64 P3, [R3+URZ+0x28c40], R2 ;  /* 0x028c40020300b5a7 */ /* 0x000ea4000806007f */
[----:B--2---:R-:W-:Y:S05]  /*e870*/  @!P3 BRA `(.L_x_3208) ;  /* 0xfffffffc00f0b947 */ /* 0x004fea000383ffff */
[----:B------:R-:W-:Y:S05]  /*e880*/  BRA `(.L_x_3245) ;  /* 0xffffffe400f47947 */ /* 0x000fea000383ffff */
.L_x_3210:
[----:B---3--:R3:W4:Y:S02]  /*e890*/  SYNCS.PHASECHK.TRANS64.TRYWAIT P3, [R3+URZ+0x28c60], R2 ;  /* 0x028c6002030075a7 */ /* 0x008724000806017f */
[----:B----4-:R-:W-:Y:S05]  /*e8a0*/  @!P3 NANOSLEEP.SYNCS 0x989680 ;  /* 0x009896800000b95d */ /* 0x010fea0003900000 */
[----:B------:R-:W4:Y:S02]  /*e8b0*/  @!P3 SYNCS.PHASECHK.TRANS64 P3, [R3+URZ+0x28c60], R2 ;  /* 0x028c60020300b5a7 */ /* 0x000f24000806007f */
[----:B----4-:R-:W-:Y:S05]  /*e8c0*/  @!P3 BRA `(.L_x_3210) ;  /* 0xfffffffc00f0b947 */ /* 0x010fea000383ffff */
[----:B------:R-:W-:Y:S05]  /*e8d0*/  BRA `(.L_x_3246) ;  /* 0xffffffe8003c7947 */ /* 0x000fea000383ffff */
.L_x_3215:
[----:B-1----:R1:W2:Y:S02]  /*e8e0*/  SYNCS.PHASECHK.TRANS64.TRYWAIT P3, [R2+URZ+0x28c40], R3 ;  /* 0x028c4003020075a7 */ /* 0x0022a4000806017f */
[----:B--2---:R-:W-:Y:S05]  /*e8f0*/  @!P3 NANOSLEEP.SYNCS 0x989680 ;  /* 0x009896800000b95d */ /* 0x004fea0003900000 */
[----:B------:R-:W2:Y:S02]  /*e900*/  @!P3 SYNCS.PHASECHK.TRANS64 P3, [R2+URZ+0x28c40], R3 ;  /* 0x028c40030200b5a7 */ /* 0x000ea4000806007f */
[----:B--2---:R-:W-:Y:S05]  /*e910*/  @!P3 BRA `(.L_x_3215) ;  /* 0xfffffffc00f0b947 */ /* 0x004fea000383ffff */
[----:B------:R-:W-:Y:S05]  /*e920*/  BRA `(.L_x_3247) ;  /* 0xffffffec00947947 */ /* 0x000fea000383ffff */
.L_x_3217:
[----:B---3--:R3:W4:Y:S02]  /*e930*/  SYNCS.PHASECHK.TRANS64.TRYWAIT P3, [R2+URZ+0x28c60], R3 ;  /* 0x028c6003020075a7 */ /* 0x008724000806017f */
[----:B----4-:R-:W-:Y:S05]  /*e940*/  @!P3 NANOSLEEP.SYNCS 0x989680 ;  /* 0x009896800000b95d */ /* 0x010fea0003900000 */
[----:B------:R-:W4:Y:S02]  /*e950*/  @!P3 SYNCS.PHASECHK.TRANS64 P3, [R2+URZ+0x28c60], R3 ;  /* 0x028c60030200b5a7 */ /* 0x000f24000806007f */
[----:B----4-:R-:W-:Y:S05]  /*e960*/  @!P3 BRA `(.L_x_3217) ;  /* 0xfffffffc00f0b947 */ /* 0x010fea000383ffff */
[----:B------:R-:W-:Y:S05]  /*e970*/  BRA `(.L_x_3248) ;  /* 0xffffffec00dc7947 */ /* 0x000fea000383ffff */
.L_x_3222:
[----:B------:R-:W-:Y:S01]  /*e980*/  BSSY B0, `(.L_x_3249) ;  /* 0x0000007000007945 */ /* 0x000fe20003800000 */
[----:B--2---:R-:W-:Y:S02]  /*e990*/  MOV R12, RZ ;  /* 0x000000ff000c7202 */ /* 0x004fe40000000f00 */
[----:B------:R-:W-:Y:S02]  /*e9a0*/  MOV R11, 0x1f ;  /* 0x0000001f000b7802 */ /* 0x000fe40000000f00 */
[----:B------:R-:W-:-:S07]  /*e9b0*/  MOV R15, 0xffffffff ;  /* 0xffffffff000f7802 */ /* 0x000fce0000000f00 */
[----:B-1-34-:R-:W-:Y:S05]  /*e9c0*/  WARPSYNC.COLLECTIVE R15, `(.L_x_3250) ;  /* 0x000000000f087348 */ /* 0x01afea0003c00000 */
[----:B------:R2:W1:Y:S02]  /*e9d0*/  SHFL.IDX P6, R14, R13, R12, R11 ;  /* 0x0000000c0d0e7389 */ /* 0x00046400000c000b */
[----:B-1234-:R-:W-:Y:S01]  /*e9e0*/  ENDCOLLECTIVE ;  /* 0x000000000000791b */ /* 0x01efe20003800000 */
.L_x_3250:
[----:B------:R-:W-:Y:S05]  /*e9f0*/  BSYNC B0 ;  /* 0x0000000000007941 */ /* 0x000fea0003800000 */
.L_x_3249:
[----:B------:R-:W-:Y:S05]  /*ea00*/  BRA `(.L_x_3251) ;  /* 0xfffffff400107947 */ /* 0x000fea000383ffff */
.L_x_3224:
[----:B-1----:R1:W2:Y:S02]  /*ea10*/  SYNCS.PHASECHK.TRANS64.TRYWAIT P0, [R7+URZ+0x28c20], R0 ;  /* 0x028c2000070075a7 */ /* 0x0022a4000800017f */
[----:B--2---:R-:W-:Y:S05]  /*ea20*/  @!P0 NANOSLEEP.SYNCS 0x989680 ;  /* 0x009896800000895d */ /* 0x004fea0003900000 */
[----:B------:R-:W2:Y:S02]  /*ea30*/  @!P0 SYNCS.PHASECHK.TRANS64 P0, [R7+URZ+0x28c20], R0 ;  /* 0x028c2000070085a7 */ /* 0x000ea4000800007f */
[----:B--2---:R-:W-:Y:S05]  /*ea40*/  @!P0 BRA `(.L_x_3224) ;  /* 0xfffffffc00f08947 */ /* 0x004fea000383ffff */
[----:B------:R-:W-:Y:S05]  /*ea50*/  BRA `(.L_x_3252) ;  /* 0xfffffff400587947 */ /* 0x000fea000383ffff */
.L_x_3228:
[----:B-1----:R1:W2:Y:S02]  /*ea60*/  SYNCS.PHASECHK.TRANS64.TRYWAIT P0, [R5+URZ], R4 ;  /* 0x00000004050075a7 */ /* 0x0022a4000800017f */
[----:B--2---:R-:W-:Y:S05]  /*ea70*/  @!P0 NANOSLEEP.SYNCS 0x989680 ;  /* 0x009896800000895d */ /* 0x004fea0003900000 */
[----:B------:R-:W2:Y:S02]  /*ea80*/  @!P0 SYNCS.PHASECHK.TRANS64 P0, [R5+URZ], R4 ;  /* 0x00000004050085a7 */ /* 0x000ea4000800007f */
[----:B--2---:R-:W-:Y:S05]  /*ea90*/  @!P0 BRA `(.L_x_3228) ;  /* 0xfffffffc00f08947 */ /* 0x004fea000383ffff */
[----:B------:R-:W-:Y:S05]  /*eaa0*/  BRA `(.L_x_3253) ;  /* 0xfffffff400ac7947 */ /* 0x000fea000383ffff */
.L_x_3229:
[----:B--2---:R2:W3:Y:S02]  /*eab0*/  SYNCS.PHASECHK.TRANS64.TRYWAIT P0, [R3+URZ], R0 ;  /* 0x00000000030075a7 */ /* 0x0044e4000800017f */
[----:B---3--:R-:W-:Y:S05]  /*eac0*/  @!P0 NANOSLEEP.SYNCS 0x989680 ;  /* 0x009896800000895d */ /* 0x008fea0003900000 */
[----:B------:R-:W3:Y:S02]  /*ead0*/  @!P0 SYNCS.PHASECHK.TRANS64 P0, [R3+URZ], R0 ;  /* 0x00000000030085a7 */ /* 0x000ee4000800007f */
[----:B---3--:R-:W-:Y:S05]  /*eae0*/  @!P0 BRA `(.L_x_3229) ;  /* 0xfffffffc00f08947 */ /* 0x008fea000383ffff */
[----:B------:R-:W-:Y:S05]  /*eaf0*/  BRA `(.L_x_3254) ;  /* 0xfffffff400a07947 */ /* 0x000fea000383ffff */
.L_x_3231:
[----:B-1----:R1:W2:Y:S02]  /*eb00*/  SYNCS.PHASECHK.TRANS64.TRYWAIT P0, [R5+URZ], R4 ;  /* 0x00000004050075a7 */ /* 0x0022a4000800017f */
[----:B--2---:R-:W-:Y:S05]  /*eb10*/  @!P0 NANOSLEEP.SYNCS 0x989680 ;  /* 0x009896800000895d */ /* 0x004fea0003900000 */
[----:B------:R-:W2:Y:S02]  /*eb20*/  @!P0 SYNCS.PHASECHK.TRANS64 P0, [R5+URZ], R4 ;  /* 0x00000004050085a7 */ /* 0x000ea4000800007f */
[----:B--2---:R-:W-:Y:S05]  /*eb30*/  @!P0 BRA `(.L_x_3231) ;  /* 0xfffffffc00f08947 */ /* 0x004fea000383ffff */
[----:B------:R-:W-:Y:S05]  /*eb40*/  BRA `(.L_x_3255) ;  /* 0xfffffff400a47947 */ /* 0x000fea000383ffff */
.L_x_3256:
        /* <DEDUP_REMOVED lines=11> */
.L_x_4561:


//--------------------- .text._ZN7cutlass13device_kernelIN5flash11enable_sm90INS1_16FlashAttnFwdSm90INS1_25CollectiveMainloopFwdSm90ILi2EN4cute5tupleIJNS5_1CILi1EEES8_S8_EEENS6_IJNS7_ILi64EEESA_SA_EEELi512ENS_6half_tEfNS_4arch4Sm90ELb1ELb0ELb1ELb0ELb0ELb0ELb1ELb0ELb0ELb0ELb0ELb0EEENS1_21CollectiveEpilogueFwdINS6_IJSA_NS7_ILi512EEESA_EEES9_SC_SE_Li256ELb0ELb0ELb0ELb0EEENS1_30DynamicPersistentTileSchedulerILi256ELi32ELb0ELb0ELb1EEEEEEEEEvNT_6ParamsE --------------------------
	.section	.text._ZN7cutlass13device_kernelIN5flash11enable_sm90INS1_16FlashAttnFwdSm90INS1_25CollectiveMainloopFwdSm90ILi2EN4cute5tupleIJNS5_1CILi1EEES8_S8_EEENS6_IJNS7_ILi64EEESA_SA_EEELi512ENS_6half_tEfNS_4arch4Sm90ELb1ELb0ELb1ELb0ELb0ELb0ELb1ELb0ELb0ELb0ELb0ELb0EEENS1_21CollectiveEpilogueFwdINS6_IJSA_NS7_ILi512EEESA_EEES9_SC_SE_Li256ELb0ELb0ELb0ELb0EEENS1_30DynamicPersistentTileSchedulerILi256ELi32ELb0ELb0ELb1EEEEEEEEEvNT_6ParamsE,"ax",@progbits
	.align	128
.text._ZN7cutlass13device_kernelIN5flash11enable_sm90INS1_16FlashAttnFwdSm90INS1_25CollectiveMainloopFwdSm90ILi2EN4cute5tupleIJNS5_1CILi1EEES8_S8_EEENS6_IJNS7_ILi64EEESA_SA_EEELi512ENS_6half_tEfNS_4arch4Sm90ELb1ELb0ELb1ELb0ELb0ELb0ELb1ELb0ELb0ELb0ELb0ELb0EEENS1_21CollectiveEpilogueFwdINS6_IJSA_NS7_ILi512EEESA_EEES9_SC_SE_Li256ELb0ELb0ELb0ELb0EEENS1_30DynamicPersistentTileSchedulerILi256ELi32ELb0ELb0ELb1EEEEEEEEEvNT_6ParamsE:
        .type           _ZN7cutlass13device_kernelIN5flash11enable_sm90INS1_16FlashAttnFwdSm90INS1_25CollectiveMainloopFwdSm90ILi2EN4cute5tupleIJNS5_1CILi1EEES8_S8_EEENS6_IJNS7_ILi64EEESA_SA_EEELi512ENS_6half_tEfNS_4arch4Sm90ELb1ELb0ELb1ELb0ELb0ELb0ELb1ELb0ELb0ELb0ELb0ELb0EEENS1_21CollectiveEpilogueFwdINS6_IJSA_NS7_ILi512EEESA_EEES9_SC_SE_Li256ELb0ELb0ELb0ELb0EEENS1_30DynamicPersistentTileSchedulerILi256ELi32ELb0ELb0ELb1EEEEEEEEEvNT_6ParamsE,@function
        .size           _ZN7cutlass13device_kernelIN5flash11enable_sm90INS1_16FlashAttnFwdSm90INS1_25CollectiveMainloopFwdSm90ILi2EN4cute5tupleIJNS5_1CILi1EEES8_S8_EEENS6_IJNS7_ILi64EEESA_SA_EEELi512ENS_6half_tEfNS_4arch4Sm90ELb1ELb0ELb1ELb0ELb0ELb0ELb1ELb0ELb0ELb0ELb0ELb0EEENS1_21CollectiveEpilogueFwdINS6_IJSA_NS7_ILi512EEESA_EEES9_SC_SE_Li256ELb0ELb0ELb0ELb0EEENS1_30DynamicPersistentTileSchedulerILi256ELi32ELb0ELb0ELb1EEEEEEEEEvNT_6ParamsE,(.L_x_4562 - _ZN7cutlass13device_kernelIN5flash11enable_sm90INS1_16FlashAttnFwdSm90INS1_25CollectiveMainloopFwdSm90ILi2EN4cute5tupleIJNS5_1CILi1EEES8_S8_EEENS6_IJNS7_ILi64EEESA_SA_EEELi512ENS_6half_tEfNS_4arch4Sm90ELb1ELb0ELb1ELb0ELb0ELb0ELb1ELb0ELb0ELb0ELb0ELb0EEENS1_21CollectiveEpilogueFwdINS6_IJSA_NS7_ILi512EEESA_EEES9_SC_SE_Li256ELb0ELb0ELb0ELb0EEENS1_30DynamicPersistentTileSchedulerILi256ELi32ELb0ELb0ELb1EEEEEEEEEvNT_6ParamsE)
        .other          _ZN7cutlass13device_kernelIN5flash11enable_sm90INS1_16FlashAttnFwdSm90INS1_25CollectiveMainloopFwdSm90ILi2EN4cute5tupleIJNS5_1CILi1EEES8_S8_EEENS6_IJNS7_ILi64EEESA_SA_EEELi512ENS_6half_tEfNS_4arch4Sm90ELb1ELb0ELb1ELb0ELb0ELb0ELb1ELb0ELb0ELb0ELb0ELb0EEENS1_21CollectiveEpilogueFwdINS6_IJSA_NS7_ILi512EEESA_EEES9_SC_SE_Li256ELb0ELb0ELb0ELb0EEENS1_30DynamicPersistentTileSchedulerILi256ELi32ELb0ELb0ELb1EEEEEEEEEvNT_6ParamsE,@"STO_CUDA_ENTRY STV_DEFAULT"
_ZN7cutlass13device_kernelIN5flash11enable_sm90INS1_16FlashAttnFwdSm90INS1_25CollectiveMainloopFwdSm90ILi2EN4cute5tupleIJNS5_1CILi1EEES8_S8_EEENS6_IJNS7_ILi64EEESA_SA_EEELi512ENS_6half_tEfNS_4arch4Sm90ELb1ELb0ELb1ELb0ELb0ELb0ELb1ELb0ELb0ELb0ELb0ELb0EEENS1_21CollectiveEpilogueFwdINS6_IJSA_NS7_ILi512EEESA_EEES9_SC_SE_Li256ELb0ELb0ELb0ELb0EEENS1_30DynamicPersistentTileSchedulerILi256ELi32ELb0ELb0ELb1EEEEEEEEEvNT_6ParamsE:
        /* <DEDUP_REMOVED lines=27> */
.L_x_3258:
[----:B------:R-:W-:Y:S05]  /*01b0*/  BSYNC B0 ;  /* 0x0000000000007941 */ /* 0x000fea0003800000 */
.L_x_3257:
        /* <DEDUP_REMOVED lines=35> */
.L_x_3259:
        /* <DEDUP_REMOVED lines=22> */
.L_x_3260:
        /* <DEDUP_REMOVED lines=18> */
.L_x_3261:
        /* <DEDUP_REMOVED lines=22> */
.L_x_3262:
        /* <DEDUP_REMOVED lines=22> */
.L_x_3263:
[----:B-1----:R-:W-:Y:S01]  /*0930*/  UMOV UR4, 0x1 ;  /* 0x0000000100047882 */ /* 0x002fe20000000000 */
[----:B------:R-:W-:Y:S01]  /*0940*/  PLOP3.LUT P0, PT, PT, PT, UP0, 0x80, 0x0 ;  /* 0x000000000000781c */ /* 0x000fe20003f0f008 */
[----:B------:R-:W-:Y:S01]  /*0950*/  USEL UR4, UR4, 0x2, !UP0 ;  /* 0x0000000204047887 */ /* 0x000fe2000c000000 */
[----:B------:R-:W-:Y:S01]  /*0960*/  NOP ;  /* 0x0000000000007918 */ /* 0x000fe20000000000 */
[----:B------:R-:W-:-:S04]  /*0970*/  ULDC.64 UR54, c[0x0][0x208] ;  /* 0x0000820000367ab9 */ /* 0x000fc80000000a00 */
[----:B------:R-:W-:-:S05]  /*0980*/  IMAD.U32 R2, RZ, RZ, UR4 ;  /* 0x00000004ff027e24 */ /* 0x000fca000f8e00ff */
[----:B------:R1:W-:Y:S01]  /*0990*/  STL [R1], R2 ;  /* 0x0000000201007387 */ /* 0x0003e20000100800 */
[----:B--234-:R-:W-:Y:S06]  /*09a0*/  BAR.SYNC.DEFER_BLOCKING 0x0 ;  /* 0x0000000000007b1d */ /* 0x01cfec0000010000 */
[----:B------:R-:W-:Y:S05]  /*09b0*/  @!P0 BRA `(.L_x_3264) ;  /* 0x000000e000e88947 */ /* 0x000fea0003800000 */
.L_x_3265:
[----:B------:R-:W-:-:S08]  /*09c0*/  NOP ;  /* 0x0000000000007918 */ /* 0x000fd00000000000 */
[----:B------:R-:W2:Y:S02]  /*09d0*/  USETMAXREG.TRY_ALLOC.CTAPOOL UP0, 0xf0 ;  /* 0x000000f0000079c8 */ /* 0x000ea40008000600 */
[----:B--2---:R-:W-:-:S13]  /*09e0*/  PLOP3.LUT P0, PT, PT, PT, UP0, 0x80, 0x0 ;  /* 0x000000000000781c */ /* 0x004fda0003f0f008 */
[----:B------:R-:W-:Y:S05]  /*09f0*/  @!P0 BRA `(.L_x_3265) ;  /* 0xfffffffc00f08947 */ /* 0x000fea000383ffff */
[----:B-1----:R-:W1:Y:S01]  /*0a00*/  S2R R2, SR_TID.X ;  /* 0x0000000000027919 */ /* 0x002e620000002100 */
        /* <DEDUP_REMOVED lines=10> */
[----:B------:R-:W2:Y:S01]  /*0ab0*/  LDL R3, [R1] ;  /* 0x0000000001037983 */ /* 0x000ea20000100800 */
[----:B------:R-:W-:Y:S01]  /*0ac0*/  VIADD R195, R2, 0xffffff80 ;  /* 0xffffff8002c37836 */ /* 0x000fe20000000000 */
[----:B------:R-:W1:Y:S01]  /*0ad0*/  S2UR UR5, SR_CgaCtaId ;  /* 0x00000000000579c3 */ /* 0x000e620000008800 */
[----:B------:R-:W-:Y:S01]  /*0ae0*/  UMOV UR37, 0x400 ;  /* 0x0000040000257882 */ /* 0x000fe20000000000 */
[----:B------:R-:W-:Y:S01]  /*0af0*/  MOV R185, 0x40 ;  /* 0x0000004000b97802 */ /* 0x000fe20000000f00 */
[----:B------:R-:W-:Y:S01]  /*0b00*/  IMAD.MOV.U32 R16, RZ, RZ, RZ ;  /* 0x000000ffff107224 */ /* 0x000fe200078e00ff */
[----:B------:R-:W-:Y:S01]  /*0b10*/  SHF.R.S32.HI R0, RZ, 0x1f, R195 ;  /* 0x0000001fff007819 */ /* 0x000fe200000114c3 */
[----:B------:R-:W-:Y:S01]  /*0b20*/  ULDC.64 UR48, c[0x0][0x198] ;  /* 0x0000660000307ab9 */ /* 0x000fe20000000a00 */
[----:B------:R-:W-:Y:S02]  /*0b30*/  UMOV UR36, URZ ;  /* 0x0000003f00247c82 */ /* 0x000fe40008000000 */
[----:B------:R-:W-:-:S02]  /*0b40*/  LEA.HI R4, R0, R195, RZ, 0x4 ;  /* 0x000000c300047211 */ /* 0x000fc400078f20ff */
[----:B------:R-:W-:Y:S02]  /*0b50*/  LEA.HI R5, R0, R195, RZ, 0x5 ;  /* 0x000000c300057211 */ /* 0x000fe400078f28ff */
[----:B------:R-:W-:Y:S02]  /*0b60*/  LOP3.LUT R2, R4, 0xfffffff0, RZ, 0xc0, !PT ;  /* 0xfffffff004027812 */ /* 0x000fe400078ec0ff */
[--C-:B------:R-:W-:Y:S02]  /*0b70*/  SHF.R.S32.HI R193, RZ, 0x5, R5.reuse ;  /* 0x00000005ffc17819 */ /* 0x100fe40000011405 */
[----:B------:R-:W-:Y:S02]  /*0b80*/  SHF.R.S32.HI R6, RZ, 0x1f, R5 ;  /* 0x0000001fff067819 */ /* 0x000fe40000011405 */
[----:B------:R-:W-:Y:S02]  /*0b90*/  SHF.R.S32.HI R9, RZ, 0x4, R4 ;  /* 0x00000004ff097819 */ /* 0x000fe40000011404 */
[----:B------:R-:W-:-:S02]  /*0ba0*/  IADD3 R7, R195, -R2, RZ ;  /* 0x80000002c3077210 */ /* 0x000fc40007ffe0ff */
[----:B------:R-:W-:Y:S02]  /*0bb0*/  LEA.HI R6, R6, R193, RZ, 0x2 ;  /* 0x000000c106067211 */ /* 0x000fe400078f10ff */
[----:B------:R-:W-:Y:S01]  /*0bc0*/  LEA.HI R5, R4, R9, RZ, 0x1 ;  /* 0x0000000904057211 */ /* 0x000fe200078f08ff */
[----:B-1----:R-:W-:Y:S01]  /*0bd0*/  ULEA UR37, UR5, UR37, 0x18 ;  /* 0x0000002505257291 */ /* 0x002fe2000f8ec03f */
[----:B------:R-:W-:Y:S02]  /*0be0*/  SHF.R.S32.HI R4, RZ, 0x1f, R7 ;  /* 0x0000001fff047819 */ /* 0x000fe40000011407 */
[----:B------:R-:W-:Y:S02]  /*0bf0*/  LOP3.LUT R6, R6, 0x3ffffc, RZ, 0xc0, !PT ;  /* 0x003ffffc06067812 */ /* 0x000fe400078ec0ff */
[----:B------:R-:W-:Y:S02]  /*0c00*/  LEA.HI R8, R4, R7, RZ, 0x3 ;  /* 0x0000000704087211 */ /* 0x000fe400078f18ff */
[----:B------:R-:W-:Y:S01]  /*0c10*/  LOP3.LUT R10, R5, 0x1ffffffe, RZ, 0xc0, !PT ;  /* 0x1ffffffe050a7812 */ /* 0x000fe200078ec0ff */
[----:B------:R-:W-:Y:S01]  /*0c20*/  IMAD.IADD R4, R193, 0x1, -R6 ;  /* 0x00000001c1047824 */ /* 0x000fe200078e0a06 */
[C---:B------:R-:W-:Y:S01]  /*0c30*/  LOP3.LUT R6, R8.reuse, 0xfffffff8, RZ, 0xc0, !PT ;  /* 0xfffffff808067812 */ /* 0x040fe200078ec0ff */
[----:B------:R-:W-:Y:S01]  /*0c40*/  IMAD.SHL.U32 R8, R8, 0x40, RZ ;  /* 0x0000004008087824 */ /* 0x000fe200078e00ff */
[----:B------:R-:W-:-:S04]  /*0c50*/  IADD3 R10, R9, -R10, RZ ;  /* 0x8000000a090a7210 */ /* 0x000fc80007ffe0ff */
[----:B------:R-:W-:Y:S01]  /*0c60*/  LOP3.LUT R8, R8, 0x7ffffe00, RZ, 0xc0, !PT ;  /* 0x7ffffe0008087812 */ /* 0x000fe200078ec0ff */
[----:B------:R-:W-:-:S04]  /*0c70*/  IMAD.SHL.U32 R10, R10, 0x8, RZ ;  /* 0x000000080a0a7824 */ /* 0x000fc800078e00ff */
[----:B------:R-:W-:Y:S01]  /*0c80*/  IMAD R8, R193, 0x400, R8 ;  /* 0x00000400c1087824 */ /* 0x000fe200078e0208 */
[----:B--2---:R-:W-:Y:S02]  /*0c90*/  R2UR UR6, R3 ;  /* 0x00000000030672ca */ /* 0x004fe400000e0000 */
[CC--:B------:R-:W-:Y:S02]  /*0ca0*/  LEA.HI R3, R0.reuse, R195.reuse, RZ, 0x7 ;  /* 0x000000c300037211 */ /* 0x0c0fe400078f38ff */
[----:B------:R-:W-:Y:S02]  /*0cb0*/  LEA.HI R0, R0, R195, RZ, 0x3 ;  /* 0x000000c300007211 */ /* 0x000fe400078f18ff */
[----:B------:R-:W-:Y:S02]  /*0cc0*/  SHF.R.S32.HI R192, RZ, 0x7, R3 ;  /* 0x00000007ffc07819 */ /* 0x000fe40000011403 */
[C---:B------:R-:W-:Y:S02]  /*0cd0*/  LOP3.LUT R2, R3.reuse, 0xffffff80, RZ, 0xc0, !PT ;  /* 0xffffff8003027812 */ /* 0x040fe400078ec0ff */
[----:B------:R-:W-:Y:S01]  /*0ce0*/  LEA.HI R3, R3, R192, RZ, 0x1 ;  /* 0x000000c003037211 */ /* 0x000fe200078f08ff */
[----:B------:R-:W-:Y:S01]  /*0cf0*/  IMAD R11, R192, 0x100, R7 ;  /* 0x00000100c00b7824 */ /* 0x000fe200078e0207 */
[----:B------:R-:W-:Y:S01]  /*0d00*/  SHF.R.S32.HI R190, RZ, 0x3, R0 ;  /* 0x00000003ffbe7819 */ /* 0x000fe20000011400 */
[----:B------:R-:W-:Y:S01]  /*0d10*/  IMAD.IADD R7, R7, 0x1, -R6 ;  /* 0x0000000107077824 */ /* 0x000fe200078e0a06 */
[----:B------:R-:W-:Y:S01]  /*0d20*/  LOP3.LUT R3, R3, 0xfffffe, RZ, 0xc0, !PT ;  /* 0x00fffffe03037812 */ /* 0x000fe200078ec0ff */
[----:B------:R-:W-:Y:S01]  /*0d30*/  IMAD.IADD R2, R195, 0x1, -R2 ;  /* 0x00000001c3027824 */ /* 0x000fe200078e0a02 */
[----:B------:R-:W-:Y:S01]  /*0d40*/  ULOP3.LUT UR46, UR6, 0x1, URZ, 0xfc, !UPT ;  /* 0x00000001062e7892 */ /* 0x000fe2000f8efc3f */
[C---:B------:R-:W-:Y:S01]  /*0d50*/  IMAD.SHL.U32 R9, R7.reuse, 0x40, RZ ;  /* 0x0000004007097824 */ /* 0x040fe200078e00ff */
[----:B------:R-:W-:Y:S01]  /*0d60*/  R2P PR, R7, 0x6 ;  /* 0x0000000607007804 */ /* 0x000fe20000000000 */
[----:B------:R-:W-:Y:S01]  /*0d70*/  IMAD R13, R4, 0x10, R11 ;  /* 0x00000010040d7824 */ /* 0x000fe200078e020b */
[----:B------:R-:W-:Y:S01]  /*0d80*/  SHF.R.S32.HI R5, RZ, 0x1f, R2 ;  /* 0x0000001fff057819 */ /* 0x000fe20000011402 */
[----:B------:R-:W-:Y:S01]  /*0d90*/  IMAD.IADD R3, R192, 0x1, -R3 ;  /* 0x00000001c0037824 */ /* 0x000fe200078e0a03 */
[----:B------:R-:W-:Y:S01]  /*0da0*/  LOP3.LUT R9, R9, 0x1c0, RZ, 0xc0, !PT ;  /* 0x000001c009097812 */ /* 0x000fe200078ec0ff */
[--C-:B------:R-:W-:Y:S01]  /*0db0*/  IMAD.U32 R194, R13, 0x40, R10.reuse ;  /* 0x000000400dc27824 */ /* 0x100fe200078e000a */
[----:B------:R-:W-:Y:S01]  /*0dc0*/  LEA.HI R4, R5, R2, RZ, 0x2 ;  /* 0x0000000205047211 */ /* 0x000fe200078f10ff */
[----:B------:R-:W-:Y:S01]  /*0dd0*/  IMAD.SHL.U32 R22, R3, 0x100, RZ ;  /* 0x0000010003167824 */ /* 0x000fe200078e00ff */
[----:B------:R-:W-:-:S02]  /*0de0*/  LOP3.LUT R10, R9, 0x8, R10, 0xf8, !PT ;  /* 0x00000008090a7812 */ /* 0x000fc400078ef80a */
[----:B------:R-:W-:Y:S02]  /*0df0*/  SHF.R.U32.HI R9, RZ, 0x3, R9 ;  /* 0x00000003ff097819 */ /* 0x000fe40000011609 */
[----:B------:R-:W-:Y:S02]  /*0e00*/  LEA.HI R6, R5, R2, RZ, 0x5 ;  /* 0x0000000205067211 */ /* 0x000fe400078f28ff */
[----:B------:R-:W-:Y:S02]  /*0e10*/  LOP3.LUT R11, R4, 0x7ffffffc, RZ, 0xc0, !PT ;  /* 0x7ffffffc040b7812 */ /* 0x000fe400078ec0ff */
[--C-:B------:R-:W-:Y:S02]  /*0e20*/  SHF.R.S32.HI R5, RZ, 0x2, R4.reuse ;  /* 0x00000002ff057819 */ /* 0x100fe40000011404 */
[----:B------:R-:W-:Y:S02]  /*0e30*/  SHF.R.S32.HI R4, RZ, 0x1f, R4 ;  /* 0x0000001fff047819 */ /* 0x000fe40000011404 */
[----:B------:R-:W-:-:S02]  /*0e40*/  LOP3.LUT R9, R10, R9, RZ, 0x3c, !PT ;  /* 0x000000090a097212 */ /* 0x000fc400078e3cff */
[----:B------:R-:W-:Y:S02]  /*0e50*/  LEA.HI R4, R4, R5, RZ, 0x3 ;  /* 0x0000000504047211 */ /* 0x000fe400078f18ff */
[----:B------:R-:W-:Y:S01]  /*0e60*/  SEL R185, R185, 0xffffffc0, !P2 ;  /* 0xffffffc0b9b97807 */ /* 0x000fe20005000000 */
[----:B------:R-:W-:Y:S01]  /*0e70*/  IMAD.IADD R8, R8, 0x1, R9 ;  /* 0x0000000108087824 */ /* 0x000fe200078e0209 */
[----:B------:R-:W-:Y:S02]  /*0e80*/  LOP3.LUT R4, R4, 0xfffffff8, RZ, 0xc0, !PT ;  /* 0xfffffff804047812 */ /* 0x000fe400078ec0ff */
[----:B------:R-:W-:Y:S01]  /*0e90*/  IADD3 R11, R2, -R11, RZ ;  /* 0x8000000b020b7210 */ /* 0x000fe20007ffe0ff */
[----:B------:R-:W-:Y:S01]  /*0ea0*/  IMAD.MOV.U32 R2, RZ, RZ, RZ ;  /* 0x000000ffff027224 */ /* 0x000fe200078e00ff */
[----:B------:R-:W-:Y:S02]  /*0eb0*/  LEA R23, R8, UR37, 0x1 ;  /* 0x0000002508177c11 */ /* 0x000fe4000f8e08ff */
[----:B------:R-:W-:Y:S01]  /*0ec0*/  IADD3 R17, R5, -R4, RZ ;  /* 0x8000000405117210 */ /* 0x000fe20007ffe0ff */
[----:B------:R-:W-:Y:S01]  /*0ed0*/  IMAD.SHL.U32 R18, R11, 0x2, RZ ;  /* 0x000000020b127824 */ /* 0x000fe200078e00ff */
[----:B------:R-:W-:Y:S01]  /*0ee0*/  LOP3.LUT R4, R0, 0x1ffffff8, RZ, 0xc0, !PT ;  /* 0x1ffffff800047812 */ /* 0x000fe200078ec0ff */
[C---:B------:R-:W-:Y:S01]  /*0ef0*/  VIADD R184, R23.reuse, 0x36420 ;  /* 0x0003642017b87836 */ /* 0x040fe20000000000 */
[----:B------:R-:W-:-:S02]  /*0f00*/  IADD3 R186, R23, 0x36400, RZ ;  /* 0x0003640017ba7810 */ /* 0x000fc40007ffe0ff */
[----:B------:R-:W-:Y:S01]  /*0f10*/  SHF.R.S32.HI R6, RZ, 0x5, R6 ;  /* 0x00000005ff067819 */ /* 0x000fe20000011406 */
[----:B------:R-:W-:Y:S01]  /*0f20*/  IMAD.IADD R4, R195, 0x1, -R4 ;  /* 0x00000001c3047824 */ /* 0x000fe200078e0a04 */
[C---:B------:R-:W-:Y:S01]  /*0f30*/  @P1 IADD3 R184, R186.reuse, -0x20, RZ ;  /* 0xffffffe0bab81810 */ /* 0x040fe20007ffe0ff */
[----:B------:R-:W-:Y:S02]  /*0f40*/  IMAD.IADD R186, R186, 0x1, R185 ;  /* 0x00000001baba7824 */ /* 0x000fe400078e02b9 */
[----:B------:R-:W-:Y:S01]  /*0f50*/  IMAD R17, R6, 0x10, R17 ;  /* 0x0000001006117824 */ /* 0x000fe200078e0211 */
[----:B------:R-:W-:Y:S01]  /*0f60*/  IADD3 R185, R185, R184, RZ ;  /* 0x000000b8b9b97210 */ /* 0x000fe20007ffe0ff */
[----:B------:R-:W-:-:S07]  /*0f70*/  IMAD.SHL.U32 R188, R4, 0x8, RZ ;  /* 0x0000000804bc7824 */ /* 0x000fce00078e00ff */
.L_x_3313:
        /* <DEDUP_REMOVED lines=20> */
.L_x_3266:
[----:B------:R-:W-:Y:S01]  /*10c0*/  ULDC UR6, c[0x0][0xec4] ;  /* 0x0003b10000067ab9 */ /* 0x000fe20000000800 */
[----:B------:R-:W-:Y:S01]  /*10d0*/  UMOV UR38, UR7 ;  /* 0x0000000700267c82 */ /* 0x000fe20008000000 */
[----:B------:R-:W-:-:S11]  /*10e0*/  UISETP.NE.AND UP0, UPT, UR6, 0x1, UPT ;  /* 0x000000010600788c */ /* 0x000fd6000bf05270 */
[----:B------:R-:W-:Y:S02]  /*10f0*/  @UP0 ULDC.64 UR10, c[0x0][0xec8] ;  /* 0x0003b200000a0ab9 */ /* 0x000fe40000000a00 */
[----:B------:R-:W-:-:S04]  /*1100*/  UIMAD.WIDE.U32 UR4, UR7, UR10, URZ ;  /* 0x0000000a070472a5 */ /* 0x000fc8000f8e003f */
[----:B------:R-:W-:-:S04]  /*1110*/  @UP0 USHF.R.U32.HI UR38, URZ, UR11, UR5 ;  /* 0x0000000b3f260299 */ /* 0x000fc80008011605 */
[----:B------:R-:W-:-:S12]  /*1120*/  UIMAD UR4, UR38, UR6, URZ ;  /* 0x00000006260472a4 */ /* 0x000fd8000f8e023f */
.L_x_3267:
[----:B------:R-:W1:Y:S01]  /*1130*/  LDC.64 R8, c[0x0][0x3f8] ;  /* 0x0000fe00ff087b82 */ /* 0x000e620000000a00 */
[----:B------:R-:W-:Y:S01]  /*1140*/  ULOP3.LUT UR5, URZ, UR38, URZ, 0x33, !UPT ;  /* 0x000000263f057292 */ /* 0x000fe2000f8e333f */
[----:B------:R-:W-:Y:S01]  /*1150*/  CS2R R150, SRZ ;  /* 0x0000000000967805 */ /* 0x000fe2000001ff00 */
[----:B------:R-:W-:Y:S01]  /*1160*/  ULDC UR6, c[0x0][0xeac] ;  /* 0x0003ab0000067ab9 */ /* 0x000fe20000000800 */
[----:B------:R-:W-:Y:S01]  /*1170*/  ULDC UR43, c[0x0][0xeb8] ;  /* 0x0003ae00002b7ab9 */ /* 0x000fe20000000800 */
[----:B------:R-:W-:Y:S01]  /*1180*/  UIADD3 UR5, UR5, UR6, URZ ;  /* 0x0000000605057290 */ /* 0x000fe2000fffe03f */
[----:B------:R-:W-:Y:S01]  /*1190*/  CS2R R148, SRZ ;  /* 0x0000000000947805 */ /* 0x000fe2000001ff00 */
[----:B------:R-:W-:Y:S01]  /*11a0*/  UISETP.NE.AND UP0, UPT, UR43, 0x1, UPT ;  /* 0x000000012b00788c */ /* 0x000fe2000bf05270 */
[----:B------:R-:W2:Y:S01]  /*11b0*/  LDC R153, c[0x0][0x404] ;  /* 0x00010100ff997b82 */ /* 0x000ea20000000800 */
[----:B------:R-:W-:Y:S01]  /*11c0*/  USHF.L.U32 UR42, UR5, 0x6, URZ ;  /* 0x00000006052a7899 */ /* 0x000fe2000800063f */
[----:B------:R-:W-:Y:S01]  /*11d0*/  CS2R R146, SRZ ;  /* 0x0000000000927805 */ /* 0x000fe2000001ff00 */
[----:B------:R-:W-:Y:S01]  /*11e0*/  UIADD3 UR4, UR7, -UR4, URZ ;  /* 0x8000000407047290 */ /* 0x000fe2000fffe03f */
[----:B------:R-:W-:Y:S01]  /*11f0*/  CS2R R144, SRZ ;  /* 0x0000000000907805 */ /* 0x000fe2000001ff00 */
[----:B------:R-:W-:Y:S01]  /*1200*/  ULDC UR5, c[0x0][0xec4] ;  /* 0x0003b10000057ab9 */ /* 0x000fe20000000800 */
[----:B------:R-:W-:Y:S01]  /*1210*/  UISETP.NE.AND UP1, UPT, UR39, 0x1, UPT ;  /* 0x000000012700788c */ /* 0x000fe2000bf25270 */
[----:B------:R-:W-:Y:S01]  /*1220*/  IMAD.U32 R187, RZ, RZ, UR42 ;  /* 0x0000002affbb7e24 */ /* 0x000fe2000f8e00ff */
[----:B------:R-:W3:Y:S01]  /*1230*/  LDC R4, c[0x0][0x288] ;  /* 0x0000a200ff047b82 */ /* 0x000ee20000000800 */
[----:B------:R-:W-:Y:S01]  /*1240*/  UIMAD UR8, UR8, UR5, UR4 ;  /* 0x00000005080872a4 */ /* 0x000fe2000f8e0204 */
[----:B------:R-:W-:Y:S01]  /*1250*/  CS2R R142, SRZ ;  /* 0x00000000008e7805 */ /* 0x000fe2000001ff00 */
[----:B------:R-:W-:Y:S01]  /*1260*/  @UP0 ULDC UR6, c[0x0][0xec0] ;  /* 0x0003b00000060ab9 */ /* 0x000fe20000000800 */
[----:B------:R-:W-:Y:S01]  /*1270*/  @UP0 ULDC UR4, c[0x0][0xebc] ;  /* 0x0003af0000040ab9 */ /* 0x000fe20000000800 */
[----:B------:R-:W-:Y:S01]  /*1280*/  CS2R R140, SRZ ;  /* 0x00000000008c7805 */ /* 0x000fe2000001ff00 */
[----:B------:R-:W-:Y:S01]  /*1290*/  UIMAD.WIDE.U32 UR4, UR8, UR4, URZ ;  /* 0x00000004080472a5 */ /* 0x000fe2000f8e003f */
[----:B------:R-:W-:Y:S01]  /*12a0*/  CS2R R138, SRZ ;  /* 0x00000000008a7805 */ /* 0x000fe2000001ff00 */
[----:B------:R-:W4:Y:S01]  /*12b0*/  LDC R6, c[0x0][0x2e0] ;  /* 0x0000b800ff067b82 */ /* 0x000f220000000800 */
[----:B-1----:R-:W-:Y:S01]  /*12c0*/  ISETP.NE.U32.AND P0, PT, R8, RZ, PT ;  /* 0x000000ff0800720c */ /* 0x002fe20003f05070 */
[----:B------:R-:W-:Y:S01]  /*12d0*/  UMOV UR44, UR8 ;  /* 0x00000008002c7c82 */ /* 0x000fe20008000000 */
[----:B------:R-:W-:Y:S01]  /*12e0*/  @UP0 USHF.R.U32.HI UR44, URZ, UR6, UR5 ;  /* 0x000000063f2c0299 */ /* 0x000fe20008011605 */
[----:B------:R-:W-:-:S02]  /*12f0*/  CS2R R136, SRZ ;  /* 0x0000000000887805 */ /* 0x000fc4000001ff00 */
[----:B------:R-:W-:Y:S02]  /*1300*/  ISETP.NE.AND.EX P0, PT, R9, RZ, PT, P0 ;  /* 0x000000ff0900720c */ /* 0x000fe40003f05300 */
[----:B------:R-:W-:Y:S01]  /*1310*/  CS2R R134, SRZ ;  /* 0x0000000000867805 */ /* 0x000fe2000001ff00 */
[----:B------:R-:W-:Y:S01]  /*1320*/  UIADD3 UR4, -UR44, URZ, URZ ;  /* 0x0000003f2c047290 */ /* 0x000fe2000fffe13f */
[----:B------:R-:W-:Y:S02]  /*1330*/  CS2R R132, SRZ ;  /* 0x0000000000847805 */ /* 0x000fe4000001ff00 */
[----:B--2---:R-:W-:Y:S02]  /*1340*/  SEL R153, R153, 0x1, P0 ;  /* 0x0000000199997807 */ /* 0x004fe40000000000 */
[----:B------:R-:W-:Y:S02]  /*1350*/  CS2R R130, SRZ ;  /* 0x0000000000827805 */ /* 0x000fe4000001ff00 */
[----:B------:R-:W-:Y:S01]  /*1360*/  PLOP3.LUT P0, PT, PT, PT, UP1, 0x80, 0x0 ;  /* 0x000000000000781c */ /* 0x000fe20003f0f018 */
[----:B------:R-:W-:Y:S01]  /*1370*/  UIMAD UR43, UR43, UR4, UR8 ;  /* 0x000000042b2b72a4 */ /* 0x000fe2000f8e0208 */
[----:B------:R-:W-:-:S02]  /*1380*/  CS2R R128, SRZ ;  /* 0x0000000000807805 */ /* 0x000fc4000001ff00 */
[----:B------:R-:W-:Y:S02]  /*1390*/  CS2R R126, SRZ ;  /* 0x00000000007e7805 */ /* 0x000fe4000001ff00 */
[----:B------:R-:W-:Y:S02]  /*13a0*/  CS2R R124, SRZ ;  /* 0x00000000007c7805 */ /* 0x000fe4000001ff00 */
[----:B---3--:R-:W-:Y:S02]  /*13b0*/  IADD3 R4, R187, 0x7f, -R4 ;  /* 0x0000007fbb047810 */ /* 0x008fe40007ffe804 */
[----:B------:R-:W-:Y:S02]  /*13c0*/  CS2R R122, SRZ ;  /* 0x00000000007a7805 */ /* 0x000fe4000001ff00 */
[----:B------:R-:W-:Y:S02]  /*13d0*/  CS2R R120, SRZ ;  /* 0x0000000000787805 */ /* 0x000fe4000001ff00 */
[----:B------:R-:W-:-:S02]  /*13e0*/  CS2R R118, SRZ ;  /* 0x0000000000767805 */ /* 0x000fc4000001ff00 */
[----:B------:R-:W-:Y:S02]  /*13f0*/  CS2R R116, SRZ ;  /* 0x0000000000747805 */ /* 0x000fe4000001ff00 */
[----:B------:R-:W-:Y:S02]  /*1400*/  CS2R R168, SRZ ;  /* 0x0000000000a87805 */ /* 0x000fe4000001ff00 */
[----:B------:R-:W-:Y:S02]  /*1410*/  CS2R R166, SRZ ;  /* 0x0000000000a67805 */ /* 0x000fe4000001ff00 */
[----:B------:R-:W-:Y:S01]  /*1420*/  CS2R R112, SRZ ;  /* 0x0000000000707805 */ /* 0x000fe2000001ff00 */
[CC--:B----4-:R-:W-:Y:S01]  /*1430*/  IMAD R0, R153.reuse, R6.reuse, 0x3f ;  /* 0x0000003f99007424 */ /* 0x0d0fe200078e0206 */
[----:B------:R-:W-:Y:S01]  /*1440*/  CS2R R164, SRZ ;  /* 0x0000000000a47805 */ /* 0x000fe2000001ff00 */
[----:B------:R-:W-:Y:S01]  /*1450*/  IMAD R4, R153, R6, R4 ;  /* 0x0000000699047224 */ /* 0x000fe200078e0204 */
[----:B------:R-:W-:-:S02]  /*1460*/  CS2R R108, SRZ ;  /* 0x00000000006c7805 */ /* 0x000fc4000001ff00 */
[----:B------:R-:W-:Y:S02]  /*1470*/  CS2R R162, SRZ ;  /* 0x0000000000a27805 */ /* 0x000fe4000001ff00 */
[----:B------:R-:W-:Y:S02]  /*1480*/  SHF.R.S32.HI R3, RZ, 0x1f, R0 ;  /* 0x0000001fff037819 */ /* 0x000fe40000011400 */
[----:B------:R-:W-:Y:S02]  /*1490*/  CS2R R104, SRZ ;  /* 0x0000000000687805 */ /* 0x000fe4000001ff00 */
[----:B------:R-:W-:Y:S02]  /*14a0*/  SHF.R.S32.HI R5, RZ, 0x1f, R4 ;  /* 0x0000001fff057819 */ /* 0x000fe40000011404 */
[----:B------:R-:W-:Y:S02]  /*14b0*/  CS2R R160, SRZ ;  /* 0x0000000000a07805 */ /* 0x000fe4000001ff00 */
[----:B------:R-:W-:Y:S01]  /*14c0*/  LEA.HI R3, R3, R0, RZ, 0x6 ;  /* 0x0000000003037211 */ /* 0x000fe200078f30ff */
[----:B------:R-:W-:Y:S01]  /*14d0*/  IMAD.MOV.U32 R0, RZ, RZ, RZ ;  /* 0x000000ffff007224 */ /* 0x000fe200078e00ff */
[----:B------:R-:W-:-:S02]  /*14e0*/  LEA.HI R5, R5, R4, RZ, 0x6 ;  /* 0x0000000405057211 */ /* 0x000fc400078f30ff */
[----:B------:R-:W-:Y:S02]  /*14f0*/  CS2R R158, SRZ ;  /* 0x00000000009e7805 */ /* 0x000fe4000001ff00 */
[----:B------:R-:W-:Y:S02]  /*1500*/  SHF.R.S32.HI R3, RZ, 0x6, R3 ;  /* 0x00000006ff037819 */ /* 0x000fe40000011403 */
[----:B------:R-:W-:Y:S02]  /*1510*/  CS2R R100, SRZ ;  /* 0x0000000000647805 */ /* 0x000fe4000001ff00 */
[----:B------:R-:W-:Y:S02]  /*1520*/  SHF.R.S32.HI R152, RZ, 0x6, R5 ;  /* 0x00000006ff987819 */ /* 0x000fe40000011405 */
[----:B------:R-:W-:Y:S02]  /*1530*/  CS2R R156, SRZ ;  /* 0x00000000009c7805 */ /* 0x000fe4000001ff00 */
[----:B------:R-:W-:-:S02]  /*1540*/  CS2R R96, SRZ ;  /* 0x0000000000607805 */ /* 0x000fc4000001ff00 */
[----:B------:R-:W-:Y:S02]  /*1550*/  CS2R R154, SRZ ;  /* 0x00000000009a7805 */ /* 0x000fe4000001ff00 */
[----:B------:R-:W-:Y:S01]  /*1560*/  VIMNMX R152, R3, R152, PT ;  /* 0x0000009803987248 */ /* 0x000fe20003fe0100 */
[----:B------:R-:W-:Y:S01]  /*1570*/  IMAD.MOV.U32 R3, RZ, RZ, RZ ;  /* 0x000000ffff037224 */ /* 0x000fe200078e00ff */
[----:B------:R-:W-:Y:S02]  /*1580*/  CS2R R92, SRZ ;  /* 0x00000000005c7805 */ /* 0x000fe4000001ff00 */
[----:B------:R-:W-:Y:S02]  /*1590*/  CS2R R36, SRZ ;  /* 0x0000000000247805 */ /* 0x000fe4000001ff00 */
[----:B------:R-:W-:Y:S02]  /*15a0*/  CS2R R32, SRZ ;  /* 0x0000000000207805 */ /* 0x000fe4000001ff00 */
[----:B------:R-:W-:-:S02]  /*15b0*/  CS2R R88, SRZ ;  /* 0x0000000000587805 */ /* 0x000fc4000001ff00 */
[----:B------:R-:W-:Y:S02]  /*15c0*/  CS2R R26, SRZ ;  /* 0x00000000001a7805 */ /* 0x000fe4000001ff00 */
[----:B------:R-:W-:Y:S02]  /*15d0*/  MOV R19, RZ ;  /* 0x000000ff00137202 */ /* 0x000fe40000000f00 */
        /* <DEDUP_REMOVED lines=28> */
[----:B------:R-:W-:Y:S06]  /*17a0*/  @!P0 BRA `(.L_x_3268) ;  /* 0x0000001400d88947 */ /* 0x000fec0003800000 */
[----:B------:R-:W-:Y:S02]  /*17b0*/  ISETP.GE.AND P1, PT, R152, 0x1, PT ;  /* 0x000000019800780c */ /* 0x000fe40003f26270 */
[----:B------:R-:W-:-:S11]  /*17c0*/  PLOP3.LUT P0, PT, PT, PT, PT, 0x80, 0x0 ;  /* 0x000000000000781c */ /* 0x000fd60003f0f070 */
[----:B------:R-:W-:Y:S05]  /*17d0*/  @!P1 BRA `(.L_x_3269) ;  /* 0x000000b800c09947 */ /* 0x000fea0003800000 */
[----:B------:R-:W1:Y:S01]  /*17e0*/  SHFL.IDX PT, R4, R192, RZ, 0x1f ;  /* 0x00001fffc0047589 */ /* 0x000e6200000e0000 */
[----:B------:R-:W-:Y:S01]  /*17f0*/  UIADD3 UR4, UR37, 0x36400, URZ ;  /* 0x0003640025047890 */ /* 0x000fe2000fffe03f */
[----:B------:R-:W-:Y:S01]  /*1800*/  ISETP.GE.AND P0, PT, R152, 0x2, PT ;  /* 0x000000029800780c */ /* 0x000fe20003f06270 */
[----:B------:R-:W-:Y:S01]  /*1810*/  UMOV UR17, 0x40000040 ;  /* 0x4000004000117882 */ /* 0x000fe20000000000 */
[----:B------:R-:W-:Y:S01]  /*1820*/  BAR.SYNC.DEFER_BLOCKING 0xe, 0x100 ;  /* 0x0384000000007b1d */ /* 0x000fe20000010000 */
        /* <DEDUP_REMOVED lines=24> */
[----:B------:R-:W-:-:S04]  /*19b0*/  LOP3.LUT R7, R5, 0x2000000, RZ, 0xfc, !PT ;  /* 0x0200000005077812 */ /* 0x000fc800078efcff */
[----:B------:R-:W-:-:S04]  /*19c0*/  LEA R4, R2, R7, 0xc ;  /* 0x0000000702047211 */ /* 0x000fc800078e60ff */
[C---:B------:R-:W-:Y:S01]  /*19d0*/  R2UR UR18, R4.reuse ;  /* 0x00000000041272ca */ /* 0x040fe200000e0000 */
[----:B------:R-:W-:-:S05]  /*19e0*/  VIADD R5, R4, 0x80 ;  /* 0x0000008004057836 */ /* 0x000fca0000000000 */
        /* <DEDUP_REMOVED lines=25> */
.L_x_3271:
[----:B------:R-:W-:Y:S01]  /*1b80*/  BAR.SYNC.DEFER_BLOCKING 0xe, 0x100 ;  /* 0x0384000000007b1d */ /* 0x000fe20000010000 */
[----:B-12---:R-:W-:Y:S01]  /*1b90*/  IMAD R4, R2, 0x40, R17 ;  /* 0x0000004002047824 */ /* 0x006fe200078e0211 */
[----:B------:R-:W-:Y:S01]  /*1ba0*/  ISETP.GT.AND P2, PT, R152, RZ, PT ;  /* 0x000000ff9800720c */ /* 0x000fe20003f44270 */
        /* <DEDUP_REMOVED lines=9> */
[----:B------:R-:W1:Y:S04]  /*1c40*/  LDS R5, [R4+0x38400] ;  /* 0x0384000004057984 */ /* 0x000e680000000800 */
[----:B------:R2:W3:Y:S02]  /*1c50*/  LDS R6, [R4+0x38420] ;  /* 0x0384200004067984 */ /* 0x0004e40000000800 */
[----:B--2---:R-:W-:-:S04]  /*1c60*/  LEA R4, R2, R7, 0xc ;  /* 0x0000000702047211 */ /* 0x004fc800078e60ff */
        /* <DEDUP_REMOVED lines=132> */
[C---:B------:R-:W-:Y:S02]  /*24b0*/  VIADD R5, R4.reuse, 0x100 ;  /* 0x0000010004057836 */ /* 0x040fe40000000000 */
[----:B------:R-:W-:Y:S02]  /*24c0*/  VIADD R4, R4, 0x180 ;  /* 0x0000018004047836 */ /* 0x000fe40000000000 */
[----:B------:R-:W-:Y:S01]  /*24d0*/  HGMMA.64x256x16.F32 R24, gdesc[UR16].tnspB, R24, gsb0 ;  /* 0x43e00000101879f0 */ /* 0x000fe20008000818 */
[----:B------:R-:W-:Y:S02]  /*24e0*/  R2UR UR10, R5 ;  /* 0x00000000050a72ca */ /* 0x000fe400000e0000 */
[----:B------:R-:W-:Y:S02]  /*24f0*/  R2UR UR14, R4 ;  /* 0x00000000040e72ca */ /* 0x000fe400000e0000 */
[----:B------:R-:W-:-:S02]  /*2500*/  @!P1 LEA R4, R2, UR37, 0x3 ;  /* 0x0000002502049c11 */ /* 0x000fc4000f8e18ff */
[----:B------:R-:W-:Y:S02]  /*2510*/  SEL R5, RZ, 0x1, P0 ;  /* 0x00000001ff057807 */ /* 0x000fe40000000000 */
[----:B------:R-:W-:Y:S02]  /*2520*/  @!P1 IADD3 R4, R4, 0x38860, RZ ;  /* 0x0003886004049810 */ /* 0x000fe40007ffe0ff */
[----:B------:R-:W-:Y:S02]  /*2530*/  LOP3.LUT R16, R16, R5, RZ, 0x3c, !PT ;  /* 0x0000000510107212 */ /* 0x000fe400078e3cff */
[----:B------:R-:W-:Y:S01]  /*2540*/  @!P1 PRMT R4, RZ, 0x654, R4 ;  /* 0x00000654ff049816 */ /* 0x000fe20000000004 */
[----:B------:R-:W-:Y:S02]  /*2550*/  WARPGROUP.DEPBAR.LE gsb0, 0x0 ;  /* 0x00008000000079c5 */ /* 0x000fe40000010000 */
[----:B------:R-:W-:-:S12]  /*2560*/  WARPGROUP.ARRIVE ;  /* 0x00000000000079c5 */ /* 0x000fd80000000000 */
        /* <DEDUP_REMOVED lines=13> */
.L_x_3270:
[----:B------:R-:W-:Y:S01]  /*2640*/  BAR.SYNC.DEFER_BLOCKING 0xe, 0x100 ;  /* 0x0384000000007b1d */ /* 0x000fe20000010000 */
[C---:B-12---:R-:W-:Y:S01]  /*2650*/  IMAD R4, R2.reuse, 0x40, R17 ;  /* 0x0000004002047824 */ /* 0x046fe200078e0211 */
[----:B------:R-:W-:Y:S01]  /*2660*/  PLOP3.LUT P0, PT, PT, PT, PT, 0x8, 0x0 ;  /* 0x000000000000781c */ /* 0x000fe20003f0e170 */
        /* <DEDUP_REMOVED lines=138> */
.L_x_3268:
[----:B------:R-:W-:Y:S02]  /*2f10*/  ISETP.GE.AND P1, PT, R152, 0x1, PT ;  /* 0x000000019800780c */ /* 0x000fe40003f26270 */
[----:B------:R-:W-:-:S11]  /*2f20*/  PLOP3.LUT P0, PT, PT, PT, PT, 0x80, 0x0 ;  /* 0x000000000000781c */ /* 0x000fd60003f0f070 */
[----:B------:R-:W-:Y:S05]  /*2f30*/  @!P1 BRA `(.L_x_3269) ;  /* 0x000000a000e89947 */ /* 0x000fea0003800000 */
[----:B------:R-:W1:Y:S01]  /*2f40*/  SHFL.IDX PT, R0, R192, RZ, 0x1f ;  /* 0x00001fffc0007589 */ /* 0x000e6200000e0000 */
[----:B------:R-:W-:-:S04]  /*2f50*/  UIADD3 UR4, UR37, 0x36400, URZ ;  /* 0x0003640025047890 */ /* 0x000fc8000fffe03f */
[----:B------:R-:W-:-:S06]  /*2f60*/  ULOP3.LUT UP0, URZ, UR4, 0x3ff, URZ, 0xc0, !UPT ;  /* 0x000003ff043f7892 */ /* 0x000fcc000f80c03f */
[----:B------:R-:W-:Y:S02]  /*2f70*/  PLOP3.LUT P0, PT, PT, PT, UP0, 0x80, 0x0 ;  /* 0x000000000000781c */ /* 0x000fe40003f0f008 */
[----:B-1----:R-:W-:-:S04]  /*2f80*/  LEA.HI R3, R0, R0, RZ, 0x1 ;  /* 0x0000000000037211 */ /* 0x002fc800078f08ff */
[----:B------:R-:W-:-:S04]  /*2f90*/  LOP3.LUT R3, R3, 0x1fffe, RZ, 0xc0, !PT ;  /* 0x0001fffe03037812 */ /* 0x000fc800078ec0ff */
[----:B------:R-:W-:-:S04]  /*2fa0*/  IADD3 R3, R0, -R3, RZ ;  /* 0x8000000300037210 */ /* 0x000fc80007ffe0ff */
        /* <DEDUP_REMOVED lines=19> */
[----:B-1----:R-:W-:-:S07]  /*30e0*/  IMAD.MOV.U32 R13, RZ, RZ, RZ ;  /* 0x000000ffff0d7224 */ /* 0x002fce00078e00ff */
[----:B------:R-:W-:-:S07]  /*30f0*/  LEPC R20, `(.L_x_3272) ;  /* 0x000000001014794e */ /* 0x000fce0000000000 */
[----:B--2---:R-:W-:Y:S05]  /*3100*/  CALL.ABS.NOINC R14 ;  /* 0x000000000e007343 */ /* 0x004fea0003c00000 */
.L_x_3272:
        /* <DEDUP_REMOVED lines=9> */
.L_x_3374:
[----:B------:R-:W-:Y:S05]  /*31a0*/  @!P0 BRA `(.L_x_3274) ;  /* 0x0000000000048947 */ /* 0x000fea0003800000 */
[----:B------:R-:W-:Y:S01]  /*31b0*/  BPT.TRAP 0x1 ;  /* 0x000000040000795c */ /* 0x000fe20000300000 */
.L_x_3274:
[----:B------:R-:W-:Y:S02]  /*31c0*/  LEA R5, R2, UR37, 0x3 ;  /* 0x0000002502057c11 */ /* 0x000fe4000f8e18ff */
[----:B------:R-:W-:-:S04]  /*31d0*/  SHF.L.U32 R8, R16, 0x1f, RZ ;  /* 0x0000001f10087819 */ /* 0x000fc800000006ff */
[----:B------:R2:W3:Y:S01]  /*31e0*/  SYNCS.PHASECHK.TRANS64.TRYWAIT P1, [R5+URZ+0x38830], R8 ;  /* 0x03883008050075a7 */ /* 0x0004e2000802017f */
[----:B------:R-:W-:Y:S05]  /*31f0*/  @!P0 BRA `(.L_x_3275) ;  /* 0x0000000000048947 */ /* 0x000fea0003800000 */
[----:B------:R-:W-:Y:S01]  /*3200*/  BPT.TRAP 0x1 ;  /* 0x000000040000795c */ /* 0x000fe20000300000 */
.L_x_3275:
[----:B---3--:R-:W-:Y:S05]  /*3210*/  @P1 BRA `(.L_x_3276) ;  /* 0x0000000000081947 */ /* 0x008fea0003800000 */
[----:B------:R-:W3:Y:S02]  /*3220*/  SYNCS.PHASECHK.TRANS64.TRYWAIT P1, [R5+URZ+0x38830], R8 ;  /* 0x03883008050075a7 */ /* 0x000ee4000802017f */
[----:B---3--:R-:W-:Y:S05]  /*3230*/  @!P1 BRA `(.L_x_3277) ;  /* 0x000000f000089947 */ /* 0x008fea0003800000 */
.L_x_3276:
[----:B------:R-:W-:-:S04]  /*3240*/  UIADD3 UR4, UR37, 0x22400, URZ ;  /* 0x0002240025047890 */ /* 0x000fc8000fffe03f */
[----:B------:R-:W-:-:S04]  /*3250*/  USHF.R.U32.HI UR4, URZ, 0x4, UR4 ;  /* 0x000000043f047899 */ /* 0x000fc80008011604 */
[----:B------:R-:W-:-:S06]  /*3260*/  ULOP3.LUT UR4, UR4, 0x3fff, URZ, 0xc0, !UPT ;  /* 0x00003fff04047892 */ /* 0x000fcc000f8ec03f */
[----:B-1----:R-:W-:Y:S01]  /*3270*/  IMAD.U32 R0, RZ, RZ, UR4 ;  /* 0x00000004ff007e24 */ /* 0x002fe2000f8e00ff */
[----:B------:R-:W-:Y:S05]  /*3280*/  WARPSYNC.ALL ;  /* 0x0000000000007948 */ /* 0x000fea0003800000 */
[----:B------:R-:W-:Y:S01]  /*3290*/  LOP3.LUT R0, R0, 0x10000, RZ, 0xfc, !PT ;  /* 0x0001000000007812 */ /* 0x000fe200078efcff */
[----:B------:R-:W-:-:S04]  /*32a0*/  UIADD3 UR4, UR37, 0x20400, URZ ;  /* 0x0002040025047890 */ /* 0x000fc8000fffe03f */
[----:B------:R-:W-:Y:S01]  /*32b0*/  IMAD R4, R2, 0x200, R0 ;  /* 0x0000020002047824 */ /* 0x000fe200078e0200 */
        /* <DEDUP_REMOVED lines=32> */
.L_x_3375:
[----:B------:R-:W-:Y:S05]  /*34c0*/  @!P0 BRA `(.L_x_3279) ;  /* 0x0000000000048947 */ /* 0x000fea0003800000 */
[----:B------:R-:W-:Y:S01]  /*34d0*/  BPT.TRAP 0x1 ;  /* 0x000000040000795c */ /* 0x000fe20000300000 */
.L_x_3279:
[----:B------:R4:W1:Y:S01]  /*34e0*/  SYNCS.PHASECHK.TRANS64.TRYWAIT P1, [R5+URZ+0x38850], R8 ;  /* 0x03885008050075a7 */ /* 0x000862000802017f */
[----:B------:R-:W-:Y:S05]  /*34f0*/  @!P0 BRA `(.L_x_3280) ;  /* 0x0000000000048947 */ /* 0x000fea0003800000 */
[----:B------:R-:W-:Y:S01]  /*3500*/  BPT.TRAP 0x1 ;  /* 0x000000040000795c */ /* 0x000fe20000300000 */
.L_x_3280:
[----:B-1----:R-:W-:-:S05]  /*3510*/  IMAD.U32 R4, RZ, RZ, UR37 ;  /* 0x00000025ff047e24 */ /* 0x002fca000f8e00ff */
[C---:B------:R-:W-:Y:S01]  /*3520*/  IADD3 R3, R4.reuse, 0x400, RZ ;  /* 0x0000040004037810 */ /* 0x040fe20007ffe0ff */
        /* <DEDUP_REMOVED lines=11> */
.L_x_3281:
[----:B------:R-:W-:Y:S01]  /*35e0*/  R2UR UR8, R4 ;  /* 0x00000000040872ca */ /* 0x000fe200000e0000 */
[----:B------:R-:W-:Y:S01]  /*35f0*/  WARPGROUP.ARRIVE ;  /* 0x00000000000079c5 */ /* 0x000fe20000000000 */
[----:B------:R-:W-:Y:S01]  /*3600*/  R2UR UR10, R6 ;  /* 0x00000000060a72ca */ /* 0x000fe200000e0000 */
[----:B------:R-:W-:Y:S01]  /*3610*/  UMOV UR9, 0x40000040 ;  /* 0x4000004000097882 */ /* 0x000fe20000000000 */
[----:B------:R-:W-:Y:S01]  /*3620*/  UMOV UR11, 0x40000040 ;  /* 0x40000040000b7882 */ /* 0x000fe20000000000 */
[----:B--234-:R-:W-:Y:S01]  /*3630*/  VIADD R8, R4, 0x2 ;  /* 0x0000000204087836 */ /* 0x01cfe20000000000 */
[----:B------:R-:W-:Y:S01]  /*3640*/  IADD3 R7, R6, 0x2, RZ ;  /* 0x0000000206077810 */ /* 0x000fe20007ffe0ff */
        /* <DEDUP_REMOVED lines=10> */
[----:B------:R-:W-:Y:S01]  /*36f0*/  ULDC UR10, c[0x0][0xa80] ;  /* 0x0002a000000a7ab9 */ /* 0x000fe20000000800 */
[----:B------:R-:W-:-:S04]  /*3700*/  IMAD R206, R2, 0x1000, R19 ;  /* 0x0000100002ce7824 */ /* 0x000fc800078e0213 */
[----:B------:R-:W-:Y:S01]  /*3710*/  VIADD R207, R206, 0x80 ;  /* 0x00000080cecf7836 */ /* 0x000fe20000000000 */
        /* <DEDUP_REMOVED lines=142> */
[C-C-:B------:R-:W-:Y:S01]  /*4000*/  IMAD.IADD R12, R8.reuse, 0x1, R9.reuse ;  /* 0x00000001080c7824 */ /* 0x140fe200078e0209 */
[----:B------:R-:W-:Y:S01]  /*4010*/  IADD3 R8, R8, R11, RZ ;  /* 0x0000000b08087210 */ /* 0x000fe20007ffe0ff */
        /* <DEDUP_REMOVED lines=130> */
[C---:B------:R-:W-:Y:S01]  /*4840*/  IADD3 R7, R9.reuse, R8, RZ ;  /* 0x0000000809077210 */ /* 0x040fe20007ffe0ff */
[----:B------:R-:W-:Y:S02]  /*4850*/  IMAD.IADD R9, R9, 0x1, R10 ;  /* 0x0000000109097824 */ /* 0x000fe400078e020a */
[C---:B------:R-:W-:Y:S02]  /*4860*/  IMAD.IADD R8, R11.reuse, 0x1, R8 ;  /* 0x000000010b087824 */ /* 0x040fe400078e0208 */
[----:B------:R-:W-:Y:S01]  /*4870*/  IMAD.IADD R10, R11, 0x1, R10 ;  /* 0x000000010b0a7824 */ /* 0x000fe200078e020a */
[----:B------:R-:W-:Y:S01]  /*4880*/  MOV R11, 0x40 ;  /* 0x00000040000b7802 */ /* 0x000fe20000000f00 */
[----:B------:R-:W-:-:S02]  /*4890*/  WARPGROUP.DEPBAR.LE gsb0, 0x0 ;  /* 0x00008000000079c5 */ /* 0x000fc40000010000 */
[----:B------:R-:W-:-:S06]  /*48a0*/  WARPGROUP.ARRIVE ;  /* 0x00000000000079c5 */ /* 0x000fcc0000000000 */
[----:B------:R-:W-:Y:S01]  /*48b0*/  HGMMA.64x64x16.F32 R24, gdesc[UR4], R24, gsb0 ;  /* 0x00e00000041879f0 */ /* 0x000fe20008000818 */
[----:B------:R-:W-:Y:S01]  /*48c0*/  R2UR UR4, R7 ;  /* 0x00000000070472ca */ /* 0x000fe200000e0000 */
[----:B------:R-:W-:Y:S01]  /*48d0*/  UMOV UR5, 0x40000040 ;  /* 0x4000004000057882 */ /* 0x000fe20000000000 */
[----:B------:R-:W-:Y:S01]  /*48e0*/  R2UR UR6, R9 ;  /* 0x00000000090672ca */ /* 0x000fe200000e0000 */
[----:B------:R-:W-:Y:S01]  /*48f0*/  UMOV UR7, 0x40000040 ;  /* 0x4000004000077882 */ /* 0x000fe20000000000 */
        /* <DEDUP_REMOVED lines=14> */
[----:B------:R-:W-:Y:S02]  /*49e0*/  IMAD R7, R152, -0x40, R11 ;  /* 0xffffffc098077824 */ /* 0x000fe400078e020b */
[----:B------:R-:W-:Y:S02]  /*49f0*/  VIADD R11, R17, UR42 ;  /* 0x0000002a110b7c36 */ /* 0x000fe40008000000 */
        /* <DEDUP_REMOVED lines=8> */
[----:B------:R-:W1:Y:S08]  /*4a80*/  LDC R6, c[0x0][0x2e0] ;  /* 0x0000b800ff067b82 */ /* 0x000e700000000800 */
[----:B------:R-:W2:Y:S01]  /*4a90*/  LDC R9, c[0x0][0x288] ;  /* 0x0000a200ff097b82 */ /* 0x000ea20000000800 */
[----:B-1----:R-:W-:-:S02]  /*4aa0*/  IMAD R7, R153, R6, R7 ;  /* 0x0000000699077224 */ /* 0x002fc400078e0207 */
[----:B------:R-:W-:-:S03]  /*4ab0*/  IMAD R8, R153, R6, R8 ;  /* 0x0000000699087224 */ /* 0x000fc600078e0208 */
[----:B------:R-:W-:Y:S02]  /*4ac0*/  IADD3 R7, -R18, R7, RZ ;  /* 0x0000000712077210 */ /* 0x000fe40007ffe1ff */
[----:B--2---:R-:W-:Y:S01]  /*4ad0*/  IADD3 R8, R8, -R9, -R18 ;  /* 0x8000000908087210 */ /* 0x004fe20007ffe812 */
[----:B------:R-:W-:-:S03]  /*4ae0*/  IMAD R6, R153, R6, -R9 ;  /* 0x0000000699067224 */ /* 0x000fc600078e0a09 */
[----:B------:R-:W-:Y:S01]  /*4af0*/  VIADDMNMX R10, R11, R8, R7, PT ;  /* 0x000000080b0a7246 */ /* 0x000fe20003800107 */
[----:B------:R-:W-:Y:S01]  /*4b00*/  VIADD R6, R6, UR42 ;  /* 0x0000002a06067c36 */ /* 0x000fe20008000000 */
[----:B------:R-:W-:Y:S02]  /*4b10*/  IADD3 R8, R8, 0x8, R11 ;  /* 0x0000000808087810 */ /* 0x000fe40007ffe00b */
[C---:B------:R-:W-:Y:S02]  /*4b20*/  ISETP.GT.AND P1, PT, R10.reuse, RZ, PT ;  /* 0x000000ff0a00720c */ /* 0x040fe40003f24270 */
[C---:B------:R-:W-:Y:S02]  /*4b30*/  ISETP.GT.AND P2, PT, R10.reuse, 0x1, PT ;  /* 0x000000010a00780c */ /* 0x040fe40003f44270 */
[----:B------:R-:W-:Y:S02]  /*4b40*/  ISETP.GT.AND P3, PT, R10, 0x8, PT ;  /* 0x000000080a00780c */ /* 0x000fe40003f64270 */
[----:B------:R-:W-:-:S02]  /*4b50*/  VIMNMX R8, R7, R8, PT ;  /* 0x0000000807087248 */ /* 0x000fc40003fe0100 */
[----:B------:R-:W-:Y:S02]  /*4b60*/  SHF.R.S32.HI R9, RZ, 0x1f, R6 ;  /* 0x0000001fff097819 */ /* 0x000fe40000011406 */
[----:B------:R-:W-:Y:S02]  /*4b70*/  ISETP.GT.AND P4, PT, R8, 0x29, PT ;  /* 0x000000290800780c */ /* 0x000fe40003f84270 */
[----:B------:R-:W-:-:S04]  /*4b80*/  LEA.HI R9, R9, R6, RZ, 0x6 ;  /* 0x0000000609097211 */ /* 0x000fc800078f30ff */
[----:B------:R-:W-:-:S04]  /*4b90*/  SHF.R.S32.HI R9, RZ, 0x6, R9 ;  /* 0x00000006ff097819 */ /* 0x000fc80000011409 */
[----:B------:R-:W-:Y:S01]  /*4ba0*/  VIMNMX R9, RZ, R9, !PT ;  /* 0x00000009ff097248 */ /* 0x000fe20007fe0100 */
        /* <DEDUP_REMOVED lines=37> */
[----:B--2---:R-:W-:Y:S01]  /*4e00*/  FSEL R25, R25, -INF , P2 ;  /* 0xff80000019197808 */ /* 0x004fe20001000000 */
[----:B------:R-:W-:Y:S01]  /*4e10*/  FMUL.FTZ R43, R43, UR4 ;  /* 0x000000042b2b7c20 */ /* 0x000fe20008410000 */
[----:B------:R-:W-:Y:S01]  /*4e20*/  ISETP.GT.AND P2, PT, R10, 0x10, PT ;  /* 0x000000100a00780c */ /* 0x000fe20003f44270 */
[----:B------:R-:W-:Y:S01]  /*4e30*/  FMUL.FTZ R46, R46, UR4 ;  /* 0x000000042e2e7c20 */ /* 0x000fe20008410000 */
[----:B------:R-:W-:Y:S01]  /*4e40*/  FMNMX.FTZ R13, R24, R25, !PT ;  /* 0x00000019180d7209 */ /* 0x000fe20007810000 */
[----:B------:R-:W-:Y:S01]  /*4e50*/  FMUL.FTZ R47, R47, UR4 ;  /* 0x000000042f2f7c20 */ /* 0x000fe20008410000 */
[----:B------:R-:W-:Y:S01]  /*4e60*/  FMUL.FTZ R50, R50, UR4 ;  /* 0x0000000432327c20 */ /* 0x000fe20008410000 */
[----:B------:R-:W2:Y:S01]  /*4e70*/  MUFU.TANH R32, R32 ;  /* 0x0000002000207308 */ /* 0x000ea20000002400 */
[----:B---3--:R-:W-:Y:S01]  /*4e80*/  FSEL R28, R28, -INF , P3 ;  /* 0xff8000001c1c7808 */ /* 0x008fe20001800000 */
[----:B------:R-:W-:Y:S01]  /*4e90*/  FMUL.FTZ R51, R51, UR4 ;  /* 0x0000000433337c20 */ /* 0x000fe20008410000 */
[----:B------:R-:W-:Y:S01]  /*4ea0*/  ISETP.GT.AND P3, PT, R8, 0x8, PT ;  /* 0x000000080800780c */ /* 0x000fe20003f64270 */
[----:B------:R-:W-:Y:S01]  /*4eb0*/  FMUL.FTZ R54, R54, UR4 ;  /* 0x0000000436367c20 */ /* 0x000fe20008410000 */
[----:B------:R-:W-:Y:S01]  /*4ec0*/  FMNMX.FTZ R12, R28, R13, !PT ;  /* 0x0000000d1c0c7209 */ /* 0x000fe20007810000 */
[----:B------:R-:W-:Y:S01]  /*4ed0*/  FMUL.FTZ R55, R55, UR4 ;  /* 0x0000000437377c20 */ /* 0x000fe20008410000 */
[----:B------:R-:W-:Y:S01]  /*4ee0*/  R2UR UR4, R206 ;  /* 0x00000000ce0472ca */ /* 0x000fe200000e0000 */
[----:B------:R-:W3:Y:S01]  /*4ef0*/  MUFU.TANH R33, R33 ;  /* 0x0000002100217308 */ /* 0x000ee20000002400 */
[----:B-1----:R-:W-:-:S02]  /*4f00*/  FSEL R29, R29, -INF , P1 ;  /* 0xff8000001d1d7808 */ /* 0x002fc40000800000 */
[----:B------:R-:W-:Y:S02]  /*4f10*/  ISETP.GT.AND P1, PT, R10, 0x11, PT ;  /* 0x000000110a00780c */ /* 0x000fe40003f24270 */
[----:B------:R-:W-:-:S03]  /*4f20*/  FMNMX.FTZ R13, R29, R12, !PT ;  /* 0x0000000c1d0d7209 */ /* 0x000fc60007810000 */
[----:B------:R-:W1:Y:S01]  /*4f30*/  MUFU.TANH R36, R36 ;  /* 0x0000002400247308 */ /* 0x000e620000002400 */
[----:B--2---:R-:W-:Y:S02]  /*4f40*/  FSEL R32, R32, -INF , P2 ;  /* 0xff80000020207808 */ /* 0x004fe40001000000 */
[----:B------:R-:W-:Y:S01]  /*4f50*/  ISETP.GT.AND P2, PT, R10, 0x18, PT ;  /* 0x000000180a00780c */ /* 0x000fe20003f44270 */
[----:B------:R-:W-:Y:S01]  /*4f60*/  UMOV UR6, UR4 ;  /* 0x0000000400067c82 */ /* 0x000fe20008000000 */
[----:B------:R-:W-:Y:S02]  /*4f70*/  FMNMX.FTZ R12, R32, R13, !PT ;  /* 0x0000000d200c7209 */ /* 0x000fe40007810000 */
[----:B------:R-:W-:Y:S01]  /*4f80*/  R2UR UR4, R207 ;  /* 0x00000000cf0472ca */ /* 0x000fe200000e0000 */
[----:B------:R-:W2:Y:S01]  /*4f90*/  MUFU.TANH R37, R37 ;  /* 0x0000002500257308 */ /* 0x000ea20000002400 */
[----:B---3--:R-:W-:Y:S02]  /*4fa0*/  FSEL R33, R33, -INF , P1 ;  /* 0xff80000021217808 */ /* 0x008fe40000800000 */
[----:B------:R-:W-:-:S02]  /*4fb0*/  ISETP.GT.AND P1, PT, R10, 0x19, PT ;  /* 0x000000190a00780c */ /* 0x000fc40003f24270 */
[----:B------:R-:W-:Y:S02]  /*4fc0*/  FMNMX.FTZ R13, R33, R12, !PT ;  /* 0x0000000c210d7209 */ /* 0x000fe40007810000 */
[----:B------:R-:W-:Y:S01]  /*4fd0*/  IADD3 R207, R206, 0x100, RZ ;  /* 0x00000100cecf7810 */ /* 0x000fe20007ffe0ff */
[----:B------:R-:W3:Y:S01]  /*4fe0*/  MUFU.TANH R40, R40 ;  /* 0x0000002800287308 */ /* 0x000ee20000002400 */
[----:B-1----:R-:W-:Y:S01]  /*4ff0*/  FSEL R36, R36, -INF , P2 ;  /* 0xff80000024247808 */ /* 0x002fe20001000000 */
[----:B------:R-:W-:Y:S01]  /*5000*/  VIADD R206, R206, 0x180 ;  /* 0x00000180cece7836 */ /* 0x000fe20000000000 */
[----:B------:R-:W-:Y:S02]  /*5010*/  ISETP.GT.AND P2, PT, R10, 0x20, PT ;  /* 0x000000200a00780c */ /* 0x000fe40003f44270 */
[----:B------:R-:W-:-:S03]  /*5020*/  FMNMX.FTZ R12, R36, R13, !PT ;  /* 0x0000000d240c7209 */ /* 0x000fc60007810000 */
[----:B------:R-:W1:Y:S01]  /*5030*/  MUFU.TANH R41, R41 ;  /* 0x0000002900297308 */ /* 0x000e620000002400 */
[----:B--2---:R-:W-:Y:S02]  /*5040*/  FSEL R37, R37, -INF , P1 ;  /* 0xff80000025257808 */ /* 0x004fe40000800000 */
[----:B------:R-:W-:Y:S02]  /*5050*/  ISETP.GT.AND P1, PT, R10, 0x21, PT ;  /* 0x000000210a00780c */ /* 0x000fe40003f24270 */
[----:B------:R-:W-:-:S03]  /*5060*/  FMNMX.FTZ R13, R37, R12, !PT ;  /* 0x0000000c250d7209 */ /* 0x000fc60007810000 */
[----:B------:R-:W2:Y:S01]  /*5070*/  MUFU.TANH R44, R44 ;  /* 0x0000002c002c7308 */ /* 0x000ea20000002400 */
[----:B---3--:R-:W-:Y:S02]  /*5080*/  FSEL R40, R40, -INF , P2 ;  /* 0xff80000028287808 */ /* 0x008fe40001000000 */
[----:B------:R-:W-:Y:S02]  /*5090*/  ISETP.GT.AND P2, PT, R10, 0x28, PT ;  /* 0x000000280a00780c */ /* 0x000fe40003f44270 */
[----:B------:R-:W-:-:S03]  /*50a0*/  FMNMX.FTZ R12, R40, R13, !PT ;  /* 0x0000000d280c7209 */ /* 0x000fc60007810000 */
[----:B------:R-:W3:Y:S01]  /*50b0*/  MUFU.TANH R45, R45 ;  /* 0x0000002d002d7308 */ /* 0x000ee20000002400 */
[----:B-1----:R-:W-:Y:S02]  /*50c0*/  FSEL R41, R41, -INF , P1 ;  /* 0xff80000029297808 */ /* 0x002fe40000800000 */
        /* <DEDUP_REMOVED lines=24> */
[----:B------:R-:W-:Y:S02]  /*5250*/  ISETP.GT.AND P1, PT, R8, RZ, PT ;  /* 0x000000ff0800720c */ /* 0x000fe40003f24270 */
[----:B------:R-:W-:-:S03]  /*5260*/  FMNMX.FTZ R10, R53, R10, !PT ;  /* 0x0000000a350a7209 */ /* 0x000fc60007810000 */
[----:B------:R-:W1:Y:S01]  /*5270*/  MUFU.TANH R30, R30 ;  /* 0x0000001e001e7308 */ /* 0x000e620000002400 */
[----:B--2---:R-:W-:Y:S01]  /*5280*/  FSEL R26, R26, -INF , P1 ;  /* 0xff8000001a1a7808 */ /* 0x004fe20000800000 */
[----:B------:R-:W2:Y:S01]  /*5290*/  SHFL.BFLY PT, R13, R10, 0x2, 0x1f ;  /* 0x0c401f000a0d7f89 */ /* 0x000ea200000e0000 */
[----:B------:R-:W-:-:S05]  /*52a0*/  ISETP.GT.AND P1, PT, R8, 0x9, PT ;  /* 0x000000090800780c */ /* 0x000fca0003f24270 */
[----:B------:R-:W4:Y:S01]  /*52b0*/  MUFU.TANH R31, R31 ;  /* 0x0000001f001f7308 */ /* 0x000f220000002400 */
[----:B---3--:R-:W-:Y:S02]  /*52c0*/  FSEL R27, R27, -INF , P2 ;  /* 0xff8000001b1b7808 */ /* 0x008fe40001000000 */
[----:B------:R-:W-:Y:S02]  /*52d0*/  ISETP.GT.AND P2, PT, R8, 0x10, PT ;  /* 0x000000100800780c */ /* 0x000fe40003f44270 */
[----:B------:R-:W-:-:S03]  /*52e0*/  FMNMX.FTZ R11, R26, R27, !PT ;  /* 0x0000001b1a0b7209 */ /* 0x000fc60007810000 */
[----:B------:R-:W3:Y:S01]  /*52f0*/  MUFU.TANH R34, R34 ;  /* 0x0000002200227308 */ /* 0x000ee20000002400 */
[----:B-1----:R-:W-:Y:S02]  /*5300*/  FSEL R30, R30, -INF , P3 ;  /* 0xff8000001e1e7808 */ /* 0x002fe40001800000 */
[----:B------:R-:W-:-:S05]  /*5310*/  ISETP.GT.AND P3, PT, R8, 0x20, PT ;  /* 0x000000200800780c */ /* 0x000fca0003f64270 */
[----:B------:R-:W1:Y:S01]  /*5320*/  MUFU.TANH R35, R35 ;  /* 0x0000002300237308 */ /* 0x000e620000002400 */
[----:B----4-:R-:W-:Y:S02]  /*5330*/  FSEL R31, R31, -INF , P1 ;  /* 0xff8000001f1f7808 */ /* 0x010fe40000800000 */
[----:B--2---:R-:W-:Y:S02]  /*5340*/  FMNMX.FTZ R13, R10, R13, !PT ;  /* 0x0000000d0a0d7209 */ /* 0x004fe40007810000 */
[----:B------:R-:W-:-:S03]  /*5350*/  ISETP.GT.AND P1, PT, R8, 0x11, PT ;  /* 0x000000110800780c */ /* 0x000fc60003f24270 */
[----:B------:R-:W2:Y:S01]  /*5360*/  SHFL.BFLY PT, R10, R13, 0x1, 0x1f ;  /* 0x0c201f000d0a7f89 */ /* 0x000ea200000e0000 */
[----:B------:R-:W4:Y:S01]  /*5370*/  MUFU.TANH R38, R38 ;  /* 0x0000002600267308 */ /* 0x000f220000002400 */
[----:B---3--:R-:W-:Y:S02]  /*5380*/  FSEL R34, R34, -INF , P2 ;  /* 0xff80000022227808 */ /* 0x008fe40001000000 */
[----:B------:R-:W-:-:S05]  /*5390*/  ISETP.GT.AND P2, PT, R8, 0x18, PT ;  /* 0x000000180800780c */ /* 0x000fca0003f44270 */
[----:B------:R-:W3:Y:S01]  /*53a0*/  MUFU.TANH R39, R39 ;  /* 0x0000002700277308 */ /* 0x000ee20000002400 */
        /* <DEDUP_REMOVED lines=8> */
[----:B---3--:R-:W-:Y:S01]  /*5430*/  FSEL R39, R39, -INF , P1 ;  /* 0xff80000027277808 */ /* 0x008fe20000800000 */
[----:B------:R-:W-:Y:S01]  /*5440*/  FMUL.FTZ R12, R7, UR10 ;  /* 0x0000000a070c7c20 */ /* 0x000fe20008410000 */
[----:B------:R-:W-:Y:S02]  /*5450*/  FMNMX.FTZ R11, R31, R10, !PT ;  /* 0x0000000a1f0b7209 */ /* 0x000fe40007810000 */
[----:B------:R-:W-:Y:S01]  /*5460*/  ISETP.GT.AND P1, PT, R8, 0x28, PT ;  /* 0x000000280800780c */ /* 0x000fe20003f24270 */
[----:B------:R-:W3:Y:S01]  /*5470*/  MUFU.TANH R46, R46 ;  /* 0x0000002e002e7308 */ /* 0x000ee20000002400 */
        /* <DEDUP_REMOVED lines=11> */
[----:B---3--:R-:W-:Y:S02]  /*5530*/  FSEL R46, R46, -INF , P1 ;  /* 0xff8000002e2e7808 */ /* 0x008fe40000800000 */
[----:B------:R-:W-:Y:S02]  /*5540*/  FMNMX.FTZ R11, R43, R10, !PT ;  /* 0x0000000a2b0b7209 */ /* 0x000fe40007810000 */
[----:B------:R-:W-:Y:S01]  /*5550*/  ISETP.GT.AND P1, PT, R8, 0x31, PT ;  /* 0x000000310800780c */ /* 0x000fe20003f24270 */
[----:B------:R-:W3:Y:S01]  /*5560*/  MUFU.TANH R51, R51 ;  /* 0x0000003300337308 */ /* 0x000ee20000002400 */
[----:B-1----:R-:W-:Y:S02]  /*5570*/  FSEL R47, R47, -INF , P4 ;  /* 0xff8000002f2f7808 */ /* 0x002fe40002000000 */
[----:B------:R-:W-:Y:S02]  /*5580*/  FMNMX.FTZ R10, R46, R11, !PT ;  /* 0x0000000b2e0a7209 */ /* 0x000fe40007810000 */
[----:B------:R-:W-:-:S02]  /*5590*/  FSEL R56, R12, RZ, P2 ;  /* 0x000000ff0c387208 */ /* 0x000fc40001000000 */
        /* <DEDUP_REMOVED lines=10> */
[----:B---3--:R-:W-:Y:S01]  /*5640*/  FSEL R51, R51, -INF , P1 ;  /* 0xff80000033337808 */ /* 0x008fe20000800000 */
        /* <DEDUP_REMOVED lines=14> */
[--C-:B------:R-:W-:Y:S01]  /*5730*/  FFMA.FTZ R175, R49, UR10, -R56.reuse ;  /* 0x0000000a31af7c23 */ /* 0x100fe20008010838 */
[----:B--2---:R-:W-:Y:S01]  /*5740*/  FSEL R55, R55, -INF , P1 ;  /* 0xff80000037377808 */ /* 0x004fe20000800000 */
[--C-:B------:R-:W-:Y:S01]  /*5750*/  FFMA.FTZ R176, R52, UR10, -R56.reuse ;  /* 0x0000000a34b07c23 */ /* 0x100fe20008010838 */
[----:B------:R-:W-:Y:S01]  /*5760*/  FFMA.FTZ R177, R53, UR10, -R56 ;  /* 0x0000000a35b17c23 */ /* 0x000fe20008010838 */
[----:B------:R-:W1:Y:S01]  /*5770*/  MUFU.EX2 R11, R11 ;  /* 0x0000000b000b7308 */ /* 0x000e620000000800 */
[----:B------:R-:W-:-:S05]  /*5780*/  FMNMX.FTZ R8, R55, R8, !PT ;  /* 0x0000000837087209 */ /* 0x000fca0007810000 */
[----:B------:R-:W2:Y:S02]  /*5790*/  SHFL.BFLY PT, R25, R8, 0x2, 0x1f ;  /* 0x0c401f0008197f89 */ /* 0x000ea400000e0000 */
[----:B------:R-:W-:Y:S08]  /*57a0*/  MUFU.EX2 R12, R12 ;  /* 0x0000000c000c7308 */ /* 0x000ff00000000800 */
[----:B------:R-:W3:Y:S01]  /*57b0*/  MUFU.EX2 R13, R13 ;  /* 0x0000000d000d7308 */ /* 0x000ee20000000800 */
[----:B-1----:R-:W-:Y:S01]  /*57c0*/  F2FP.F16.F32.PACK_AB R156, R11, R10 ;  /* 0x0000000a0b9c723e */ /* 0x002fe200000000ff */
[----:B------:R-:W-:-:S06]  /*57d0*/  FADD.FTZ R11, R10, R11 ;  /* 0x0000000b0a0b7221 */ /* 0x000fcc0000010000 */
[----:B------:R-:W-:Y:S01]  /*57e0*/  MUFU.EX2 R14, R14 ;  /* 0x0000000e000e7308 */ /* 0x000fe20000000800 */
[----:B--2---:R-:W-:-:S07]  /*57f0*/  FMNMX.FTZ R25, R8, R25, !PT ;  /* 0x0000001908197209 */ /* 0x004fce0007810000 */
[----:B------:R-:W1:Y:S01]  /*5800*/  MUFU.EX2 R15, R15 ;  /* 0x0000000f000f7308 */ /* 0x000e620000000800 */
[C---:B---3--:R-:W-:Y:S01]  /*5810*/  F2FP.F16.F32.PACK_AB R158, R13.reuse, R12 ;  /* 0x0000000c0d9e723e */ /* 0x048fe200000000ff */
[----:B------:R-:W-:Y:S01]  /*5820*/  FADD.FTZ R12, R12, R11 ;  /* 0x0000000b0c0c7221 */ /* 0x000fe20000010000 */
[----:B------:R-:W2:Y:S03]  /*5830*/  SHFL.BFLY PT, R8, R25, 0x1, 0x1f ;  /* 0x0c201f0019087f89 */ /* 0x000ea600000e0000 */
[----:B------:R-:W-:Y:S01]  /*5840*/  FADD.FTZ R13, R13, R12 ;  /* 0x0000000c0d0d7221 */ /* 0x000fe20000010000 */
[----:B------:R-:W-:Y:S01]  /*5850*/  VIADD R12, R152, 0xfffffffe ;  /* 0xfffffffe980c7836 */ /* 0x000fe20000000000 */
[----:B------:R-:W-:Y:S04]  /*5860*/  MUFU.EX2 R20, R20 ;  /* 0x0000001400147308 */ /* 0x000fe80000000800 */
[----:B------:R-:W-:-:S04]  /*5870*/  ISETP.GE.AND P2, PT, R12, R9, PT ;  /* 0x000000090c00720c */ /* 0x000fc80003f46270 */
[----:B------:R-:W3:Y:S01]  /*5880*/  MUFU.EX2 R21, R21 ;  /* 0x0000001500157308 */ /* 0x000ee20000000800 */
[----:B-1----:R-:W-:Y:S01]  /*5890*/  F2FP.F16.F32.PACK_AB R160, R15, R14 ;  /* 0x0000000e0fa0723e */ /* 0x002fe200000000ff */
[----:B------:R-:W-:-:S04]  /*58a0*/  FADD.FTZ R14, R14, R13 ;  /* 0x0000000d0e0e7221 */ /* 0x000fc80000010000 */
[----:B------:R-:W-:Y:S02]  /*58b0*/  FADD.FTZ R15, R15, R14 ;  /* 0x0000000e0f0f7221 */ /* 0x000fe40000010000 */
[----:B------:R-:W-:Y:S01]  /*58c0*/  MUFU.EX2 R154, R154 ;  /* 0x0000009a009a7308 */ /* 0x000fe20000000800 */
[----:B--2---:R-:W-:-:S04]  /*58d0*/  FMNMX.FTZ R8, R25, R8, !PT ;  /* 0x0000000819087209 */ /* 0x004fc80007810000 */
[C---:B------:R-:W-:Y:S01]  /*58e0*/  FSETP.NEU.FTZ.AND P1, PT, R8.reuse, -INF , PT ;  /* 0xff8000000800780b */ /* 0x040fe20003f3d000 */
[----:B------:R-:W-:Y:S02]  /*58f0*/  FMUL.FTZ R24, R8, UR10 ;  /* 0x0000000a08187c20 */ /* 0x000fe40008410000 */
[----:B------:R-:W1:Y:S01]  /*5900*/  MUFU.EX2 R155, R155 ;  /* 0x0000009b009b7308 */ /* 0x000e620000000800 */
[----:B---3--:R-:W-:Y:S01]  /*5910*/  F2FP.F16.F32.PACK_AB R162, R21, R20 ;  /* 0x0000001415a2723e */ /* 0x008fe200000000ff */
[----:B------:R-:W-:Y:S01]  /*5920*/  FADD.FTZ R20, R20, R15 ;  /* 0x0000000f14147221 */ /* 0x000fe20000010000 */
[----:B------:R-:W-:Y:S02]  /*5930*/  FSEL R25, R24, RZ, P1 ;  /* 0x000000ff18197208 */ /* 0x000fe40000800000 */
[----:B------:R-:W-:Y:S01]  /*5940*/  ISETP.NE.AND P1, PT, R57, RZ, PT ;  /* 0x000000ff3900720c */ /* 0x000fe20003f25270 */
[----:B------:R-:W-:Y:S02]  /*5950*/  FADD.FTZ R21, R21, R20 ;  /* 0x0000001415157221 */ /* 0x000fe40000010000 */
        /* <DEDUP_REMOVED lines=23> */
[----:B------:R-:W-:-:S03]  /*5ad0*/  @!P1 IADD3 R5, R5, 0x38860, RZ ;  /* 0x0003886005059810 */ /* 0x000fc60007ffe0ff */
        /* <DEDUP_REMOVED lines=38> */
[----:B------:R4:W-:Y:S01]  /*5d40*/  STSM.16.M88.4 [R186], R164 ;  /* 0x000000a4ba007844 */ /* 0x0009e20000000200 */
[----:B------:R-:W-:Y:S01]  /*5d50*/  FADD.FTZ R200, R201, R200 ;  /* 0x000000c8c9c87221 */ /* 0x000fe20000010000 */
        /* <DEDUP_REMOVED lines=8> */
[----:B------:R-:W-:-:S06]  /*5de0*/  FADD.FTZ R176, R176, R175 ;  /* 0x000000afb0b07221 */ /* 0x000fcc0000010000 */
[----:B------:R-:W1:Y:S08]  /*5df0*/  MUFU.EX2 R204, R204 ;  /* 0x000000cc00cc7308 */ /* 0x000e700000000800 */
[----:B------:R-:W5:Y:S01]  /*5e00*/  MUFU.EX2 R205, R205 ;  /* 0x000000cd00cd7308 */ /* 0x000f620000000800 */
[----:B---3--:R-:W-:Y:S01]  /*5e10*/  F2FP.F16.F32.PACK_AB R169, R202, R203 ;  /* 0x000000cbcaa9723e */ /* 0x008fe200000000ff */
[----:B------:R-:W-:-:S04]  /*5e20*/  FADD.FTZ R203, R203, R200 ;  /* 0x000000c8cbcb7221 */ /* 0x000fc80000010000 */
[----:B------:R-:W-:-:S04]  /*5e30*/  FADD.FTZ R203, R202, R203 ;  /* 0x000000cbcacb7221 */ /* 0x000fc80000010000 */
[----:B-1----:R-:W-:Y:S01]  /*5e40*/  FADD.FTZ R6, R204, R203 ;  /* 0x000000cbcc067221 */ /* 0x002fe20000010000 */
[----:B-----5:R-:W-:-:S03]  /*5e50*/  F2FP.F16.F32.PACK_AB R171, R205, R204 ;  /* 0x000000cccdab723e */ /* 0x020fc600000000ff */
[----:B------:R-:W-:Y:S02]  /*5e60*/  FADD.FTZ R6, R205, R6 ;  /* 0x00000006cd067221 */ /* 0x000fe40000010000 */
[----:B------:R4:W-:Y:S01]  /*5e70*/  STSM.16.M88.4 [R185], R168 ;  /* 0x000000a8b9007844 */ /* 0x0009e20000000200 */
[----:B--2---:R-:W-:-:S06]  /*5e80*/  WARPGROUP.ARRIVE ;  /* 0x00000000000079c5 */ /* 0x004fcc0000000000 */
[----:B------:R-:W-:Y:S01]  /*5e90*/  HGMMA.64x256x16.F32 R24, R156, gdesc[UR4].tnspB, RZ, !UPT, gsb0 ;  /* 0x43e000049c187df0 */ /* 0x000fe2000c0008ff */
[----:B------:R-:W-:Y:S01]  /*5ea0*/  UMOV UR6, UR4 ;  /* 0x0000000400067c82 */ /* 0x000fe20008000000 */
[----:B------:R-:W-:Y:S01]  /*5eb0*/  UMOV UR7, 0x40000040 ;  /* 0x4000004000077882 */ /* 0x000fe20000000000 */
[----:B------:R-:W-:Y:S01]  /*5ec0*/  R2UR UR4, R207 ;  /* 0x00000000cf0472ca */ /* 0x000fe200000e0000 */
[----:B------:R-:W-:Y:S02]  /*5ed0*/  WARPGROUP.DEPBAR.LE gsb0, 0x0 ;  /* 0x00008000000079c5 */ /* 0x000fe40000010000 */
[----:B------:R-:W-:-:S15]  /*5ee0*/  WARPGROUP.ARRIVE ;  /* 0x00000000000079c5 */ /* 0x000fde0000000000 */
[----:B------:R-:W-:-:S07]  /*5ef0*/  NOP ;  /* 0x0000000000007918 */ /* 0x000fce0000000000 */
[----:B------:R-:W-:Y:S01]  /*5f00*/  HGMMA.64x256x16.F32 R24, R160, gdesc[UR4].tnspB, R24, gsb0 ;  /* 0x43e00004a0187df0 */ /* 0x000fe20008000818 */
        /* <DEDUP_REMOVED lines=23> */
[----:B-1----:R-:W-:Y:S01]  /*6080*/  FADD.FTZ R5, R177, R176 ;  /* 0x000000b0b1057221 */ /* 0x002fe20000010000 */
[----:B----4-:R-:W-:Y:S06]  /*6090*/  @!P2 BRA `(.L_x_3283) ;  /* 0x000000340098a947 */ /* 0x010fec0003800000 */
[----:B------:R-:W-:Y:S01]  /*60a0*/  IMAD.MOV.U32 R11, RZ, RZ, R8 ;  /* 0x000000ffff0b7224 */ /* 0x000fe200078e0008 */
[----:B------:R-:W-:Y:S01]  /*60b0*/  MOV R13, R7 ;  /* 0x00000007000d7202 */ /* 0x000fe20000000f00 */
[----:B------:R-:W-:Y:S01]  /*60c0*/  IMAD.MOV.U32 R14, RZ, RZ, R2 ;  /* 0x000000ffff0e7224 */ /* 0x000fe200078e0002 */
[----:B------:R-:W-:Y:S01]  /*60d0*/  ULDC UR4, c[0x0][0x288] ;  /* 0x0000a20000047ab9 */ /* 0x000fe20000000800 */
[----:B------:R-:W-:-:S05]  /*60e0*/  ULDC.64 UR6, c[0x0][0x3f8] ;  /* 0x0000fe0000067ab9 */ /* 0x000fca0000000a00 */
.L_x_3292:
[----:B------:R-:W-:-:S05]  /*60f0*/  VIADD R2, R14, 0x1 ;  /* 0x000000010e027836 */ /* 0x000fca0000000000 */
[----:B------:R-:W-:-:S04]  /*6100*/  ISETP.NE.AND P2, PT, R2, 0x2, PT ;  /* 0x000000020200780c */ /* 0x000fc80003f45270 */
[----:B------:R-:W-:Y:S02]  /*6110*/  SEL R7, RZ, 0x1, P2 ;  /* 0x00000001ff077807 */ /* 0x000fe40001000000 */
[----:B------:R-:W-:Y:S02]  /*6120*/  SEL R2, R2, RZ, P2 ;  /* 0x000000ff02027207 */ /* 0x000fe40001000000 */
[----:B------:R-:W-:Y:S01]  /*6130*/  LOP3.LUT R16, R16, R7, RZ, 0x3c, !PT ;  /* 0x0000000710107212 */ /* 0x000fe200078e3cff */
[----:B------:R-:W-:Y:S06]  /*6140*/  @!P0 BRA `(.L_x_3284) ;  /* 0x0000000000048947 */ /* 0x000fec0003800000 */
[----:B------:R-:W-:Y:S01]  /*6150*/  BPT.TRAP 0x1 ;  /* 0x000000040000795c */ /* 0x000fe20000300000 */
.L_x_3284:
[----:B------:R-:W-:Y:S02]  /*6160*/  LEA R10, R2, UR37, 0x3 ;  /* 0x00000025020a7c11 */ /* 0x000fe4000f8e18ff */
[----:B------:R-:W-:-:S04]  /*6170*/  SHF.L.U32 R7, R16, 0x1f, RZ ;  /* 0x0000001f10077819 */ /* 0x000fc800000006ff */
[----:B------:R1:W2:Y:S01]  /*6180*/  SYNCS.PHASECHK.TRANS64.TRYWAIT P2, [R10+URZ+0x38830], R7 ;  /* 0x038830070a0075a7 */ /* 0x0002a2000804017f */
[----:B------:R-:W-:Y:S05]  /*6190*/  @!P0 BRA `(.L_x_3285) ;  /* 0x0000000000048947 */ /* 0x000fea0003800000 */
[----:B------:R-:W-:Y:S01]  /*61a0*/  BPT.TRAP 0x1 ;  /* 0x000000040000795c */ /* 0x000fe20000300000 */
.L_x_3285:
[----:B------:R-:W-:Y:S01]  /*61b0*/  LEA R8, R2, R0, 0x9 ;  /* 0x0000000002087211 */ /* 0x000fe200078e48ff */
[----:B--2---:R-:W-:Y:S06]  /*61c0*/  @P2 BRA `(.L_x_3286) ;  /* 0x0000000000082947 */ /* 0x004fec0003800000 */
[----:B------:R-:W2:Y:S02]  /*61d0*/  SYNCS.PHASECHK.TRANS64.TRYWAIT P2, [R10+URZ+0x38830], R7 ;  /* 0x038830070a0075a7 */ /* 0x000ea4000804017f */
[----:B--2---:R-:W-:Y:S05]  /*61e0*/  @!P2 BRA `(.L_x_3287) ;  /* 0x000000c0005ca947 */ /* 0x004fea0003800000 */
.L_x_3286:
        /* <DEDUP_REMOVED lines=22> */
.L_x_3288:
[----:B------:R3:W4:Y:S01]  /*6350*/  SYNCS.PHASECHK.TRANS64.TRYWAIT P2, [R10+URZ+0x38850], R7 ;  /* 0x038850070a0075a7 */ /* 0x000722000804017f */
[----:B------:R-:W-:Y:S05]  /*6360*/  @!P0 BRA `(.L_x_3289) ;  /* 0x0000000000048947 */ /* 0x000fea0003800000 */
[----:B------:R-:W-:Y:S01]  /*6370*/  BPT.TRAP 0x1 ;  /* 0x000000040000795c */ /* 0x000fe20000300000 */
.L_x_3289:
[----:B----4-:R-:W-:Y:S05]  /*6380*/  @P2 BRA `(.L_x_3290) ;  /* 0x0000000000082947 */ /* 0x010fea0003800000 */
[----:B------:R-:W4:Y:S02]  /*6390*/  SYNCS.PHASECHK.TRANS64.TRYWAIT P2, [R10+URZ+0x38850], R7 ;  /* 0x038850070a0075a7 */ /* 0x000f24000804017f */
[----:B----4-:R-:W-:Y:S05]  /*63a0*/  @!P2 BRA `(.L_x_3291) ;  /* 0x000000c00000a947 */ /* 0x010fea0003800000 */
.L_x_3290:
[----:B-1234-:R-:W-:Y:S01]  /*63b0*/  IMAD R7, R2, 0x1000, R3 ;  /* 0x0000100002077824 */ /* 0x01efe200078e0203 */
[----:B------:R-:W-:Y:S01]  /*63c0*/  WARPGROUP.ARRIVE ;  /* 0x00000000000079c5 */ /* 0x000fe20000000000 */
[----:B------:R-:W-:Y:S01]  /*63d0*/  UMOV UR11, 0x40000040 ;  /* 0x40000040000b7882 */ /* 0x000fe20000000000 */
[C---:B------:R-:W-:Y:S01]  /*63e0*/  VIADD R15, R4.reuse, 0x2 ;  /* 0x00000002040f7836 */ /* 0x040fe20000000000 */
[----:B------:R-:W-:Y:S01]  /*63f0*/  UMOV UR29, 0x40000040 ;  /* 0x40000040001d7882 */ /* 0x000fe20000000000 */
[C---:B------:R-:W-:Y:S01]  /*6400*/  R2UR UR10, R7.reuse ;  /* 0x00000000070a72ca */ /* 0x040fe200000e0000 */
[----:B------:R-:W-:Y:S01]  /*6410*/  UMOV UR31, 0x40000040 ;  /* 0x40000040001f7882 */ /* 0x000fe20000000000 */
[----:B------:R-:W-:Y:S01]  /*6420*/  IADD3 R8, R7, 0x2, RZ ;  /* 0x0000000207087810 */ /* 0x000fe20007ffe0ff */
[----:B------:R-:W1:Y:S01]  /*6430*/  S2R R20, SR_TID.X ;  /* 0x0000000000147919 */ /* 0x000e620000002100 */
[----:B------:R-:W-:Y:S01]  /*6440*/  R2UR UR28, R15 ;  /* 0x000000000f1c72ca */ /* 0x000fe200000e0000 */
[----:B------:R-:W-:Y:S01]  /*6450*/  VIADD R15, R4, 0x4 ;  /* 0x00000004040f7836 */ /* 0x000fe20000000000 */
[----:B------:R-:W-:Y:S01]  /*6460*/  R2UR UR30, R8 ;  /* 0x00000000081e72ca */ /* 0x000fe200000e0000 */
[C---:B------:R-:W-:Y:S01]  /*6470*/  VIADD R8, R7.reuse, 0x4 ;  /* 0x0000000407087836 */ /* 0x040fe20000000000 */
[----:B------:R-:W-:Y:S01]  /*6480*/  IADD3 R21, R7, 0x800, RZ ;  /* 0x0000080007157810 */ /* 0x000fe20007ffe0ff */
[----:B------:R-:W-:Y:S01]  /*6490*/  VIADD R197, R4, 0x800 ;  /* 0x0000080004c57836 */ /* 0x000fe20000000000 */
[----:B------:R-:W-:Y:S01]  /*64a0*/  UISETP.NE.U32.AND UP0, UPT, UR6, URZ, UPT ;  /* 0x0000003f0600728c */ /* 0x000fe2000bf05070 */
[----:B------:R-:W-:Y:S01]  /*64b0*/  LEA R209, R2, R19, 0xc ;  /* 0x0000001302d17211 */ /* 0x000fe200078e60ff */
[----:B------:R-:W-:Y:S01]  /*64c0*/  ULDC UR5, c[0x0][0x404] ;  /* 0x0001010000057ab9 */ /* 0x000fe20000000800 */
[----:B------:R-:W-:Y:S01]  /*64d0*/  HGMMA.64x64x16.F32 R152, gdesc[UR8], R152, gsb0 ;  /* 0x00e00000089879f0 */ /* 0x000fe20008000898 */
[----:B------:R-:W-:Y:S01]  /*64e0*/  UISETP.NE.AND.EX UP0, UPT, UR7, URZ, UPT, UP0 ;  /* 0x0000003f0700728c */ /* 0x000fe2000bf05300 */
[----:B------:R-:W-:Y:S01]  /*64f0*/  R2UR UR14, R209 ;  /* 0x00000000d10e72ca */ /* 0x000fe200000e0000 */
[----:B------:R-:W-:Y:S01]  /*6500*/  ULDC UR10, c[0x0][0xad0] ;  /* 0x0002b400000a7ab9 */ /* 0x000fe20000000800 */
[----:B------:R-:W-:Y:S01]  /*6510*/  UMOV UR15, 0x40000040 ;  /* 0x40000040000f7882 */ /* 0x000fe20000000000 */
[----:B------:R-:W-:Y:S01]  /*6520*/  USEL UR5, UR5, 0x1, UP0 ;  /* 0x0000000105057887 */ /* 0x000fe20008000000 */
        /* <DEDUP_REMOVED lines=151> */
[----:B------:R-:W-:Y:S02]  /*6ea0*/  WARPGROUP.DEPBAR.LE gsb0, 0x0 ;  /* 0x00008000000079c5 */ /* 0x000fe40000010000 */
[----:B------:R-:W-:-:S08]  /*6eb0*/  WARPGROUP.ARRIVE ;  /* 0x00000000000079c5 */ /* 0x000fd00000000000 */
        /* <DEDUP_REMOVED lines=76> */
[----:B------:R-:W-:Y:S02]  /*7380*/  IADD3 R196, R197, R15, RZ ;  /* 0x0000000fc5c47210 */ /* 0x000fe40007ffe0ff */
        /* <DEDUP_REMOVED lines=33> */
[----:B------:R-:W-:Y:S01]  /*75a0*/  IMAD.IADD R196, R197, 0x1, R8 ;  /* 0x00000001c5c47824 */ /* 0x000fe200078e0208 */
        /* <DEDUP_REMOVED lines=9> */
[----:B------:R-:W1:Y:S01]  /*7640*/  LDC R196, c[0x0][0x2e0] ;  /* 0x0000b800ffc47b82 */ /* 0x000e620000000800 */
        /* <DEDUP_REMOVED lines=10> */
[----:B------:R-:W-:-:S04]  /*76f0*/  MOV R15, 0x1000 ;  /* 0x00001000000f7802 */ /* 0x000fc80000000f00 */
        /* <DEDUP_REMOVED lines=21> */
[----:B------:R-:W-:-:S04]  /*7850*/  IMAD.MOV.U32 R7, RZ, RZ, -0x40 ;  /* 0xffffffc0ff077424 */ /* 0x000fc800078e00ff */
[----:B------:R-:W-:-:S04]  /*7860*/  IMAD R7, R12, R7, 0x1 ;  /* 0x000000010c077424 */ /* 0x000fc800078e0207 */
[----:B------:R-:W-:-:S04]  /*7870*/  VIADD R7, R7, UR42 ;  /* 0x0000002a07077c36 */ /* 0x000fc80008000000 */
[----:B-1----:R-:W-:Y:S01]  /*7880*/  IMAD R7, R196, UR5, R7 ;  /* 0x00000005c4077c24 */ /* 0x002fe2000f8e0207 */
        /* <DEDUP_REMOVED lines=24> */
[----:B------:R3:W4:Y:S01]  /*7a10*/  MUFU.TANH R21, R156 ;  /* 0x0000009c00157308 */ /* 0x0007220000002400 */
        /* <DEDUP_REMOVED lines=8> */
[----:B---3--:R-:W-:Y:S01]  /*7aa0*/  IADD3 R156, R7, -UR4, -R18 ;  /* 0x80000004079c7c10 */ /* 0x008fe2000fffe812 */
[----:B------:R-:W-:Y:S01]  /*7ab0*/  FMUL.FTZ R174, R174, UR10 ;  /* 0x0000000aaeae7c20 */ /* 0x000fe20008410000 */
[----:B------:R-:W-:Y:S01]  /*7ac0*/  FMUL.FTZ R175, R175, UR10 ;  /* 0x0000000aafaf7c20 */ /* 0x000fe20008410000 */
[----:B------:R-:W-:Y:S01]  /*7ad0*/  FMUL.FTZ R178, R178, UR10 ;  /* 0x0000000ab2b27c20 */ /* 0x000fe20008410000 */
[----:B------:R-:W-:Y:S01]  /*7ae0*/  IADD3 R7, R17, R156, RZ ;  /* 0x0000009c11077210 */ /* 0x000fe20007ffe0ff */
[----:B------:R-:W-:Y:S01]  /*7af0*/  FMUL.FTZ R200, R182, UR10 ;  /* 0x0000000ab6c87c20 */ /* 0x000fe20008410000 */
[----:B------:R-:W-:Y:S01]  /*7b00*/  FMUL.FTZ R202, R183, UR10 ;  /* 0x0000000ab7ca7c20 */ /* 0x000fe20008410000 */
[----:B------:R-:W3:Y:S01]  /*7b10*/  MUFU.TANH R160, R160 ;  /* 0x000000a000a07308 */ /* 0x000ee20000002400 */
[----:B------:R-:W-:-:S02]  /*7b20*/  ISETP.GT.AND P2, PT, R7, RZ, PT ;  /* 0x000000ff0700720c */ /* 0x000fc40003f44270 */
[C---:B------:R-:W-:Y:S02]  /*7b30*/  ISETP.GT.AND P3, PT, R7.reuse, 0x1, PT ;  /* 0x000000010700780c */ /* 0x040fe40003f64270 */
[----:B-1----:R-:W-:Y:S02]  /*7b40*/  FSEL R20, R20, -INF , P2 ;  /* 0xff80000014147808 */ /* 0x002fe40001000000 */
[----:B------:R-:W-:Y:S01]  /*7b50*/  ISETP.GT.AND P2, PT, R7, 0x8, PT ;  /* 0x000000080700780c */ /* 0x000fe20003f44270 */
[----:B------:R3:W1:Y:S01]  /*7b60*/  MUFU.TANH R8, R161 ;  /* 0x000000a100087308 */ /* 0x0006620000002400 */
[----:B--2---:R-:W-:Y:S02]  /*7b70*/  FSEL R15, R15, -INF , P3 ;  /* 0xff8000000f0f7808 */ /* 0x004fe40001800000 */
[----:B------:R-:W-:Y:S02]  /*7b80*/  FMNMX.FTZ R156, R20, R13, !PT ;  /* 0x0000000d149c7209 */ /* 0x000fe40007810000 */
[----:B------:R-:W-:-:S02]  /*7b90*/  ISETP.GT.AND P3, PT, R7, 0x9, PT ;  /* 0x000000090700780c */ /* 0x000fc40003f64270 */
[----:B----4-:R-:W-:Y:S01]  /*7ba0*/  FSEL R21, R21, -INF , P2 ;  /* 0xff80000015157808 */ /* 0x010fe20001000000 */
[----:B------:R2:W4:Y:S01]  /*7bb0*/  MUFU.TANH R152, R164 ;  /* 0x000000a400987308 */ /* 0x0005220000002400 */
[----:B------:R-:W-:Y:S02]  /*7bc0*/  ISETP.GT.AND P2, PT, R7, 0x10, PT ;  /* 0x000000100700780c */ /* 0x000fe40003f44270 */
[----:B-----5:R-:W-:Y:S02]  /*7bd0*/  FSEL R157, R157, -INF , P3 ;  /* 0xff8000009d9d7808 */ /* 0x020fe40001800000 */
[----:B---3--:R-:W-:Y:S02]  /*7be0*/  FSEL R161, R160, -INF , P2 ;  /* 0xff800000a0a17808 */ /* 0x008fe40001000000 */
[----:B------:R-:W-:Y:S01]  /*7bf0*/  ISETP.GT.AND P3, PT, R7, 0x11, PT ;  /* 0x000000110700780c */ /* 0x000fe20003f64270 */
[----:B------:R-:W3:Y:S01]  /*7c00*/  MUFU.TANH R165, R165 ;  /* 0x000000a500a57308 */ /* 0x000ee20000002400 */
[----:B--2---:R-:W-:-:S02]  /*7c10*/  FMNMX.FTZ R164, R15, R156, !PT ;  /* 0x0000009c0fa47209 */ /* 0x004fc40007810000 */
[----:B------:R-:W-:Y:S02]  /*7c20*/  ISETP.GT.AND P2, PT, R7, 0x18, PT ;  /* 0x000000180700780c */ /* 0x000fe40003f44270 */
[----:B------:R-:W-:-:S03]  /*7c30*/  FMNMX.FTZ R164, R21, R164, !PT ;  /* 0x000000a415a47209 */ /* 0x000fc60007810000 */
[----:B------:R-:W-:Y:S01]  /*7c40*/  MUFU.TANH R168, R168 ;  /* 0x000000a800a87308 */ /* 0x000fe20000002400 */
[----:B------:R-:W-:Y:S02]  /*7c50*/  FMNMX.FTZ R160, R157, R164, !PT ;  /* 0x000000a49da07209 */ /* 0x000fe40007810000 */
[----:B-1----:R-:W-:Y:S02]  /*7c60*/  FSEL R164, R8, -INF , P3 ;  /* 0xff80000008a47808 */ /* 0x002fe40001800000 */
[----:B------:R-:W-:Y:S02]  /*7c70*/  FMNMX.FTZ R197, R161, R160, !PT ;  /* 0x000000a0a1c57209 */ /* 0x000fe40007810000 */
[----:B------:R-:W-:Y:S01]  /*7c80*/  ISETP.GT.AND P3, PT, R7, 0x19, PT ;  /* 0x000000190700780c */ /* 0x000fe20003f64270 */
[----:B------:R-:W1:Y:S01]  /*7c90*/  MUFU.TANH R169, R169 ;  /* 0x000000a900a97308 */ /* 0x000e620000002400 */
[----:B------:R-:W-:-:S07]  /*7ca0*/  FMNMX.FTZ R197, R164, R197, !PT ;  /* 0x000000c5a4c57209 */ /* 0x000fce0007810000 */
[----:B------:R4:W2:Y:S08]  /*7cb0*/  MUFU.TANH R153, R172 ;  /* 0x000000ac00997308 */ /* 0x0008b00000002400 */
[----:B------:R3:W5:Y:S01]  /*7cc0*/  MUFU.TANH R156, R173 ;  /* 0x000000ad009c7308 */ /* 0x0007620000002400 */
[----:B----4-:R-:W-:Y:S02]  /*7cd0*/  FSEL R172, R152, -INF , P2 ;  /* 0xff80000098ac7808 */ /* 0x010fe40001000000 */
[----:B------:R-:W-:-:S02]  /*7ce0*/  ISETP.GT.AND P2, PT, R7, 0x20, PT ;  /* 0x000000200700780c */ /* 0x000fc40003f44270 */
[----:B------:R-:W-:-:S03]  /*7cf0*/  FMNMX.FTZ R8, R172, R197, !PT ;  /* 0x000000c5ac087209 */ /* 0x000fc60007810000 */
[----:B------:R4:W5:Y:S01]  /*7d00*/  MUFU.TANH R196, R176 ;  /* 0x000000b000c47308 */ /* 0x0009620000002400 */
[----:B---3--:R-:W-:Y:S02]  /*7d10*/  FSEL R173, R165, -INF , P3 ;  /* 0xff800000a5ad7808 */ /* 0x008fe40001800000 */
[----:B------:R-:W-:Y:S02]  /*7d20*/  ISETP.GT.AND P3, PT, R7, 0x21, PT ;  /* 0x000000210700780c */ /* 0x000fe40003f64270 */
[----:B------:R-:W-:Y:S02]  /*7d30*/  FMNMX.FTZ R165, R173, R8, !PT ;  /* 0x00000008ada57209 */ /* 0x000fe40007810000 */
[----:B-1----:R-:W-:Y:S01]  /*7d40*/  FSEL R160, R169, -INF , P3 ;  /* 0xff800000a9a07808 */ /* 0x002fe20001800000 */
[----:B------:R-:W1:Y:S01]  /*7d50*/  MUFU.TANH R177, R177 ;  /* 0x000000b100b17308 */ /* 0x000e620000002400 */
[----:B----4-:R-:W-:Y:S02]  /*7d60*/  FSEL R176, R168, -INF , P2 ;  /* 0xff800000a8b07808 */ /* 0x010fe40001000000 */
[----:B------:R-:W-:-:S02]  /*7d70*/  ISETP.GT.AND P2, PT, R7, 0x28, PT ;  /* 0x000000280700780c */ /* 0x000fc40003f44270 */
[----:B------:R-:W-:Y:S02]  /*7d80*/  FMNMX.FTZ R169, R176, R165, !PT ;  /* 0x000000a5b0a97209 */ /* 0x000fe40007810000 */
[----:B------:R-:W-:Y:S01]  /*7d90*/  ISETP.GT.AND P3, PT, R7, 0x29, PT ;  /* 0x000000290700780c */ /* 0x000fe20003f64270 */
[----:B------:R-:W3:Y:S01]  /*7da0*/  MUFU.TANH R180, R180 ;  /* 0x000000b400b47308 */ /* 0x000ee20000002400 */
[----:B--2---:R-:W-:Y:S02]  /*7db0*/  FSEL R165, R153, -INF , P2 ;  /* 0xff80000099a57808 */ /* 0x004fe40001000000 */
[----:B------:R-:W-:Y:S02]  /*7dc0*/  FMNMX.FTZ R168, R160, R169, !PT ;  /* 0x000000a9a0a87209 */ /* 0x000fe40007810000 */
[----:B------:R-:W-:Y:S02]  /*7dd0*/  ISETP.GT.AND P2, PT, R7, 0x30, PT ;  /* 0x000000300700780c */ /* 0x000fe40003f44270 */
[----:B-----5:R-:W-:Y:S01]  /*7de0*/  FSEL R8, R156, -INF , P3 ;  /* 0xff8000009c087808 */ /* 0x020fe20001800000 */
[----:B------:R-:W2:Y:S01]  /*7df0*/  MUFU.TANH R152, R181 ;  /* 0x000000b500987308 */ /* 0x000ea20000002400 */
[----:B------:R-:W-:Y:S01]  /*7e00*/  FMNMX.FTZ R153, R165, R168, !PT ;  /* 0x000000a8a5997209 */ /* 0x000fe20007810000 */
[----:B------:R-:W-:Y:S01]  /*7e10*/  FMUL.FTZ R168, R154, UR10 ;  /* 0x0000000a9aa87c20 */ /* 0x000fe20008410000 */
[----:B------:R-:W-:-:S02]  /*7e20*/  ISETP.GT.AND P3, PT, R7, 0x31, PT ;  /* 0x000000310700780c */ /* 0x000fc40003f64270 */
[----:B------:R-:W-:Y:S02]  /*7e30*/  FSEL R154, R196, -INF , P2 ;  /* 0xff800000c49a7808 */ /* 0x000fe40001000000 */
[----:B------:R-:W-:Y:S01]  /*7e40*/  FMNMX.FTZ R153, R8, R153, !PT ;  /* 0x0000009908997209 */ /* 0x000fe20007810000 */
[----:B------:R4:W5:Y:S01]  /*7e50*/  MUFU.TANH R169, R168 ;  /* 0x000000a800a97308 */ /* 0x0009620000002400 */
[----:B------:R-:W-:Y:S02]  /*7e60*/  ISETP.GT.AND P2, PT, R7, 0x38, PT ;  /* 0x000000380700780c */ /* 0x000fe40003f44270 */
[----:B-1----:R-:W-:Y:S02]  /*7e70*/  FSEL R156, R177, -INF , P3 ;  /* 0xff800000b19c7808 */ /* 0x002fe40001800000 */
[----:B------:R-:W-:Y:S02]  /*7e80*/  FMNMX.FTZ R177, R154, R153, !PT ;  /* 0x000000999ab17209 */ /* 0x000fe40007810000 */
[----:B---3--:R-:W-:Y:S01]  /*7e90*/  FSEL R153, R180, -INF , P2 ;  /* 0xff800000b4997808 */ /* 0x008fe20001000000 */
[----:B------:R-:W1:Y:S01]  /*7ea0*/  MUFU.TANH R155, R155 ;  /* 0x0000009b009b7308 */ /* 0x000e620000002400 */
[----:B------:R-:W-:-:S02]  /*7eb0*/  ISETP.GT.AND P3, PT, R7, 0x39, PT ;  /* 0x000000390700780c */ /* 0x000fc40003f64270 */
[----:B------:R-:W-:Y:S02]  /*7ec0*/  FMNMX.FTZ R180, R156, R177, !PT ;  /* 0x000000b19cb47209 */ /* 0x000fe40007810000 */
[----:B--2---:R-:W-:Y:S02]  /*7ed0*/  FSEL R152, R152, -INF , P3 ;  /* 0xff80000098987808 */ /* 0x004fe40001800000 */
[----:B------:R-:W-:Y:S01]  /*7ee0*/  FMNMX.FTZ R177, R153, R180, !PT ;  /* 0x000000b499b17209 */ /* 0x000fe20007810000 */
[----:B------:R-:W-:Y:S03]  /*7ef0*/  MUFU.TANH R181, R162 ;  /* 0x000000a200b57308 */ /* 0x000fe60000002400 */
[----:B----4-:R-:W-:-:S05]  /*7f00*/  FMNMX.FTZ R168, R152, R177, !PT ;  /* 0x000000b198a87209 */ /* 0x010fca0007810000 */
[----:B------:R-:W2:Y:S01]  /*7f10*/  SHFL.BFLY PT, R199, R168, 0x2, 0x1f ;  /* 0x0c401f00a8c77f89 */ /* 0x000ea200000e0000 */
[----:B------:R5:W3:Y:S08]  /*7f20*/  MUFU.TANH R177, R158 ;  /* 0x0000009e00b17308 */ /* 0x000af00000002400 */
[----:B------:R1:W4:Y:S08]  /*7f30*/  MUFU.TANH R180, R159 ;  /* 0x0000009f00b47308 */ /* 0x0003300000002400 */
[----:B------:R-:W4:Y:S01]  /*7f40*/  MUFU.TANH R196, R163 ;  /* 0x000000a300c47308 */ /* 0x000f220000002400 */
[----:B--2---:R-:W-:Y:S01]  /*7f50*/  FMNMX.FTZ R201, R168, R199, !PT ;  /* 0x000000c7a8c97209 */ /* 0x004fe20007810000 */
[----:B------:R-:W-:-:S06]  /*7f60*/  VIADD R168, R7, 0x8 ;  /* 0x0000000807a87836 */ /* 0x000fcc0000000000 */
[----:B------:R2:W4:Y:S01]  /*7f70*/  MUFU.TANH R197, R166 ;  /* 0x000000a600c57308 */ /* 0x0005220000002400 */
[----:B------:R-:W-:Y:S01]  /*7f80*/  FMUL.FTZ R199, R179, UR10 ;  /* 0x0000000ab3c77c20 */ /* 0x000fe20008410000 */
[----:B------:R-:W-:Y:S01]  /*7f90*/  ULDC UR10, c[0x0][0xa80] ;  /* 0x0002a000000a7ab9 */ /* 0x000fe20000000800 */
[----:B------:R-:W4:Y:S01]  /*7fa0*/  SHFL.BFLY PT, R204, R201, 0x1, 0x1f ;  /* 0x0c201f00c9cc7f89 */ /* 0x000f2200000e0000 */
[C---:B------:R-:W-:Y:S02]  /*7fb0*/  ISETP.GT.AND P2, PT, R168.reuse, RZ, PT ;  /* 0x000000ffa800720c */ /* 0x040fe40003f44270 */
[C---:B------:R-:W-:Y:S02]  /*7fc0*/  ISETP.GT.AND P3, PT, R168.reuse, 0x1, PT ;  /* 0x00000001a800780c */ /* 0x040fe40003f64270 */
[----:B-----5:R-:W-:Y:S01]  /*7fd0*/  FSEL R158, R169, -INF , P2 ;  /* 0xff800000a99e7808 */ /* 0x020fe20001000000 */
[----:B------:R5:W5:Y:S01]  /*7fe0*/  MUFU.TANH R198, R167 ;  /* 0x000000a700c67308 */ /* 0x000b620000002400 */
[----:B------:R-:W-:-:S02]  /*7ff0*/  ISETP.GT.AND P2, PT, R168, 0x8, PT ;  /* 0x00000008a800780c */ /* 0x000fc40003f44270 */
[----:B-1----:R-:W-:Y:S02]  /*8000*/  FSEL R159, R155, -INF , P3 ;  /* 0xff8000009b9f7808 */ /* 0x002fe40001800000 */
[----:B------:R-:W-:Y:S02]  /*8010*/  FMNMX.FTZ R162, R158, R11, !PT ;  /* 0x0000000b9ea27209 */ /* 0x000fe40007810000 */
[C---:B------:R-:W-:Y:S01]  /*8020*/  ISETP.GT.AND P3, PT, R168.reuse, 0x9, PT ;  /* 0x00000009a800780c */ /* 0x040fe20003f64270 */
[----:B------:R-:W1:Y:S01]  /*8030*/  MUFU.TANH R170, R170 ;  /* 0x000000aa00aa7308 */ /* 0x000e620000002400 */
[----:B---3--:R-:W-:Y:S02]  /*8040*/  FSEL R155, R177, -INF , P2 ;  /* 0xff800000b19b7808 */ /* 0x008fe40001000000 */
[----:B--2---:R-:W-:Y:S02]  /*8050*/  FMNMX.FTZ R166, R159, R162, !PT ;  /* 0x000000a29fa67209 */ /* 0x004fe40007810000 */
[----:B------:R-:W-:-:S02]  /*8060*/  ISETP.GT.AND P2, PT, R168, 0x10, PT ;  /* 0x00000010a800780c */ /* 0x000fc40003f44270 */
[----:B----4-:R-:W-:Y:S01]  /*8070*/  FSEL R162, R180, -INF , P3 ;  /* 0xff800000b4a27808 */ /* 0x010fe20001800000 */
[----:B------:R-:W2:Y:S01]  /*8080*/  MUFU.TANH R171, R171 ;  /* 0x000000ab00ab7308 */ /* 0x000ea20000002400 */
[----:B-----5:R-:W-:Y:S02]  /*8090*/  FMNMX.FTZ R167, R155, R166, !PT ;  /* 0x000000a69ba77209 */ /* 0x020fe40007810000 */
[----:B------:R-:W-:Y:S02]  /*80a0*/  ISETP.GT.AND P3, PT, R168, 0x11, PT ;  /* 0x00000011a800780c */ /* 0x000fe40003f64270 */
[----:B------:R-:W-:Y:S02]  /*80b0*/  FSEL R163, R181, -INF , P2 ;  /* 0xff800000b5a37808 */ /* 0x000fe40001000000 */
[----:B------:R-:W-:Y:S01]  /*80c0*/  FMNMX.FTZ R180, R162, R167, !PT ;  /* 0x000000a7a2b47209 */ /* 0x000fe20007810000 */
[----:B------:R-:W3:Y:S01]  /*80d0*/  MUFU.TANH R174, R174 ;  /* 0x000000ae00ae7308 */ /* 0x000ee20000002400 */
[----:B------:R-:W-:-:S02]  /*80e0*/  ISETP.GT.AND P2, PT, R168, 0x18, PT ;  /* 0x00000018a800780c */ /* 0x000fc40003f44270 */
[----:B------:R-:W-:Y:S02]  /*80f0*/  FSEL R166, R196, -INF , P3 ;  /* 0xff800000c4a67808 */ /* 0x000fe40001800000 */
[----:B------:R-:W-:Y:S02]  /*8100*/  FMNMX.FTZ R169, R163, R180, !PT ;  /* 0x000000b4a3a97209 */ /* 0x000fe40007810000 */
[----:B------:R-:W-:Y:S01]  /*8110*/  ISETP.GT.AND P3, PT, R168, 0x19, PT ;  /* 0x00000019a800780c */ /* 0x000fe20003f64270 */
[----:B------:R-:W4:Y:S01]  /*8120*/  MUFU.TANH R175, R175 ;  /* 0x000000af00af7308 */ /* 0x000f220000002400 */
[----:B------:R-:W-:Y:S02]  /*8130*/  FSEL R167, R197, -INF , P2 ;  /* 0xff800000c5a77808 */ /* 0x000fe40001000000 */
[----:B------:R-:W-:Y:S02]  /*8140*/  FMNMX.FTZ R180, R166, R169, !PT ;  /* 0x000000a9a6b47209 */ /* 0x000fe40007810000 */
[----:B------:R-:W-:-:S02]  /*8150*/  ISETP.GT.AND P4, PT, R168, 0x20, PT ;  /* 0x00000020a800780c */ /* 0x000fc40003f84270 */
[----:B------:R-:W-:Y:S01]  /*8160*/  FSEL R177, R198, -INF , P3 ;  /* 0xff800000c6b17808 */ /* 0x000fe20001800000 */
[----:B------:R1:W5:Y:S01]  /*8170*/  MUFU.TANH R182, R178 ;  /* 0x000000b200b67308 */ /* 0x0003620000002400 */
[----:B------:R-:W-:Y:S02]  /*8180*/  FMNMX.FTZ R180, R167, R180, !PT ;  /* 0x000000b4a7b47209 */ /* 0x000fe40007810000 */
[C---:B------:R-:W-:Y:S02]  /*8190*/  ISETP.GT.AND P5, PT, R168.reuse, 0x21, PT ;  /* 0x00000021a800780c */ /* 0x040fe40003fa4270 */
[----:B------:R-:W-:Y:S02]  /*81a0*/  FMNMX.FTZ R169, R177, R180, !PT ;  /* 0x000000b4b1a97209 */ /* 0x000fe40007810000 */
[----:B------:R-:W-:Y:S01]  /*81b0*/  ISETP.GT.AND P3, PT, R168, 0x28, PT ;  /* 0x00000028a800780c */ /* 0x000fe20003f64270 */
[----:B------:R-:W5:Y:S01]  /*81c0*/  MUFU.TANH R183, R199 ;  /* 0x000000c700b77308 */ /* 0x000f620000002400 */
[----:B-1----:R-:W-:-:S02]  /*81d0*/  FSEL R178, R170, -INF , P4 ;  /* 0xff800000aab27808 */ /* 0x002fc40002000000 */
[----:B--2---:R-:W-:Y:S02]  /*81e0*/  FSEL R179, R171, -INF , P5 ;  /* 0xff800000abb37808 */ /* 0x004fe40002800000 */
[----:B------:R-:W-:Y:S02]  /*81f0*/  FMNMX.FTZ R170, R178, R169, !PT ;  /* 0x000000a9b2aa7209 */ /* 0x000fe40007810000 */
[----:B------:R-:W-:Y:S01]  /*8200*/  ISETP.GT.AND P2, PT, R168, 0x29, PT ;  /* 0x00000029a800780c */ /* 0x000fe20003f44270 */
[----:B------:R-:W1:Y:S01]  /*8210*/  MUFU.TANH R197, R200 ;  /* 0x000000c800c57308 */ /* 0x000e620000002400 */
[----:B---3--:R-:W-:Y:S02]  /*8220*/  FSEL R180, R174, -INF , P3 ;  /* 0xff800000aeb47808 */ /* 0x008fe40001800000 */
[----:B------:R-:W-:Y:S02]  /*8230*/  FMNMX.FTZ R169, R179, R170, !PT ;  /* 0x000000aab3a97209 */ /* 0x000fe40007810000 */
[----:B------:R-:W-:-:S02]  /*8240*/  ISETP.GT.AND P4, PT, R168, 0x30, PT ;  /* 0x00000030a800780c */ /* 0x000fc40003f84270 */
[----:B----4-:R-:W-:Y:S01]  /*8250*/  FSEL R181, R175, -INF , P2 ;  /* 0xff800000afb57808 */ /* 0x010fe20001000000 */
[----:B------:R-:W2:Y:S01]  /*8260*/  MUFU.TANH R198, R202 ;  /* 0x000000ca00c67308 */ /* 0x000ea20000002400 */
[----:B------:R-:W-:Y:S02]  /*8270*/  FMNMX.FTZ R170, R180, R169, !PT ;  /* 0x000000a9b4aa7209 */ /* 0x000fe40007810000 */
[----:B------:R-:W-:Y:S02]  /*8280*/  ISETP.GT.AND P2, PT, R168, 0x31, PT ;  /* 0x00000031a800780c */ /* 0x000fe40003f44270 */
[----:B-----5:R-:W-:Y:S02]  /*8290*/  FSEL R182, R182, -INF , P4 ;  /* 0xff800000b6b67808 */ /* 0x020fe40002000000 */
[----:B------:R-:W-:Y:S02]  /*82a0*/  FMNMX.FTZ R169, R181, R170, !PT ;  /* 0x000000aab5a97209 */ /* 0x000fe40007810000 */
[----:B------:R-:W-:-:S02]  /*82b0*/  ISETP.GT.AND P3, PT, R168, 0x38, PT ;  /* 0x00000038a800780c */ /* 0x000fc40003f64270 */
[----:B------:R-:W-:Y:S02]  /*82c0*/  FSEL R183, R183, -INF , P2 ;  /* 0xff800000b7b77808 */ /* 0x000fe40001000000 */
[----:B------:R-:W-:Y:S02]  /*82d0*/  FMNMX.FTZ R170, R182, R169, !PT ;  /* 0x000000a9b6aa7209 */ /* 0x000fe40007810000 */
[----:B------:R-:W-:Y:S02]  /*82e0*/  FMNMX.FTZ R7, R201, R204, !PT ;  /* 0x000000ccc9077209 */ /* 0x000fe40007810000 */
[----:B------:R-:W-:Y:S02]  /*82f0*/  ISETP.GT.AND P2, PT, R168, 0x39, PT ;  /* 0x00000039a800780c */ /* 0x000fe40003f44270 */
[----:B-1----:R-:W-:Y:S01]  /*8300*/  FSEL R197, R197, -INF , P3 ;  /* 0xff800000c5c57808 */ /* 0x002fe20001800000 */
[----:B------:R-:W-:Y:S01]  /*8310*/  FMUL.FTZ R201, R7, UR10 ;  /* 0x0000000a07c97c20 */ /* 0x000fe20008410000 */
[----:B------:R-:W-:-:S02]  /*8320*/  FMNMX.FTZ R170, R183, R170, !PT ;  /* 0x000000aab7aa7209 */ /* 0x000fc40007810000 */
[----:B------:R-:W-:Y:S02]  /*8330*/  FSETP.NEU.FTZ.AND P5, PT, R7, -INF , PT ;  /* 0xff8000000700780b */ /* 0x000fe40003fbd000 */
[----:B--2---:R-:W-:Y:S02]  /*8340*/  FSEL R198, R198, -INF , P2 ;  /* 0xff800000c6c67808 */ /* 0x004fe40001000000 */
[----:B------:R-:W-:Y:S02]  /*8350*/  FMNMX.FTZ R169, R197, R170, !PT ;  /* 0x000000aac5a97209 */ /* 0x000fe40007810000 */
[----:B------:R-:W-:Y:S02]  /*8360*/  FSEL R201, R201, RZ, P5 ;  /* 0x000000ffc9c97208 */ /* 0x000fe40002800000 */
[----:B------:R-:W-:-:S03]  /*8370*/  FMNMX.FTZ R174, R198, R169, !PT ;  /* 0x000000a9c6ae7209 */ /* 0x000fc60007810000 */
        /* <DEDUP_REMOVED lines=15> */
[----:B------:R-:W-:Y:S01]  /*8470*/  FSEL R154, R7, RZ, P5 ;  /* 0x000000ff079a7208 */ /* 0x000fe20002800000 */
[----:B------:R-:W-:Y:S04]  /*8480*/  MUFU.EX2 R20, R20 ;  /* 0x0000001400147308 */ /* 0x000fe80000000800 */
[----:B------:R-:W-:-:S04]  /*8490*/  FADD.FTZ R154, -R154, R13 ;  /* 0x0000000d9a9a7221 */ /* 0x000fc80000010100 */
[----:B------:R-:W-:Y:S01]  /*84a0*/  FMUL.FTZ R154, R154, UR10 ;  /* 0x0000000a9a9a7c20 */ /* 0x000fe20008410000 */
[----:B------:R-:W-:Y:S01]  /*84b0*/  MUFU.EX2 R15, R15 ;  /* 0x0000000f000f7308 */ /* 0x000fe20000000800 */
[----:B-1----:R-:W-:Y:S01]  /*84c0*/  FMNMX.FTZ R157, R174, R157, !PT ;  /* 0x0000009dae9d7209 */ /* 0x002fe20007810000 */
[--C-:B------:R-:W-:Y:S01]  /*84d0*/  FFMA.FTZ R174, R160, UR10, -R201.reuse ;  /* 0x0000000aa0ae7c23 */ /* 0x100fe200080108c9 */
[----:B------:R-:W-:-:S03]  /*84e0*/  FFMA.FTZ R201, R152, UR10, -R201 ;  /* 0x0000000a98c97c23 */ /* 0x000fc600080108c9 */
        /* <DEDUP_REMOVED lines=13> */
[C---:B------:R-:W-:Y:S01]  /*85c0*/  FSETP.NEU.FTZ.AND P2, PT, R8.reuse, -INF , PT ;  /* 0xff8000000800780b */ /* 0x040fe20003f5d000 */
[----:B------:R-:W-:Y:S01]  /*85d0*/  FMUL.FTZ R153, R8, UR10 ;  /* 0x0000000a08997c20 */ /* 0x000fe20008410000 */
[-C--:B------:R-:W-:Y:S01]  /*85e0*/  FMUL.FTZ R37, R37, R211.reuse ;  /* 0x000000d325257220 */ /* 0x080fe20000410000 */
[-C--:B------:R-:W-:Y:S01]  /*85f0*/  FMUL.FTZ R40, R40, R211.reuse ;  /* 0x000000d328287220 */ /* 0x080fe20000410000 */
[----:B------:R-:W-:Y:S01]  /*8600*/  FSEL R156, R8, RZ, P2 ;  /* 0x000000ff089c7208 */ /* 0x000fe20001000000 */
[----:B------:R-:W-:Y:S01]  /*8610*/  FMUL.FTZ R41, R41, R211 ;  /* 0x000000d329297220 */ /* 0x000fe20000410000 */
[----:B------:R-:W-:Y:S01]  /*8620*/  FSEL R152, R153, RZ, P2 ;  /* 0x000000ff99987208 */ /* 0x000fe20001000000 */
[----:B------:R-:W-:Y:S01]  /*8630*/  IMAD.MOV R153, RZ, RZ, -R22 ;  /* 0x000000ffff997224 */ /* 0x000fe200078e0a16 */
[----:B------:R-:W-:Y:S01]  /*8640*/  MUFU.EX2 R170, R170 ;  /* 0x000000aa00aa7308 */ /* 0x000fe20000000800 */
[----:B------:R-:W-:Y:S01]  /*8650*/  FADD.FTZ R156, -R156, R11 ;  /* 0x0000000b9c9c7221 */ /* 0x000fe20000010100 */
[----:B------:R-:W-:-:S02]  /*8660*/  @!P1 VIADD R11, R10, 0x38840 ;  /* 0x000388400a0b9836 */ /* 0x000fc40000000000 */
[--C-:B------:R-:W-:Y:S01]  /*8670*/  FFMA.FTZ R203, R158, UR10, -R152.reuse ;  /* 0x0000000a9ecb7c23 */ /* 0x100fe20008010898 */
[----:B------:R-:W-:Y:S01]  /*8680*/  ISETP.NE.AND P2, PT, R18, R153, PT ;  /* 0x000000991200720c */ /* 0x000fe20003f45270 */
[----:B------:R-:W-:Y:S01]  /*8690*/  FMUL.FTZ R156, R156, UR10 ;  /* 0x0000000a9c9c7c20 */ /* 0x000fe20008410000 */
[--C-:B------:R-:W-:Y:S01]  /*86a0*/  FFMA.FTZ R202, R159, UR10, -R152.reuse ;  /* 0x0000000a9fca7c23 */ /* 0x100fe20008010898 */
[--C-:B------:R-:W-:Y:S01]  /*86b0*/  FFMA.FTZ R204, R155, UR10, -R152.reuse ;  /* 0x0000000a9bcc7c23 */ /* 0x100fe20008010898 */
[--C-:B------:R-:W-:Y:S01]  /*86c0*/  FFMA.FTZ R205, R162, UR10, -R152.reuse ;  /* 0x0000000aa2cd7c23 */ /* 0x100fe20008010898 */
[----:B------:R-:W1:Y:S01]  /*86d0*/  MUFU.EX2 R210, R156 ;  /* 0x0000009c00d27308 */ /* 0x000e620000000800 */
[--C-:B------:R-:W-:Y:S01]  /*86e0*/  FFMA.FTZ R206, R163, UR10, -R152.reuse ;  /* 0x0000000aa3ce7c23 */ /* 0x100fe20008010898 */
[--C-:B------:R-:W-:Y:S01]  /*86f0*/  FFMA.FTZ R207, R166, UR10, -R152.reuse ;  /* 0x0000000aa6cf7c23 */ /* 0x100fe20008010898 */
[--C-:B------:R-:W-:Y:S01]  /*8700*/  FFMA.FTZ R208, R167, UR10, -R152.reuse ;  /* 0x0000000aa7d07c23 */ /* 0x100fe20008010898 */
[--C-:B------:R-:W-:Y:S01]  /*8710*/  FFMA.FTZ R177, R177, UR10, -R152.reuse ;  /* 0x0000000ab1b17c23 */ /* 0x100fe20008010898 */
[--C-:B------:R-:W-:Y:S01]  /*8720*/  FFMA.FTZ R178, R178, UR10, -R152.reuse ;  /* 0x0000000ab2b27c23 */ /* 0x100fe20008010898 */
[--C-:B------:R-:W-:Y:S01]  /*8730*/  FFMA.FTZ R179, R179, UR10, -R152.reuse ;  /* 0x0000000ab3b37c23 */ /* 0x100fe20008010898 */
[--C-:B------:R-:W-:Y:S01]  /*8740*/  FFMA.FTZ R180, R180, UR10, -R152.reuse ;  /* 0x0000000ab4b47c23 */ /* 0x100fe20008010898 */
[----:B------:R-:W-:Y:S01]  /*8750*/  @!P2 IMAD R153, R14, 0x40, R17 ;  /* 0x000000400e99a824 */ /* 0x000fe200078e0211 */
[----:B------:R-:W-:Y:S01]  /*8760*/  @!P1 PRMT R14, RZ, 0x654, R11 ;  /* 0x00000654ff0e9816 */ /* 0x000fe2000000000b */
[--C-:B------:R-:W-:Y:S01]  /*8770*/  FFMA.FTZ R181, R181, UR10, -R152.reuse ;  /* 0x0000000ab5b57c23 */ /* 0x100fe20008010898 */
[--C-:B------:R-:W-:Y:S01]  /*8780*/  FFMA.FTZ R182, R182, UR10, -R152.reuse ;  /* 0x0000000ab6b67c23 */ /* 0x100fe20008010898 */
[--C-:B------:R-:W-:Y:S01]  /*8790*/  FFMA.FTZ R183, R183, UR10, -R152.reuse ;  /* 0x0000000ab7b77c23 */ /* 0x100fe20008010898 */
[----:B------:R-:W-:Y:S01]  /*87a0*/  @!P2 LEA R160, R153, UR37, 0x2 ;  /* 0x0000002599a0ac11 */ /* 0x000fe2000f8e10ff */
[----:B------:R2:W-:Y:S01]  /*87b0*/  @!P1 SYNCS.ARRIVE.TRANS64.RED.A1T0 RZ, [R14+URZ], RZ ;  /* 0x000000ff0eff99a7 */ /* 0x0005e2000810043f */
[--C-:B------:R-:W-:Y:S01]  /*87c0*/  FFMA.FTZ R197, R197, UR10, -R152.reuse ;  /* 0x0000000ac5c57c23 */ /* 0x100fe20008010898 */
[----:B------:R-:W-:Y:S01]  /*87d0*/  FFMA.FTZ R198, R198, UR10, -R152 ;  /* 0x0000000ac6c67c23 */ /* 0x000fe20008010898 */
[----:B------:R-:W-:Y:S01]  /*87e0*/  MUFU.EX2 R203, R203 ;  /* 0x000000cb00cb7308 */ /* 0x000fe20000000800 */
[----:B------:R-:W-:Y:S01]  /*87f0*/  @!P2 STS [R160+0x38400], R211 ;  /* 0x038400d3a000a388 */ /* 0x000fe20000000800 */
[----:B------:R-:W-:Y:S01]  /*8800*/  F2FP.F16.F32.PACK_AB R152, R15, R20 ;  /* 0x000000140f98723e */ /* 0x000fe200000000ff */
[-C--:B-1----:R-:W-:Y:S01]  /*8810*/  FMUL.FTZ R26, R26, R210.reuse ;  /* 0x000000d21a1a7220 */ /* 0x082fe20000410000 */
[----:B------:R-:W-:Y:S01]  /*8820*/  F2FP.F16.F32.PACK_AB R154, R168, R21 ;  /* 0x00000015a89a723e */ /* 0x000fe200000000ff */
[----:B------:R1:W-:Y:S01]  /*8830*/  @!P2 STS [R160+0x38420], R210 ;  /* 0x038420d2a000a388 */ /* 0x0003e20000000800 */
[----:B------:R-:W-:Y:S01]  /*8840*/  F2FP.F16.F32.PACK_AB R156, R170, R169 ;  /* 0x000000a9aa9c723e */ /* 0x000fe200000000ff */
        /* <DEDUP_REMOVED lines=17> */
[----:B------:R-:W4:Y:S01]  /*8960*/  MUFU.EX2 R205, R205 ;  /* 0x000000cd00cd7308 */ /* 0x000f220000000800 */
        /* <DEDUP_REMOVED lines=124> */
[-C--:B------:R-:W-:Y:S01]  /*9130*/  FMUL.FTZ R150, R150, R210.reuse ;  /* 0x000000d296967220 */ /* 0x080fe20000410000 */
[----:B------:R-:W-:Y:S01]  /*9140*/  FMUL.FTZ R151, R151, R210 ;  /* 0x000000d297977220 */ /* 0x000fe20000410000 */
[----:B------:R1:W-:Y:S01]  /*9150*/  STSM.16.M88.4 [R23+0x36400], R152 ;  /* 0x0364009817007844 */ /* 0x0003e20000000200 */
[----:B------:R-:W-:Y:S01]  /*9160*/  MUFU.EX2 R196, R196 ;  /* 0x000000c400c47308 */ /* 0x000fe20000000800 */
[----:B---3--:R-:W-:Y:S01]  /*9170*/  F2FP.F16.F32.PACK_AB R163, R181, R180 ;  /* 0x000000b4b5a3723e */ /* 0x008fe200000000ff */
[----:B------:R-:W-:Y:S01]  /*9180*/  FFMA.FTZ R203, R210, R6, R203 ;  /* 0x00000006d2cb7223 */ /* 0x000fe200000100cb */
[----:B------:R1:W-:Y:S01]  /*9190*/  STSM.16.M88.4 [R184], R156 ;  /* 0x0000009cb8007844 */ /* 0x0003e20000000200 */
[----:B------:R-:W-:Y:S01]  /*91a0*/  FFMA.FTZ R20, R211, R5, R20 ;  /* 0x00000005d3147223 */ /* 0x000fe20000010014 */
[----:B------:R-:W-:Y:S01]  /*91b0*/  ISETP.GT.AND P2, PT, R12, R9, PT ;  /* 0x000000090c00720c */ /* 0x000fe20003f44270 */
[----:B------:R-:W-:Y:S01]  /*91c0*/  FADD.FTZ R203, R202, R203 ;  /* 0x000000cbcacb7221 */ /* 0x000fe20000010000 */
[----:B------:R1:W-:Y:S01]  /*91d0*/  STSM.16.M88.4 [R186], R160 ;  /* 0x000000a0ba007844 */ /* 0x0003e20000000200 */
[----:B------:R-:W3:Y:S01]  /*91e0*/  MUFU.EX2 R199, R199 ;  /* 0x000000c700c77308 */ /* 0x000ee20000000800 */
[----:B------:R-:W-:Y:S01]  /*91f0*/  FADD.FTZ R20, R15, R20 ;  /* 0x000000140f147221 */ /* 0x000fe20000010000 */
[----:B------:R-:W-:Y:S01]  /*9200*/  FADD.FTZ R204, R204, R203 ;  /* 0x000000cbcccc7221 */ /* 0x000fe20000010000 */
[----:B------:R-:W-:-:S02]  /*9210*/  @!P1 IADD3 R10, R10, 0x38860, RZ ;  /* 0x000388600a0a9810 */ /* 0x000fc40007ffe0ff */
[----:B------:R-:W-:Y:S01]  /*9220*/  FADD.FTZ R21, R21, R20 ;  /* 0x0000001415157221 */ /* 0x000fe20000010000 */
[----:B------:R-:W-:Y:S01]  /*9230*/  FADD.FTZ R205, R205, R204 ;  /* 0x000000cccdcd7221 */ /* 0x000fe20000010000 */
[----:B------:R-:W-:Y:S01]  /*9240*/  @!P1 PRMT R10, RZ, 0x654, R10 ;  /* 0x00000654ff0a9816 */ /* 0x000fe2000000000a */
[----:B------:R-:W-:Y:S01]  /*9250*/  MUFU.EX2 R200, R200 ;  /* 0x000000c800c87308 */ /* 0x000fe20000000800 */
[----:B------:R-:W-:Y:S01]  /*9260*/  FADD.FTZ R168, R168, R21 ;  /* 0x00000015a8a87221 */ /* 0x000fe20000010000 */
[----:B------:R-:W-:-:S03]  /*9270*/  FADD.FTZ R206, R206, R205 ;  /* 0x000000cdcece7221 */ /* 0x000fc60000010000 */
[----:B------:R-:W-:Y:S01]  /*9280*/  FADD.FTZ R169, R169, R168 ;  /* 0x000000a8a9a97221 */ /* 0x000fe20000010000 */
[----:B------:R-:W-:Y:S02]  /*9290*/  FADD.FTZ R207, R207, R206 ;  /* 0x000000cecfcf7221 */ /* 0x000fe40000010000 */
[----:B------:R-:W4:Y:S01]  /*92a0*/  MUFU.EX2 R201, R201 ;  /* 0x000000c900c97308 */ /* 0x000f220000000800 */
[----:B---3--:R-:W-:Y:S01]  /*92b0*/  F2FP.F16.F32.PACK_AB R164, R199, R196 ;  /* 0x000000c4c7a4723e */ /* 0x008fe200000000ff */
[----:B------:R-:W-:Y:S01]  /*92c0*/  FADD.FTZ R170, R170, R169 ;  /* 0x000000a9aaaa7221 */ /* 0x000fe20000010000 */
[----:B------:R-:W-:-:S03]  /*92d0*/  FADD.FTZ R208, R208, R207 ;  /* 0x000000cfd0d07221 */ /* 0x000fc60000010000 */
[----:B------:R-:W-:Y:S01]  /*92e0*/  FADD.FTZ R171, R171, R170 ;  /* 0x000000aaabab7221 */ /* 0x000fe20000010000 */
[----:B------:R-:W-:Y:S01]  /*92f0*/  FADD.FTZ R177, R177, R208 ;  /* 0x000000d0b1b17221 */ /* 0x000fe20000010000 */
[----:B------:R3:W5:Y:S02]  /*9300*/  MUFU.EX2 R182, R183 ;  /* 0x000000b700b67308 */ /* 0x0007640000000800 */
[----:B------:R-:W-:Y:S01]  /*9310*/  FADD.FTZ R172, R172, R171 ;  /* 0x000000abacac7221 */ /* 0x000fe20000010000 */
[----:B------:R-:W-:-:S03]  /*9320*/  FADD.FTZ R178, R178, R177 ;  /* 0x000000b1b2b27221 */ /* 0x000fc60000010000 */
[----:B------:R-:W-:Y:S01]  /*9330*/  FADD.FTZ R173, R173, R172 ;  /* 0x000000acadad7221 */ /* 0x000fe20000010000 */
[----:B------:R-:W-:Y:S01]  /*9340*/  FADD.FTZ R179, R179, R178 ;  /* 0x000000b2b3b37221 */ /* 0x000fe20000010000 */
[----:B------:R-:W-:Y:S01]  /*9350*/  MUFU.EX2 R11, R197 ;  /* 0x000000c5000b7308 */ /* 0x000fe20000000800 */
[----:B----4-:R-:W-:Y:S01]  /*9360*/  F2FP.F16.F32.PACK_AB R166, R201, R200 ;  /* 0x000000c8c9a6723e */ /* 0x010fe200000000ff */
[----:B------:R-:W-:Y:S01]  /*9370*/  FADD.FTZ R174, R174, R173 ;  /* 0x000000adaeae7221 */ /* 0x000fe20000010000 */
[----:B---3--:R-:W-:Y:S01]  /*9380*/  IADD3 R183, R209, 0x80, RZ ;  /* 0x00000080d1b77810 */ /* 0x008fe20007ffe0ff */
[----:B------:R-:W-:Y:S02]  /*9390*/  FADD.FTZ R180, R180, R179 ;  /* 0x000000b3b4b47221 */ /* 0x000fe40000010000 */
[----:B------:R-:W-:Y:S02]  /*93a0*/  FADD.FTZ R175, R175, R174 ;  /* 0x000000aeafaf7221 */ /* 0x000fe40000010000 */
[----:B--2---:R-:W2:Y:S01]  /*93b0*/  MUFU.EX2 R14, R198 ;  /* 0x000000c6000e7308 */ /* 0x004ea20000000800 */
[----:B-----5:R-:W-:Y:S01]  /*93c0*/  F2FP.F16.F32.PACK_AB R165, R182, R13 ;  /* 0x0000000db6a5723e */ /* 0x020fe200000000ff */
[----:B------:R-:W-:Y:S01]  /*93d0*/  FADD.FTZ R180, R181, R180 ;  /* 0x000000b4b5b47221 */ /* 0x000fe20000010000 */
[----:B------:R-:W-:-:S03]  /*93e0*/  FADD.FTZ R175, R176, R175 ;  /* 0x000000afb0af7221 */ /* 0x000fc60000010000 */
[----:B------:R-:W-:Y:S01]  /*93f0*/  FADD.FTZ R13, R13, R180 ;  /* 0x000000b40d0d7221 */ /* 0x000fe20000010000 */
[----:B------:R-:W-:-:S03]  /*9400*/  FADD.FTZ R196, R196, R175 ;  /* 0x000000afc4c47221 */ /* 0x000fc60000010000 */
[----:B------:R-:W-:Y:S01]  /*9410*/  FADD.FTZ R182, R182, R13 ;  /* 0x0000000db6b67221 */ /* 0x000fe20000010000 */
[----:B------:R-:W-:Y:S01]  /*9420*/  FADD.FTZ R199, R199, R196 ;  /* 0x000000c4c7c77221 */ /* 0x000fe20000010000 */
[----:B------:R-:W-:-:S03]  /*9430*/  IMAD.MOV.U32 R13, RZ, RZ, R7 ;  /* 0x000000ffff0d7224 */ /* 0x000fc600078e0007 */
[----:B------:R-:W-:Y:S01]  /*9440*/  FADD.FTZ R200, R200, R199 ;  /* 0x000000c7c8c87221 */ /* 0x000fe20000010000 */
[C---:B--2---:R-:W-:Y:S01]  /*9450*/  F2FP.F16.F32.PACK_AB R167, R14.reuse, R11 ;  /* 0x0000000b0ea7723e */ /* 0x044fe200000000ff */
[----:B------:R-:W-:Y:S02]  /*9460*/  FADD.FTZ R11, R11, R182 ;  /* 0x000000b60b0b7221 */ /* 0x000fe40000010000 */
[----:B------:R-:W-:Y:S02]  /*9470*/  FADD.FTZ R5, R201, R200 ;  /* 0x000000c8c9057221 */ /* 0x000fe40000010000 */
[----:B------:R1:W-:Y:S01]  /*9480*/  STSM.16.M88.4 [R185], R164 ;  /* 0x000000a4b9007844 */ /* 0x0003e20000000200 */
[----:B------:R-:W-:Y:S01]  /*9490*/  WARPGROUP.ARRIVE ;  /* 0x00000000000079c5 */ /* 0x000fe20000000000 */
[----:B------:R-:W-:Y:S01]  /*94a0*/  FADD.FTZ R6, R14, R11 ;  /* 0x0000000b0e067221 */ /* 0x000fe20000010000 */
[----:B------:R-:W-:Y:S01]  /*94b0*/  MOV R14, R2 ;  /* 0x00000002000e7202 */ /* 0x000fe20000000f00 */
[----:B------:R-:W-:-:S03]  /*94c0*/  IMAD.MOV.U32 R11, RZ, RZ, R8 ;  /* 0x000000ffff0b7224 */ /* 0x000fc600078e0008 */
[----:B------:R-:W-:Y:S01]  /*94d0*/  HGMMA.64x256x16.F32 R24, R152, gdesc[UR12].tnspB, R24, gsb0 ;  /* 0x43e0000c98187df0 */ /* 0x000fe20008000818 */
        /* <DEDUP_REMOVED lines=33> */
[----:B------:R-:W-:-:S07]  /*96f0*/  MOV R12, R10 ;  /* 0x0000000a000c7202 */ /* 0x000fce0000000f00 */
.L_x_3283:
[----:B------:R-:W-:-:S13]  /*9700*/  ISETP.GE.AND P2, PT, R12, RZ, PT ;  /* 0x000000ff0c00720c */ /* 0x000fda0003f46270 */
[----:B------:R-:W-:Y:S05]  /*9710*/  @!P2 BRA `(.L_x_3293) ;  /* 0x000000300048a947 */ /* 0x000fea0003800000 */
[----:B------:R-:W-:Y:S01]  /*9720*/  IMAD.MOV.U32 R11, RZ, RZ, R8 ;  /* 0x000000ffff0b7224 */ /* 0x000fe200078e0008 */
[----:B------:R-:W-:Y:S01]  /*9730*/  MOV R10, R2 ;  /* 0x00000002000a7202 */ /* 0x000fe20000000f00 */
[----:B------:R-:W-:Y:S01]  /*9740*/  IMAD.MOV.U32 R196, RZ, RZ, R7 ;  /* 0x000000ffffc47224 */ /* 0x000fe200078e0007 */
[----:B------:R-:W-:Y:S01]  /*9750*/  ULDC UR5, c[0x0][0xad0] ;  /* 0x0002b40000057ab9 */ /* 0x000fe20000000800 */
[----:B------:R-:W-:-:S05]  /*9760*/  ULDC UR4, c[0x0][0xa80] ;  /* 0x0002a00000047ab9 */ /* 0x000fca0000000800 */
.L_x_3302:
[----:B------:R-:W-:-:S05]  /*9770*/  VIADD R2, R10, 0x1 ;  /* 0x000000010a027836 */ /* 0x000fca0000000000 */
[----:B------:R-:W-:-:S04]  /*9780*/  ISETP.NE.AND P2, PT, R2, 0x2, PT ;  /* 0x000000020200780c */ /* 0x000fc80003f45270 */
[----:B------:R-:W-:Y:S02]  /*9790*/  SEL R7, RZ, 0x1, P2 ;  /* 0x00000001ff077807 */ /* 0x000fe40001000000 */
[----:B------:R-:W-:Y:S02]  /*97a0*/  SEL R2, R2, RZ, P2 ;  /* 0x000000ff02027207 */ /* 0x000fe40001000000 */
[----:B------:R-:W-:Y:S01]  /*97b0*/  LOP3.LUT R16, R16, R7, RZ, 0x3c, !PT ;  /* 0x0000000710107212 */ /* 0x000fe200078e3cff */
[----:B------:R-:W-:Y:S06]  /*97c0*/  @!P0 BRA `(.L_x_3294) ;  /* 0x0000000000048947 */ /* 0x000fec0003800000 */
[----:B------:R-:W-:Y:S01]  /*97d0*/  BPT.TRAP 0x1 ;  /* 0x000000040000795c */ /* 0x000fe20000300000 */
.L_x_3294:
[----:B------:R-:W-:Y:S02]  /*97e0*/  LEA R9, R2, UR37, 0x3 ;  /* 0x0000002502097c11 */ /* 0x000fe4000f8e18ff */
[----:B------:R-:W-:-:S04]  /*97f0*/  SHF.L.U32 R8, R16, 0x1f, RZ ;  /* 0x0000001f10087819 */ /* 0x000fc800000006ff */
[----:B------:R1:W2:Y:S01]  /*9800*/  SYNCS.PHASECHK.TRANS64.TRYWAIT P2, [R9+URZ+0x38830], R8 ;  /* 0x03883008090075a7 */ /* 0x0002a2000804017f */
[----:B------:R-:W-:Y:S05]  /*9810*/  @!P0 BRA `(.L_x_3295) ;  /* 0x0000000000048947 */ /* 0x000fea0003800000 */
[----:B------:R-:W-:Y:S01]  /*9820*/  BPT.TRAP 0x1 ;  /* 0x000000040000795c */ /* 0x000fe20000300000 */
.L_x_3295:
[----:B------:R-:W-:Y:S01]  /*9830*/  IMAD R7, R2, 0x200, R0 ;  /* 0x0000020002077824 */ /* 0x000fe200078e0200 */
[----:B--2---:R-:W-:Y:S06]  /*9840*/  @P2 BRA `(.L_x_3296) ;  /* 0x0000000000082947 */ /* 0x004fec0003800000 */
[----:B------:R-:W2:Y:S02]  /*9850*/  SYNCS.PHASECHK.TRANS64.TRYWAIT P2, [R9+URZ+0x38830], R8 ;  /* 0x03883008090075a7 */ /* 0x000ea4000804017f */
[----:B--2---:R-:W-:Y:S05]  /*9860*/  @!P2 BRA `(.L_x_3297) ;  /* 0x0000008800e4a947 */ /* 0x004fea0003800000 */
.L_x_3296:
        /* <DEDUP_REMOVED lines=22> */
.L_x_3298:
[----:B------:R3:W4:Y:S01]  /*99d0*/  SYNCS.PHASECHK.TRANS64.TRYWAIT P2, [R9+URZ+0x38850], R8 ;  /* 0x03885008090075a7 */ /* 0x000722000804017f */
[----:B------:R-:W-:Y:S05]  /*99e0*/  @!P0 BRA `(.L_x_3299) ;  /* 0x0000000000048947 */ /* 0x000fea0003800000 */
[----:B------:R-:W-:Y:S01]  /*99f0*/  BPT.TRAP 0x1 ;  /* 0x000000040000795c */ /* 0x000fe20000300000 */
.L_x_3299:
[----:B----4-:R-:W-:Y:S05]  /*9a00*/  @P2 BRA `(.L_x_3300) ;  /* 0x0000000000082947 */ /* 0x010fea0003800000 */
[----:B------:R-:W4:Y:S02]  /*9a10*/  SYNCS.PHASECHK.TRANS64.TRYWAIT P2, [R9+URZ+0x38850], R8 ;  /* 0x03885008090075a7 */ /* 0x000f24000804017f */
[----:B----4-:R-:W-:Y:S05]  /*9a20*/  @!P2 BRA `(.L_x_3301) ;  /* 0x000000880088a947 */ /* 0x010fea0003800000 */
.L_x_3300:
[----:B------:R-:W-:Y:S01]  /*9a30*/  LEA R7, R2, R3, 0xc ;  /* 0x0000000302077211 */ /* 0x000fe200078e60ff */
[----:B------:R-:W-:Y:S01]  /*9a40*/  WARPGROUP.ARRIVE ;  /* 0x00000000000079c5 */ /* 0x000fe20000000000 */
[----:B------:R-:W-:Y:S01]  /*9a50*/  UMOV UR11, 0x40000040 ;  /* 0x40000040000b7882 */ /* 0x000fe20000000000 */
[----:B------:R-:W-:Y:S01]  /*9a60*/  VIADD R13, R4, 0x2 ;  /* 0x00000002040d7836 */ /* 0x000fe20000000000 */
[C---:B------:R-:W-:Y:S01]  /*9a70*/  R2UR UR10, R7.reuse ;  /* 0x00000000070a72ca */ /* 0x040fe200000e0000 */
[----:B-1234-:R-:W-:Y:S01]  /*9a80*/  VIADD R8, R7, 0x2 ;  /* 0x0000000207087836 */ /* 0x01efe20000000000 */
[----:B------:R-:W-:Y:S01]  /*9a90*/  UMOV UR29, 0x40000040 ;  /* 0x40000040001d7882 */ /* 0x000fe20000000000 */
[----:B------:R-:W-:Y:S01]  /*9aa0*/  UMOV UR31, 0x40000040 ;  /* 0x40000040001f7882 */ /* 0x000fe20000000000 */
[----:B------:R-:W-:Y:S01]  /*9ab0*/  R2UR UR28, R13 ;  /* 0x000000000d1c72ca */ /* 0x000fe200000e0000 */
[----:B------:R-:W1:Y:S01]  /*9ac0*/  S2R R14, SR_TID.X ;  /* 0x00000000000e7919 */ /* 0x000e620000002100 */
[----:B------:R-:W-:Y:S01]  /*9ad0*/  R2UR UR30, R8 ;  /* 0x00000000081e72ca */ /* 0x000fe200000e0000 */
[C---:B------:R-:W-:Y:S01]  /*9ae0*/  VIADD R8, R7.reuse, 0x4 ;  /* 0x0000000407087836 */ /* 0x040fe20000000000 */
[C---:B------:R-:W-:Y:S01]  /*9af0*/  IADD3 R13, R4.reuse, 0x4, RZ ;  /* 0x00000004040d7810 */ /* 0x040fe20007ffe0ff */
[----:B------:R-:W-:Y:S01]  /*9b00*/  VIADD R21, R4, 0x800 ;  /* 0x0000080004157836 */ /* 0x000fe20000000000 */
[----:B------:R-:W-:Y:S01]  /*9b10*/  UMOV UR7, 0x40000040 ;  /* 0x4000004000077882 */ /* 0x000fe20000000000 */
[----:B------:R-:W-:-:S02]  /*9b20*/  VIADD R15, R7, 0x800 ;  /* 0x00000800070f7836 */ /* 0x000fc40000000000 */
[----:B------:R-:W-:Y:S01]  /*9b30*/  HGMMA.64x64x16.F32 R152, gdesc[UR8], R152, gsb0 ;  /* 0x00e00000089879f0 */ /* 0x000fe20008000898 */
[----:B------:R-:W-:Y:S01]  /*9b40*/  UMOV UR10, UR4 ;  /* 0x00000004000a7c82 */ /* 0x000fe20008000000 */
[----:B------:R-:W-:-:S05]  /*9b50*/  IMAD R209, R2, 0x1000, R19 ;  /* 0x0000100002d17824 */ /* 0x000fca00078e0213 */
[----:B------:R-:W-:Y:S02]  /*9b60*/  R2UR UR6, R209 ;  /* 0x00000000d10672ca */ /* 0x000fe400000e0000 */
        /* <DEDUP_REMOVED lines=262> */
[----:B------:R-:W-:-:S03]  /*abd0*/  IADD3 R15, R7, 0xe00, RZ ;  /* 0x00000e00070f7810 */ /* 0x000fc60007ffe0ff */
        /* <DEDUP_REMOVED lines=105> */
[----:B--2---:R-:W-:Y:S01]  /*b270*/  FMNMX.FTZ R7, R177, R162, !PT ;  /* 0x000000a2b1077209 */ /* 0x004fe20007810000 */
[----:B------:R-:W-:Y:S01]  /*b280*/  FMUL.FTZ R162, R166, UR5 ;  /* 0x00000005a6a27c20 */ /* 0x000fe20008410000 */
[----:B------:R-:W-:-:S05]  /*b290*/  FMUL.FTZ R166, R170, UR5 ;  /* 0x00000005aaa67c20 */ /* 0x000fca0008410000 */
        /* <DEDUP_REMOVED lines=23> */
[----:B------:R-:W-:Y:S01]  /*b410*/  FADD.FTZ R170, -R7, R196 ;  /* 0x000000c407aa7221 */ /* 0x000fe20000010100 */
[----:B----4-:R-:W-:Y:S01]  /*b420*/  FMNMX.FTZ R169, R163, R168, !PT ;  /* 0x000000a8a3a97209 */ /* 0x010fe20007810000 */
[----:B------:R-:W-:Y:S02]  /*b430*/  FMUL.FTZ R204, R7, UR10 ;  /* 0x0000000a07cc7c20 */ /* 0x000fe40008410000 */
[----:B------:R-:W-:Y:S02]  /*b440*/  FMUL.FTZ R171, R170, UR10 ;  /* 0x0000000aaaab7c20 */ /* 0x000fe40008410000 */
        /* <DEDUP_REMOVED lines=22> */
[----:B--2---:R-:W-:Y:S01]  /*b5b0*/  FMNMX.FTZ R8, R200, R169, !PT ;  /* 0x000000a9c8087209 */ /* 0x004fe20007810000 */
[----:B------:R-:W-:Y:S01]  /*b5c0*/  FFMA.FTZ R169, R152, UR10, -R204 ;  /* 0x0000000a98a97c23 */ /* 0x000fe200080108cc */
[C---:B------:R-:W-:Y:S02]  /*b5d0*/  @!P1 VIADD R152, R9.reuse, 0x38840 ;  /* 0x0003884009989836 */ /* 0x040fe40000000000 */
[----:B------:R-:W-:-:S03]  /*b5e0*/  @!P1 VIADD R9, R9, 0x38860 ;  /* 0x0003886009099836 */ /* 0x000fc60000000000 */
[----:B------:R-:W2:Y:S01]  /*b5f0*/  MUFU.TANH R183, R183 ;  /* 0x000000b700b77308 */ /* 0x000ea20000002400 */
[----:B------:R-:W-:Y:S02]  /*b600*/  @!P1 PRMT R152, RZ, 0x654, R152 ;  /* 0x00000654ff989816 */ /* 0x000fe40000000098 */
[----:B------:R-:W-:Y:S02]  /*b610*/  @!P1 PRMT R9, RZ, 0x654, R9 ;  /* 0x00000654ff099816 */ /* 0x000fe40000000009 */
[----:B------:R4:W-:Y:S03]  /*b620*/  @!P1 SYNCS.ARRIVE.TRANS64.RED.A1T0 RZ, [R152+URZ], RZ ;  /* 0x000000ff98ff99a7 */ /* 0x0009e6000810043f */
[----:B------:R3:W5:Y:S08]  /*b630*/  MUFU.EX2 R168, R171 ;  /* 0x000000ab00a87308 */ /* 0x0007700000000800 */
[----:B------:R4:W-:Y:S01]  /*b640*/  MUFU.EX2 R170, R173 ;  /* 0x000000ad00aa7308 */ /* 0x0009e20000000800 */
[----:B---3--:R-:W-:-:S04]  /*b650*/  FMNMX.FTZ R171, R179, R8, !PT ;  /* 0x00000008b3ab7209 */ /* 0x008fc80007810000 */
[----:B-1----:R-:W-:Y:S01]  /*b660*/  FMNMX.FTZ R8, R182, R171, !PT ;  /* 0x000000abb6087209 */ /* 0x002fe20007810000 */
[--C-:B------:R-:W-:Y:S02]  /*b670*/  FFMA.FTZ R171, R154, UR10, -R204.reuse ;  /* 0x0000000a9aab7c23 */ /* 0x100fe400080108cc */
[----:B------:R-:W1:Y:S01]  /*b680*/  MUFU.EX2 R21, R21 ;  /* 0x0000001500157308 */ /* 0x000e620000000800 */
[----:B--2---:R-:W-:Y:S01]  /*b690*/  FMNMX.FTZ R8, R183, R8, !PT ;  /* 0x00000008b7087209 */ /* 0x004fe20007810000 */
[----:B----4-:R-:W-:Y:S01]  /*b6a0*/  FFMA.FTZ R173, R156, UR10, -R204 ;  /* 0x0000000a9cad7c23 */ /* 0x010fe200080108cc */
[-C--:B-----5:R-:W-:Y:S01]  /*b6b0*/  FMUL.FTZ R24, R24, R168.reuse ;  /* 0x000000a818187220 */ /* 0x0a0fe20000410000 */
[-C--:B------:R-:W-:Y:S01]  /*b6c0*/  FMUL.FTZ R25, R25, R168.reuse ;  /* 0x000000a819197220 */ /* 0x080fe20000410000 */
[-C--:B------:R-:W-:Y:S01]  /*b6d0*/  FMUL.FTZ R28, R28, R168.reuse ;  /* 0x000000a81c1c7220 */ /* 0x080fe20000410000 */
[----:B------:R-:W2:Y:S01]  /*b6e0*/  SHFL.BFLY PT, R153, R8, 0x2, 0x1f ;  /* 0x0c401f0008997f89 */ /* 0x000ea200000e0000 */
        /* <DEDUP_REMOVED lines=25> */
[----:B------:R-:W1:Y:S01]  /*b880*/  MUFU.EX2 R174, R174 ;  /* 0x000000ae00ae7308 */ /* 0x000e620000000800 */
[-C--:B------:R-:W-:Y:S01]  /*b890*/  FMUL.FTZ R69, R69, R168.reuse ;  /* 0x000000a845457220 */ /* 0x080fe20000410000 */
[-C--:B------:R-:W-:Y:S01]  /*b8a0*/  FMUL.FTZ R72, R72, R168.reuse ;  /* 0x000000a848487220 */ /* 0x080fe20000410000 */
[----:B------:R-:W2:Y:S01]  /*b8b0*/  SHFL.BFLY PT, R8, R153, 0x1, 0x1f ;  /* 0x0c201f0099087f89 */ /* 0x000ea200000e0000 */
        /* <DEDUP_REMOVED lines=23> */
[----:B--2---:R-:W-:Y:S01]  /*ba30*/  FMNMX.FTZ R8, R153, R8, !PT ;  /* 0x0000000899087209 */ /* 0x004fe20007810000 */
[-C--:B------:R-:W-:Y:S01]  /*ba40*/  FMUL.FTZ R112, R112, R168.reuse ;  /* 0x000000a870707220 */ /* 0x080fe20000410000 */
[----:B------:R-:W-:Y:S01]  /*ba50*/  IADD3 R153, -R22, RZ, RZ ;  /* 0x000000ff16997210 */ /* 0x000fe20007ffe1ff */
[-C--:B------:R-:W-:Y:S01]  /*ba60*/  FMUL.FTZ R113, R113, R168.reuse ;  /* 0x000000a871717220 */ /* 0x080fe20000410000 */
[-C--:B------:R-:W-:Y:S01]  /*ba70*/  FMUL.FTZ R116, R116, R168.reuse ;  /* 0x000000a874747220 */ /* 0x080fe20000410000 */
[----:B------:R-:W-:Y:S01]  /*ba80*/  FADD.FTZ R11, -R8, R11 ;  /* 0x0000000b080b7221 */ /* 0x000fe20000010100 */
[----:B------:R-:W-:Y:S01]  /*ba90*/  ISETP.NE.AND P2, PT, R18, R153, PT ;  /* 0x000000991200720c */ /* 0x000fe20003f45270 */
[----:B------:R-:W-:Y:S01]  /*baa0*/  FMUL.FTZ R154, R8, UR10 ;  /* 0x0000000a089a7c20 */ /* 0x000fe20008410000 */
[----:B------:R-:W-:Y:S01]  /*bab0*/  MUFU.EX2 R178, R178 ;  /* 0x000000b200b27308 */ /* 0x000fe20000000800 */
[----:B------:R-:W-:Y:S01]  /*bac0*/  FMUL.FTZ R11, R11, UR10 ;  /* 0x0000000a0b0b7c20 */ /* 0x000fe20008410000 */
[----:B------:R-:W-:Y:S01]  /*bad0*/  FMUL.FTZ R117, R117, R168 ;  /* 0x000000a875757220 */ /* 0x000fe20000410000 */
        /* <DEDUP_REMOVED lines=8> */
[----:B------:R-:W-:Y:S01]  /*bb60*/  @!P2 LEA R10, R10, R17, 0x6 ;  /* 0x000000110a0aa211 */ /* 0x000fe200078e30ff */
        /* <DEDUP_REMOVED lines=9> */
[----:B------:R-:W-:Y:S01]  /*bc00*/  @!P2 STS [R153+0x38400], R168 ;  /* 0x038400a89900a388 */ /* 0x000fe20000000800 */
[----:B------:R-:W-:Y:S01]  /*bc10*/  FFMA.FTZ R182, R182, UR10, -R154 ;  /* 0x0000000ab6b67c23 */ /* 0x000fe2000801089a */
[----:B------:R-:W-:Y:S01]  /*bc20*/  MUFU.EX2 R14, R14 ;  /* 0x0000000e000e7308 */ /* 0x000fe20000000800 */
[----:B------:R-:W-:Y:S01]  /*bc30*/  F2FP.F16.F32.PACK_AB R154, R172, R169 ;  /* 0x000000a9ac9a723e */ /* 0x000fe200000000ff */
[----:B-1----:R1:W-:Y:S01]  /*bc40*/  @!P2 STS [R153+0x38420], R11 ;  /* 0x0384200b9900a388 */ /* 0x0023e20000000800 */
[----:B------:R-:W-:Y:S01]  /*bc50*/  F2FP.F16.F32.PACK_AB R158, R176, R173 ;  /* 0x000000adb09e723e */ /* 0x000fe200000000ff */
[----:B------:R-:W-:Y:S01]  /*bc60*/  FMUL.FTZ R26, R26, R11 ;  /* 0x0000000b1a1a7220 */ /* 0x000fe20000410000 */
[----:B------:R-:W-:Y:S01]  /*bc70*/  F2FP.F16.F32.PACK_AB R160, R178, R175 ;  /* 0x000000afb2a0723e */ /* 0x000fe200000000ff */
        /* <DEDUP_REMOVED lines=98> */
[----:B------:R-:W3:Y:S01]  /*c2a0*/  MUFU.EX2 R208, R208 ;  /* 0x000000d000d07308 */ /* 0x000ee20000000800 */
[----:B--2---:R-:W-:Y:S01]  /*c2b0*/  F2FP.F16.F32.PACK_AB R161, R207, R206 ;  /* 0x000000cecfa1723e */ /* 0x004fe200000000ff */
[----:B------:R-:W-:Y:S01]  /*c2c0*/  FFMA.FTZ R5, R168, R5, R21 ;  /* 0x00000005a8057223 */ /* 0x000fe20000010015 */
[----:B------:R1:W-:Y:S01]  /*c2d0*/  STSM.16.M88.4 [R184], R156 ;  /* 0x0000009cb8007844 */ /* 0x0003e20000000200 */
[----:B------:R-:W-:Y:S01]  /*c2e0*/  FFMA.FTZ R6, R11, R6, R14 ;  /* 0x000000060b067223 */ /* 0x000fe2000001000e */
[----:B------:R-:W-:Y:S01]  /*c2f0*/  ISETP.GT.AND P2, PT, R12, RZ, PT ;  /* 0x000000ff0c00720c */ /* 0x000fe20003f44270 */
[----:B------:R-:W-:Y:S01]  /*c300*/  FADD.FTZ R170, R170, R5 ;  /* 0x00000005aaaa7221 */ /* 0x000fe20000010000 */
[----:B------:R-:W-:Y:S01]  /*c310*/  IMAD.MOV.U32 R11, RZ, RZ, R8 ;  /* 0x000000ffff0b7224 */ /* 0x000fe200078e0008 */
[----:B------:R-:W-:Y:S01]  /*c320*/  MUFU.EX2 R197, R197 ;  /* 0x000000c500c57308 */ /* 0x000fe20000000800 */
[----:B------:R-:W-:Y:S01]  /*c330*/  FADD.FTZ R6, R13, R6 ;  /* 0x000000060d067221 */ /* 0x000fe20000010000 */
[----:B------:R-:W-:-:S03]  /*c340*/  FADD.FTZ R169, R169, R170 ;  /* 0x000000aaa9a97221 */ /* 0x000fc60000010000 */
[----:B------:R-:W-:Y:S01]  /*c350*/  FADD.FTZ R15, R15, R6 ;  /* 0x000000060f0f7221 */ /* 0x000fe20000010000 */
[----:B------:R-:W-:Y:S02]  /*c360*/  FADD.FTZ R172, R172, R169 ;  /* 0x000000a9acac7221 */ /* 0x000fe40000010000 */
[----:B------:R-:W2:Y:S01]  /*c370*/  MUFU.EX2 R202, R202 ;  /* 0x000000ca00ca7308 */ /* 0x000ea20000000800 */
[----:B---3--:R-:W-:Y:S01]  /*c380*/  F2FP.F16.F32.PACK_AB R163, R208, R181 ;  /* 0x000000b5d0a3723e */ /* 0x008fe200000000ff */
        /* <DEDUP_REMOVED lines=9> */
[----:B------:R-:W3:Y:S01]  /*c420*/  MUFU.EX2 R180, R180 ;  /* 0x000000b400b47308 */ /* 0x000ee20000000800 */
[----:B--2---:R-:W-:Y:S01]  /*c430*/  F2FP.F16.F32.PACK_AB R164, R202, R197 ;  /* 0x000000c5caa4723e */ /* 0x004fe200000000ff */
        /* <DEDUP_REMOVED lines=10> */
[----:B---3--:R-:W-:Y:S01]  /*c4e0*/  F2FP.F16.F32.PACK_AB R166, R180, R177 ;  /* 0x000000b1b4a6723e */ /* 0x008fe200000000ff */
[----:B------:R-:W-:Y:S01]  /*c4f0*/  FADD.FTZ R196, R201, R196 ;  /* 0x000000c4c9c47221 */ /* 0x000fe20000010000 */
[----:B------:R-:W-:-:S03]  /*c500*/  FADD.FTZ R208, R208, R181 ;  /* 0x000000b5d0d07221 */ /* 0x000fc60000010000 */
[----:B------:R-:W-:Y:S01]  /*c510*/  FADD.FTZ R197, R197, R196 ;  /* 0x000000c4c5c57221 */ /* 0x000fe20000010000 */
[----:B------:R-:W-:Y:S01]  /*c520*/  MOV R196, R7 ;  /* 0x0000000700c47202 */ /* 0x000fe20000000f00 */
[----:B------:R3:W4:Y:S02]  /*c530*/  MUFU.EX2 R10, R182 ;  /* 0x000000b6000a7308 */ /* 0x0007240000000800 */
[----:B------:R-:W-:-:S04]  /*c540*/  FADD.FTZ R202, R202, R197 ;  /* 0x000000c5caca7221 */ /* 0x000fc80000010000 */
[----:B------:R-:W-:Y:S02]  /*c550*/  FADD.FTZ R5, R177, R202 ;  /* 0x000000cab1057221 */ /* 0x000fe40000010000 */
[----:B------:R-:W5:Y:S01]  /*c560*/  MUFU.EX2 R179, R179 ;  /* 0x000000b300b37308 */ /* 0x000f620000000800 */
[----:B--2---:R-:W-:Y:S01]  /*c570*/  F2FP.F16.F32.PACK_AB R165, R200, R199 ;  /* 0x000000c7c8a5723e */ /* 0x004fe200000000ff */
[----:B---3--:R-:W-:Y:S02]  /*c580*/  VIADD R182, R209, 0x80 ;  /* 0x00000080d1b67836 */ /* 0x008fe40000000000 */
[----:B------:R-:W-:Y:S01]  /*c590*/  FADD.FTZ R199, R199, R208 ;  /* 0x000000d0c7c77221 */ /* 0x000fe20000010000 */
[----:B------:R-:W-:-:S03]  /*c5a0*/  FADD.FTZ R5, R180, R5 ;  /* 0x00000005b4057221 */ /* 0x000fc60000010000 */
[----:B------:R-:W-:-:S04]  /*c5b0*/  FADD.FTZ R199, R200, R199 ;  /* 0x000000c7c8c77221 */ /* 0x000fc80000010000 */
[----:B----4-:R-:W-:Y:S01]  /*c5c0*/  FADD.FTZ R6, R10, R199 ;  /* 0x000000c70a067221 */ /* 0x010fe20000010000 */
[----:B-----5:R-:W-:-:S03]  /*c5d0*/  F2FP.F16.F32.PACK_AB R167, R179, R10 ;  /* 0x0000000ab3a7723e */ /* 0x020fc600000000ff */
[----:B------:R-:W-:Y:S01]  /*c5e0*/  FADD.FTZ R6, R179, R6 ;  /* 0x00000006b3067221 */ /* 0x000fe20000010000 */
[----:B------:R-:W-:Y:S01]  /*c5f0*/  IMAD.MOV.U32 R10, RZ, RZ, R2 ;  /* 0x000000ffff0a7224 */ /* 0x000fe200078e0002 */
[----:B------:R1:W-:Y:S01]  /*c600*/  STSM.16.M88.4 [R185], R164 ;  /* 0x000000a4b9007844 */ /* 0x0003e20000000200 */
[----:B------:R-:W-:-:S06]  /*c610*/  WARPGROUP.ARRIVE ;  /* 0x00000000000079c5 */ /* 0x000fcc0000000000 */
        /* <DEDUP_REMOVED lines=31> */
[----:B--2---:R-:W-:-:S05]  /*c810*/  VIADD R9, R12, 0xffffffff ;  /* 0xffffffff0c097836 */ /* 0x004fca0000000000 */
[----:B------:R-:W-:Y:S01]  /*c820*/  MOV R12, R9 ;  /* 0x00000009000c7202 */ /* 0x000fe20000000f00 */
[----:B-1----:R-:W-:Y:S06]  /*c830*/  @P2 BRA `(.L_x_3302) ;  /* 0xffffffcc00cc2947 */ /* 0x002fec000383ffff */
.L_x_3293:
[----:B------:R-:W1:Y:S01]  /*c840*/  SHFL.BFLY PT, R0, R5, 0x2, 0x1f ;  /* 0x0c401f0005007f89 */ /* 0x000e6200000e0000 */
[----:B------:R-:W-:Y:S01]  /*c850*/  VIADD R4, R2, 0x1 ;  /* 0x0000000102047836 */ /* 0x000fe20000000000 */
[----:B------:R-:W-:Y:S01]  /*c860*/  UIADD3 UR36, UR36, 0x1, URZ ;  /* 0x0000000124247890 */ /* 0x000fe2000fffe03f */
[----:B------:R-:W-:Y:S01]  /*c870*/  IMAD.U32 R14, RZ, RZ, UR10 ;  /* 0x0000000aff0e7e24 */ /* 0x000fe2000f8e00ff */
[----:B------:R-:W2:Y:S01]  /*c880*/  SHFL.BFLY PT, R9, R6, 0x2, 0x1f ;  /* 0x0c401f0006097f89 */ /* 0x000ea200000e0000 */
[----:B------:R-:W-:Y:S08]  /*c890*/  BAR.ARV 0x8, 0xa0 ;  /* 0x0202800000007b1d */ /* 0x000ff00000002000 */
[----:B------:R-:W-:Y:S01]  /*c8a0*/  BAR.SYNC.DEFER_BLOCKING 0xf, 0x100 ;  /* 0x03c4000000007b1d */ /* 0x000fe20000010000 */
[----:B------:R-:W-:Y:S01]  /*c8b0*/  ISETP.NE.AND P1, PT, R4, 0x2, PT ;  /* 0x000000020400780c */ /* 0x000fe20003f25270 */
[----:B-1----:R-:W-:Y:S01]  /*c8c0*/  FADD.FTZ R0, R0, R5 ;  /* 0x0000000500007221 */ /* 0x002fe20000010000 */
[----:B------:R-:W-:Y:S01]  /*c8d0*/  MOV R5, RZ ;  /* 0x000000ff00057202 */ /* 0x000fe20000000f00 */
[----:B--2---:R-:W-:-:S03]  /*c8e0*/  FADD.FTZ R9, R9, R6 ;  /* 0x0000000609097221 */ /* 0x004fc60000010000 */
[----:B------:R-:W1:Y:S01]  /*c8f0*/  SHFL.BFLY PT, R3, R0, 0x1, 0x1f ;  /* 0x0c201f0000037f89 */ /* 0x000e6200000e0000 */
[----:B------:R-:W-:-:S03]  /*c900*/  IMAD.MOV.U32 R6, RZ, RZ, RZ ;  /* 0x000000ffff067224 */ /* 0x000fc600078e00ff */
[----:B------:R-:W2:Y:S01]  /*c910*/  SHFL.BFLY PT, R10, R9, 0x1, 0x1f ;  /* 0x0c201f00090a7f89 */ /* 0x000ea200000e0000 */
[----:B-1----:R-:W-:Y:S01]  /*c920*/  FADD.FTZ R12, R0, R3 ;  /* 0x00000003000c7221 */ /* 0x002fe20000010000 */
[----:B------:R-:W-:Y:S02]  /*c930*/  IMAD.MOV R3, RZ, RZ, -R22 ;  /* 0x000000ffff037224 */ /* 0x000fe400078e0a16 */
[----:B------:R-:W-:Y:S02]  /*c940*/  IMAD.MOV.U32 R0, RZ, RZ, -0x800000 ;  /* 0xff800000ff007424 */ /* 0x000fe400078e00ff */
[----:B--2---:R-:W-:Y:S01]  /*c950*/  FADD.FTZ R10, R9, R10 ;  /* 0x0000000a090a7221 */ /* 0x004fe20000010000 */
[----:B------:R-:W-:Y:S02]  /*c960*/  FSETP.NE.FTZ.AND P2, PT, R12, RZ, PT ;  /* 0x000000ff0c00720b */ /* 0x000fe40003f55000 */
[----:B------:R-:W-:Y:S02]  /*c970*/  ISETP.NE.AND P0, PT, R18, R3, PT ;  /* 0x000000031200720c */ /* 0x000fe40003f05270 */
[----:B------:R-:W-:-:S02]  /*c980*/  FSETP.NE.FTZ.AND P3, PT, R10, RZ, PT ;  /* 0x000000ff0a00720b */ /* 0x000fc40003f75000 */
[----:B------:R-:W-:-:S04]  /*c990*/  SEL R3, RZ, 0x1, P1 ;  /* 0x00000001ff037807 */ /* 0x000fc80000800000 */
[----:B------:R-:W-:Y:S02]  /*c9a0*/  LOP3.LUT R16, R16, R3, RZ, 0x3c, !PT ;  /* 0x0000000310107212 */ /* 0x000fe400078e3cff */
[----:B------:R-:W-:Y:S01]  /*c9b0*/  MOV R3, 0xff800000 ;  /* 0xff80000000037802 */ /* 0x000fe20000000f00 */
[----:B------:R-:W1:Y:S02]  /*c9c0*/  @P2 MUFU.RCP R5, R12 ;  /* 0x0000000c00052308 */ /* 0x000e640000001000 */
[----:B------:R-:W-:Y:S02]  /*c9d0*/  @!P0 IMAD R2, R2, 0x40, R17 ;  /* 0x0000004002028824 */ /* 0x000fe400078e0211 */
[----:B------:R-:W-:-:S03]  /*c9e0*/  @P3 FMUL.FTZ R14, R14, 0.69314718246459960938 ;  /* 0x3f3172180e0e3820 */ /* 0x000fc60000410000 */
[----:B------:R-:W-:Y:S01]  /*c9f0*/  @!P0 LEA R11, R2, UR37, 0x2 ;  /* 0x00000025020b8c11 */ /* 0x000fe2000f8e10ff */
[----:B------:R-:W2:Y:S01]  /*ca00*/  @P3 MUFU.RCP R6, R10 ;  /* 0x0000000a00063308 */ /* 0x000ea20000001000 */
[----:B------:R-:W-:-:S05]  /*ca10*/  MOV R2, UR10 ;  /* 0x0000000a00027c02 */ /* 0x000fca0008000f00 */
[----:B------:R-:W-:Y:S02]  /*ca20*/  @P2 FMUL.FTZ R2, R2, 0.69314718246459960938 ;  /* 0x3f31721802022820 */ /* 0x000fe40000410000 */
[----:B------:R-:W3:Y:S01]  /*ca30*/  @P2 MUFU.LG2 R9, R12 ;  /* 0x0000000c00092308 */ /* 0x000ee20000000c00 */
[----:B-1----:R-:W-:Y:S01]  /*ca40*/  @!P0 STS [R11+0x38400], R5 ;  /* 0x038400050b008388 */ /* 0x002fe20000000800 */
[-C--:B------:R-:W-:Y:S01]  /*ca50*/  FMUL.FTZ R171, R24, R5.reuse ;  /* 0x0000000518ab7220 */ /* 0x080fe20000410000 */
[-C--:B------:R-:W-:Y:S01]  /*ca60*/  FMUL.FTZ R168, R25, R5.reuse ;  /* 0x0000000519a87220 */ /* 0x080fe20000410000 */
[-C--:B------:R-:W-:Y:S01]  /*ca70*/  FMUL.FTZ R170, R28, R5.reuse ;  /* 0x000000051caa7220 */ /* 0x080fe20000410000 */
[-C--:B------:R-:W-:Y:S01]  /*ca80*/  FMUL.FTZ R160, R29, R5.reuse ;  /* 0x000000051da07220 */ /* 0x080fe20000410000 */
[-C--:B------:R-:W-:Y:S01]  /*ca90*/  FMUL.FTZ R162, R32, R5.reuse ;  /* 0x0000000520a27220 */ /* 0x080fe20000410000 */
[-C--:B------:R-:W-:Y:S01]  /*caa0*/  FMUL.FTZ R33, R33, R5.reuse ;  /* 0x0000000521217220 */ /* 0x080fe20000410000 */
[----:B------:R-:W1:Y:S01]  /*cab0*/  @P3 MUFU.LG2 R10, R10 ;  /* 0x0000000a000a3308 */ /* 0x000e620000000c00 */
        /* <DEDUP_REMOVED lines=130> */
.L_x_3269:
        /* <DEDUP_REMOVED lines=44> */
[----:B------:R-:W-:-:S02]  /*d5a0*/  LOP3.LUT R103, R6, 0x380, RZ, 0xc0, !PT ;  /* 0x0000038006677812 */ /* 0x000fc400078ec0ff */
[----:B------:R-:W-:Y:S02]  /*d5b0*/  SHF.R.U64 R4, R4, 0x3, RZ ;  /* 0x0000000304047819 */ /* 0x000fe400000012ff */
[C---:B------:R-:W-:Y:S02]  /*d5c0*/  IADD3 R197, P4, R6.reuse, 0x4020, RZ ;  /* 0x0000402006c57810 */ /* 0x040fe40007f9e0ff */
[C---:B------:R-:W-:Y:S02]  /*d5d0*/  IADD3 R181, P1, R6.reuse, 0x2040, RZ ;  /* 0x0000204006b57810 */ /* 0x040fe40007f3e0ff */
[----:B------:R-:W-:Y:S01]  /*d5e0*/  IADD3.X R9, RZ, R7, RZ, P2, !PT ;  /* 0x00000007ff097210 */ /* 0x000fe200017fe4ff */
[--C-:B------:R-:W-:Y:S01]  /*d5f0*/  IMAD.X R91, RZ, RZ, R7.reuse, P4 ;  /* 0x000000ffff5b7224 */ /* 0x100fe200020e0607 */
[C---:B------:R-:W-:Y:S01]  /*d600*/  IADD3 R187, P3, R6.reuse, 0x4000, RZ ;  /* 0x0000400006bb7810 */ /* 0x040fe20007f7e0ff */
[----:B------:R-:W-:Y:S01]  /*d610*/  IMAD.X R25, RZ, RZ, R7, P1 ;  /* 0x000000ffff197224 */ /* 0x000fe200008e0607 */
[----:B------:R-:W-:-:S02]  /*d620*/  IADD3 R177, P5, R6, 0x2000, RZ ;  /* 0x0000200006b17810 */ /* 0x000fc40007fbe0ff */
[----:B------:R-:W-:Y:S01]  /*d630*/  IADD3 R183, P2, R6, 0x2060, RZ ;  /* 0x0000206006b77810 */ /* 0x000fe20007f5e0ff */
[----:B------:R-:W-:Y:S01]  /*d640*/  IMAD.X R87, RZ, RZ, R7, P3 ;  /* 0x000000ffff577224 */ /* 0x000fe200018e0607 */
[----:B------:R-:W-:Y:S02]  /*d650*/  LOP3.LUT R20, R4, R179, RZ, 0x3c, !PT ;  /* 0x000000b304147212 */ /* 0x000fe400078e3cff */
[----:B------:R-:W-:Y:S02]  /*d660*/  SHF.R.U64 R103, R103, 0x3, RZ ;  /* 0x0000000367677819 */ /* 0x000fe400000012ff */
[----:B------:R-:W-:Y:S02]  /*d670*/  LOP3.LUT R4, R197, 0x380, RZ, 0xc0, !PT ;  /* 0x00000380c5047812 */ /* 0x000fe400078ec0ff */
[-C--:B------:R-:W-:Y:S02]  /*d680*/  IADD3.X R15, RZ, R7.reuse, RZ, P5, !PT ;  /* 0x00000007ff0f7210 */ /* 0x080fe40002ffe4ff */
[----:B------:R-:W-:-:S02]  /*d690*/  IADD3.X R29, RZ, R7, RZ, P2, !PT ;  /* 0x00000007ff1d7210 */ /* 0x000fc400017fe4ff */
[C---:B------:R-:W-:Y:S02]  /*d6a0*/  IADD3 R199, P5, R6.reuse, 0x4040, RZ ;  /* 0x0000404006c77810 */ /* 0x040fe40007fbe0ff */
[C---:B------:R-:W-:Y:S02]  /*d6b0*/  IADD3 R201, P6, R6.reuse, 0x4060, RZ ;  /* 0x0000406006c97810 */ /* 0x040fe40007fde0ff */
[C---:B------:R-:W-:Y:S02]  /*d6c0*/  IADD3 R203, P1, R6.reuse, 0x6000, RZ ;  /* 0x0000600006cb7810 */ /* 0x040fe40007f3e0ff */
[C---:B------:R-:W-:Y:S01]  /*d6d0*/  IADD3 R106, P2, R6.reuse, 0x6020, RZ ;  /* 0x00006020066a7810 */ /* 0x040fe20007f5e0ff */
[----:B------:R-:W-:Y:S01]  /*d6e0*/  IMAD.X R99, RZ, RZ, R7, P6 ;  /* 0x000000ffff637224 */ /* 0x000fe200030e0607 */
[C---:B------:R-:W-:Y:S02]  /*d6f0*/  IADD3 R205, P3, R6.reuse, 0x6040, RZ ;  /* 0x0000604006cd7810 */ /* 0x040fe40007f7e0ff */
[----:B------:R-:W-:-:S02]  /*d700*/  IADD3 R207, P4, R6, 0x6060, RZ ;  /* 0x0000606006cf7810 */ /* 0x000fc40007f9e0ff */
[----:B------:R-:W-:Y:S01]  /*d710*/  LOP3.LUT R6, R103, R6, RZ, 0x3c, !PT ;  /* 0x0000000667067212 */ /* 0x000fe200078e3cff */
[--C-:B------:R-:W-:Y:S01]  /*d720*/  IMAD.X R103, RZ, RZ, R7.reuse, P1 ;  /* 0x000000ffff677224 */ /* 0x100fe200008e0607 */
[----:B------:R-:W-:Y:S01]  /*d730*/  LOP3.LUT R10, R173, 0x380, RZ, 0xc0, !PT ;  /* 0x00000380ad0a7812 */ /* 0x000fe200078ec0ff */
[--C-:B------:R-:W-:Y:S01]  /*d740*/  IMAD.X R111, RZ, RZ, R7.reuse, P3 ;  /* 0x000000ffff6f7224 */ /* 0x100fe200018e0607 */
[----:B------:R-:W-:Y:S01]  /*d750*/  SHF.R.U64 R4, R4, 0x3, RZ ;  /* 0x0000000304047819 */ /* 0x000fe200000012ff */
[----:B------:R-:W-:Y:S01]  /*d760*/  IMAD.X R115, RZ, RZ, R7, P4 ;  /* 0x000000ffff737224 */ /* 0x000fe200020e0607 */
[----:B------:R-:W-:Y:S02]  /*d770*/  LOP3.LUT R12, R175, 0x380, RZ, 0xc0, !PT ;  /* 0x00000380af0c7812 */ /* 0x000fe400078ec0ff */
[----:B------:R-:W-:Y:S02]  /*d780*/  LOP3.LUT R14, R177, 0x380, RZ, 0xc0, !PT ;  /* 0x00000380b10e7812 */ /* 0x000fe400078ec0ff */
[----:B------:R-:W-:-:S02]  /*d790*/  LOP3.LUT R27, R106, 0x380, RZ, 0xc0, !PT ;  /* 0x000003806a1b7812 */ /* 0x000fc400078ec0ff */
[-C--:B------:R-:W-:Y:S02]  /*d7a0*/  IADD3.X R95, RZ, R7.reuse, RZ, P5, !PT ;  /* 0x00000007ff5f7210 */ /* 0x080fe40002ffe4ff */
[----:B------:R-:W-:Y:S02]  /*d7b0*/  IADD3.X R107, RZ, R7, RZ, P2, !PT ;  /* 0x00000007ff6b7210 */ /* 0x000fe400017fe4ff */
[----:B------:R-:W-:Y:S02]  /*d7c0*/  SHF.R.U64 R10, R10, 0x3, RZ ;  /* 0x000000030a0a7819 */ /* 0x000fe400000012ff */
[----:B------:R-:W-:Y:S02]  /*d7d0*/  LOP3.LUT R24, R181, 0x380, RZ, 0xc0, !PT ;  /* 0x00000380b5187812 */ /* 0x000fe400078ec0ff */
[----:B------:R-:W-:Y:S02]  /*d7e0*/  LOP3.LUT R90, R4, R197, RZ, 0x3c, !PT ;  /* 0x000000c5045a7212 */ /* 0x000fe400078e3cff */
[----:B------:R-:W-:-:S02]  /*d7f0*/  MOV R152, R6 ;  /* 0x0000000600987202 */ /* 0x000fc40000000f00 */
[----:B------:R-:W-:Y:S02]  /*d800*/  SHF.R.U64 R12, R12, 0x3, RZ ;  /* 0x000000030c0c7819 */ /* 0x000fe400000012ff */
[----:B------:R-:W-:Y:S02]  /*d810*/  LOP3.LUT R28, R183, 0x380, RZ, 0xc0, !PT ;  /* 0x00000380b71c7812 */ /* 0x000fe400078ec0ff */
[----:B------:R-:W-:Y:S02]  /*d820*/  F2FP.F16.F32.PACK_AB R4, R168, R171 ;  /* 0x000000aba804723e */ /* 0x000fe400000000ff */
[----:B------:R-:W-:Y:S02]  /*d830*/  F2FP.F16.F32.PACK_AB R6, R160, R170 ;  /* 0x000000aaa006723e */ /* 0x000fe400000000ff */
[----:B------:R-:W-:Y:S02]  /*d840*/  F2FP.F16.F32.PACK_AB R7, R31, R30 ;  /* 0x0000001e1f07723e */ /* 0x000fe400000000ff */
[----:B------:R-:W-:-:S02]  /*d850*/  SHF.R.U64 R14, R14, 0x3, RZ ;  /* 0x000000030e0e7819 */ /* 0x000fc400000012ff */
[----:B------:R-:W-:Y:S01]  /*d860*/  LOP3.LUT R86, R187, 0x380, RZ, 0xc0, !PT ;  /* 0x00000380bb567812 */ /* 0x000fe200078ec0ff */
[----:B------:R1:W-:Y:S01]  /*d870*/  STSM.16.M88.4 [R152], R4 ;  /* 0x0000000498007844 */ /* 0x0003e20000000200 */
[----:B------:R-:W-:Y:S02]  /*d880*/  LOP3.LUT R98, R201, 0x380, RZ, 0xc0, !PT ;  /* 0x00000380c9627812 */ /* 0x000fe400078ec0ff */
[----:B------:R-:W-:Y:S02]  /*d890*/  SHF.R.U64 R27, R27, 0x3, RZ ;  /* 0x000000031b1b7819 */ /* 0x000fe400000012ff */
[----:B------:R-:W-:Y:S02]  /*d8a0*/  LOP3.LUT R10, R10, R173, RZ, 0x3c, !PT ;  /* 0x000000ad0a0a7212 */ /* 0x000fe400078e3cff */
[----:B------:R-:W-:Y:S02]  /*d8b0*/  SHF.R.U64 R24, R24, 0x3, RZ ;  /* 0x0000000318187819 */ /* 0x000fe400000012ff */
[----:B------:R-:W-:-:S02]  /*d8c0*/  LOP3.LUT R94, R199, 0x380, RZ, 0xc0, !PT ;  /* 0x00000380c75e7812 */ /* 0x000fc400078ec0ff */
[----:B------:R-:W-:Y:S02]  /*d8d0*/  LOP3.LUT R114, R207, 0x380, RZ, 0xc0, !PT ;  /* 0x00000380cf727812 */ /* 0x000fe400078ec0ff */
[----:B------:R-:W-:Y:S02]  /*d8e0*/  LOP3.LUT R12, R12, R175, RZ, 0x3c, !PT ;  /* 0x000000af0c0c7212 */ /* 0x000fe400078e3cff */
[----:B------:R-:W-:Y:S02]  /*d8f0*/  SHF.R.U64 R28, R28, 0x3, RZ ;  /* 0x000000031c1c7819 */ /* 0x000fe400000012ff */
[----:B------:R-:W-:Y:S02]  /*d900*/  LOP3.LUT R14, R14, R177, RZ, 0x3c, !PT ;  /* 0x000000b10e0e7212 */ /* 0x000fe400078e3cff */
[----:B------:R-:W-:Y:S02]  /*d910*/  SHF.R.U64 R86, R86, 0x3, RZ ;  /* 0x0000000356567819 */ /* 0x000fe400000012ff */
[----:B------:R-:W-:-:S02]  /*d920*/  LOP3.LUT R102, R203, 0x380, RZ, 0xc0, !PT ;  /* 0x00000380cb667812 */ /* 0x000fc400078ec0ff */
[----:B------:R-:W-:Y:S02]  /*d930*/  SHF.R.U64 R98, R98, 0x3, RZ ;  /* 0x0000000362627819 */ /* 0x000fe400000012ff */
[----:B------:R-:W-:Y:S02]  /*d940*/  LOP3.LUT R106, R27, R106, RZ, 0x3c, !PT ;  /* 0x0000006a1b6a7212 */ /* 0x000fe400078e3cff */
[----:B------:R-:W-:Y:S02]  /*d950*/  MOV R30, R8 ;  /* 0x00000008001e7202 */ /* 0x000fe40000000f00 */
[----:B-1----:R-:W-:Y:S02]  /*d960*/  F2FP.F16.F32.PACK_AB R4, R33, R162 ;  /* 0x000000a22104723e */ /* 0x002fe400000000ff */
[----:B------:R-:W-:Y:S02]  /*d970*/  F2FP.F16.F32.PACK_AB R5, R35, R34 ;  /* 0x000000222305723e */ /* 0x000fe400000000ff */
[----:B------:R-:W-:-:S02]  /*d980*/  F2FP.F16.F32.PACK_AB R6, R37, R158 ;  /* 0x0000009e2506723e */ /* 0x000fc400000000ff */
[----:B------:R-:W-:Y:S02]  /*d990*/  F2FP.F16.F32.PACK_AB R7, R39, R38 ;  /* 0x000000262707723e */ /* 0x000fe400000000ff */
[----:B------:R-:W-:Y:S02]  /*d9a0*/  LOP3.LUT R24, R24, R181, RZ, 0x3c, !PT ;  /* 0x000000b518187212 */ /* 0x000fe400078e3cff */
[----:B------:R-:W-:Y:S01]  /*d9b0*/  SHF.R.U64 R94, R94, 0x3, RZ ;  /* 0x000000035e5e7819 */ /* 0x000fe200000012ff */
[----:B------:R1:W-:Y:S01]  /*d9c0*/  STSM.16.M88.4 [R30], R4 ;  /* 0x000000041e007844 */ /* 0x0003e20000000200 */
[----:B------:R-:W-:Y:S02]  /*d9d0*/  LOP3.LUT R110, R205, 0x380, RZ, 0xc0, !PT ;  /* 0x00000380cd6e7812 */ /* 0x000fe400078ec0ff */
[----:B------:R-:W-:Y:S02]  /*d9e0*/  SHF.R.U64 R114, R114, 0x3, RZ ;  /* 0x0000000372727819 */ /* 0x000fe400000012ff */
[----:B------:R-:W-:-:S02]  /*d9f0*/  MOV R27, R10 ;  /* 0x0000000a001b7202 */ /* 0x000fc40000000f00 */
[----:B------:R-:W-:Y:S02]  /*da00*/  LOP3.LUT R28, R28, R183, RZ, 0x3c, !PT ;  /* 0x000000b71c1c7212 */ /* 0x000fe400078e3cff */
[----:B------:R-:W-:Y:S01]  /*da10*/  MOV R12, R12 ;  /* 0x0000000c000c7202 */ /* 0x000fe20000000f00 */
[----:B------:R1:W-:Y:S01]  /*da20*/  STSM.16.M88.4 [R27], R40 ;  /* 0x000000281b007844 */ /* 0x0003e20000000200 */
[----:B------:R-:W-:Y:S02]  /*da30*/  LOP3.LUT R86, R86, R187, RZ, 0x3c, !PT ;  /* 0x000000bb56567212 */ /* 0x000fe400078e3cff */
[----:B------:R-:W-:Y:S01]  /*da40*/  SHF.R.U64 R102, R102, 0x3, RZ ;  /* 0x0000000366667819 */ /* 0x000fe200000012ff */
[----:B------:R1:W-:Y:S01]  /*da50*/  STSM.16.M88.4 [R12], R48 ;  /* 0x000000300c007844 */ /* 0x0003e20000000200 */
[----:B------:R-:W-:Y:S02]  /*da60*/  LOP3.LUT R98, R98, R201, RZ, 0x3c, !PT ;  /* 0x000000c962627212 */ /* 0x000fe400078e3cff */
[----:B------:R-:W-:-:S02]  /*da70*/  MOV R14, R14 ;  /* 0x0000000e000e7202 */ /* 0x000fc40000000f00 */
[----:B------:R-:W-:Y:S02]  /*da80*/  MOV R20, R20 ;  /* 0x0000001400147202 */ /* 0x000fe40000000f00 */
[----:B------:R-:W-:Y:S01]  /*da90*/  F2FP.F16.F32.PACK_AB R66, R69, R68 ;  /* 0x000000444542723e */ /* 0x000fe200000000ff */
[----:B------:R1:W-:Y:S01]  /*daa0*/  STSM.16.M88.4 [R14], R56 ;  /* 0x000000380e007844 */ /* 0x0003e20000000200 */
[----:B------:R-:W-:Y:S02]  /*dab0*/  F2FP.F16.F32.PACK_AB R67, R71, R70 ;  /* 0x000000464743723e */ /* 0x000fe400000000ff */
[----:B------:R-:W-:Y:S02]  /*dac0*/  F2FP.F16.F32.PACK_AB R73, R75, R74 ;  /* 0x0000004a4b49723e */ /* 0x000fe400000000ff */
[----:B------:R-:W-:Y:S01]  /*dad0*/  F2FP.F16.F32.PACK_AB R80, R81, R80 ;  /* 0x000000505150723e */ /* 0x000fe200000000ff */
[----:B------:R1:W-:Y:S01]  /*dae0*/  STSM.16.M88.4 [R20], R64 ;  /* 0x0000004014007844 */ /* 0x0003e20000000200 */
[----:B------:R-:W-:-:S02]  /*daf0*/  LOP3.LUT R94, R94, R199, RZ, 0x3c, !PT ;  /* 0x000000c75e5e7212 */ /* 0x000fc400078e3cff */
[----:B------:R-:W-:Y:S02]  /*db00*/  SHF.R.U64 R110, R110, 0x3, RZ ;  /* 0x000000036e6e7819 */ /* 0x000fe400000012ff */
[----:B------:R-:W-:Y:S02]  /*db10*/  LOP3.LUT R114, R114, R207, RZ, 0x3c, !PT ;  /* 0x000000cf72727212 */ /* 0x000fe400078e3cff */
[----:B------:R-:W-:Y:S02]  /*db20*/  MOV R24, R24 ;  /* 0x0000001800187202 */ /* 0x000fe40000000f00 */
[----:B------:R-:W-:Y:S02]  /*db30*/  F2FP.F16.F32.PACK_AB R74, R77, R76 ;  /* 0x0000004c4d4a723e */ /* 0x000fe400000000ff */
[----:B------:R-:W-:Y:S02]  /*db40*/  F2FP.F16.F32.PACK_AB R75, R79, R78 ;  /* 0x0000004e4f4b723e */ /* 0x000fe400000000ff */
[----:B------:R-:W-:-:S02]  /*db50*/  F2FP.F16.F32.PACK_AB R81, R83, R82 ;  /* 0x000000525351723e */ /* 0x000fc400000000ff */
[----:B------:R-:W-:Y:S01]  /*db60*/  MOV R28, R28 ;  /* 0x0000001c001c7202 */ /* 0x000fe20000000f00 */
[----:B------:R1:W-:Y:S01]  /*db70*/  STSM.16.M88.4 [R24], R72 ;  /* 0x0000004818007844 */ /* 0x0003e20000000200 */
[----:B------:R-:W-:Y:S02]  /*db80*/  MOV R11, R90 ;  /* 0x0000005a000b7202 */ /* 0x000fe40000000f00 */
[----:B------:R-:W-:Y:S02]  /*db90*/  F2FP.F16.F32.PACK_AB R82, R85, R84 ;  /* 0x000000545552723e */ /* 0x000fe400000000ff */
[----:B------:R-:W-:Y:S02]  /*dba0*/  F2FP.F16.F32.PACK_AB R83, R26, R19 ;  /* 0x000000131a53723e */ /* 0x000fe400000000ff */
[----:B------:R-:W-:Y:S02]  /*dbb0*/  F2FP.F16.F32.PACK_AB R88, R89, R88 ;  /* 0x000000585958723e */ /* 0x000fe400000000ff */
[----:B------:R-:W-:Y:S01]  /*dbc0*/  LOP3.LUT R102, R102, R203, RZ, 0x3c, !PT ;  /* 0x000000cb66667212 */ /* 0x000fe200078e3cff */
[----:B------:R1:W-:Y:S01]  /*dbd0*/  STSM.16.M88.4 [R28], R80 ;  /* 0x000000501c007844 */ /* 0x0003e20000000200 */
[----:B------:R-:W-:-:S02]  /*dbe0*/  MOV R86, R86 ;  /* 0x0000005600567202 */ /* 0x000fc40000000f00 */
[----:B------:R-:W-:Y:S02]  /*dbf0*/  MOV R10, R98 ;  /* 0x00000062000a7202 */ /* 0x000fe40000000f00 */
[----:B------:R-:W-:Y:S02]  /*dc00*/  F2FP.F16.F32.PACK_AB R89, R36, R32 ;  /* 0x000000202459723e */ /* 0x000fe400000000ff */
[----:B------:R-:W-:Y:S02]  /*dc10*/  F2FP.F16.F32.PACK_AB R90, R93, R92 ;  /* 0x0000005c5d5a723e */ /* 0x000fe400000000ff */
[----:B------:R-:W-:Y:S02]  /*dc20*/  F2FP.F16.F32.PACK_AB R91, R155, R154 ;  /* 0x0000009a9b5b723e */ /* 0x000fe400000000ff */
[----:B------:R-:W-:Y:S02]  /*dc30*/  F2FP.F16.F32.PACK_AB R96, R97, R96 ;  /* 0x000000606160723e */ /* 0x000fe400000000ff */
[----:B------:R-:W-:Y:S01]  /*dc40*/  MOV R9, R106 ;  /* 0x0000006a00097202 */ /* 0x000fe20000000f00 */
[----:B------:R1:W-:Y:S01]  /*dc50*/  STSM.16.M88.4 [R86], R88 ;  /* 0x0000005856007844 */ /* 0x0003e20000000200 */
[----:B------:R-:W-:-:S02]  /*dc60*/  F2FP.F16.F32.PACK_AB R97, R157, R156 ;  /* 0x0000009c9d61723e */ /* 0x000fc400000000ff */
[----:B------:R-:W-:Y:S02]  /*dc70*/  F2FP.F16.F32.PACK_AB R98, R101, R100 ;  /* 0x000000646562723e */ /* 0x000fe400000000ff */
[----:B------:R-:W-:Y:S02]  /*dc80*/  F2FP.F16.F32.PACK_AB R99, R161, R159 ;  /* 0x0000009fa163723e */ /* 0x000fe400000000ff */
[----:B------:R-:W-:Y:S02]  /*dc90*/  F2FP.F16.F32.PACK_AB R104, R105, R104 ;  /* 0x000000686968723e */ /* 0x000fe400000000ff */
[----:B------:R-:W-:Y:S01]  /*dca0*/  LOP3.LUT R110, R110, R205, RZ, 0x3c, !PT ;  /* 0x000000cd6e6e7212 */ /* 0x000fe200078e3cff */
[----:B------:R1:W-:Y:S01]  /*dcb0*/  STSM.16.M88.4 [R11], R96 ;  /* 0x000000600b007844 */ /* 0x0003e20000000200 */
[----:B------:R-:W-:Y:S02]  /*dcc0*/  MOV R94, R94 ;  /* 0x0000005e005e7202 */ /* 0x000fe40000000f00 */
        /* <DEDUP_REMOVED lines=52> */
[----:B------:R-:W-:Y:S02]  /*e010*/  IMAD.U32 R5, RZ, RZ, UR7 ;  /* 0x00000007ff057e24 */ /* 0x000fe4000f8e00ff */
[----:B------:R-:W-:Y:S01]  /*e020*/  IMAD.U32 R4, RZ, RZ, UR6 ;  /* 0x00000006ff047e24 */ /* 0x000fe2000f8e00ff */
[----:B------:R-:W-:Y:S01]  /*e030*/  ULDC.64 UR6, c[0x0][0xc40] ;  /* 0x0003100000067ab9 */ /* 0x000fe20000000a00 */
[----:B------:R-:W-:Y:S01]  /*e040*/  MOV R5, UR5 ;  /* 0x0000000500057c02 */ /* 0x000fe20008000f00 */
[----:B------:R-:W-:Y:S02]  /*e050*/  ULDC UR5, c[0x0][0xb88] ;  /* 0x0002e20000057ab9 */ /* 0x000fe40000000800 */
[----:B------:R-:W-:Y:S01]  /*e060*/  ISETP.GE.OR P1, PT, R11, UR5, P0 ;  /* 0x000000050b007c0c */ /* 0x000fe20008726670 */
[----:B-1----:R-:W-:-:S02]  /*e070*/  IMAD R6, R8, UR8, RZ ;  /* 0x0000000808067c24 */ /* 0x002fc4000f8e02ff */
[----:B------:R-:W-:-:S04]  /*e080*/  IMAD.WIDE.U32 R4, R8, UR44, R4 ;  /* 0x0000002c08047c25 */ /* 0x000fc8000f8e0004 */
[----:B------:R-:W-:Y:S01]  /*e090*/  IMAD R8, R9, UR44, R6 ;  /* 0x0000002c09087c24 */ /* 0x000fe2000f8e0206 */
[C---:B------:R-:W-:Y:S01]  /*e0a0*/  IADD3 R6, P2, R11.reuse, R4, RZ ;  /* 0x000000040b067210 */ /* 0x040fe20007f5e0ff */
[----:B------:R-:W-:-:S03]  /*e0b0*/  VIADD R9, R11, 0x8 ;  /* 0x000000080b097836 */ /* 0x000fc60000000000 */
[----:B------:R-:W-:Y:S02]  /*e0c0*/  IADD3.X R7, R7, R5, R8, P2, !PT ;  /* 0x0000000507077210 */ /* 0x000fe400017fe408 */
[----:B------:R-:W-:Y:S02]  /*e0d0*/  ISETP.GE.OR P0, PT, R9, UR5, P0 ;  /* 0x0000000509007c0c */ /* 0x000fe40008706670 */
[----:B------:R-:W-:-:S04]  /*e0e0*/  LEA R4, P2, R6, UR6, 0x2 ;  /* 0x0000000606047c11 */ /* 0x000fc8000f8410ff */
[----:B------:R-:W-:-:S05]  /*e0f0*/  LEA.HI.X R5, R6, UR7, R7, 0x2, P2 ;  /* 0x0000000706057c11 */ /* 0x000fca00090f1407 */
[----:B------:R2:W-:Y:S04]  /*e100*/  @!P1 STG.E desc[UR54][R4.64], R0 ;  /* 0x0000000004009986 */ /* 0x0005e8000c101936 */
[----:B------:R2:W-:Y:S02]  /*e110*/  @!P0 STG.E desc[UR54][R4.64+0x20], R3 ;  /* 0x0000200304008986 */ /* 0x0005e4000c101936 */
.L_x_3304:
        /* <DEDUP_REMOVED lines=53> */
.L_x_3307:
[----:B------:R-:W-:Y:S05]  /*e470*/  BSYNC B0 ;  /* 0x0000000000007941 */ /* 0x000fea0003800000 */
.L_x_3306:
[----:B------:R-:W-:Y:S05]  /*e480*/  BRA `(.L_x_3305) ;  /* 0x0000000800247947 */ /* 0x000fea0003800000 */
.L_x_3303:
        /* <DEDUP_REMOVED lines=8> */
[----:B------:R-:W-:Y:S01]  /*e510*/  ULDC UR6, c[0x0][0xb88] ;  /* 0x0002e20000067ab9 */ /* 0x000fe20000000800 */
        /* <DEDUP_REMOVED lines=19> */
.L_x_3309:
[----:B------:R-:W-:Y:S05]  /*e650*/  BSYNC B0 ;  /* 0x0000000000007941 */ /* 0x000fea0003800000 */
.L_x_3308:
        /* <DEDUP_REMOVED lines=10> */
[----:B------:R-:W-:Y:S01]  /*e700*/  SHF.L.U32 R3, R3, 0x1, RZ ;  /* 0x0000000103037819 */ /* 0x000fe200000006ff */
[----:B------:R-:W2:Y:S01]  /*e710*/  LDC R9, c[0x0][0xeac] ;  /* 0x0003ab00ff097b82 */ /* 0x000ea20000000800 */
[----:B------:R-:W-:Y:S01]  /*e720*/  ISETP.GE.AND P0, PT, R14, UR7, PT ;  /* 0x000000070e007c0c */ /* 0x000fe2000bf06270 */
[C---:B------:R-:W-:Y:S01]  /*e730*/  VIADD R20, R188.reuse, 0x140 ;  /* 0x00000140bc147836 */ /* 0x040fe20000000000 */
[----:B------:R-:W-:Y:S01]  /*e740*/  ISETP.GE.AND P2, PT, R15, UR7, PT ;  /* 0x000000070f007c0c */ /* 0x000fe2000bf46270 */
[C---:B------:R-:W-:Y:S01]  /*e750*/  VIADD R4, R188.reuse, 0x180 ;  /* 0x00000180bc047836 */ /* 0x040fe20000000000 */
[----:B------:R-:W-:Y:S01]  /*e760*/  LOP3.LUT R0, R3, 0x2, R0, 0xe2, !PT ;  /* 0x0000000203007812 */ /* 0x000fe200078ee200 */
[C---:B------:R-:W-:Y:S01]  /*e770*/  VIADD R5, R188.reuse, 0x1c0 ;  /* 0x000001c0bc057836 */ /* 0x040fe20000000000 */
[----:B------:R-:W-:Y:S01]  /*e780*/  IADD3 R19, R188, 0x100, RZ ;  /* 0x00000100bc137810 */ /* 0x000fe20007ffe0ff */
[----:B------:R-:W-:Y:S01]  /*e790*/  UIADD3 UR42, -UR42, UR6, URZ ;  /* 0x000000062a2a7290 */ /* 0x000fe2000fffe13f */
[----:B------:R-:W-:Y:S01]  /*e7a0*/  SHF.R.S32.HI R189, RZ, 0x1f, R188 ;  /* 0x0000001fffbd7819 */ /* 0x000fe200000114bc */
[----:B------:R-:W-:Y:S01]  /*e7b0*/  ULOP3.LUT UR38, URZ, UR38, URZ, 0x33, !UPT ;  /* 0x000000263f267292 */ /* 0x000fe2000f8e333f */
[----:B------:R-:W-:Y:S01]  /*e7c0*/  SEL R3, RZ, 0x4, P0 ;  /* 0x00000004ff037807 */ /* 0x000fe20000000000 */
[----:B------:R-:W-:Y:S01]  /*e7d0*/  BSSY B0, `(.L_x_3310) ;  /* 0x0000035000007945 */ /* 0x000fe20003800000 */
[----:B------:R-:W-:-:S02]  /*e7e0*/  SEL R6, RZ, 0x8, P2 ;  /* 0x00000008ff067807 */ /* 0x000fc40001000000 */
[----:B------:R-:W-:Y:S02]  /*e7f0*/  ISETP.GE.AND P2, PT, R20, UR7, PT ;  /* 0x0000000714007c0c */ /* 0x000fe4000bf46270 */
[----:B------:R-:W-:Y:S02]  /*e800*/  ISETP.GE.AND P0, PT, R19, UR7, PT ;  /* 0x0000000713007c0c */ /* 0x000fe4000bf06270 */
[----:B------:R-:W-:Y:S02]  /*e810*/  ISETP.GE.AND P3, PT, R4, UR7, PT ;  /* 0x0000000704007c0c */ /* 0x000fe4000bf66270 */
[----:B------:R-:W-:Y:S01]  /*e820*/  ISETP.GE.AND P1, PT, R5, UR7, PT ;  /* 0x0000000705007c0c */ /* 0x000fe2000bf26270 */
[----:B------:R-:W-:Y:S01]  /*e830*/  IMAD.WIDE.U32 R4, R8, UR43, R188 ;  /* 0x0000002b08047c25 */ /* 0x000fe2000f8e00bc */
[----:B------:R-:W-:Y:S02]  /*e840*/  LOP3.LUT R0, R6, R0, R3, 0xfe, !PT ;  /* 0x0000000006007212 */ /* 0x000fe400078efe03 */
[----:B------:R-:W-:Y:S01]  /*e850*/  SEL R6, RZ, 0x20, P2 ;  /* 0x00000020ff067807 */ /* 0x000fe20001000000 */
[C---:B------:R-:W-:Y:S01]  /*e860*/  VIADD R8, R190.reuse, 0x20 ;  /* 0x00000020be087836 */ /* 0x040fe20000000000 */
[----:B------:R-:W-:-:S02]  /*e870*/  ISETP.GE.AND P2, PT, R190, UR42, PT ;  /* 0x0000002abe007c0c */ /* 0x000fc4000bf46270 */
[----:B------:R-:W-:Y:S02]  /*e880*/  SEL R3, RZ, 0x10, P0 ;  /* 0x00000010ff037807 */ /* 0x000fe40000000000 */
[----:B------:R-:W-:Y:S01]  /*e890*/  ISETP.GE.AND P0, PT, R8, UR42, PT ;  /* 0x0000002a08007c0c */ /* 0x000fe2000bf06270 */
[----:B-1----:R-:W-:Y:S01]  /*e8a0*/  IMAD R8, R10, UR8, RZ ;  /* 0x000000080a087c24 */ /* 0x002fe2000f8e02ff */
[----:B------:R-:W-:Y:S02]  /*e8b0*/  LOP3.LUT R3, R6, R0, R3, 0xfe, !PT ;  /* 0x0000000006037212 */ /* 0x000fe400078efe03 */
[----:B------:R-:W-:Y:S01]  /*e8c0*/  IADD3 R5, R5, R7, RZ ;  /* 0x0000000705057210 */ /* 0x000fe20007ffe0ff */
[----:B------:R-:W-:Y:S01]  /*e8d0*/  IMAD R11, R11, UR44, R8 ;  /* 0x0000002c0b0b7c24 */ /* 0x000fe2000f8e0208 */
[----:B------:R-:W-:Y:S01]  /*e8e0*/  SEL R0, RZ, 0x40, P3 ;  /* 0x00000040ff007807 */ /* 0x000fe20001800000 */
[----:B--2---:R-:W-:Y:S01]  /*e8f0*/  VIADD R7, R9, UR38 ;  /* 0x0000002609077c36 */ /* 0x004fe20008000000 */
[----:B------:R-:W-:Y:S01]  /*e900*/  SHF.R.S32.HI R191, RZ, 0x1f, R190 ;  /* 0x0000001fffbf7819 */ /* 0x000fe200000114be */
        /* <DEDUP_REMOVED lines=33> */
.L_x_3311:
[----:B------:R-:W-:Y:S05]  /*eb20*/  BSYNC B0 ;  /* 0x0000000000007941 */ /* 0x000fea0003800000 */
.L_x_3310:
[----:B------:R-:W-:Y:S04]  /*eb30*/  BSSY B0, `(.L_x_3305) ;  /* 0x000001e000007945 */ /* 0x000fe80003800000 */
        /* <DEDUP_REMOVED lines=29> */
.L_x_3312:
[----:B------:R-:W-:Y:S05]  /*ed10*/  BSYNC B0 ;  /* 0x0000000000007941 */ /* 0x000fea0003800000 */
.L_x_3305:
[----:B------:R-:W3:Y:S02]  /*ed20*/  LDC R0, c[0x0][0xea8] ;  /* 0x0003aa00ff007b82 */ /* 0x000ee40000000800 */
[----:B---3--:R-:W-:-:S13]  /*ed30*/  ISETP.LE.AND P0, PT, R0, UR4, PT ;  /* 0x0000000400007c0c */ /* 0x008fda000bf03270 */
[----:B------:R-:W-:Y:S05]  /*ed40*/  @!P0 BRA `(.L_x_3313) ;  /* 0xffffff20008c8947 */ /* 0x000fea000383ffff */
[----:B------:R-:W-:Y:S05]  /*ed50*/  EXIT ;  /* 0x000000000000794d */ /* 0x000fea0003800000 */
.L_x_3264:
        /* <DEDUP_REMOVED lines=13> */
[----:B------:R-:W1:Y:S01]  /*ee30*/  S2R R2, SR_TID.X ;  /* 0x0000000000027919 */ /* 0x000e620000002100 */
[----:B------:R-:W-:Y:S01]  /*ee40*/  MOV R18, UR4 ;  /* 0x0000000400127c02 */ /* 0x000fe20008000f00 */
[----:B------:R-:W-:Y:S01]  /*ee50*/  IMAD.MOV.U32 R17, RZ, RZ, 0x1 ;  /* 0x00000001ff117424 */ /* 0x000fe200078e00ff */
[----:B------:R-:W-:Y:S01]  /*ee60*/  ULDC UR61, c[0x0][0xc] ;  /* 0x00000300003d7ab9 */ /* 0x000fe20000000800 */
[----:B------:R-:W-:Y:S01]  /*ee70*/  IMAD.MOV.U32 R16, RZ, RZ, RZ ;  /* 0x000000ffff107224 */ /* 0x000fe200078e00ff */
[----:B------:R-:W-:Y:S01]  /*ee80*/  ULDC.64 UR46, c[0x0][0x198] ;  /* 0x00006600002e7ab9 */ /* 0x000fe20000000a00 */
[----:B------:R-:W-:Y:S01]  /*ee90*/  UMOV UR60, URZ ;  /* 0x0000003f003c7c82 */ /* 0x000fe20008000000 */
[----:B-1----:R-:W-:-:S07]  /*eea0*/  LOP3.LUT R19, R2, 0x1f, RZ, 0xc0, !PT ;  /* 0x0000001f02137812 */ /* 0x002fce00078ec0ff */
.L_x_3364:
        /* <DEDUP_REMOVED lines=21> */
.L_x_3315:
[----:B------:R-:W-:Y:S01]  /*f000*/  ULDC UR11, c[0x0][0xec4] ;  /* 0x0003b100000b7ab9 */ /* 0x000fe20000000800 */
[----:B------:R-:W-:Y:S01]  /*f010*/  UMOV UR9, UR10 ;  /* 0x0000000a00097c82 */ /* 0x000fe20008000000 */
[----:B------:R-:W-:-:S11]  /*f020*/  UISETP.NE.AND UP0, UPT, UR11, 0x1, UPT ;  /* 0x000000010b00788c */ /* 0x000fd6000bf05270 */
[----:B------:R-:W-:Y:S02]  /*f030*/  @UP0 ULDC.64 UR12, c[0x0][0xec8] ;  /* 0x0003b200000c0ab9 */ /* 0x000fe40000000a00 */
[----:B------:R-:W-:-:S04]  /*f040*/  UIMAD.WIDE.U32 UR6, UR10, UR12, URZ ;  /* 0x0000000c0a0672a5 */ /* 0x000fc8000f8e003f */
[----:B------:R-:W-:-:S04]  /*f050*/  @UP0 USHF.R.U32.HI UR9, URZ, UR13, UR7 ;  /* 0x0000000d3f090299 */ /* 0x000fc80008011607 */
[----:B------:R-:W-:-:S12]  /*f060*/  UIMAD UR6, UR9, UR11, URZ ;  /* 0x0000000b090672a4 */ /* 0x000fd8000f8e023f */
.L_x_3316:
        /* <DEDUP_REMOVED lines=53> */
.L_x_3318:
        /* <DEDUP_REMOVED lines=17> */
[----:B------:R-:W-:Y:S01]  /*f4d0*/  MOV R13, RZ ;  /* 0x000000ff000d7202 */ /* 0x000fe20000000f00 */
[----:B------:R-:W-:-:S02]  /*f4e0*/  IMAD.U32 R10, RZ, RZ, UR4 ;  /* 0x00000004ff0a7e24 */ /* 0x000fc4000f8e00ff */
[----:B------:R-:W-:Y:S02]  /*f4f0*/  IMAD.MOV.U32 R8, RZ, RZ, 0x70 ;  /* 0x00000070ff087424 */ /* 0x000fe400078e00ff */
[----:B------:R-:W-:-:S07]  /*f500*/  IMAD.MOV.U32 R12, RZ, RZ, 0x1 ;  /* 0x00000001ff0c7424 */ /* 0x000fce00078e00ff */
[----:B------:R-:W-:-:S07]  /*f510*/  LEPC R20, `(.L_x_3320) ;  /* 0x000000001014794e */ /* 0x000fce0000000000 */
[----:B-1----:R-:W-:Y:S05]  /*f520*/  CALL.ABS.NOINC R2 ;  /* 0x0000000002007343 */ /* 0x002fea0003c00000 */
.L_x_3320:
        /* <DEDUP_REMOVED lines=12> */
[----:B------:R-:W-:Y:S01]  /*f5f0*/  MOV R11, UR5 ;  /* 0x00000005000b7c02 */ /* 0x000fe20008000f00 */
[----:B------:R-:W-:Y:S01]  /*f600*/  IMAD.U32 R7, RZ, RZ, UR9 ;  /* 0x00000009ff077e24 */ /* 0x000fe2000f8e00ff */
[----:B------:R-:W-:Y:S01]  /*f610*/  MOV R13, RZ ;  /* 0x000000ff000d7202 */ /* 0x000fe20000000f00 */
[----:B------:R-:W-:-:S02]  /*f620*/  IMAD.U32 R10, RZ, RZ, UR4 ;  /* 0x00000004ff0a7e24 */ /* 0x000fc4000f8e00ff */
[----:B------:R-:W-:Y:S02]  /*f630*/  IMAD.MOV.U32 R8, RZ, RZ, 0x70 ;  /* 0x00000070ff087424 */ /* 0x000fe400078e00ff */
[----:B-1----:R-:W-:-:S07]  /*f640*/  IMAD.MOV.U32 R12, RZ, RZ, 0x1 ;  /* 0x00000001ff0c7424 */ /* 0x002fce00078e00ff */
[----:B------:R-:W-:-:S07]  /*f650*/  LEPC R20, `(.L_x_3322) ;  /* 0x000000001014794e */ /* 0x000fce0000000000 */
[----:B--2---:R-:W-:Y:S05]  /*f660*/  CALL.ABS.NOINC R2 ;  /* 0x0000000002007343 */ /* 0x004fea0003c00000 */
.L_x_3322:
        /* <DEDUP_REMOVED lines=16> */
.L_x_3321:
[----:B------:R-:W-:Y:S01]  /*f770*/  ULDC.64 UR4, c[0x0][0xaf0] ;  /* 0x0002bc0000047ab9 */ /* 0x000fe20000000a00 */
[----:B------:R-:W-:Y:S01]  /*f780*/  IMAD.U32 R5, RZ, RZ, UR59 ;  /* 0x0000003bff057e24 */ /* 0x000fe2000f8e00ff */
[----:B------:R-:W-:Y:S01]  /*f790*/  ISETP.NE.U32.AND P0, PT, RZ, UR4, PT ;  /* 0x00000004ff007c0c */ /* 0x000fe2000bf05070 */
[----:B------:R-:W-:Y:S01]  /*f7a0*/  IMAD.U32 R6, RZ, RZ, UR59 ;  /* 0x0000003bff067e24 */ /* 0x000fe2000f8e00ff */
[----:B------:R-:W1:Y:S02]  /*f7b0*/  LDC R0, c[0x0][0x428] ;  /* 0x00010a00ff007b82 */ /* 0x000e640000000800 */
[----:B------:R-:W-:-:S13]  /*f7c0*/  ISETP.NE.AND.EX P0, PT, RZ, UR5, PT, P0 ;  /* 0x00000005ff007c0c */ /* 0x000fda000bf05300 */
[----:B------:R-:W2:Y:S02]  /*f7d0*/  @P0 LDC.64 R2, c[0x0][0xaf0] ;  /* 0x0002bc00ff020b82 */ /* 0x000ea40000000a00 */
[----:B--2---:R-:W-:-:S05]  /*f7e0*/  @P0 IMAD.WIDE R2, R5, 0x4, R2 ;  /* 0x0000000405020825 */ /* 0x004fca00078e0202 */
[----:B------:R2:W3:Y:S01]  /*f7f0*/  @P0 LDG.E R6, desc[UR54][R2.64] ;  /* 0x0000003602060981 */ /* 0x0004e2000c1e1900 */
[----:B-1----:R-:W-:Y:S01]  /*f800*/  ISETP.NE.AND P0, PT, R0, 0x1, PT ;  /* 0x000000010000780c */ /* 0x002fe20003f05270 */
[----:B------:R-:W-:Y:S01]  /*f810*/  UMOV UR56, URZ ;  /* 0x0000003f00387c82 */ /* 0x000fe20008000000 */
[----:B------:R-:W-:Y:S01]  /*f820*/  ISETP.NE.AND P1, PT, R19, RZ, PT ;  /* 0x000000ff1300720c */ /* 0x000fe20003f25270 */
[----:B------:R-:W-:Y:S01]  /*f830*/  UMOV UR6, 0xffffffff ;  /* 0xffffffff00067882 */ /* 0x000fe20000000000 */
[----:B------:R-:W-:Y:S01]  /*f840*/  MOV R0, UR58 ;  /* 0x0000003a00007c02 */ /* 0x000fe20008000f00 */
        /* <DEDUP_REMOVED lines=15> */
.L_x_3377:
[----:B------:R-:W-:Y:S01]  /*f940*/  UMOV UR4, 0xffffffff ;  /* 0xffffffff00047882 */ /* 0x000fe20000000000 */
[----:B------:R-:W-:Y:S02]  /*f950*/  SHF.R.S32.HI R7, RZ, 0x1f, R6 ;  /* 0x0000001fff077819 */ /* 0x000fe40000011406 */
[----:B------:R-:W-:Y:S05]  /*f960*/  BRA.DIV UR4, `(.L_x_3324) ;  /* 0x0000002a04f87947 */ /* 0x000fea000b800000 */
[----:B------:R-:W-:-:S13]  /*f970*/  ELECT P6, URZ, PT ;  /* 0x00000000003f782f */ /* 0x000fda00038c0000 */
.L_x_3380:
[----:B------:R-:W-:Y:S05]  /*f980*/  @!P6 BRA `(.L_x_3325) ;  /* 0x0000000000c4e947 */ /* 0x000fea0003800000 */
[----:B------:R-:W-:Y:S01]  /*f990*/  MOV R4, R6 ;  /* 0x0000000600047202 */ /* 0x000fe20000000f00 */
        /* <DEDUP_REMOVED lines=19> */
.L_x_3326:
[----:B------:R-:W2:Y:S01]  /*fad0*/  S2R R5, SR_TID.X ;  /* 0x0000000000057919 */ /* 0x000ea20000002100 */
[----:B-1----:R-:W-:Y:S02]  /*fae0*/  LEA R8, R16, UR38, 0x3 ;  /* 0x0000002610087c11 */ /* 0x002fe4000f8e18ff */
[----:B--2---:R-:W-:Y:S02]  /*faf0*/  LOP3.LUT R9, R5, 0x7f, RZ, 0xc0, !PT ;  /* 0x0000007f05097812 */ /* 0x004fe400078ec0ff */
[----:B------:R-:W-:Y:S02]  /*fb00*/  SHF.L.U32 R5, R17, 0x1f, RZ ;  /* 0x0000001f11057819 */ /* 0x000fe400000006ff */
[----:B------:R-:W-:Y:S02]  /*fb10*/  ISETP.NE.AND P3, PT, R9, RZ, PT ;  /* 0x000000ff0900720c */ /* 0x000fe40003f65270 */
[----:B------:R-:W1:Y:S02]  /*fb20*/  SYNCS.PHASECHK.TRANS64.TRYWAIT P2, [R8+URZ+0x38840], R5 ;  /* 0x03884005080075a7 */ /* 0x000e64000804017f */
[----:B-1----:R-:W-:Y:S09]  /*fb30*/  @!P2 BRA `(.L_x_3327) ;  /* 0x0000002800a4a947 */ /* 0x002ff20003800000 */
.L_x_3381:
[----:B------:R-:W-:Y:S05]  /*fb40*/  @P3 BRA `(.L_x_3328) ;  /* 0x0000000000143947 */ /* 0x000fea0003800000 */
[----:B------:R-:W-:Y:S01]  /*fb50*/  ISETP.NE.AND P2, PT, R19, RZ, PT ;  /* 0x000000ff1300720c */ /* 0x000fe20003f45270 */
[----:B-1----:R-:W-:-:S04]  /*fb60*/  IMAD.MOV.U32 R5, RZ, RZ, 0x2000 ;  /* 0x00002000ff057424 */ /* 0x002fc800078e00ff */
[----:B------:R2:W-:Y:S08]  /*fb70*/  SYNCS.ARRIVE.TRANS64 RZ, [R8+URZ+0x38830], R5 ;  /* 0x0388300508ff79a7 */ /* 0x0005f0000800003f */
[----:B------:R-:W-:Y:S05]  /*fb80*/  @!P2 BRA `(.L_x_3328) ;  /* 0x000000000004a947 */ /* 0x000fea0003800000 */
[----:B------:R-:W-:Y:S01]  /*fb90*/  BPT.TRAP 0x1 ;  /* 0x000000040000795c */ /* 0x000fe20000300000 */
.L_x_3328:
        /* <DEDUP_REMOVED lines=16> */
.L_x_3325:
[----:B------:R-:W-:Y:S05]  /*fca0*/  WARPSYNC.ALL ;  /* 0x0000000000007948 */ /* 0x000fea0003800000 */
[----:B------:R-:W-:Y:S01]  /*fcb0*/  BAR.SYNC.DEFER_BLOCKING 0x8, 0xa0 ;  /* 0x0202800000007b1d */ /* 0x000fe20000010000 */
[----:B------:R-:W-:-:S05]  /*fcc0*/  ELECT P2, URZ, PT ;  /* 0x00000000003f782f */ /* 0x000fca0003840000 */
[----:B------:R-:W-:Y:S08]  /*fcd0*/  BSSY B0, `(.L_x_3329) ;  /* 0x0000041000007945 */ /* 0x000ff00003800000 */
[----:B------:R-:W-:Y:S05]  /*fce0*/  @!P2 BRA `(.L_x_3330) ;  /* 0x0000000000fca947 */ /* 0x000fea0003800000 */
[----:B------:R-:W-:Y:S01]  /*fcf0*/  UIADD3 UR14, UP0, UR46, 0x270, URZ ;  /* 0x000002702e0e7890 */ /* 0x000fe2000ff1e03f */
[----:B-12---:R-:W-:Y:S01]  /*fd00*/  MOV R5, 0x2000 ;  /* 0x0000200000057802 */ /* 0x006fe20000000f00 */
        /* <DEDUP_REMOVED lines=61> */
.L_x_3330:
[----:B------:R-:W-:Y:S05]  /*100e0*/  BSYNC B0 ;  /* 0x0000000000007941 */ /* 0x000fea0003800000 */
.L_x_3329:
        /* <DEDUP_REMOVED lines=8> */
.L_x_3382:
[----:B------:R-:W-:Y:S01]  /*10170*/  ULDC.64 UR4, c[0x0][0x408] ;  /* 0x0001020000047ab9 */ /* 0x000fe20000000a00 */
[----:B------:R-:W-:Y:S04]  /*10180*/  BSSY B0, `(.L_x_3332) ;  /* 0x0000042000007945 */ /* 0x000fe80003800000 */
[----:B------:R-:W-:Y:S05]  /*10190*/  @!P6 BRA `(.L_x_3333) ;  /* 0x000000040000e947 */ /* 0x000fea0003800000 */
[----:B-1----:R-:W1:Y:S01]  /*101a0*/  S2R R8, SR_TID.X ;  /* 0x0000000000087919 */ /* 0x002e620000002100 */
[----:B------:R-:W-:Y:S02]  /*101b0*/  LEA R5, R16, UR38, 0x3 ;  /* 0x0000002610057c11 */ /* 0x000fe4000f8e18ff */
[----:B-1----:R-:W-:Y:S02]  /*101c0*/  LOP3.LUT R9, R8, 0x7f, RZ, 0xc0, !PT ;  /* 0x0000007f08097812 */ /* 0x002fe400078ec0ff */
[----:B------:R-:W-:Y:S02]  /*101d0*/  SHF.L.U32 R8, R17, 0x1f, RZ ;  /* 0x0000001f11087819 */ /* 0x000fe400000006ff */
[----:B------:R-:W-:Y:S02]  /*101e0*/  ISETP.NE.AND P3, PT, R9, RZ, PT ;  /* 0x000000ff0900720c */ /* 0x000fe40003f65270 */
[----:B------:R-:W1:Y:S02]  /*101f0*/  SYNCS.PHASECHK.TRANS64.TRYWAIT P2, [R5+URZ+0x38860], R8 ;  /* 0x03886008050075a7 */ /* 0x000e64000804017f */
[----:B-1----:R-:W-:Y:S09]  /*10200*/  @!P2 BRA `(.L_x_3334) ;  /* 0x00000024001ca947 */ /* 0x002ff20003800000 */
.L_x_3383:
[----:B------:R-:W-:Y:S05]  /*10210*/  @P3 BRA `(.L_x_3335) ;  /* 0x0000000000143947 */ /* 0x000fea0003800000 */
[----:B------:R-:W-:Y:S02]  /*10220*/  ISETP.NE.AND P2, PT, R19, RZ, PT ;  /* 0x000000ff1300720c */ /* 0x000fe40003f45270 */
[----:B-1----:R-:W-:-:S04]  /*10230*/  MOV R8, 0x10000 ;  /* 0x0001000000087802 */ /* 0x002fc80000000f00 */
[----:B------:R2:W-:Y:S07]  /*10240*/  SYNCS.ARRIVE.TRANS64 RZ, [R5+URZ+0x38850], R8 ;  /* 0x0388500805ff79a7 */ /* 0x0005ee000800003f */
[----:B------:R-:W-:Y:S05]  /*10250*/  @!P2 BRA `(.L_x_3335) ;  /* 0x000000000004a947 */ /* 0x000fea0003800000 */
[----:B------:R-:W-:Y:S01]  /*10260*/  BPT.TRAP 0x1 ;  /* 0x000000040000795c */ /* 0x000fe20000300000 */
.L_x_3335:
        /* <DEDUP_REMOVED lines=51> */
.L_x_3333:
[----:B------:R-:W-:Y:S05]  /*105a0*/  BSYNC B0 ;  /* 0x0000000000007941 */ /* 0x000fea0003800000 */
.L_x_3332:
[----:B------:R-:W-:-:S06]  /*105b0*/  UISETP.GE.AND UP0, UPT, UR39, 0x2, UPT ;  /* 0x000000022700788c */ /* 0x000fcc000bf06270 */
[----:B------:R-:W-:-:S13]  /*105c0*/  PLOP3.LUT P2, PT, PT, PT, UP0, 0x80, 0x0 ;  /* 0x000000000000781c */ /* 0x000fda0003f4f008 */
[----:B------:R-:W-:Y:S05]  /*105d0*/  @!P2 BRA `(.L_x_3336) ;  /* 0x00000014009ca947 */ /* 0x000fea0003800000 */
[----:B------:R-:W-:Y:S02]  /*105e0*/  ULOP3.LUT UR6, UR39, 0x1, URZ, 0xc0, !UPT ;  /* 0x0000000127067892 */ /* 0x000fe4000f8ec03f */
[----:B------:R-:W-:Y:S02]  /*105f0*/  IMAD.U32 R9, RZ, RZ, UR39 ;  /* 0x00000027ff097e24 */ /* 0x000fe4000f8e00ff */
[----:B------:R-:W-:Y:S02]  /*10600*/  UISETP.NE.U32.AND UP0, UPT, UR6, 0x1, UPT ;  /* 0x000000010600788c */ /* 0x000fe4000bf05070 */
[----:B------:R-:W-:-:S04]  /*10610*/  VIADD R9, R9, 0xfffffffe ;  /* 0xfffffffe09097836 */ /* 0x000fc80000000000 */
[----:B------:R-:W-:Y:S02]  /*10620*/  PLOP3.LUT P2, PT, PT, PT, UP0, 0x80, 0x0 ;  /* 0x000000000000781c */ /* 0x000fe40003f4f008 */
[----:B-12---:R-:W-:-:S11]  /*10630*/  MOV R8, R9 ;  /* 0x0000000900087202 */ /* 0x006fd60000000f00 */
        /* <DEDUP_REMOVED lines=28> */
.L_x_3340:
[----:B-1----:R-:W1:Y:S01]  /*10800*/  S2R R2, SR_TID.X ;  /* 0x0000000000027919 */ /* 0x002e620000002100 */
[----:B------:R-:W-:Y:S02]  /*10810*/  SHF.L.U32 R3, R17, 0x1f, RZ ;  /* 0x0000001f11037819 */ /* 0x000fe400000006ff */
[----:B-1----:R-:W-:Y:S02]  /*10820*/  LOP3.LUT R5, R2, 0x7f, RZ, 0xc0, !PT ;  /* 0x0000007f02057812 */ /* 0x002fe400078ec0ff */
[----:B------:R-:W-:Y:S02]  /*10830*/  LEA R2, R16, UR38, 0x3 ;  /* 0x0000002610027c11 */ /* 0x000fe4000f8e18ff */
[----:B------:R-:W-:Y:S02]  /*10840*/  ISETP.NE.AND P2, PT, R5, RZ, PT ;  /* 0x000000ff0500720c */ /* 0x000fe40003f45270 */
[----:B------:R-:W1:Y:S02]  /*10850*/  SYNCS.PHASECHK.TRANS64.TRYWAIT P3, [R2+URZ+0x38840], R3 ;  /* 0x03884003020075a7 */ /* 0x000e64000806017f */
[----:B-1----:R-:W-:Y:S09]  /*10860*/  @!P3 BRA `(.L_x_3341) ;  /* 0x0000001c0098b947 */ /* 0x002ff20003800000 */
.L_x_3384:
[----:B------:R-:W-:Y:S05]  /*10870*/  @P2 BRA `(.L_x_3342) ;  /* 0x0000000000142947 */ /* 0x000fea0003800000 */
[----:B------:R-:W-:Y:S01]  /*10880*/  ISETP.NE.AND P3, PT, R19, RZ, PT ;  /* 0x000000ff1300720c */ /* 0x000fe20003f65270 */
[----:B------:R-:W-:-:S04]  /*10890*/  IMAD.MOV.U32 R5, RZ, RZ, 0x2000 ;  /* 0x00002000ff057424 */ /* 0x000fc800078e00ff */
[----:B------:R2:W-:Y:S08]  /*108a0*/  SYNCS.ARRIVE.TRANS64 RZ, [R2+URZ+0x38830], R5 ;  /* 0x0388300502ff79a7 */ /* 0x0005f0000800003f */
[----:B------:R-:W-:Y:S05]  /*108b0*/  @!P3 BRA `(.L_x_3342) ;  /* 0x000000000004b947 */ /* 0x000fea0003800000 */
[----:B------:R-:W-:Y:S01]  /*108c0*/  BPT.TRAP 0x1 ;  /* 0x000000040000795c */ /* 0x000fe20000300000 */
.L_x_3342:
        /* <DEDUP_REMOVED lines=17> */
.L_x_3385:
[----:B------:R-:W-:Y:S05]  /*109e0*/  @P2 BRA `(.L_x_3344) ;  /* 0x0000000000142947 */ /* 0x000fea0003800000 */
[----:B------:R-:W-:Y:S02]  /*109f0*/  ISETP.NE.AND P2, PT, R19, RZ, PT ;  /* 0x000000ff1300720c */ /* 0x000fe40003f45270 */
[----:B-12---:R-:W-:-:S04]  /*10a00*/  MOV R3, 0x10000 ;  /* 0x0001000000037802 */ /* 0x006fc80000000f00 */
[----:B------:R3:W-:Y:S07]  /*10a10*/  SYNCS.ARRIVE.TRANS64 RZ, [R2+URZ+0x38850], R3 ;  /* 0x0388500302ff79a7 */ /* 0x0007ee000800003f */
[----:B------:R-:W-:Y:S05]  /*10a20*/  @!P2 BRA `(.L_x_3344) ;  /* 0x000000000004a947 */ /* 0x000fea0003800000 */
[----:B------:R-:W-:Y:S01]  /*10a30*/  BPT.TRAP 0x1 ;  /* 0x000000040000795c */ /* 0x000fe20000300000 */
.L_x_3344:
        /* <DEDUP_REMOVED lines=50> */
.L_x_3339:
[----:B------:R-:W-:Y:S05]  /*10d60*/  BSYNC B0 ;  /* 0x0000000000007941 */ /* 0x000fea0003800000 */
.L_x_3338:
[----:B------:R-:W-:-:S06]  /*10d70*/  UIADD3 UR6, UR39, -0x3, URZ ;  /* 0xfffffffd27067890 */ /* 0x000fcc000fffe03f */
[----:B------:R-:W-:-:S07]  /*10d80*/  IMAD.U32 R8, RZ, RZ, UR6 ;  /* 0x00000006ff087e24 */ /* 0x000fce000f8e00ff */
.L_x_3337:
[----:B------:R-:W-:Y:S01]  /*10d90*/  ISETP.NE.AND P2, PT, R9, RZ, PT ;  /* 0x000000ff0900720c */ /* 0x000fe20003f45270 */
[----:B------:R-:W-:-:S12]  /*10da0*/  BSSY B0, `(.L_x_3336) ;  /* 0x00000ea000007945 */ /* 0x000fd80003800000 */
[----:B------:R-:W-:Y:S05]  /*10db0*/  @!P2 BRA `(.L_x_3345) ;  /* 0x0000000c00a0a947 */ /* 0x000fea0003800000 */
.L_x_3360:
        /* <DEDUP_REMOVED lines=23> */
[----:B--2---:R-:W-:-:S04]  /*10f30*/  LEA R4, P2, R2, R4, 0x2 ;  /* 0x0000000402047211 */ /* 0x004fc800078410ff */
[----:B------:R-:W-:-:S05]  /*10f40*/  LEA.HI.X R5, R2, R5, R3, 0x2, P2 ;  /* 0x0000000502057211 */ /* 0x000fca00010f1403 */
[----:B------:R1:W5:Y:S01]  /*10f50*/  LDG.E R4, desc[UR54][R4.64] ;  /* 0x0000003604047981 */ /* 0x000362000c1e1900 */
[----:B------:R-:W-:-:S04]  /*10f60*/  IMAD.MOV R3, RZ, RZ, -R11 ;  /* 0x000000ffff037224 */ /* 0x000fc800078e0a0b */
[----:B------:R-:W-:-:S07]  /*10f70*/  IMAD R10, R10, R3, R8 ;  /* 0x000000030a0a7224 */ /* 0x000fce00078e0208 */
.L_x_3348:
[----:B------:R-:W1:Y:S01]  /*10f80*/  S2R R2, SR_TID.X ;  /* 0x0000000000027919 */ /* 0x000e620000002100 */
[----:B------:R-:W-:Y:S02]  /*10f90*/  LEA R3, R9, UR38, 0x3 ;  /* 0x0000002609037c11 */ /* 0x000fe4000f8e18ff */
[----:B-1----:R-:W-:Y:S02]  /*10fa0*/  LOP3.LUT R5, R2, 0x7f, RZ, 0xc0, !PT ;  /* 0x0000007f02057812 */ /* 0x002fe400078ec0ff */
[----:B------:R-:W-:Y:S02]  /*10fb0*/  SHF.L.U32 R2, R17, 0x1f, RZ ;  /* 0x0000001f11027819 */ /* 0x000fe400000006ff */
[----:B------:R-:W-:Y:S02]  /*10fc0*/  ISETP.NE.AND P2, PT, R5, RZ, PT ;  /* 0x000000ff0500720c */ /* 0x000fe40003f45270 */
[----:B------:R-:W1:Y:S02]  /*10fd0*/  SYNCS.PHASECHK.TRANS64.TRYWAIT P3, [R3+URZ+0x38840], R2 ;  /* 0x03884002030075a7 */ /* 0x000e64000806017f */
[----:B-1----:R-:W-:Y:S09]  /*10fe0*/  @!P3 BRA `(.L_x_3349) ;  /* 0x0000001400e0b947 */ /* 0x002ff20003800000 */
.L_x_3386:
[----:B------:R-:W-:Y:S05]  /*10ff0*/  @P2 BRA `(.L_x_3350) ;  /* 0x0000000000142947 */ /* 0x000fea0003800000 */
[----:B------:R-:W-:Y:S01]  /*11000*/  ISETP.NE.AND P3, PT, R19, RZ, PT ;  /* 0x000000ff1300720c */ /* 0x000fe20003f65270 */
[----:B------:R-:W-:-:S04]  /*11010*/  IMAD.MOV.U32 R12, RZ, RZ, 0x2000 ;  /* 0x00002000ff0c7424 */ /* 0x000fc800078e00ff */
[----:B------:R2:W-:Y:S08]  /*11020*/  SYNCS.ARRIVE.TRANS64 RZ, [R3+URZ+0x38830], R12 ;  /* 0x0388300c03ff79a7 */ /* 0x0005f0000800003f */
[----:B------:R-:W-:Y:S05]  /*11030*/  @!P3 BRA `(.L_x_3350) ;  /* 0x000000000004b947 */ /* 0x000fea0003800000 */
[----:B------:R-:W-:Y:S01]  /*11040*/  BPT.TRAP 0x1 ;  /* 0x000000040000795c */ /* 0x000fe20000300000 */
.L_x_3350:
        /* <DEDUP_REMOVED lines=17> */
.L_x_3387:
[----:B------:R-:W-:Y:S05]  /*11160*/  @P2 BRA `(.L_x_3352) ;  /* 0x0000000000142947 */ /* 0x000fea0003800000 */
[----:B------:R-:W-:Y:S01]  /*11170*/  ISETP.NE.AND P2, PT, R19, RZ, PT ;  /* 0x000000ff1300720c */ /* 0x000fe20003f45270 */
[----:B-1-3--:R-:W-:-:S04]  /*11180*/  IMAD.MOV.U32 R2, RZ, RZ, 0x10000 ;  /* 0x00010000ff027424 */ /* 0x00afc800078e00ff */
[----:B------:R4:W-:Y:S08]  /*11190*/  SYNCS.ARRIVE.TRANS64 RZ, [R3+URZ+0x38850], R2 ;  /* 0x0388500203ff79a7 */ /* 0x0009f0000800003f */
[----:B------:R-:W-:Y:S05]  /*111a0*/  @!P2 BRA `(.L_x_3352) ;  /* 0x000000000004a947 */ /* 0x000fea0003800000 */
[----:B------:R-:W-:Y:S01]  /*111b0*/  BPT.TRAP 0x1 ;  /* 0x000000040000795c */ /* 0x000fe20000300000 */
.L_x_3352:
        /* <DEDUP_REMOVED lines=50> */
.L_x_3347:
[----:B------:R-:W-:Y:S05]  /*114e0*/  BSYNC B1 ;  /* 0x0000000000017941 */ /* 0x000fea0003800000 */
.L_x_3346:
[----:B------:R-:W-:Y:S01]  /*114f0*/  VIADD R9, R9, 0x1 ;  /* 0x0000000109097836 */ /* 0x000fe20000000000 */
[----:B------:R-:W-:Y:S04]  /*11500*/  BSSY B1, `(.L_x_3353) ;  /* 0x0000070000017945 */ /* 0x000fe80003800000 */
[----:B------:R-:W-:-:S04]  /*11510*/  ISETP.NE.AND P2, PT, R9, 0x2, PT ;  /* 0x000000020900780c */ /* 0x000fc80003f45270 */
[----:B---34-:R-:W-:Y:S02]  /*11520*/  SEL R2, RZ, 0x1, P2 ;  /* 0x00000001ff027807 */ /* 0x018fe40001000000 */
[----:B------:R-:W-:Y:S02]  /*11530*/  SEL R16, R9, RZ, P2 ;  /* 0x000000ff09107207 */ /* 0x000fe40001000000 */
[----:B------:R-:W-:Y:S01]  /*11540*/  LOP3.LUT R17, R17, R2, RZ, 0x3c, !PT ;  /* 0x0000000211117212 */ /* 0x000fe200078e3cff */
[----:B------:R-:W-:Y:S06]  /*11550*/  @!P6 BRA `(.L_x_3354) ;  /* 0x0000000400a8e947 */ /* 0x000fec0003800000 */
[----:B------:R-:W-:Y:S01]  /*11560*/  IADD3 R10, R8, -0x1, RZ ;  /* 0xffffffff080a7810 */ /* 0x000fe20007ffe0ff */
[----:B------:R-:W-:Y:S06]  /*11570*/  @!P0 BRA `(.L_x_3355) ;  /* 0x0000000000488947 */ /* 0x000fec0003800000 */
[----:B------:R-:W1:Y:S01]  /*11580*/  LDC R9, c[0x0][0x41c] ;  /* 0x00010700ff097b82 */ /* 0x000e620000000800 */
[----:B------:R-:W-:Y:S02]  /*11590*/  IMAD.MOV.U32 R11, RZ, RZ, R10 ;  /* 0x000000ffff0b7224 */ /* 0x000fe400078e000a */
[----:B------:R-:W-:-:S04]  /*115a0*/  IMAD R13, R7, UR4, RZ ;  /* 0x00000004070d7c24 */ /* 0x000fc8000f8e02ff */
[----:B------:R-:W-:Y:S01]  /*115b0*/  IMAD R13, R6, UR5, R13 ;  /* 0x00000005060d7c24 */ /* 0x000fe2000f8e020d */
[----:B------:R-:W3:Y:S01]  /*115c0*/  LDC.64 R4, c[0x0][0x3f8] ;  /* 0x0000fe00ff047b82 */ /* 0x000ee20000000a00 */
[----:B-1----:R-:W-:-:S13]  /*115d0*/  ISETP.NE.AND P2, PT, R9, 0x1, PT ;  /* 0x000000010900780c */ /* 0x002fda0003f45270 */
[----:B--2---:R-:W1:Y:S02]  /*115e0*/  @P2 LDC.64 R2, c[0x0][0x420] ;  /* 0x00010800ff022b82 */ /* 0x004e640000000a00 */
[----:B-1----:R-:W-:-:S05]  /*115f0*/  @P2 IMAD.HI.U32 R2, R10, R2, RZ ;  /* 0x000000020a022227 */ /* 0x002fca00078e00ff */
[----:B------:R-:W-:-:S04]  /*11600*/  @P2 SHF.R.U32.HI R11, RZ, R3, R2 ;  /* 0x00000003ff0b2219 */ /* 0x000fc80000011602 */
[--C-:B------:R-:W-:Y:S01]  /*11610*/  SHF.R.S32.HI R3, RZ, 0x1f, R11.reuse ;  /* 0x0000001fff037819 */ /* 0x100fe2000001140b */
[----:B------:R-:W-:-:S04]  /*11620*/  IMAD.MOV.U32 R2, RZ, RZ, R11 ;  /* 0x000000ffff027224 */ /* 0x000fc800078e000b */
[----:B------:R-:W-:-:S05]  /*11630*/  IMAD.WIDE.U32 R2, R6, UR4, R2 ;  /* 0x0000000406027c25 */ /* 0x000fca000f8e0002 */
[----:B------:R-:W-:Y:S02]  /*11640*/  IADD3 R3, R13, R3, RZ ;  /* 0x000000030d037210 */ /* 0x000fe40007ffe0ff */
[----:B---3--:R-:W-:-:S04]  /*11650*/  LEA R4, P2, R2, R4, 0x2 ;  /* 0x0000000402047211 */ /* 0x008fc800078410ff */
[----:B------:R-:W-:-:S05]  /*11660*/  LEA.HI.X R5, R2, R5, R3, 0x2, P2 ;  /* 0x0000000502057211 */ /* 0x000fca00010f1403 */
[----:B------:R1:W5:Y:S01]  /*11670*/  LDG.E R4, desc[UR54][R4.64] ;  /* 0x0000003604047981 */ /* 0x000362000c1e1900 */
[----:B------:R-:W-:-:S04]  /*11680*/  IMAD.MOV R2, RZ, RZ, -R11 ;  /* 0x000000ffff027224 */ /* 0x000fc800078e0a0b */
[----:B------:R-:W-:-:S07]  /*11690*/  IMAD R10, R9, R2, R10 ;  /* 0x00000002090a7224 */ /* 0x000fce00078e020a */
.L_x_3355:
[----:B------:R-:W1:Y:S01]  /*116a0*/  S2R R2, SR_TID.X ;  /* 0x0000000000027919 */ /* 0x000e620000002100 */
[----:B--2---:R-:W-:Y:S02]  /*116b0*/  SHF.L.U32 R3, R17, 0x1f, RZ ;  /* 0x0000001f11037819 */ /* 0x004fe400000006ff */
[----:B-1----:R-:W-:Y:S02]  /*116c0*/  LOP3.LUT R5, R2, 0x7f, RZ, 0xc0, !PT ;  /* 0x0000007f02057812 */ /* 0x002fe400078ec0ff */
[----:B------:R-:W-:Y:S02]  /*116d0*/  LEA R2, R16, UR38, 0x3 ;  /* 0x0000002610027c11 */ /* 0x000fe4000f8e18ff */
[----:B------:R-:W-:Y:S02]  /*116e0*/  ISETP.NE.AND P2, PT, R5, RZ, PT ;  /* 0x000000ff0500720c */ /* 0x000fe40003f45270 */
[----:B------:R-:W1:Y:S02]  /*116f0*/  SYNCS.PHASECHK.TRANS64.TRYWAIT P3, [R2+URZ+0x38840], R3 ;  /* 0x03884003020075a7 */ /* 0x000e64000806017f */
[----:B-1----:R-:W-:Y:S09]  /*11700*/  @!P3 BRA `(.L_x_3356) ;  /* 0x000000100040b947 */ /* 0x002ff20003800000 */
.L_x_3388:
[----:B------:R-:W-:Y:S05]  /*11710*/  @P2 BRA `(.L_x_3357) ;  /* 0x0000000000142947 */ /* 0x000fea0003800000 */
[----:B------:R-:W-:Y:S01]  /*11720*/  ISETP.NE.AND P3, PT, R19, RZ, PT ;  /* 0x000000ff1300720c */ /* 0x000fe20003f65270 */
[----:B------:R-:W-:-:S04]  /*11730*/  IMAD.MOV.U32 R5, RZ, RZ, 0x2000 ;  /* 0x00002000ff057424 */ /* 0x000fc800078e00ff */
[----:B------:R2:W-:Y:S08]  /*11740*/  SYNCS.ARRIVE.TRANS64 RZ, [R2+URZ+0x38830], R5 ;  /* 0x0388300502ff79a7 */ /* 0x0005f0000800003f */
[----:B------:R-:W-:Y:S05]  /*11750*/  @!P3 BRA `(.L_x_3357) ;  /* 0x000000000004b947 */ /* 0x000fea0003800000 */
[----:B------:R-:W-:Y:S01]  /*11760*/  BPT.TRAP 0x1 ;  /* 0x000000040000795c */ /* 0x000fe20000300000 */
.L_x_3357:
        /* <DEDUP_REMOVED lines=17> */
.L_x_3389:
[----:B------:R-:W-:Y:S05]  /*11880*/  @P2 BRA `(.L_x_3359) ;  /* 0x0000000000142947 */ /* 0x000fea0003800000 */
[----:B------:R-:W-:Y:S01]  /*11890*/  ISETP.NE.AND P2, PT, R19, RZ, PT ;  /* 0x000000ff1300720c */ /* 0x000fe20003f45270 */
[----:B-1-3--:R-:W-:-:S04]  /*118a0*/  IMAD.MOV.U32 R3, RZ, RZ, 0x10000 ;  /* 0x00010000ff037424 */ /* 0x00afc800078e00ff */
[----:B------:R4:W-:Y:S08]  /*118b0*/  SYNCS.ARRIVE.TRANS64 RZ, [R2+URZ+0x38850], R3 ;  /* 0x0388500302ff79a7 */ /* 0x0009f0000800003f */
[----:B------:R-:W-:Y:S05]  /*118c0*/  @!P2 BRA `(.L_x_3359) ;  /* 0x000000000004a947 */ /* 0x000fea0003800000 */
[----:B------:R-:W-:Y:S01]  /*118d0*/  BPT.TRAP 0x1 ;  /* 0x000000040000795c */ /* 0x000fe20000300000 */
.L_x_3359:
        /* <DEDUP_REMOVED lines=50> */
.L_x_3354:
[----:B------:R-:W-:Y:S05]  /*11c00*/  BSYNC B1 ;  /* 0x0000000000017941 */ /* 0x000fea0003800000 */
.L_x_3353:
[C---:B------:R-:W-:Y:S01]  /*11c10*/  ISETP.GT.AND P2, PT, R8.reuse, 0x1, PT ;  /* 0x000000010800780c */ /* 0x040fe20003f44270 */
[----:B------:R-:W-:-:S12]  /*11c20*/  VIADD R8, R8, 0xfffffffe ;  /* 0xfffffffe08087836 */ /* 0x000fd80000000000 */
[----:B------:R-:W-:Y:S05]  /*11c30*/  @P2 BRA `(.L_x_3360) ;  /* 0xfffffff000602947 */ /* 0x000fea000383ffff */
.L_x_3345:
[----:B------:R-:W-:Y:S05]  /*11c40*/  BSYNC B0 ;  /* 0x0000000000007941 */ /* 0x000fea0003800000 */
.L_x_3336:
        /* <DEDUP_REMOVED lines=18> */
.L_x_3362:
[----:B------:R-:W-:Y:S05]  /*11d70*/  BSYNC B0 ;  /* 0x0000000000007941 */ /* 0x000fea0003800000 */
.L_x_3361:
[----:B------:R-:W-:Y:S01]  /*11d80*/  SEL R16, R16, RZ, P0 ;  /* 0x000000ff10107207 */ /* 0x000fe20000000000 */
[----:B------:R-:W-:-:S07]  /*11d90*/  IMAD.MOV.U32 R13, RZ, RZ, R18 ;  /* 0x000000ffff0d7224 */ /* 0x000fce00078e0012 */
.L_x_3319:
[----:B------:R-:W-:Y:S05]  /*11da0*/  BSYNC B6 ;  /* 0x0000000000067941 */ /* 0x000fea0003800000 */
.L_x_3317:
[----:B------:R-:W-:-:S03]  /*11db0*/  UMOV UR6, 0xffffffff ;  /* 0xffffffff00067882 */ /* 0x000fc60000000000 */
[----:B------:R-:W-:Y:S05]  /*11dc0*/  BRA.DIV UR6, `(.L_x_3363) ;  /* 0x0000000a06b87947 */ /* 0x000fea000b800000 */
[----:B------:R1:W1:Y:S02]  /*11dd0*/  SHFL.IDX PT, R14, R13, RZ, 0x1f ;  /* 0x00001fff0d0e7589 */ /* 0x00026400000e0000 */
.L_x_3392:
        /* <DEDUP_REMOVED lines=12> */
.L_x_3314:
        /* <DEDUP_REMOVED lines=11> */
.L_x_3393:
        /* <DEDUP_REMOVED lines=9> */
[----:B------:R-:W2:Y:S02]  /*11fe0*/  LDL R2, [R1] ;  /* 0x0000000001027983 */ /* 0x000ea40000100800 */
[----:B--2---:R-:W-:-:S13]  /*11ff0*/  R2UR UR4, R2 ;  /* 0x00000000020472ca */ /* 0x004fda00000e0000 */
[----:B------:R-:W-:-:S06]  /*12000*/  ULOP3.LUT UR4, UR4, 0x2, URZ, 0xfc, !UPT ;  /* 0x0000000204047892 */ /* 0x000fcc000f8efc3f */
[----:B------:R-:W-:-:S05]  /*12010*/  IMAD.U32 R0, RZ, RZ, UR4 ;  /* 0x00000004ff007e24 */ /* 0x000fca000f8e00ff */
[----:B------:R-:W-:-:S13]  /*12020*/  ISETP.NE.AND P2, PT, R0, 0x3, PT ;  /* 0x000000030000780c */ /* 0x000fda0003f45270 */
[----:B------:R-:W-:Y:S05]  /*12030*/  @!P2 BRA `(.L_x_3368) ;  /* 0x000000000004a947 */ /* 0x000fea0003800000 */
[----:B------:R-:W-:Y:S01]  /*12040*/  BPT.TRAP 0x1 ;  /* 0x000000040000795c */ /* 0x000fe20000300000 */
.L_x_3368:
        /* <DEDUP_REMOVED lines=9> */
[----:B------:R-:W-:-:S03]  /*120e0*/  SHF.L.U32 R0, R17, 0x1f, RZ ;  /* 0x0000001f11007819 */ /* 0x000fc600000006ff */
[----:B------:R-:W-:Y:S01]  /*120f0*/  IMAD R3, R2, 0x8, R3 ;  /* 0x0000000802037824 */ /* 0x000fe200078e0203 */
[----:B-1----:R-:W-:Y:S06]  /*12100*/  @!P0 BRA `(.L_x_3369) ;  /* 0x0000000800208947 */ /* 0x002fec0003800000 */
.L_x_3394:
[----:B------:R-:W2:Y:S02]  /*12110*/  SYNCS.PHASECHK.TRANS64.TRYWAIT P0, [R3+URZ], R0 ;  /* 0x00000000030075a7 */ /* 0x000ea4000800017f */
[----:B--2---:R-:W-:Y:S05]  /*12120*/  @!P0 BRA `(.L_x_3370) ;  /* 0x00000008002c8947 */ /* 0x004fea0003800000 */
.L_x_3395:
[----:B------:R-:W-:Y:S05]  /*12130*/  @!P2 BRA `(.L_x_3371) ;  /* 0x000000000004a947 */ /* 0x000fea0003800000 */
[----:B------:R-:W-:Y:S01]  /*12140*/  BPT.TRAP 0x1 ;  /* 0x000000040000795c */ /* 0x000fe20000300000 */
.L_x_3371:
[----:B--2---:R-:W-:-:S05]  /*12150*/  IADD3 R3, R7, 0x38860, RZ ;  /* 0x0003886007037810 */ /* 0x004fca0007ffe0ff */
[----:B-1----:R-:W-:-:S04]  /*12160*/  IMAD R5, R16, 0x8, R3 ;  /* 0x0000000810057824 */ /* 0x002fc800078e0203 */
[----:B------:R-:W1:Y:S02]  /*12170*/  SYNCS.PHASECHK.TRANS64.TRYWAIT P0, [R5+URZ], R4 ;  /* 0x00000004050075a7 */ /* 0x000e64000800017f */
[----:B-1----:R-:W-:Y:S05]  /*12180*/  @!P0 BRA `(.L_x_3372) ;  /* 0x0000000800288947 */ /* 0x002fea0003800000 */
.L_x_3396:
[----:B------:R-:W-:-:S07]  /*12190*/  IMAD R3, R2, 0x8, R3 ;  /* 0x0000000802037824 */ /* 0x000fce00078e0203 */
.L_x_3373:
[----:B--2---:R2:W3:Y:S02]  /*121a0*/  SYNCS.PHASECHK.TRANS64.TRYWAIT P0, [R3+URZ], R0 ;  /* 0x00000000030075a7 */ /* 0x0044e4000800017f */
[----:B---3--:R-:W-:Y:S05]  /*121b0*/  @!P0 NANOSLEEP.SYNCS 0x989680 ;  /* 0x009896800000895d */ /* 0x008fea0003900000 */
[----:B------:R-:W3:Y:S02]  /*121c0*/  @!P0 SYNCS.PHASECHK.TRANS64 P0, [R3+URZ], R0 ;  /* 0x00000000030085a7 */ /* 0x000ee4000800007f */
[----:B---3--:R-:W-:Y:S05]  /*121d0*/  @!P0 BRA `(.L_x_3373) ;  /* 0xfffffffc00f08947 */ /* 0x008fea000383ffff */
.L_x_3367:
[----:B------:R-:W-:Y:S05]  /*121e0*/  BSYNC B0 ;  /* 0x0000000000007941 */ /* 0x000fea0003800000 */
.L_x_3366:
[----:B------:R-:W-:Y:S05]  /*121f0*/  EXIT ;  /* 0x000000000000794d */ /* 0x000fea0003800000 */
.L_x_3273:
[----:B-1----:R-:W-:-:S04]  /*12200*/  MOV R0, UR37 ;  /* 0x0000002500007c02 */ /* 0x002fc80008000f00 */
[----:B------:R1:W2:Y:S03]  /*12210*/  SYNCS.PHASECHK.TRANS64.TRYWAIT P1, [R0+URZ+0x38800], R3 ;  /* 0x03880003000075a7 */ /* 0x0002a6000802017f */
[----:B--2---:R-:W-:Y:S05]  /*12220*/  @!P1 NANOSLEEP.SYNCS 0x989680 ;  /* 0x009896800000995d */ /* 0x004fea0003900000 */
[----:B------:R-:W2:Y:S02]  /*12230*/  @!P1 SYNCS.PHASECHK.TRANS64 P1, [R0+URZ+0x38800], R3 ;  /* 0x03880003000095a7 */ /* 0x000ea4000802007f */
[----:B--2---:R-:W-:Y:S05]  /*12240*/  @!P1 BRA `(.L_x_3273) ;  /* 0xfffffffc00ec9947 */ /* 0x004fea000383ffff */
[----:B------:R-:W-:Y:S05]  /*12250*/  BRA `(.L_x_3374) ;  /* 0xffffff0c00d07947 */ /* 0x000fea000383ffff */
.L_x_3277:
[----:B---3--:R3:W4:Y:S02]  /*12260*/  SYNCS.PHASECHK.TRANS64.TRYWAIT P1, [R5+URZ+0x38830], R8 ;  /* 0x03883008050075a7 */ /* 0x008724000802017f */
[----:B----4-:R-:W-:Y:S05]  /*12270*/  @!P1 NANOSLEEP.SYNCS 0x989680 ;  /* 0x009896800000995d */ /* 0x010fea0003900000 */
[----:B------:R-:W4:Y:S02]  /*12280*/  @!P1 SYNCS.PHASECHK.TRANS64 P1, [R5+URZ+0x38830], R8 ;  /* 0x03883008050095a7 */ /* 0x000f24000802007f */
[----:B----4-:R-:W-:Y:S05]  /*12290*/  @!P1 BRA `(.L_x_3277) ;  /* 0xfffffffc00f09947 */ /* 0x010fea000383ffff */
[----:B------:R-:W-:Y:S05]  /*122a0*/  BRA `(.L_x_3276) ;  /* 0xffffff0c00e47947 */ /* 0x000fea000383ffff */
.L_x_3278:
[----:B-1----:R-:W-:-:S04]  /*122b0*/  IMAD.U32 R4, RZ, RZ, UR37 ;  /* 0x00000025ff047e24 */ /* 0x002fc8000f8e00ff */
[----:B------:R1:W4:Y:S03]  /*122c0*/  SYNCS.PHASECHK.TRANS64.TRYWAIT P1, [R4+URZ+0x38810], R3 ;  /* 0x03881003040075a7 */ /* 0x000326000802017f */
[----:B----4-:R-:W-:Y:S05]  /*122d0*/  @!P1 NANOSLEEP.SYNCS 0x989680 ;  /* 0x009896800000995d */ /* 0x010fea0003900000 */
[----:B------:R-:W4:Y:S02]  /*122e0*/  @!P1 SYNCS.PHASECHK.TRANS64 P1, [R4+URZ+0x38810], R3 ;  /* 0x03881003040095a7 */ /* 0x000f24000802007f */
[----:B----4-:R-:W-:Y:S05]  /*122f0*/  @!P1 BRA `(.L_x_3278) ;  /* 0xfffffffc00ec9947 */ /* 0x010fea000383ffff */
[----:B------:R-:W-:Y:S05]  /*12300*/  BRA `(.L_x_3375) ;  /* 0xffffff10006c7947 */ /* 0x000fea000383ffff */
.L_x_3282:
[----:B------:R1:W1:Y:S02]  /*12310*/  SYNCS.PHASECHK.TRANS64.TRYWAIT P1, [R5+URZ+0x38850], R8 ;  /* 0x03885008050075a7 */ /* 0x000264000802017f */
[----:B-1----:R-:W-:Y:S05]  /*12320*/  @!P1 NANOSLEEP.SYNCS 0x989680 ;  /* 0x009896800000995d */ /* 0x002fea0003900000 */
[----:B------:R-:W1:Y:S02]  /*12330*/  @!P1 SYNCS.PHASECHK.TRANS64 P1, [R5+URZ+0x38850], R8 ;  /* 0x03885008050095a7 */ /* 0x000e64000802007f */
[----:B-1----:R-:W-:Y:S05]  /*12340*/  @!P1 BRA `(.L_x_3282) ;  /* 0xfffffffc00f09947 */ /* 0x002fea000383ffff */
[----:B------:R-:W-:Y:S05]  /*12350*/  BRA `(.L_x_3281) ;  /* 0xffffff1000a07947 */ /* 0x000fea000383ffff */
.L_x_3287:
[----:B--2---:R2:W3:Y:S02]  /*12360*/  SYNCS.PHASECHK.TRANS64.TRYWAIT P2, [R10+URZ+0x38830], R7 ;  /* 0x038830070a0075a7 */ /* 0x0044e4000804017f */
[----:B---3--:R-:W-:Y:S05]  /*12370*/  @!P2 NANOSLEEP.SYNCS 0x989680 ;  /* 0x009896800000a95d */ /* 0x008fea0003900000 */
[----:B------:R-:W3:Y:S02]  /*12380*/  @!P2 SYNCS.PHASECHK.TRANS64 P2, [R10+URZ+0x38830], R7 ;  /* 0x038830070a00a5a7 */ /* 0x000ee4000804007f */
[----:B---3--:R-:W-:Y:S05]  /*12390*/  @!P2 BRA `(.L_x_3287) ;  /* 0xfffffffc00f0a947 */ /* 0x008fea000383ffff */
[----:B------:R-:W-:Y:S05]  /*123a0*/  BRA `(.L_x_3286) ;  /* 0xffffff3c00907947 */ /* 0x000fea000383ffff */
.L_x_3291:
[----:B----4-:R4:W1:Y:S02]  /*123b0*/  SYNCS.PHASECHK.TRANS64.TRYWAIT P2, [R10+URZ+0x38850], R7 ;  /* 0x038850070a0075a7 */ /* 0x010864000804017f */
[----:B-1----:R-:W-:Y:S05]  /*123c0*/  @!P2 NANOSLEEP.SYNCS 0x989680 ;  /* 0x009896800000a95d */ /* 0x002fea0003900000 */
[----:B------:R-:W1:Y:S02]  /*123d0*/  @!P2 SYNCS.PHASECHK.TRANS64 P2, [R10+URZ+0x38850], R7 ;  /* 0x038850070a00a5a7 */ /* 0x000e64000804007f */
[----:B-1----:R-:W-:Y:S05]  /*123e0*/  @!P2 BRA `(.L_x_3291) ;  /* 0xfffffffc00f0a947 */ /* 0x002fea000383ffff */
[----:B------:R-:W-:Y:S05]  /*123f0*/  BRA `(.L_x_3290) ;  /* 0xffffff3c00ec7947 */ /* 0x000fea000383ffff */
.L_x_3297:
[----:B--2---:R2:W3:Y:S02]  /*12400*/  SYNCS.PHASECHK.TRANS64.TRYWAIT P2, [R9+URZ+0x38830], R8 ;  /* 0x03883008090075a7 */ /* 0x0044e4000804017f */
[----:B---3--:R-:W-:Y:S05]  /*12410*/  @!P2 NANOSLEEP.SYNCS 0x989680 ;  /* 0x009896800000a95d */ /* 0x008fea0003900000 */
[----:B------:R-:W3:Y:S02]  /*12420*/  @!P2 SYNCS.PHASECHK.TRANS64 P2, [R9+URZ+0x38830], R8 ;  /* 0x038830080900a5a7 */ /* 0x000ee4000804007f */
[----:B---3--:R-:W-:Y:S05]  /*12430*/  @!P2 BRA `(.L_x_3297) ;  /* 0xfffffffc00f0a947 */ /* 0x008fea000383ffff */
[----:B------:R-:W-:Y:S05]  /*12440*/  BRA `(.L_x_3296) ;  /* 0xffffff7400087947 */ /* 0x000fea000383ffff */
.L_x_3301:
[----:B----4-:R4:W1:Y:S02]  /*12450*/  SYNCS.PHASECHK.TRANS64.TRYWAIT P2, [R9+URZ+0x38850], R8 ;  /* 0x03885008090075a7 */ /* 0x010864000804017f */
[----:B-1----:R-:W-:Y:S05]  /*12460*/  @!P2 NANOSLEEP.SYNCS 0x989680 ;  /* 0x009896800000a95d */ /* 0x002fea0003900000 */
[----:B------:R-:W1:Y:S02]  /*12470*/  @!P2 SYNCS.PHASECHK.TRANS64 P2, [R9+URZ+0x38850], R8 ;  /* 0x038850080900a5a7 */ /* 0x000e64000804007f */
[----:B-1----:R-:W-:Y:S05]  /*12480*/  @!P2 BRA `(.L_x_3301) ;  /* 0xfffffffc00f0a947 */ /* 0x002fea000383ffff */
[----:B------:R-:W-:Y:S05]  /*12490*/  BRA `(.L_x_3300) ;  /* 0xffffff7400647947 */ /* 0x000fea000383ffff */
.L_x_3323:
[----:B------:R-:W1:Y:S01]  /*124a0*/  S2R R7, SR_TID.X ;  /* 0x0000000000077919 */ /* 0x000e620000002100 */
[----:B------:R-:W-:Y:S01]  /*124b0*/  MOV R12, RZ ;  /* 0x000000ff000c7202 */ /* 0x000fe20000000f00 */
[----:B------:R-:W-:Y:S02]  /*124c0*/  IMAD.MOV.U32 R11, RZ, RZ, 0x1f ;  /* 0x0000001fff0b7424 */ /* 0x000fe400078e00ff */
[----:B------:R-:W-:Y:S01]  /*124d0*/  IMAD.MOV.U32 R15, RZ, RZ, -0x1 ;  /* 0xffffffffff0f7424 */ /* 0x000fe200078e00ff */
[----:B-1----:R-:W-:-:S04]  /*124e0*/  SHF.R.U32.HI R7, RZ, 0x5, R7 ;  /* 0x00000005ff077819 */ /* 0x002fc80000011607 */
[----:B------:R-:W-:-:S05]  /*124f0*/  LOP3.LUT R7, R7, 0x3, RZ, 0xc0, !PT ;  /* 0x0000000307077812 */ /* 0x000fca00078ec0ff */
[----:B------:R-:W-:-:S07]  /*12500*/  IMAD.MOV.U32 R13, RZ, RZ, R7 ;  /* 0x000000ffff0d7224 */ /* 0x000fce00078e0007 */
[----:B------:R-:W-:Y:S05]  /*12510*/  WARPSYNC.COLLECTIVE R15, `(.L_x_3376) ;  /* 0x000000000f087348 */ /* 0x000fea0003c00000 */
[----:B------:R1:W2:Y:S02]  /*12520*/  SHFL.IDX P6, R14, R13, R12, R11 ;  /* 0x0000000c0d0e7389 */ /* 0x0002a400000c000b */
[----:B-12---:R-:W-:Y:S01]  /*12530*/  ENDCOLLECTIVE ;  /* 0x000000000000791b */ /* 0x006fe20003800000 */
.L_x_3376:
[----:B------:R-:W-:Y:S05]  /*12540*/  BRA `(.L_x_3377) ;  /* 0xffffffd000fc7947 */ /* 0x000fea000383ffff */
.L_x_3324:
[----:B------:R-:W-:Y:S01]  /*12550*/  BSSY B0, `(.L_x_3378) ;  /* 0x0000006000007945 */ /* 0x000fe20003800000 */
[----:B------:R-:W-:-:S07]  /*12560*/  MOV R15, 0xffffffff ;  /* 0xffffffff000f7802 */ /* 0x000fce0000000f00 */
[----:B------:R-:W-:Y:S05]  /*12570*/  WARPSYNC.COLLECTIVE R15, `(.L_x_3379) ;  /* 0x000000000f0c7348 */ /* 0x000fea0003c00000 */
[----:B------:R-:W-:Y:S02]  /*12580*/  ELECT P6, UR62, PT ;  /* 0x00000000003e782f */ /* 0x000fe400038c0000 */
[----:B------:R-:W-:Y:S01]  /*12590*/  MOV R14, UR62 ;  /* 0x0000003e000e7c02 */ /* 0x000fe20008000f00 */
[----:B------:R-:W-:Y:S10]  /*125a0*/  ENDCOLLECTIVE ;  /* 0x000000000000791b */ /* 0x000ff40003800000 */
.L_x_3379:
[----:B------:R-:W-:Y:S05]  /*125b0*/  BSYNC B0 ;  /* 0x0000000000007941 */ /* 0x000fea0003800000 */
.L_x_3378:
[----:B------:R-:W-:Y:S05]  /*125c0*/  BRA `(.L_x_3380) ;  /* 0xffffffd000ec7947 */ /* 0x000fea000383ffff */
.L_x_3327:
[----:B-1----:R1:W2:Y:S02]  /*125d0*/  SYNCS.PHASECHK.TRANS64.TRYWAIT P2, [R8+URZ+0x38840], R5 ;  /* 0x03884005080075a7 */ /* 0x0022a4000804017f */
[----:B--2---:R-:W-:Y:S05]  /*125e0*/  @!P2 NANOSLEEP.SYNCS 0x989680 ;  /* 0x009896800000a95d */ /* 0x004fea0003900000 */
[----:B------:R-:W2:Y:S02]  /*125f0*/  @!P2 SYNCS.PHASECHK.TRANS64 P2, [R8+URZ+0x38840], R5 ;  /* 0x038840050800a5a7 */ /* 0x000ea4000804007f */
[----:B--2---:R-:W-:Y:S05]  /*12600*/  @!P2 BRA `(.L_x_3327) ;  /* 0xfffffffc00f0a947 */ /* 0x004fea000383ffff */
[----:B------:R-:W-:Y:S05]  /*12610*/  BRA `(.L_x_3381) ;  /* 0xffffffd400487947 */ /* 0x000fea000383ffff */
.L_x_3331:
[----:B-1----:R-:W-:-:S04]  /*12620*/  IMAD.U32 R8, RZ, RZ, UR38 ;  /* 0x00000026ff087e24 */ /* 0x002fc8000f8e00ff */
[----:B------:R1:W2:Y:S03]  /*12630*/  SYNCS.PHASECHK.TRANS64.TRYWAIT P2, [R8+URZ+0x38820], R5 ;  /* 0x03882005080075a7 */ /* 0x0002a6000804017f */
[----:B--2---:R-:W-:Y:S05]  /*12640*/  @!P2 NANOSLEEP.SYNCS 0x989680 ;  /* 0x009896800000a95d */ /* 0x004fea0003900000 */
[----:B------:R-:W2:Y:S02]  /*12650*/  @!P2 SYNCS.PHASECHK.TRANS64 P2, [R8+URZ+0x38820], R5 ;  /* 0x038820050800a5a7 */ /* 0x000ea4000804007f */
[----:B--2---:R-:W-:Y:S05]  /*12660*/  @!P2 BRA `(.L_x_3331) ;  /* 0xfffffffc00eca947 */ /* 0x004fea000383ffff */
[----:B------:R-:W-:Y:S05]  /*12670*/  BRA `(.L_x_3382) ;  /* 0xffffffd800bc7947 */ /* 0x000fea000383ffff */
.L_x_3334:
[----:B-1----:R1:W2:Y:S02]  /*12680*/  SYNCS.PHASECHK.TRANS64.TRYWAIT P2, [R5+URZ+0x38860], R8 ;  /* 0x03886008050075a7 */ /* 0x0022a4000804017f */
[----:B--2---:R-:W-:Y:S05]  /*12690*/  @!P2 NANOSLEEP.SYNCS 0x989680 ;  /* 0x009896800000a95d */ /* 0x004fea0003900000 */
[----:B------:R-:W2:Y:S02]  /*126a0*/  @!P2 SYNCS.PHASECHK.TRANS64 P2, [R5+URZ+0x38860], R8 ;  /* 0x038860080500a5a7 */ /* 0x000ea4000804007f */
[----:B--2---:R-:W-:Y:S05]  /*126b0*/  @!P2 BRA `(.L_x_3334) ;  /* 0xfffffffc00f0a947 */ /* 0x004fea000383ffff */
[----:B------:R-:W-:Y:S05]  /*126c0*/  BRA `(.L_x_3383) ;  /* 0xffffffd800d07947 */ /* 0x000fea000383ffff */
.L_x_3341:
[----:B-1----:R1:W2:Y:S02]  /*126d0*/  SYNCS.PHASECHK.TRANS64.TRYWAIT P3, [R2+URZ+0x38840], R3 ;  /* 0x03884003020075a7 */ /* 0x0022a4000806017f */
[----:B--2---:R-:W-:Y:S05]  /*126e0*/  @!P3 NANOSLEEP.SYNCS 0x989680 ;  /* 0x009896800000b95d */ /* 0x004fea0003900000 */
[----:B------:R-:W2:Y:S02]  /*126f0*/  @!P3 SYNCS.PHASECHK.TRANS64 P3, [R2+URZ+0x38840], R3 ;  /* 0x038840030200b5a7 */ /* 0x000ea4000806007f */
[----:B--2---:R-:W-:Y:S05]  /*12700*/  @!P3 BRA `(.L_x_3341) ;  /* 0xfffffffc00f0b947 */ /* 0x004fea000383ffff */
[----:B------:R-:W-:Y:S05]  /*12710*/  BRA `(.L_x_3384) ;  /* 0xffffffe000547947 */ /* 0x000fea000383ffff */
.L_x_3343:
[----:B--2---:R2:W3:Y:S02]  /*12720*/  SYNCS.PHASECHK.TRANS64.TRYWAIT P3, [R2+URZ+0x38860], R3 ;  /* 0x03886003020075a7 */ /* 0x0044e4000806017f */
[----:B---3--:R-:W-:Y:S05]  /*12730*/  @!P3 NANOSLEEP.SYNCS 0x989680 ;  /* 0x009896800000b95d */ /* 0x008fea0003900000 */
[----:B------:R-:W3:Y:S02]  /*12740*/  @!P3 SYNCS.PHASECHK.TRANS64 P3, [R2+URZ+0x38860], R3 ;  /* 0x038860030200b5a7 */ /* 0x000ee4000806007f */
[----:B---3--:R-:W-:Y:S05]  /*12750*/  @!P3 BRA `(.L_x_3343) ;  /* 0xfffffffc00f0b947 */ /* 0x008fea000383ffff */
[----:B------:R-:W-:Y:S05]  /*12760*/  BRA `(.L_x_3385) ;  /* 0xffffffe0009c7947 */ /* 0x000fea000383ffff */
.L_x_3349:
[----:B-1----:R1:W2:Y:S02]  /*12770*/  SYNCS.PHASECHK.TRANS64.TRYWAIT P3, [R3+URZ+0x38840], R2 ;  /* 0x03884002030075a7 */ /* 0x0022a4000806017f */
[----:B--2---:R-:W-:Y:S05]  /*12780*/  @!P3 NANOSLEEP.SYNCS 0x989680 ;  /* 0x009896800000b95d */ /* 0x004fea0003900000 */
[----:B------:R-:W2:Y:S02]  /*12790*/  @!P3 SYNCS.PHASECHK.TRANS64 P3, [R3+URZ+0x38840], R2 ;  /* 0x038840020300b5a7 */ /* 0x000ea4000806007f */
[----:B--2---:R-:W-:Y:S05]  /*127a0*/  @!P3 BRA `(.L_x_3349) ;  /* 0xfffffffc00f0b947 */ /* 0x004fea000383ffff */
[----:B------:R-:W-:Y:S05]  /*127b0*/  BRA `(.L_x_3386) ;  /* 0xffffffe8000c7947 */ /* 0x000fea000383ffff */
.L_x_3351:
[----:B---3--:R3:W4:Y:S02]  /*127c0*/  SYNCS.PHASECHK.TRANS64.TRYWAIT P3, [R3+URZ+0x38860], R2 ;  /* 0x03886002030075a7 */ /* 0x008724000806017f */
[----:B----4-:R-:W-:Y:S05]  /*127d0*/  @!P3 NANOSLEEP.SYNCS 0x989680 ;  /* 0x009896800000b95d */ /* 0x010fea0003900000 */
[----:B------:R-:W4:Y:S02]  /*127e0*/  @!P3 SYNCS.PHASECHK.TRANS64 P3, [R3+URZ+0x38860], R2 ;  /* 0x038860020300b5a7 */ /* 0x000f24000806007f */
[----:B----4-:R-:W-:Y:S05]  /*127f0*/  @!P3 BRA `(.L_x_3351) ;  /* 0xfffffffc00f0b947 */ /* 0x010fea000383ffff */
[----:B------:R-:W-:Y:S05]  /*12800*/  BRA `(.L_x_3387) ;  /* 0xffffffe800547947 */ /* 0x000fea000383ffff */
.L_x_3356:
[----:B-1----:R1:W2:Y:S02]  /*12810*/  SYNCS.PHASECHK.TRANS64.TRYWAIT P3, [R2+URZ+0x38840], R3 ;  /* 0x03884003020075a7 */ /* 0x0022a4000806017f */
[----:B--2---:R-:W-:Y:S05]  /*12820*/  @!P3 NANOSLEEP.SYNCS 0x989680 ;  /* 0x009896800000b95d */ /* 0x004fea0003900000 */
[----:B------:R-:W2:Y:S02]  /*12830*/  @!P3 SYNCS.PHASECHK.TRANS64 P3, [R2+URZ+0x38840], R3 ;  /* 0x038840030200b5a7 */ /* 0x000ea4000806007f */
[----:B--2---:R-:W-:Y:S05]  /*12840*/  @!P3 BRA `(.L_x_3356) ;  /* 0xfffffffc00f0b947 */ /* 0x004fea000383ffff */
[----:B------:R-:W-:Y:S05]  /*12850*/  BRA `(.L_x_3388) ;  /* 0xffffffec00ac7947 */ /* 0x000fea000383ffff */
.L_x_3358:
[----:B---3--:R3:W4:Y:S02]  /*12860*/  SYNCS.PHASECHK.TRANS64.TRYWAIT P3, [R2+URZ+0x38860], R3 ;  /* 0x03886003020075a7 */ /* 0x008724000806017f */
[----:B----4-:R-:W-:Y:S05]  /*12870*/  @!P3 NANOSLEEP.SYNCS 0x989680 ;  /* 0x009896800000b95d */ /* 0x010fea0003900000 */
[----:B------:R-:W4:Y:S02]  /*12880*/  @!P3 SYNCS.PHASECHK.TRANS64 P3, [R2+URZ+0x38860], R3 ;  /* 0x038860030200b5a7 */ /* 0x000f24000806007f */
[----:B----4-:R-:W-:Y:S05]  /*12890*/  @!P3 BRA `(.L_x_3358) ;  /* 0xfffffffc00f0b947 */ /* 0x010fea000383ffff */
[----:B------:R-:W-:Y:S05]  /*128a0*/  BRA `(.L_x_3389) ;  /* 0xffffffec00f47947 */ /* 0x000fea000383ffff */
.L_x_3363:
[----:B------:R-:W-:Y:S01]  /*128b0*/  BSSY B0, `(.L_x_3390) ;  /* 0x0000007000007945 */ /* 0x000fe20003800000 */
[----:B--2---:R-:W-:Y:S01]  /*128c0*/  IMAD.MOV.U32 R12, RZ, RZ, RZ ;  /* 0x000000ffff0c7224 */ /* 0x004fe200078e00ff */
[----:B------:R-:W-:Y:S01]  /*128d0*/  MOV R11, 0x1f ;  /* 0x0000001f000b7802 */ /* 0x000fe20000000f00 */
[----:B------:R-:W-:-:S07]  /*128e0*/  IMAD.MOV.U32 R15, RZ, RZ, -0x1 ;  /* 0xffffffffff0f7424 */ /* 0x000fce00078e00ff */
[----:B-1-34-:R-:W-:Y:S05]  /*128f0*/  WARPSYNC.COLLECTIVE R15, `(.L_x_3391) ;  /* 0x000000000f087348 */ /* 0x01afea0003c00000 */
[----:B------:R2:W1:Y:S02]  /*12900*/  SHFL.IDX P6, R14, R13, R12, R11 ;  /* 0x0000000c0d0e7389 */ /* 0x00046400000c000b */
[----:B-1234-:R-:W-:Y:S01]  /*12910*/  ENDCOLLECTIVE ;  /* 0x000000000000791b */ /* 0x01efe20003800000 */
.L_x_3391:
[----:B------:R-:W-:Y:S05]  /*12920*/  BSYNC B0 ;  /* 0x0000000000007941 */ /* 0x000fea0003800000 */
.L_x_3390:
[----:B------:R-:W-:Y:S05]  /*12930*/  BRA `(.L_x_3392) ;  /* 0xfffffff400287947 */ /* 0x000fea000383ffff */
.L_x_3365:
[----:B-1----:R1:W2:Y:S02]  /*12940*/  SYNCS.PHASECHK.TRANS64.TRYWAIT P0, [R7+URZ+0x38820], R0 ;  /* 0x03882000070075a7 */ /* 0x0022a4000800017f */
[----:B--2---:R-:W-:Y:S05]  /*12950*/  @!P0 NANOSLEEP.SYNCS 0x989680 ;  /* 0x009896800000895d */ /* 0x004fea0003900000 */
[----:B------:R-:W2:Y:S02]  /*12960*/  @!P0 SYNCS.PHASECHK.TRANS64 P0, [R7+URZ+0x38820], R0 ;  /* 0x03882000070085a7 */ /* 0x000ea4000800007f */
[----:B--2---:R-:W-:Y:S05]  /*12970*/  @!P0 BRA `(.L_x_3365) ;  /* 0xfffffffc00f08947 */ /* 0x004fea000383ffff */
[----:B------:R-:W-:Y:S05]  /*12980*/  BRA `(.L_x_3393) ;  /* 0xfffffff400707947 */ /* 0x000fea000383ffff */
.L_x_3369:
[----:B-1----:R1:W2:Y:S02]  /*12990*/  SYNCS.PHASECHK.TRANS64.TRYWAIT P0, [R5+URZ], R4 ;  /* 0x00000004050075a7 */ /* 0x0022a4000800017f */
[----:B--2---:R-:W-:Y:S05]  /*129a0*/  @!P0 NANOSLEEP.SYNCS 0x989680 ;  /* 0x009896800000895d */ /* 0x004fea0003900000 */
[----:B------:R-:W2:Y:S02]  /*129b0*/  @!P0 SYNCS.PHASECHK.TRANS64 P0, [R5+URZ], R4 ;  /* 0x00000004050085a7 */ /* 0x000ea4000800007f */
[----:B--2---:R-:W-:Y:S05]  /*129c0*/  @!P0 BRA `(.L_x_3369) ;  /* 0xfffffffc00f08947 */ /* 0x004fea000383ffff */
[----:B------:R-:W-:Y:S05]  /*129d0*/  BRA `(.L_x_3394) ;  /* 0xfffffff400cc7947 */ /* 0x000fea000383ffff */
.L_x_3370:
[----:B--2---:R2:W3:Y:S02]  /*129e0*/  SYNCS.PHASECHK.TRANS64.TRYWAIT P0, [R3+URZ], R0 ;  /* 0x00000000030075a7 */ /* 0x0044e4000800017f */
[----:B---3--:R-:W-:Y:S05]  /*129f0*/  @!P0 NANOSLEEP.SYNCS 0x989680 ;  /* 0x009896800000895d */ /* 0x008fea0003900000 */
[----:B------:R-:W3:Y:S02]  /*12a00*/  @!P0 SYNCS.PHASECHK.TRANS64 P0, [R3+URZ], R0 ;  /* 0x00000000030085a7 */ /* 0x000ee4000800007f */
[----:B---3--:R-:W-:Y:S05]  /*12a10*/  @!P0 BRA `(.L_x_3370) ;  /* 0xfffffffc00f08947 */ /* 0x008fea000383ffff */
[----:B------:R-:W-:Y:S05]  /*12a20*/  BRA `(.L_x_3395) ;  /* 0xfffffff400c07947 */ /* 0x000fea000383ffff */
.L_x_3372:
[----:B-1----:R1:W2:Y:S02]  /*12a30*/  SYNCS.PHASECHK.TRANS64.TRYWAIT P0, [R5+URZ], R4 ;  /* 0x00000004050075a7 */ /* 0x0022a4000800017f */
[----:B--2---:R-:W-:Y:S05]  /*12a40*/  @!P0 NANOSLEEP.SYNCS 0x989680 ;  /* 0x009896800000895d */ /* 0x004fea0003900000 */
[----:B------:R-:W2:Y:S02]  /*12a50*/  @!P0 SYNCS.PHASECHK.TRANS64 P0, [R5+URZ], R4 ;  /* 0x00000004050085a7 */ /* 0x000ea4000800007f */
[----:B--2---:R-:W-:Y:S05]  /*12a60*/  @!P0 BRA `(.L_x_3372) ;  /* 0xfffffffc00f08947 */ /* 0x004fea000383ffff */
[----:B------:R-:W-:Y:S05]  /*12a70*/  BRA `(.L_x_3396) ;  /* 0xfffffff400c47947 */ /* 0x000fea000383ffff */
.L_x_3397:
        /* <DEDUP_REMOVED lines=16> */
.L_x_4562:


//--------------------- .text._ZN7cutlass13device_kernelIN5flash11enable_sm90INS1_16FlashAttnFwdSm90INS1_25CollectiveMainloopFwdSm90ILi2EN4cute5tupleIJNS5_1CILi1EEES8_S8_EEENS6_IJNS7_ILi64EEESA_SA_EEELi512ENS_6half_tEfNS_4arch4Sm90ELb1ELb0ELb1ELb1ELb0ELb0ELb0ELb0ELb0ELb0ELb0ELb0EEENS1_21CollectiveEpilogueFwdINS6_IJSA_NS7_ILi512EEESA_EEES9_SC_SE_Li256ELb1ELb0ELb0ELb0EEENS1_36VarlenDynamicPersistentTileSchedulerILi64ELi64ELi256ELi32ELb0ELb0ELb1ELb1ELb1ELb1EEEEEEEEEvNT_6ParamsE --------------------------
	.section	.text._ZN7cutlass13device_kernelIN5flash11enable_sm90INS1_16FlashAttnFwdSm90INS1_25CollectiveMainloopFwdSm90ILi2EN4cute5tupleIJNS5_1CILi1EEES8_S8_EEENS6_IJNS7_ILi64EEESA_SA_EEELi512ENS_6half_tEfNS_4arch4Sm90ELb1ELb0ELb1ELb1ELb0ELb0ELb0ELb0ELb0ELb0ELb0ELb0EEENS1_21CollectiveEpilogueFwdINS6_IJSA_NS7_ILi512EEESA_EEES9_SC_SE_Li256ELb1ELb0ELb0ELb0EEENS1_36VarlenDynamicPersistentTileSchedulerILi64ELi64ELi256ELi32ELb0ELb0ELb1ELb1ELb1ELb1EEEEEEEEEvNT_6ParamsE,"ax",@progbits
	.align	128
.text._ZN7cutlass13device_kernelIN5flash11enable_sm90INS1_16FlashAttnFwdSm90INS1_25CollectiveMainloopFwdSm90ILi2EN4cute5tupleIJNS5_1CILi1EEES8_S8_EEENS6_IJNS7_ILi64EEESA_SA_EEELi512ENS_6half_tEfNS_4arch4Sm90ELb1ELb0ELb1ELb1ELb0ELb0ELb0ELb0ELb0ELb0ELb0ELb0EEENS1_21CollectiveEpilogueFwdINS6_IJSA_NS7_ILi512EEESA_EEES9_SC_SE_Li256ELb1ELb0ELb0ELb0EEENS1_36VarlenDynamicPersistentTileSchedulerILi64ELi64ELi256ELi32ELb0ELb0ELb1ELb1ELb1ELb1EEEEEEEEEvNT_6ParamsE:
        .type           _ZN7cutlass13device_kernelIN5flash11enable_sm90INS1_16FlashAttnFwdSm90INS1_25CollectiveMainloopFwdSm90ILi2EN4cute5tupleIJNS5_1CILi1EEES8_S8_EEENS6_IJNS7_ILi64EEESA_SA_EEELi512ENS_6half_tEfNS_4arch4Sm90ELb1ELb0ELb1ELb1ELb0ELb0ELb0ELb0ELb0ELb0ELb0ELb0EEENS1_21CollectiveEpilogueFwdINS6_IJSA_NS7_ILi512EEESA_EEES9_SC_SE_Li256ELb1ELb0ELb0ELb0EEENS1_36VarlenDynamicPersistentTileSchedulerILi64ELi64ELi256ELi32ELb0ELb0ELb1ELb1ELb1ELb1EEEEEEEEEvNT_6ParamsE,@function
        .size           _ZN7cutlass13device_kernelIN5flash11enable_sm90INS1_16FlashAttnFwdSm90INS1_25CollectiveMainloopFwdSm90ILi2EN4cute5tupleIJNS5_1CILi1EEES8_S8_EEENS6_IJNS7_ILi64EEESA_SA_EEELi512ENS_6half_tEfNS_4arch4Sm90ELb1ELb0ELb1ELb1ELb0ELb0ELb0ELb0ELb0ELb0ELb0ELb0EEENS1_21CollectiveEpilogueFwdINS6_IJSA_NS7_ILi512EEESA_EEES9_SC_SE_Li256ELb1ELb0ELb0ELb0EEENS1_36VarlenDynamicPersistentTileSchedulerILi64ELi64ELi256ELi32ELb0ELb0ELb1ELb1ELb1ELb1EEEEEEEEEvNT_6ParamsE,(.L_x_4563 - _ZN7cutlass13device_kernelIN5flash11enable_sm90INS1_16FlashAttnFwdSm90INS1_25CollectiveMainloopFwdSm90ILi2EN4cute5tupleIJNS5_1CILi1EEES8_S8_EEENS6_IJNS7_ILi64EEESA_SA_EEELi512ENS_6half_tEfNS_4arch4Sm90ELb1ELb0ELb1ELb1ELb0ELb0ELb0ELb0ELb0ELb0ELb0ELb0EEENS1_21CollectiveEpilogueFwdINS6_IJSA_NS7_ILi512EEESA_EEES9_SC_SE_Li256ELb1ELb0ELb0ELb0EEENS1_36VarlenDynamicPersistentTileSchedulerILi64ELi64ELi256ELi32ELb0ELb0ELb1ELb1ELb1ELb1EEEEEEEEEvNT_6ParamsE)
        .other          _ZN7cutlass13device_kernelIN5flash11enable_sm90INS1_16FlashAttnFwdSm90INS1_25CollectiveMainloopFwdSm90ILi2EN4cute5tupleIJNS5_1CILi1EEES8_S8_EEENS6_IJNS7_ILi64EEESA_SA_EEELi512ENS_6half_tEfNS_4arch4Sm90ELb1ELb0ELb1ELb1ELb0ELb0ELb0ELb0ELb0ELb0ELb0ELb0EEENS1_21CollectiveEpilogueFwdINS6_IJSA_NS7_ILi512EEESA_EEES9_SC_SE_Li256ELb1ELb0ELb0ELb0EEENS1_36VarlenDynamicPersistentTileSchedulerILi64ELi64ELi256ELi32ELb0ELb0ELb1ELb1ELb1ELb1EEEEEEEEEvNT_6ParamsE,@"STO_CUDA_ENTRY STV_DEFAULT"
_ZN7cutlass13device_kernelIN5flash11enable_sm90INS1_16FlashAttnFwdSm90INS1_25CollectiveMainloopFwdSm90ILi2EN4cute5tupleIJNS5_1CILi1EEES8_S8_EEENS6_IJNS7_ILi64EEESA_SA_EEELi512ENS_6half_tEfNS_4arch4Sm90ELb1ELb0ELb1ELb1ELb0ELb0ELb0ELb0ELb0ELb0ELb0ELb0EEENS1_21CollectiveEpilogueFwdINS6_IJSA_NS7_ILi512EEESA_EEES9_SC_SE_Li256ELb1ELb0ELb0ELb0EEENS1_36VarlenDynamicPersistentTileSchedulerILi64ELi64ELi256ELi32ELb0ELb0ELb1ELb1ELb1ELb1EEEEEEEEEvNT_6ParamsE:
        /* <DEDUP_REMOVED lines=21> */
.L_x_3399:
[----:B------:R-:W-:Y:S05]  /*0150*/  BSYNC B0 ;  /* 0x0000000000007941 */ /* 0x000fea0003800000 */
.L_x_3398:
        /* <DEDUP_REMOVED lines=37> */
.L_x_3400:
        /* <DEDUP_REMOVED lines=22> */
.L_x_3401:
        /* <DEDUP_REMOVED lines=18> */
.L_x_3402:
        /* <DEDUP_REMOVED lines=22> */
.L_x_3403:
        /* <DEDUP_REMOVED lines=22> */
.L_x_3404:
[----:B------:R-:W-:Y:S01]  /*08f0*/  PLOP3.LUT P0, PT, PT, PT, UP0, 0x80, 0x0 ;  /* 0x000000000000781c */ /* 0x000fe20003f0f008 */
[----:B------:R-:W-:Y:S01]  /*0900*/  UMOV UR36, 0x1 ;  /* 0x0000000100247882 */ /* 0x000fe20000000000 */
[----:B------:R-:W-:Y:S01]  /*0910*/  NOP ;  /* 0x0000000000007918 */ /* 0x000fe20000000000 */
[----:B------:R-:W-:Y:S01]  /*0920*/  USEL UR36, UR36, 0x2, !UP0 ;  /* 0x0000000224247887 */ /* 0x000fe2000c000000 */
[----:B------:R-:W-:Y:S01]  /*0930*/  ULDC.64 UR48, c[0x0][0x208] ;  /* 0x0000820000307ab9 */ /* 0x000fe20000000a00 */
[----:B012-4-:R-:W-:Y:S08]  /*0940*/  BAR.SYNC.DEFER_BLOCKING 0x0 ;  /* 0x0000000000007b1d */ /* 0x017ff00000010000 */
[----:B------:R-:W-:Y:S05]  /*0950*/  @!P0 BRA `(.L_x_3405) ;  /* 0x000000b400c48947 */ /* 0x000fea0003800000 */
.L_x_3406:
        /* <DEDUP_REMOVED lines=20> */
[----:B------:R-:W-:Y:S01]  /*0aa0*/  MOV R23, 0x40 ;  /* 0x0000004000177802 */ /* 0x000fe20000000f00 */
[----:B------:R-:W-:Y:S01]  /*0ab0*/  ULOP3.LUT UR41, UR36, 0x1, URZ, 0xfc, !UPT ;  /* 0x0000000124297892 */ /* 0x000fe2000f8efc3f */
[----:B------:R-:W-:Y:S01]  /*0ac0*/  R2UR UR52, R13 ;  /* 0x000000000d3472ca */ /* 0x000fe200000e0000 */
[----:B------:R-:W-:Y:S01]  /*0ad0*/  UMOV UR37, URZ ;  /* 0x0000003f00257c82 */ /* 0x000fe20008000000 */
[----:B------:R-:W-:Y:S01]  /*0ae0*/  SHF.R.S32.HI R0, RZ, 0x1f, R189 ;  /* 0x0000001fff007819 */ /* 0x000fe200000114bd */
[----:B------:R-:W-:Y:S01]  /*0af0*/  UMOV UR38, URZ ;  /* 0x0000003f00267c82 */ /* 0x000fe20008000000 */
[----:B------:R-:W-:Y:S01]  /*0b00*/  R2UR UR5, R14 ;  /* 0x000000000e0572ca */ /* 0x000fe200000e0000 */
[----:B------:R-:W-:Y:S01]  /*0b10*/  UMOV UR39, URZ ;  /* 0x0000003f00277c82 */ /* 0x000fe20008000000 */
[CC--:B------:R-:W-:Y:S02]  /*0b20*/  LEA.HI R2, R0.reuse, R189.reuse, RZ, 0x4 ;  /* 0x000000bd00027211 */ /* 0x0c0fe400078f20ff */
[----:B------:R-:W-:-:S02]  /*0b30*/  LEA.HI R6, R0, R189, RZ, 0x5 ;  /* 0x000000bd00067211 */ /* 0x000fc400078f28ff */
[----:B------:R-:W-:Y:S02]  /*0b40*/  SHF.R.S32.HI R3, RZ, 0x4, R2 ;  /* 0x00000004ff037819 */ /* 0x000fe40000011402 */
[--C-:B------:R-:W-:Y:S02]  /*0b50*/  SHF.R.S32.HI R12, RZ, 0x5, R6.reuse ;  /* 0x00000005ff0c7819 */ /* 0x100fe40000011406 */
[C---:B------:R-:W-:Y:S02]  /*0b60*/  LEA.HI R5, R2.reuse, R3, RZ, 0x1 ;  /* 0x0000000302057211 */ /* 0x040fe400078f08ff */
[----:B------:R-:W-:Y:S02]  /*0b70*/  LOP3.LUT R2, R2, 0xfffffff0, RZ, 0xc0, !PT ;  /* 0xfffffff002027812 */ /* 0x000fe400078ec0ff */
[----:B------:R-:W-:Y:S02]  /*0b80*/  LOP3.LUT R8, R5, 0x1ffffffe, RZ, 0xc0, !PT ;  /* 0x1ffffffe05087812 */ /* 0x000fe400078ec0ff */
[----:B------:R-:W-:Y:S01]  /*0b90*/  SHF.R.S32.HI R5, RZ, 0x1f, R6 ;  /* 0x0000001fff057819 */ /* 0x000fe20000011406 */
[----:B------:R-:W-:Y:S01]  /*0ba0*/  IMAD.IADD R6, R189, 0x1, -R2 ;  /* 0x00000001bd067824 */ /* 0x000fe200078e0a02 */
[----:B------:R-:W-:-:S02]  /*0bb0*/  LEA.HI R4, R0, R189, RZ, 0x7 ;  /* 0x000000bd00047211 */ /* 0x000fc400078f38ff */
[----:B------:R-:W-:Y:S02]  /*0bc0*/  LEA.HI R5, R5, R12, RZ, 0x2 ;  /* 0x0000000c05057211 */ /* 0x000fe400078f10ff */
[----:B------:R-:W-:Y:S02]  /*0bd0*/  IADD3 R9, R3, -R8, RZ ;  /* 0x8000000803097210 */ /* 0x000fe40007ffe0ff */
[----:B------:R-:W-:Y:S02]  /*0be0*/  SHF.R.S32.HI R3, RZ, 0x1f, R6 ;  /* 0x0000001fff037819 */ /* 0x000fe40000011406 */
[----:B------:R-:W-:Y:S01]  /*0bf0*/  LOP3.LUT R7, R5, 0x3ffffc, RZ, 0xc0, !PT ;  /* 0x003ffffc05077812 */ /* 0x000fe200078ec0ff */
[----:B------:R-:W-:Y:S01]  /*0c00*/  IMAD.SHL.U32 R9, R9, 0x8, RZ ;  /* 0x0000000809097824 */ /* 0x000fe200078e00ff */
[----:B------:R-:W-:Y:S02]  /*0c10*/  SHF.R.S32.HI R185, RZ, 0x7, R4 ;  /* 0x00000007ffb97819 */ /* 0x000fe40000011404 */
[----:B------:R-:W-:Y:S01]  /*0c20*/  LEA.HI R5, R3, R6, RZ, 0x3 ;  /* 0x0000000603057211 */ /* 0x000fe200078f18ff */
[----:B------:R-:W-:Y:S01]  /*0c30*/  IMAD.IADD R8, R12, 0x1, -R7 ;  /* 0x000000010c087824 */ /* 0x000fe200078e0a07 */
[----:B------:R-:W-:Y:S01]  /*0c40*/  LOP3.LUT R2, R4, 0xffffff80, RZ, 0xc0, !PT ;  /* 0xffffff8004027812 */ /* 0x000fe200078ec0ff */
[----:B------:R-:W-:Y:S01]  /*0c50*/  IMAD R11, R185, 0x100, R6 ;  /* 0x00000100b90b7824 */ /* 0x000fe200078e0206 */
[----:B------:R-:W-:-:S02]  /*0c60*/  LOP3.LUT R7, R5, 0xfffffff8, RZ, 0xc0, !PT ;  /* 0xfffffff805077812 */ /* 0x000fc400078ec0ff */
[----:B------:R-:W-:Y:S01]  /*0c70*/  SHF.L.U32 R10, R5, 0x6, RZ ;  /* 0x00000006050a7819 */ /* 0x000fe200000006ff */
[----:B------:R-:W-:Y:S01]  /*0c80*/  IMAD R188, R8, 0x10, R11 ;  /* 0x0000001008bc7824 */ /* 0x000fe200078e020b */
[----:B------:R-:W-:Y:S01]  /*0c90*/  LEA.HI R0, R0, R189, RZ, 0x3 ;  /* 0x000000bd00007211 */ /* 0x000fe200078f18ff */
[----:B------:R-:W-:Y:S01]  /*0ca0*/  IMAD.IADD R8, R6, 0x1, -R7 ;  /* 0x0000000106087824 */ /* 0x000fe200078e0a07 */
[----:B------:R-:W-:Y:S01]  /*0cb0*/  LOP3.LUT R11, R10, 0x7ffffe00, RZ, 0xc0, !PT ;  /* 0x7ffffe000a0b7812 */ /* 0x000fe200078ec0ff */
[----:B------:R-:W-:Y:S01]  /*0cc0*/  IMAD.IADD R2, R189, 0x1, -R2 ;  /* 0x00000001bd027824 */ /* 0x000fe200078e0a02 */
[----:B------:R-:W-:Y:S01]  /*0cd0*/  LEA.HI R4, R4, R185, RZ, 0x1 ;  /* 0x000000b904047211 */ /* 0x000fe200078f08ff */
[----:B------:R-:W-:Y:S01]  /*0ce0*/  IMAD.SHL.U32 R10, R8, 0x40, RZ ;  /* 0x00000040080a7824 */ /* 0x000fe200078e00ff */
[----:B------:R-:W-:Y:S01]  /*0cf0*/  LEA R11, R12, R11, 0xa ;  /* 0x0000000b0c0b7211 */ /* 0x000fe200078e50ff */
[----:B------:R-:W-:Y:S01]  /*0d00*/  IMAD.U32 R188, R188, 0x40, R9 ;  /* 0x00000040bcbc7824 */ /* 0x000fe200078e0009 */
[----:B------:R-:W-:-:S02]  /*0d10*/  SHF.R.S32.HI R3, RZ, 0x1f, R2 ;  /* 0x0000001fff037819 */ /* 0x000fc40000011402 */
[----:B------:R-:W-:Y:S02]  /*0d20*/  LOP3.LUT R10, R10, 0x1c0, RZ, 0xc0, !PT ;  /* 0x000001c00a0a7812 */ /* 0x000fe400078ec0ff */
[----:B------:R-:W-:Y:S02]  /*0d30*/  LEA.HI R5, R3, R2, RZ, 0x2 ;  /* 0x0000000203057211 */ /* 0x000fe400078f10ff */
[----:B------:R-:W-:Y:S02]  /*0d40*/  LOP3.LUT R9, R10, 0x8, R9, 0xf8, !PT ;  /* 0x000000080a097812 */ /* 0x000fe400078ef809 */
[--C-:B------:R-:W-:Y:S02]  /*0d50*/  SHF.R.S32.HI R6, RZ, 0x2, R5.reuse ;  /* 0x00000002ff067819 */ /* 0x100fe40000011405 */
[----:B------:R-:W-:Y:S02]  /*0d60*/  SHF.R.S32.HI R7, RZ, 0x1f, R5 ;  /* 0x0000001fff077819 */ /* 0x000fe40000011405 */
[----:B------:R-:W-:-:S02]  /*0d70*/  SHF.R.U32.HI R10, RZ, 0x3, R10 ;  /* 0x00000003ff0a7819 */ /* 0x000fc4000001160a */
[----:B------:R-:W-:Y:S02]  /*0d80*/  LEA.HI R7, R7, R6, RZ, 0x3 ;  /* 0x0000000607077211 */ /* 0x000fe400078f18ff */
[----:B------:R-:W-:Y:S02]  /*0d90*/  LOP3.LUT R10, R9, R10, RZ, 0x3c, !PT ;  /* 0x0000000a090a7212 */ /* 0x000fe400078e3cff */
[----:B------:R-:W-:Y:S02]  /*0da0*/  LEA.HI R3, R3, R2, RZ, 0x5 ;  /* 0x0000000203037211 */ /* 0x000fe400078f28ff */
[----:B------:R-:W-:Y:S01]  /*0db0*/  LOP3.LUT R7, R7, 0xfffffff8, RZ, 0xc0, !PT ;  /* 0xfffffff807077812 */ /* 0x000fe200078ec0ff */
[----:B------:R-:W-:Y:S01]  /*0dc0*/  IMAD.IADD R10, R11, 0x1, R10 ;  /* 0x000000010b0a7824 */ /* 0x000fe200078e020a */
[----:B------:R-:W-:Y:S02]  /*0dd0*/  R2P PR, R8, 0x6 ;  /* 0x0000000608007804 */ /* 0x000fe40000000000 */
[----:B------:R-:W-:Y:S01]  /*0de0*/  LOP3.LUT R5, R5, 0x7ffffffc, RZ, 0xc0, !PT ;  /* 0x7ffffffc05057812 */ /* 0x000fe200078ec0ff */
[----:B------:R-:W-:Y:S01]  /*0df0*/  IMAD.IADD R6, R6, 0x1, -R7 ;  /* 0x0000000106067824 */ /* 0x000fe200078e0a07 */
[----:B------:R-:W-:Y:S01]  /*0e00*/  SHF.R.S32.HI R3, RZ, 0x5, R3 ;  /* 0x00000005ff037819 */ /* 0x000fe20000011403 */
[----:B------:R-:W-:Y:S01]  /*0e10*/  IMAD.MOV.U32 R7, RZ, RZ, R15 ;  /* 0x000000ffff077224 */ /* 0x000fe200078e000f */
[----:B------:R-:W-:-:S02]  /*0e20*/  LEA R19, R10, UR40, 0x1 ;  /* 0x000000280a137c11 */ /* 0x000fc4000f8e08ff */
[----:B------:R-:W-:Y:S01]  /*0e30*/  IADD3 R5, R2, -R5, RZ ;  /* 0x8000000502057210 */ /* 0x000fe20007ffe0ff */
[----:B------:R-:W-:Y:S01]  /*0e40*/  IMAD R2, R3, 0x10, R6 ;  /* 0x0000001003027824 */ /* 0x000fe200078e0206 */
[----:B------:R-:W-:Y:S01]  /*0e50*/  LOP3.LUT R6, R0, 0x1ffffff8, RZ, 0xc0, !PT ;  /* 0x1ffffff800067812 */ /* 0x000fe200078ec0ff */
[C---:B------:R-:W-:Y:S01]  /*0e60*/  VIADD R184, R19.reuse, 0x26800 ;  /* 0x0002680013b87836 */ /* 0x040fe20000000000 */
[----:B------:R-:W-:Y:S01]  /*0e70*/  LOP3.LUT R4, R4, 0xfffffe, RZ, 0xc0, !PT ;  /* 0x00fffffe04047812 */ /* 0x000fe200078ec0ff */
[----:B------:R-:W-:Y:S01]  /*0e80*/  VIADD R22, R19, 0x26820 ;  /* 0x0002682013167836 */ /* 0x000fe20000000000 */
[----:B------:R-:W-:Y:S01]  /*0e90*/  SEL R23, R23, 0xffffffc0, !P2 ;  /* 0xffffffc017177807 */ /* 0x000fe20005000000 */
[----:B------:R-:W-:Y:S01]  /*0ea0*/  IMAD.IADD R6, R189, 0x1, -R6 ;  /* 0x00000001bd067824 */ /* 0x000fe200078e0a06 */
[----:B------:R-:W-:Y:S01]  /*0eb0*/  IADD3 R4, R185, -R4, RZ ;  /* 0x80000004b9047210 */ /* 0x000fe20007ffe0ff */
[C---:B------:R-:W-:Y:S01]  /*0ec0*/  @P1 VIADD R22, R184.reuse, 0xffffffe0 ;  /* 0xffffffe0b8161836 */ /* 0x040fe20000000000 */
[----:B------:R-:W-:Y:S01]  /*0ed0*/  SHF.R.S32.HI R186, RZ, 0x3, R0 ;  /* 0x00000003ffba7819 */ /* 0x000fe20000011400 */
[----:B------:R-:W-:Y:S01]  /*0ee0*/  IMAD.IADD R184, R184, 0x1, R23 ;  /* 0x00000001b8b87824 */ /* 0x000fe200078e0217 */
[----:B------:R-:W-:Y:S01]  /*0ef0*/  SHF.L.U32 R16, R5, 0x1, RZ ;  /* 0x0000000105107819 */ /* 0x000fe200000006ff */
[----:B------:R-:W-:-:S02]  /*0f00*/  IMAD.SHL.U32 R17, R6, 0x8, RZ ;  /* 0x0000000806117824 */ /* 0x000fc400078e00ff */
[----:B------:R-:W-:Y:S02]  /*0f10*/  IMAD.SHL.U32 R18, R4, 0x100, RZ ;  /* 0x0000010004127824 */ /* 0x000fe400078e00ff */
[----:B------:R-:W-:-:S07]  /*0f20*/  IMAD.IADD R23, R23, 0x1, R22 ;  /* 0x0000000117177824 */ /* 0x000fce00078e0216 */
.L_x_3462:
[----:B0-----:R-:W0:Y:S01]  /*0f30*/  LDC.64 R4, c[0x0][0xc60] ;  /* 0x00031800ff047b82 */ /* 0x001e220000000a00 */
[----:B------:R-:W-:Y:S01]  /*0f40*/  ULDC.64 UR6, c[0x0][0xa28] ;  /* 0x00028a0000067ab9 */ /* 0x000fe20000000a00 */
[----:B------:R-:W-:Y:S01]  /*0f50*/  ULDC.64 UR8, c[0x0][0xa18] ;  /* 0x0002860000087ab9 */ /* 0x000fe20000000a00 */
[----:B------:R-:W-:Y:S01]  /*0f60*/  ULDC UR4, c[0x0][0x404] ;  /* 0x0001010000047ab9 */ /* 0x000fe20000000800 */
[----:B0-----:R-:W-:-:S06]  /*0f70*/  IMAD.WIDE R4, R7, 0x4, R4 ;  /* 0x0000000407047825 */ /* 0x001fcc00078e0204 */
[----:B--2---:R-:W2:Y:S01]  /*0f80*/  LDG.E R4, desc[UR48][R4.64] ;  /* 0x0000003004047981 */ /* 0x004ea2000c1e1900 */
[----:B------:R-:W-:Y:S02]  /*0f90*/  UISETP.NE.U32.AND UP0, UPT, UR6, URZ, UPT ;  /* 0x0000003f0600728c */ /* 0x000fe4000bf05070 */
[----:B------:R-:W-:Y:S02]  /*0fa0*/  UISETP.NE.U32.AND UP1, UPT, UR8, URZ, UPT ;  /* 0x0000003f0800728c */ /* 0x000fe4000bf25070 */
[----:B------:R-:W-:Y:S02]  /*0fb0*/  UISETP.NE.AND.EX UP0, UPT, UR7, URZ, UPT, UP0 ;  /* 0x0000003f0700728c */ /* 0x000fe4000bf05300 */
[----:B------:R-:W-:-:S04]  /*0fc0*/  UISETP.NE.AND.EX UP1, UPT, UR9, URZ, UPT, UP1 ;  /* 0x0000003f0900728c */ /* 0x000fc8000bf25310 */
[----:B------:R-:W-:Y:S02]  /*0fd0*/  PLOP3.LUT P0, PT, PT, PT, UP0, 0x80, 0x0 ;  /* 0x000000000000781c */ /* 0x000fe40003f0f008 */
[----:B------:R-:W-:Y:S02]  /*0fe0*/  PLOP3.LUT P2, PT, PT, PT, UP1, 0x80, 0x0 ;  /* 0x000000000000781c */ /* 0x000fe40003f4f018 */
[----:B--2---:R-:W-:-:S13]  /*0ff0*/  R2UR UR42, R4 ;  /* 0x00000000042a72ca */ /* 0x004fda00000e0000 */
[----:B------:R-:W-:Y:S02]  /*1000*/  USHF.R.S32.HI UR43, URZ, 0x1f, UR42 ;  /* 0x0000001f3f2b7899 */ /* 0x000fe4000801142a */
[----:B------:R-:W-:-:S04]  /*1010*/  @UP0 ULEA UR6, UP2, UR42, UR6, 0x2 ;  /* 0x000000062a060291 */ /* 0x000fc8000f84103f */
[----:B------:R-:W-:Y:S02]  /*1020*/  @UP0 ULEA.HI.X UR7, UR42, UR7, UR43, 0x2, UP2 ;  /* 0x000000072a070291 */ /* 0x000fe400090f142b */
[----:B------:R-:W-:Y:S01]  /*1030*/  @UP1 ULEA UR8, UP0, UR42, UR8, 0x2 ;  /* 0x000000082a081291 */ /* 0x000fe2000f80103f */
[----:B------:R-:W-:-:S03]  /*1040*/  IMAD.U32 R4, RZ, RZ, UR6 ;  /* 0x00000006ff047e24 */ /* 0x000fc6000f8e00ff */
[----:B------:R-:W-:Y:S01]  /*1050*/  @UP1 ULEA.HI.X UR9, UR42, UR9, UR43, 0x2, UP0 ;  /* 0x000000092a091291 */ /* 0x000fe200080f142b */
[----:B------:R-:W-:Y:S01]  /*1060*/  MOV R5, UR7 ;  /* 0x0000000700057c02 */ /* 0x000fe20008000f00 */
[----:B------:R-:W-:Y:S01]  /*1070*/  IMAD.U32 R6, RZ, RZ, UR8 ;  /* 0x00000008ff067e24 */ /* 0x000fe2000f8e00ff */
[----:B------:R-:W-:-:S03]  /*1080*/  ULDC.64 UR6, c[0x0][0x3f8] ;  /* 0x0000fe0000067ab9 */ /* 0x000fc60000000a00 */
[----:B------:R-:W-:Y:S01]  /*1090*/  IMAD.U32 R7, RZ, RZ, UR9 ;  /* 0x00000009ff077e24 */ /* 0x000fe2000f8e00ff */
[----:B------:R-:W2:Y:S01]  /*10a0*/  @P0 LDG.E R4, desc[UR48][R4.64] ;  /* 0x0000003004040981 */ /* 0x000ea2000c1e1900 */
[----:B------:R-:W-:Y:S01]  /*10b0*/  UISETP.NE.U32.AND UP0, UPT, UR6, URZ, UPT ;  /* 0x0000003f0600728c */ /* 0x000fe2000bf05070 */
[----:B------:R-:W-:Y:S02]  /*10c0*/  ULDC.64 UR8, c[0x0][0xa20] ;  /* 0x0002880000087ab9 */ /* 0x000fe40000000a00 */
[----:B---3--:R-:W3:Y:S01]  /*10d0*/  @P2 LDG.E R6, desc[UR48][R6.64] ;  /* 0x0000003006062981 */ /* 0x008ee2000c1e1900 */
[----:B------:R-:W-:Y:S01]  /*10e0*/  UISETP.NE.AND.EX UP0, UPT, UR7, URZ, UPT, UP0 ;  /* 0x0000003f0700728c */ /* 0x000fe2000bf05300 */
[----:B------:R-:W-:Y:S01]  /*10f0*/  ISETP.NE.U32.AND P1, PT, RZ, UR8, PT ;  /* 0x00000008ff007c0c */ /* 0x000fe2000bf25070 */
[----:B------:R-:W-:Y:S01]  /*1100*/  ULDC UR6, c[0x0][0x2e0] ;  /* 0x0000b80000067ab9 */ /* 0x000fe20000000800 */
[----:B------:R-:W-:Y:S01]  /*1110*/  UMOV UR50, URZ ;  /* 0x0000003f00327c82 */ /* 0x000fe20008000000 */
[----:B------:R-:W-:Y:S01]  /*1120*/  USEL UR4, UR4, 0x1, UP0 ;  /* 0x0000000104047887 */ /* 0x000fe20008000000 */
[----:B------:R-:W-:Y:S01]  /*1130*/  ISETP.NE.AND.EX P1, PT, RZ, UR9, PT, P1 ;  /* 0x00000009ff007c0c */ /* 0x000fe2000bf25310 */
[----:B------:R-:W-:Y:S01]  /*1140*/  ULDC UR51, c[0x0][0x288] ;  /* 0x0000a20000337ab9 */ /* 0x000fe20000000800 */
[----:B------:R-:W-:Y:S01]  /*1150*/  UMOV UR44, UR5 ;  /* 0x00000005002c7c82 */ /* 0x000fe20008000000 */
[----:B------:R-:W-:Y:S01]  /*1160*/  UIMAD UR6, UR4, UR6, URZ ;  /* 0x00000006040672a4 */ /* 0x000fe2000f8e023f */
[----:B--2---:R-:W-:-:S02]  /*1170*/  @P0 R2UR UR50, R4 ;  /* 0x00000000043202ca */ /* 0x004fc400000e0000 */
[----:B---3--:R-:W-:Y:S01]  /*1180*/  @P2 R2UR UR51, R6 ;  /* 0x00000000063322ca */ /* 0x008fe200000e0000 */
[----:B-1---5:R-:W-:-:S14]  /*1190*/  @P2 BRA `(.L_x_3407) ;  /* 0x0000000000342947 */ /* 0x022fdc0003800000 */
[----:B------:R-:W-:Y:S02]  /*11a0*/  ULDC.64 UR4, c[0x0][0xa00] ;  /* 0x0002800000047ab9 */ /* 0x000fe40000000a00 */
[----:B------:R-:W-:-:S04]  /*11b0*/  ISETP.NE.U32.AND P0, PT, RZ, UR4, PT ;  /* 0x00000004ff007c0c */ /* 0x000fc8000bf05070 */
[----:B------:R-:W-:-:S13]  /*11c0*/  ISETP.NE.AND.EX P0, PT, RZ, UR5, PT, P0 ;  /* 0x00000005ff007c0c */ /* 0x000fda000bf05300 */
[----:B------:R-:W-:Y:S05]  /*11d0*/  @!P0 BRA `(.L_x_3407) ;  /* 0x0000000000248947 */ /* 0x000fea0003800000 */
[----:B------:R-:W-:Y:S02]  /*11e0*/  ULDC.64 UR4, c[0x0][0xa00] ;  /* 0x0002800000047ab9 */ /* 0x000fe40000000a00 */
[----:B------:R-:W-:-:S06]  /*11f0*/  UIMAD.WIDE UR4, UR42, 0x4, UR4 ;  /* 0x000000042a0478a5 */ /* 0x000fcc000f8e0204 */
[----:B------:R-:W-:Y:S01]  /*1200*/  IMAD.U32 R4, RZ, RZ, UR4 ;  /* 0x00000004ff047e24 */ /* 0x000fe2000f8e00ff */
[----:B------:R-:W-:-:S05]  /*1210*/  MOV R5, UR5 ;  /* 0x0000000500057c02 */ /* 0x000fca0008000f00 */
[----:B------:R-:W2:Y:S04]  /*1220*/  LDG.E R3, desc[UR48][R4.64] ;  /* 0x0000003004037981 */ /* 0x000ea8000c1e1900 */
[----:B------:R-:W3:Y:S01]  /*1230*/  LDG.E R0, desc[UR48][R4.64+0x4] ;  /* 0x0000043004007981 */ /* 0x000ee2000c1e1900 */
[----:B--2---:R-:W-:Y:S02]  /*1240*/  R2UR UR51, R3 ;  /* 0x00000000033372ca */ /* 0x004fe400000e0000 */
[----:B---3--:R-:W-:-:S13]  /*1250*/  R2UR UR4, R0 ;  /* 0x00000000000472ca */ /* 0x008fda00000e0000 */
[----:B------:R-:W-:-:S12]  /*1260*/  UIADD3 UR51, -UR51, UR4, URZ ;  /* 0x0000000433337290 */ /* 0x000fd8000fffe13f */
.L_x_3407:
[----:B------:R-:W-:Y:S01]  /*1270*/  UMOV UR45, UR52 ;  /* 0x00000034002d7c82 */ /* 0x000fe20008000000 */
[----:B------:R-:W-:Y:S05]  /*1280*/  @!P1 BRA `(.L_x_3408) ;  /* 0x00000000001c9947 */ /* 0x000fea0003800000 */
[----:B------:R-:W-:-:S04]  /*1290*/  ULEA UR4, UP0, UR42, UR8, 0x2 ;  /* 0x000000082a047291 */ /* 0x000fc8000f80103f */
[----:B------:R-:W-:Y:S02]  /*12a0*/  ULEA.HI.X UR5, UR42, UR9, UR43, 0x2, UP0 ;  /* 0x000000092a057291 */ /* 0x000fe400080f142b */
[----:B------:R-:W-:-:S04]  /*12b0*/  IMAD.U32 R4, RZ, RZ, UR4 ;  /* 0x00000004ff047e24 */ /* 0x000fc8000f8e00ff */
[----:B------:R-:W-:-:S05]  /*12c0*/  IMAD.U32 R5, RZ, RZ, UR5 ;  /* 0x00000005ff057e24 */ /* 0x000fca000f8e00ff */
[----:B------:R-:W2:Y:S02]  /*12d0*/  LDG.E R4, desc[UR48][R4.64] ;  /* 0x0000003004047981 */ /* 0x000ea4000c1e1900 */
[----:B--2---:R-:W-:Y:S01]  /*12e0*/  R2UR UR6, R4 ;  /* 0x00000000040672ca */ /* 0x004fe200000e0000 */
[----:B------:R-:W-:-:S14]  /*12f0*/  BRA `(.L_x_3409) ;  /* 0x0000000000347947 */ /* 0x000fdc0003800000 */
.L_x_3408:
        /* <DEDUP_REMOVED lines=13> */
.L_x_3409:
[----:B------:R-:W-:Y:S01]  /*13d0*/  UIADD3 UR50, -UR50, UR6, URZ ;  /* 0x0000000632327290 */ /* 0x000fe2000fffe13f */
[----:B------:R-:W-:Y:S01]  /*13e0*/  IMAD.MOV.U32 R3, RZ, RZ, RZ ;  /* 0x000000ffff037224 */ /* 0x000fe200078e00ff */
[----:B------:R-:W-:Y:S01]  /*13f0*/  ULEA UR5, UR52, 0x7f, 0x6 ;  /* 0x0000007f34057891 */ /* 0x000fe2000f8e303f */
[----:B------:R-:W-:Y:S01]  /*1400*/  IMAD.MOV.U32 R0, RZ, RZ, RZ ;  /* 0x000000ffff007224 */ /* 0x000fe200078e00ff */
[----:B------:R-:W-:Y:S01]  /*1410*/  UIADD3 UR4, UR50, 0x3f, URZ ;  /* 0x0000003f32047890 */ /* 0x000fe2000fffe03f */
[----:B------:R-:W-:Y:S01]  /*1420*/  CS2R R150, SRZ ;  /* 0x0000000000967805 */ /* 0x000fe2000001ff00 */
[----:B------:R-:W-:Y:S01]  /*1430*/  UIADD3 UR6, UR50, UR5, -UR51 ;  /* 0x0000000532067290 */ /* 0x000fe2000fffe833 */
[----:B------:R-:W-:Y:S01]  /*1440*/  CS2R R148, SRZ ;  /* 0x0000000000947805 */ /* 0x000fe2000001ff00 */
[----:B------:R-:W-:Y:S01]  /*1450*/  UISETP.NE.AND UP0, UPT, UR46, 0x1, UPT ;  /* 0x000000012e00788c */ /* 0x000fe2000bf05270 */
[----:B------:R-:W-:Y:S01]  /*1460*/  CS2R R146, SRZ ;  /* 0x0000000000927805 */ /* 0x000fe2000001ff00 */
[----:B------:R-:W-:Y:S01]  /*1470*/  USHF.R.S32.HI UR5, URZ, 0x1f, UR4 ;  /* 0x0000001f3f057899 */ /* 0x000fe20008011404 */
[----:B------:R-:W-:Y:S01]  /*1480*/  CS2R R144, SRZ ;  /* 0x0000000000907805 */ /* 0x000fe2000001ff00 */
[----:B------:R-:W-:Y:S01]  /*1490*/  USHF.R.S32.HI UR7, URZ, 0x1f, UR6 ;  /* 0x0000001f3f077899 */ /* 0x000fe20008011406 */
[----:B------:R-:W-:Y:S01]  /*14a0*/  CS2R R142, SRZ ;  /* 0x00000000008e7805 */ /* 0x000fe2000001ff00 */
[----:B------:R-:W-:Y:S01]  /*14b0*/  ULEA.HI UR5, UR5, UR4, URZ, 0x6 ;  /* 0x0000000405057291 */ /* 0x000fe2000f8f303f */
[----:B------:R-:W-:Y:S01]  /*14c0*/  PLOP3.LUT P0, PT, PT, PT, UP0, 0x80, 0x0 ;  /* 0x000000000000781c */ /* 0x000fe20003f0f008 */
[----:B------:R-:W-:Y:S01]  /*14d0*/  ULEA.HI UR7, UR7, UR6, URZ, 0x6 ;  /* 0x0000000607077291 */ /* 0x000fe2000f8f303f */
[----:B------:R-:W-:Y:S01]  /*14e0*/  CS2R R140, SRZ ;  /* 0x00000000008c7805 */ /* 0x000fe2000001ff00 */
[----:B------:R-:W-:Y:S01]  /*14f0*/  USHF.R.S32.HI UR5, URZ, 0x6, UR5 ;  /* 0x000000063f057899 */ /* 0x000fe20008011405 */
[----:B------:R-:W-:Y:S01]  /*1500*/  CS2R R138, SRZ ;  /* 0x00000000008a7805 */ /* 0x000fe2000001ff00 */
[----:B------:R-:W-:Y:S01]  /*1510*/  USHF.R.S32.HI UR7, URZ, 0x6, UR7 ;  /* 0x000000063f077899 */ /* 0x000fe20008011407 */
[----:B------:R-:W-:-:S02]  /*1520*/  CS2R R136, SRZ ;  /* 0x0000000000887805 */ /* 0x000fc4000001ff00 */
[----:B------:R-:W-:Y:S02]  /*1530*/  CS2R R134, SRZ ;  /* 0x0000000000867805 */ /* 0x000fe4000001ff00 */
[----:B------:R-:W-:Y:S01]  /*1540*/  CS2R R132, SRZ ;  /* 0x0000000000847805 */ /* 0x000fe2000001ff00 */
[----:B------:R-:W-:Y:S01]  /*1550*/  UISETP.LT.AND UP1, UPT, UR5, UR7, UPT ;  /* 0x000000070500728c */ /* 0x000fe2000bf21270 */
[----:B------:R-:W-:Y:S02]  /*1560*/  CS2R R130, SRZ ;  /* 0x0000000000827805 */ /* 0x000fe4000001ff00 */
[----:B------:R-:W-:Y:S02]  /*1570*/  CS2R R128, SRZ ;  /* 0x0000000000807805 */ /* 0x000fe4000001ff00 */
        /* <DEDUP_REMOVED lines=53> */
[----:B------:R-:W-:Y:S06]  /*18d0*/  @!P0 BRA `(.L_x_3410) ;  /* 0x0000001800248947 */ /* 0x000fec0003800000 */
[----:B------:R-:W-:Y:S01]  /*18e0*/  UISETP.GE.AND UP0, UPT, UR53, 0x1, UPT ;  /* 0x000000013500788c */ /* 0x000fe2000bf06270 */
[----:B------:R-:W-:-:S05]  /*18f0*/  PLOP3.LUT P0, PT, PT, PT, PT, 0x80, 0x0 ;  /* 0x000000000000781c */ /* 0x000fca0003f0f070 */
[----:B------:R-:W-:-:S13]  /*1900*/  PLOP3.LUT P1, PT, PT, PT, UP0, 0x80, 0x0 ;  /* 0x000000000000781c */ /* 0x000fda0003f2f008 */
        /* <DEDUP_REMOVED lines=15> */
.L_x_3412:
[----:B------:R-:W-:Y:S01]  /*1a00*/  ULEA UR21, UR39, UR40, 0x3 ;  /* 0x0000002827157291 */ /* 0x000fe2000f8e183f */
[----:B------:R-:W-:-:S05]  /*1a10*/  IMAD.U32 R4, RZ, RZ, UR38 ;  /* 0x00000026ff047e24 */ /* 0x000fca000f8e00ff */
[----:B------:R-:W-:-:S04]  /*1a20*/  SHF.L.U32 R4, R4, 0x1f, RZ ;  /* 0x0000001f04047819 */ /* 0x000fc800000006ff */
[----:B------:R-:W0:Y:S02]  /*1a30*/  SYNCS.PHASECHK.TRANS64.TRYWAIT P1, [UR21+0x28c50], R4 ;  /* 0x028c5004ff0075a7 */ /* 0x000e240008020155 */
[----:B0-----:R-:W-:Y:S05]  /*1a40*/  @!P1 BRA `(.L_x_3413) ;  /* 0x000000f400bc9947 */ /* 0x001fea0003800000 */
.L_x_3548:
[----:B------:R-:W-:Y:S01]  /*1a50*/  BAR.SYNC.DEFER_BLOCKING 0xe, 0x100 ;  /* 0x0384000000007b1d */ /* 0x000fe20000010000 */
[----:B------:R-:W-:Y:S01]  /*1a60*/  UIADD3 UR4, UR40, 0x26800, URZ ;  /* 0x0002680028047890 */ /* 0x000fe2000fffe03f */
[----:B0-----:R-:W-:Y:S01]  /*1a70*/  MOV R4, UR21 ;  /* 0x0000001500047c02 */ /* 0x001fe20008000f00 */
        /* <DEDUP_REMOVED lines=21> */
[----:B------:R-:W-:-:S06]  /*1bd0*/  UISETP.GE.AND UP0, UPT, UR53, 0x2, UPT ;  /* 0x000000023500788c */ /* 0x000fcc000bf06270 */
[----:B------:R-:W-:Y:S02]  /*1be0*/  PLOP3.LUT P1, PT, PT, PT, UP0, 0x80, 0x0 ;  /* 0x000000000000781c */ /* 0x000fe40003f2f008 */
        /* <DEDUP_REMOVED lines=19> */
[----:B------:R-:W-:-:S06]  /*1d20*/  UIADD3 UR53, UR53, -0x2, URZ ;  /* 0xfffffffe35357890 */ /* 0x000fcc000fffe03f */
[----:B0-----:R-:W-:-:S07]  /*1d30*/  IMAD.U32 R4, RZ, RZ, UR53 ;  /* 0x00000035ff047e24 */ /* 0x001fce000f8e00ff */
.L_x_3419:
[----:B------:R-:W-:Y:S01]  /*1d40*/  BAR.SYNC.DEFER_BLOCKING 0xe, 0x100 ;  /* 0x0384000000007b1d */ /* 0x000fe20000010000 */
[----:B-1----:R-:W-:Y:S01]  /*1d50*/  IMAD.U32 R5, RZ, RZ, UR39 ;  /* 0x00000027ff057e24 */ /* 0x002fe2000f8e00ff */
[----:B------:R-:W-:Y:S01]  /*1d60*/  UIADD3 UR39, UR39, 0x1, URZ ;  /* 0x0000000127277890 */ /* 0x000fe2000fffe03f */
[C---:B------:R-:W-:Y:S01]  /*1d70*/  ISETP.GT.AND P3, PT, R4.reuse, RZ, PT ;  /* 0x000000ff0400720c */ /* 0x040fe20003f64270 */
[----:B------:R-:W-:Y:S02]  /*1d80*/  VIADD R4, R4, 0xffffffff ;  /* 0xffffffff04047836 */ /* 0x000fe40000000000 */
[----:B------:R-:W-:Y:S01]  /*1d90*/  LEA R5, R5, R2, 0x6 ;  /* 0x0000000205057211 */ /* 0x000fe200078e30ff */
        /* <DEDUP_REMOVED lines=137> */
.L_x_3415:
[----:B------:R-:W-:Y:S01]  /*2630*/  ULEA UR21, UR39, UR40, 0x3 ;  /* 0x0000002827157291 */ /* 0x000fe2000f8e183f */
[----:B------:R-:W-:-:S05]  /*2640*/  IMAD.U32 R5, RZ, RZ, UR38 ;  /* 0x00000026ff057e24 */ /* 0x000fca000f8e00ff */
[----:B------:R-:W-:-:S04]  /*2650*/  SHF.L.U32 R5, R5, 0x1f, RZ ;  /* 0x0000001f05057819 */ /* 0x000fc800000006ff */
[----:B------:R0:W1:Y:S01]  /*2660*/  SYNCS.PHASECHK.TRANS64.TRYWAIT P1, [UR21+0x28c50], R5 ;  /* 0x028c5005ff0075a7 */ /* 0x0000620008020155 */
[----:B------:R-:W-:Y:S05]  /*2670*/  @!P0 BRA `(.L_x_3416) ;  /* 0x0000000000048947 */ /* 0x000fea0003800000 */
[----:B------:R-:W-:Y:S01]  /*2680*/  BPT.TRAP 0x1 ;  /* 0x000000040000795c */ /* 0x000fe20000300000 */
.L_x_3416:
[----:B-1----:R-:W-:Y:S05]  /*2690*/  @P1 BRA `(.L_x_3417) ;  /* 0x0000000000081947 */ /* 0x002fea0003800000 */
[----:B------:R-:W1:Y:S02]  /*26a0*/  SYNCS.PHASECHK.TRANS64.TRYWAIT P1, [UR21+0x28c50], R5 ;  /* 0x028c5005ff0075a7 */ /* 0x000e640008020155 */
[----:B-1----:R-:W-:Y:S05]  /*26b0*/  @!P1 BRA `(.L_x_3418) ;  /* 0x000000e800b89947 */ /* 0x002fea0003800000 */
.L_x_3417:
        /* <DEDUP_REMOVED lines=29> */
.L_x_3414:
[----:B------:R-:W-:Y:S01]  /*2890*/  BAR.SYNC.DEFER_BLOCKING 0xe, 0x100 ;  /* 0x0384000000007b1d */ /* 0x000fe20000010000 */
[----:B-1----:R-:W-:Y:S01]  /*28a0*/  IMAD.U32 R5, RZ, RZ, UR39 ;  /* 0x00000027ff057e24 */ /* 0x002fe2000f8e00ff */
        /* <DEDUP_REMOVED lines=140> */
.L_x_3410:
[----:B------:R-:W-:Y:S01]  /*3170*/  UISETP.GE.AND UP0, UPT, UR53, 0x1, UPT ;  /* 0x000000013500788c */ /* 0x000fe2000bf06270 */
[----:B------:R-:W-:-:S05]  /*3180*/  PLOP3.LUT P0, PT, PT, PT, PT, 0x80, 0x0 ;  /* 0x000000000000781c */ /* 0x000fca0003f0f070 */
[----:B------:R-:W-:-:S13]  /*3190*/  PLOP3.LUT P1, PT, PT, PT, UP0, 0x80, 0x0 ;  /* 0x000000000000781c */ /* 0x000fda0003f2f008 */
        /* <DEDUP_REMOVED lines=30> */
[----:B-1----:R-:W-:Y:S05]  /*3380*/  CALL.ABS.NOINC R14 ;  /* 0x000000000e007343 */ /* 0x002fea0003c00000 */
.L_x_3420:
[----:B------:R-:W-:Y:S01]  /*3390*/  ULEA.HI UR4, UR37, UR37, URZ, 0x1 ;  /* 0x0000002525047291 */ /* 0x000fe2000f8f083f */
[----:B------:R-:W-:-:S03]  /*33a0*/  IMAD.U32 R3, RZ, RZ, UR41 ;  /* 0x00000029ff037e24 */ /* 0x000fc6000f8e00ff */
[----:B------:R-:W-:Y:S02]  /*33b0*/  ULOP3.LUT UR4, UR4, 0xfffffffe, URZ, 0xc0, !UPT ;  /* 0xfffffffe04047892 */ /* 0x000fe4000f8ec03f */
[----:B------:R-:W-:Y:S02]  /*33c0*/  ISETP.NE.AND P0, PT, R3, 0x3, PT ;  /* 0x000000030300780c */ /* 0x000fe40003f05270 */
[----:B------:R-:W-:-:S06]  /*33d0*/  UIADD3 UR4, UR37, -UR4, URZ ;  /* 0x8000000425047290 */ /* 0x000fcc000fffe03f */
[----:B------:R-:W-:-:S04]  /*33e0*/  MOV R0, UR4 ;  /* 0x0000000400007c02 */ /* 0x000fc80008000f00 */
[----:B------:R-:W-:-:S04]  /*33f0*/  SHF.L.U32 R0, R0, 0x1f, RZ ;  /* 0x0000001f00007819 */ /* 0x000fc800000006ff */
[----:B------:R-:W0:Y:S02]  /*3400*/  SYNCS.PHASECHK.TRANS64.TRYWAIT P1, [UR40+0x28c00], R0 ;  /* 0x028c0000ff0075a7 */ /* 0x000e240008020168 */
[----:B0-----:R-:W-:Y:S05]  /*3410*/  @!P1 BRA `(.L_x_3421) ;  /* 0x000000dc00789947 */ /* 0x001fea0003800000 */
.L_x_3549:
[----:B------:R-:W-:Y:S05]  /*3420*/  @!P0 BRA `(.L_x_3422) ;  /* 0x0000000000048947 */ /* 0x000fea0003800000 */
[----:B------:R-:W-:Y:S01]  /*3430*/  BPT.TRAP 0x1 ;  /* 0x000000040000795c */ /* 0x000fe20000300000 */
.L_x_3422:
[----:B------:R-:W-:Y:S02]  /*3440*/  IMAD.U32 R7, RZ, RZ, UR39 ;  /* 0x00000027ff077e24 */ /* 0x000fe4000f8e00ff */
[----:B------:R-:W-:-:S03]  /*3450*/  IMAD.U32 R8, RZ, RZ, UR38 ;  /* 0x00000026ff087e24 */ /* 0x000fc6000f8e00ff */
[----:B------:R-:W-:Y:S02]  /*3460*/  LEA R7, R7, UR40, 0x3 ;  /* 0x0000002807077c11 */ /* 0x000fe4000f8e18ff */
[----:B------:R-:W-:-:S04]  /*3470*/  SHF.L.U32 R8, R8, 0x1f, RZ ;  /* 0x0000001f08087819 */ /* 0x000fc800000006ff */
[----:B------:R1:W2:Y:S01]  /*3480*/  SYNCS.PHASECHK.TRANS64.TRYWAIT P1, [R7+URZ+0x28c30], R8 ;  /* 0x028c3008070075a7 */ /* 0x0002a2000802017f */
[----:B------:R-:W-:Y:S05]  /*3490*/  @!P0 BRA `(.L_x_3423) ;  /* 0x0000000000048947 */ /* 0x000fea0003800000 */
[----:B------:R-:W-:Y:S01]  /*34a0*/  BPT.TRAP 0x1 ;  /* 0x000000040000795c */ /* 0x000fe20000300000 */
.L_x_3423:
[----:B--2---:R-:W-:Y:S05]  /*34b0*/  @P1 BRA `(.L_x_3424) ;  /* 0x0000000000081947 */ /* 0x004fea0003800000 */
[----:B------:R-:W2:Y:S02]  /*34c0*/  SYNCS.PHASECHK.TRANS64.TRYWAIT P1, [R7+URZ+0x28c30], R8 ;  /* 0x028c3008070075a7 */ /* 0x000ea4000802017f */
[----:B--2---:R-:W-:Y:S05]  /*34d0*/  @!P1 BRA `(.L_x_3425) ;  /* 0x000000dc00609947 */ /* 0x004fea0003800000 */
.L_x_3424:
[----:B0-----:R-:W0:Y:S01]  /*34e0*/  S2R R0, SR_TID.X ;  /* 0x0000000000007919 */ /* 0x001e220000002100 */
[----:B------:R-:W-:-:S04]  /*34f0*/  UIADD3 UR4, UR40, 0x22400, URZ ;  /* 0x0002240028047890 */ /* 0x000fc8000fffe03f */
[----:B------:R-:W-:-:S04]  /*3500*/  USHF.R.U32.HI UR4, URZ, 0x4, UR4 ;  /* 0x000000043f047899 */ /* 0x000fc80008011604 */
[----:B------:R-:W-:Y:S01]  /*3510*/  ULOP3.LUT UR4, UR4, 0x3fff, URZ, 0xc0, !UPT ;  /* 0x00003fff04047892 */ /* 0x000fe2000f8ec03f */
[----:B0-----:R-:W-:-:S05]  /*3520*/  LOP3.LUT R3, R0, 0x7f, RZ, 0xc0, !PT ;  /* 0x0000007f00037812 */ /* 0x001fca00078ec0ff */
[----:B------:R-:W-:Y:S01]  /*3530*/  MOV R0, UR4 ;  /* 0x0000000400007c02 */ /* 0x000fe20008000f00 */
        /* <DEDUP_REMOVED lines=9> */
[----:B------:R-:W-:Y:S01]  /*35d0*/  IMAD.U32 R5, RZ, RZ, UR52 ;  /* 0x00000034ff057e24 */ /* 0x000fe2000f8e00ff */
[----:B------:R-:W-:Y:S01]  /*35e0*/  UMOV UR7, 0x40000040 ;  /* 0x4000004000077882 */ /* 0x000fe20000000000 */
[----:B------:R-:W-:Y:S01]  /*35f0*/  UMOV UR5, 0x40000040 ;  /* 0x4000004000057882 */ /* 0x000fe20000000000 */
[----:B------:R-:W-:Y:S01]  /*3600*/  ULOP3.LUT UR4, UR4, 0x3fff, URZ, 0xc0, !UPT ;  /* 0x00003fff04047892 */ /* 0x000fe2000f8ec03f */
[----:B------:R-:W-:Y:S01]  /*3610*/  IMAD R5, R5, 0x40, R2 ;  /* 0x0000004005057824 */ /* 0x000fe200078e0202 */
[----:B------:R-:W-:Y:S01]  /*3620*/  UMOV UR11, 0x40000040 ;  /* 0x40000040000b7882 */ /* 0x000fe20000000000 */
[----:B------:R-:W-:Y:S01]  /*3630*/  UMOV UR9, 0x40000040 ;  /* 0x4000004000097882 */ /* 0x000fe20000000000 */
[----:B------:R-:W-:-:S02]  /*3640*/  ULEA UR18, UR39, UR18, 0x9 ;  /* 0x0000001227127291 */ /* 0x000fc4000f8e483f */
[----:B------:R-:W-:Y:S02]  /*3650*/  ULOP3.LUT UR16, UR4, 0x10000, URZ, 0xfc, !UPT ;  /* 0x0001000004107892 */ /* 0x000fe4000f8efc3f */
[----:B------:R-:W-:Y:S02]  /*3660*/  UIADD3 UR6, UR18, 0x2, URZ ;  /* 0x0000000212067890 */ /* 0x000fe4000fffe03f */
[----:B------:R-:W-:Y:S02]  /*3670*/  UIADD3 UR4, UR16, 0x2, URZ ;  /* 0x0000000210047890 */ /* 0x000fe4000fffe03f */
[----:B------:R-:W-:Y:S02]  /*3680*/  UIADD3 UR10, UR18, 0x4, URZ ;  /* 0x00000004120a7890 */ /* 0x000fe4000fffe03f */
[----:B------:R-:W-:Y:S02]  /*3690*/  UIADD3 UR8, UR16, 0x4, URZ ;  /* 0x0000000410087890 */ /* 0x000fe4000fffe03f */
[----:B------:R-:W-:Y:S01]  /*36a0*/  HGMMA.64x64x16.F32 R24, gdesc[UR16], RZ, !UPT, gsb0 ;  /* 0x00e00000101879f0 */ /* 0x000fe2000c0008ff */
[----:B------:R-:W-:-:S02]  /*36b0*/  UIADD3 UR14, UR18, 0x6, URZ ;  /* 0x00000006120e7890 */ /* 0x000fc4000fffe03f */
[----:B------:R-:W-:Y:S01]  /*36c0*/  UIADD3 UR12, UR16, 0x6, URZ ;  /* 0x00000006100c7890 */ /* 0x000fe2000fffe03f */
[----:B------:R-:W-:Y:S01]  /*36d0*/  UMOV UR15, 0x40000040 ;  /* 0x40000040000f7882 */ /* 0x000fe20000000000 */
[----:B------:R-:W-:Y:S01]  /*36e0*/  UMOV UR13, 0x40000040 ;  /* 0x40000040000d7882 */ /* 0x000fe20000000000 */
[----:B------:R-:W-:Y:S02]  /*36f0*/  WARPGROUP.DEPBAR.LE gsb0, 0x0 ;  /* 0x00008000000079c5 */ /* 0x000fe40000010000 */
[----:B------:R-:W-:-:S06]  /*3700*/  WARPGROUP.ARRIVE ;  /* 0x00000000000079c5 */ /* 0x000fcc0000000000 */
[----:B------:R-:W-:Y:S01]  /*3710*/  HGMMA.64x64x16.F32 R24, gdesc[UR4], R24, gsb0 ;  /* 0x00e00000041879f0 */ /* 0x000fe20008000818 */
[----:B------:R-:W-:Y:S02]  /*3720*/  UMOV UR6, 0x40 ;  /* 0x0000004000067882 */ /* 0x000fe40000000000 */
[----:B------:R-:W-:-:S04]  /*3730*/  UIMAD UR6, UR53, -0x40, UR6 ;  /* 0xffffffc0350678a4 */ /* 0x000fc8000f8e0206 */
[----:B------:R-:W-:Y:S02]  /*3740*/  UIADD3 UR7, UR50, 0x1, UR6 ;  /* 0x0000000132077890 */ /* 0x000fe4000fffe006 */
[----:B------:R-:W-:-:S04]  /*3750*/  MOV R3, UR6 ;  /* 0x0000000600037c02 */ /* 0x000fc80008000f00 */
[----:B------:R-:W-:Y:S01]  /*3760*/  IMAD.U32 R9, RZ, RZ, UR7 ;  /* 0x00000007ff097e24 */ /* 0x000fe2000f8e00ff */
[----:B------:R-:W-:-:S04]  /*3770*/  IADD3 R3, -R16, UR50, R3 ;  /* 0x0000003210037c10 */ /* 0x000fc8000fffe103 */
[----:B------:R-:W-:-:S04]  /*3780*/  IADD3 R4, R9, -UR51, -R16 ;  /* 0x8000003309047c10 */ /* 0x000fc8000fffe810 */
[----:B------:R-:W-:-:S04]  /*3790*/  IADD3 R6, R4, 0x8, R5 ;  /* 0x0000000804067810 */ /* 0x000fc80007ffe005 */
[----:B------:R-:W-:Y:S02]  /*37a0*/  VIMNMX R6, R3, R6, PT ;  /* 0x0000000603067248 */ /* 0x000fe40003fe0100 */
[----:B------:R-:W-:Y:S02]  /*37b0*/  VIADDMNMX R3, R5, R4, R3, PT ;  /* 0x0000000405037246 */ /* 0x000fe40003800103 */
[C---:B------:R-:W-:Y:S02]  /*37c0*/  ISETP.GT.AND P2, PT, R6.reuse, RZ, PT ;  /* 0x000000ff0600720c */ /* 0x040fe40003f44270 */
[C---:B------:R-:W-:Y:S02]  /*37d0*/  ISETP.GT.AND P3, PT, R6.reuse, 0x1, PT ;  /* 0x000000010600780c */ /* 0x040fe40003f64270 */
[----:B------:R-:W-:Y:S02]  /*37e0*/  ISETP.GT.AND P4, PT, R6, 0x8, PT ;  /* 0x000000080600780c */ /* 0x000fe40003f84270 */
[----:B------:R-:W-:Y:S01]  /*37f0*/  ISETP.GT.AND P5, PT, R3, 0x28, PT ;  /* 0x000000280300780c */ /* 0x000fe20003fa4270 */
[----:B------:R-:W-:-:S02]  /*3800*/  WARPGROUP.DEPBAR.LE gsb0, 0x0 ;  /* 0x00008000000079c5 */ /* 0x000fc40000010000 */
[----:B------:R-:W-:-:S06]  /*3810*/  WARPGROUP.ARRIVE ;  /* 0x00000000000079c5 */ /* 0x000fcc0000000000 */
[----:B------:R-:W-:Y:S01]  /*3820*/  HGMMA.64x64x16.F32 R24, gdesc[UR8], R24, gsb0 ;  /* 0x00e00000081879f0 */ /* 0x000fe20008000818 */
[----:B------:R-:W-:Y:S02]  /*3830*/  ULDC UR10, c[0x0][0x9d8] ;  /* 0x00027600000a7ab9 */ /* 0x000fe40000000800 */
        /* <DEDUP_REMOVED lines=29> */
[----:B------:R-:W-:Y:S01]  /*3a10*/  ISETP.GT.AND P2, PT, R6, 0x9, PT ;  /* 0x000000090600780c */ /* 0x000fe20003f44270 */
[----:B------:R-:W-:Y:S01]  /*3a20*/  FMUL.FTZ R33, R33, UR10 ;  /* 0x0000000a21217c20 */ /* 0x000fe20008410000 */
[----:B------:R-:W-:Y:S01]  /*3a30*/  FMUL.FTZ R36, R36, UR10 ;  /* 0x0000000a24247c20 */ /* 0x000fe20008410000 */
[----:B------:R-:W-:Y:S01]  /*3a40*/  FMUL.FTZ R37, R37, UR10 ;  /* 0x0000000a25257c20 */ /* 0x000fe20008410000 */
[----:B------:R-:W-:Y:S01]  /*3a50*/  FMUL.FTZ R40, R40, UR10 ;  /* 0x0000000a28287c20 */ /* 0x000fe20008410000 */
[----:B------:R-:W0:Y:S01]  /*3a60*/  MUFU.TANH R31, R31 ;  /* 0x0000001f001f7308 */ /* 0x000e220000002400 */
[----:B---3--:R-:W-:Y:S01]  /*3a70*/  FSEL R27, R27, -INF , P3 ;  /* 0xff8000001b1b7808 */ /* 0x008fe20001800000 */
[----:B------:R-:W-:Y:S01]  /*3a80*/  FMUL.FTZ R41, R41, UR10 ;  /* 0x0000000a29297c20 */ /* 0x000fe20008410000 */
[----:B------:R-:W-:Y:S01]  /*3a90*/  ISETP.GT.AND P3, PT, R6, 0x10, PT ;  /* 0x000000100600780c */ /* 0x000fe20003f64270 */
[----:B------:R-:W-:Y:S01]  /*3aa0*/  FMUL.FTZ R44, R44, UR10 ;  /* 0x0000000a2c2c7c20 */ /* 0x000fe20008410000 */
[----:B------:R-:W-:Y:S01]  /*3ab0*/  FMNMX.FTZ R9, R26, R27, !PT ;  /* 0x0000001b1a097209 */ /* 0x000fe20007810000 */
[----:B------:R-:W-:Y:S01]  /*3ac0*/  FMUL.FTZ R45, R45, UR10 ;  /* 0x0000000a2d2d7c20 */ /* 0x000fe20008410000 */
[----:B------:R-:W-:Y:S01]  /*3ad0*/  FMUL.FTZ R48, R48, UR10 ;  /* 0x0000000a30307c20 */ /* 0x000fe20008410000 */
[----:B------:R-:W3:Y:S01]  /*3ae0*/  MUFU.TANH R34, R34 ;  /* 0x0000002200227308 */ /* 0x000ee20000002400 */
[----:B----4-:R-:W-:Y:S01]  /*3af0*/  FSEL R30, R30, -INF , P4 ;  /* 0xff8000001e1e7808 */ /* 0x010fe20002000000 */
[----:B------:R-:W-:Y:S01]  /*3b00*/  FMUL.FTZ R49, R49, UR10 ;  /* 0x0000000a31317c20 */ /* 0x000fe20008410000 */
[----:B------:R-:W-:Y:S01]  /*3b10*/  ISETP.GT.AND P4, PT, R3, 0x8, PT ;  /* 0x000000080300780c */ /* 0x000fe20003f84270 */
[----:B------:R-:W-:Y:S01]  /*3b20*/  FMUL.FTZ R52, R52, UR10 ;  /* 0x0000000a34347c20 */ /* 0x000fe20008410000 */
[----:B------:R-:W-:Y:S01]  /*3b30*/  FMNMX.FTZ R10, R30, R9, !PT ;  /* 0x000000091e0a7209 */ /* 0x000fe20007810000 */
[----:B------:R-:W-:Y:S01]  /*3b40*/  FMUL.FTZ R53, R53, UR10 ;  /* 0x0000000a35357c20 */ /* 0x000fe20008410000 */
[----:B------:R-:W-:Y:S01]  /*3b50*/  ULDC UR10, c[0x0][0x988] ;  /* 0x00026200000a7ab9 */ /* 0x000fe20000000800 */
[----:B------:R-:W4:Y:S01]  /*3b60*/  MUFU.TANH R35, R35 ;  /* 0x0000002300237308 */ /* 0x000f220000002400 */
[----:B0-----:R-:W-:-:S02]  /*3b70*/  FSEL R31, R31, -INF , P2 ;  /* 0xff8000001f1f7808 */ /* 0x001fc40001000000 */
[----:B------:R-:W-:Y:S02]  /*3b80*/  ISETP.GT.AND P2, PT, R6, 0x11, PT ;  /* 0x000000110600780c */ /* 0x000fe40003f44270 */
[----:B------:R-:W-:-:S03]  /*3b90*/  FMNMX.FTZ R9, R31, R10, !PT ;  /* 0x0000000a1f097209 */ /* 0x000fc60007810000 */
[----:B------:R-:W0:Y:S01]  /*3ba0*/  MUFU.TANH R38, R38 ;  /* 0x0000002600267308 */ /* 0x000e220000002400 */
[----:B---3--:R-:W-:Y:S02]  /*3bb0*/  FSEL R34, R34, -INF , P3 ;  /* 0xff80000022227808 */ /* 0x008fe40001800000 */
[----:B------:R-:W-:Y:S02]  /*3bc0*/  ISETP.GT.AND P3, PT, R6, 0x18, PT ;  /* 0x000000180600780c */ /* 0x000fe40003f64270 */
[----:B------:R-:W-:-:S03]  /*3bd0*/  FMNMX.FTZ R10, R34, R9, !PT ;  /* 0x00000009220a7209 */ /* 0x000fc60007810000 */
[----:B------:R-:W3:Y:S01]  /*3be0*/  MUFU.TANH R39, R39 ;  /* 0x0000002700277308 */ /* 0x000ee20000002400 */
[----:B----4-:R-:W-:Y:S02]  /*3bf0*/  FSEL R35, R35, -INF , P2 ;  /* 0xff80000023237808 */ /* 0x010fe40001000000 */
[----:B------:R-:W-:Y:S02]  /*3c00*/  ISETP.GT.AND P2, PT, R6, 0x19, PT ;  /* 0x000000190600780c */ /* 0x000fe40003f44270 */
[----:B------:R-:W-:-:S03]  /*3c10*/  FMNMX.FTZ R9, R35, R10, !PT ;  /* 0x0000000a23097209 */ /* 0x000fc60007810000 */
[----:B------:R-:W4:Y:S01]  /*3c20*/  MUFU.TANH R42, R42 ;  /* 0x0000002a002a7308 */ /* 0x000f220000002400 */
[----:B0-----:R-:W-:Y:S02]  /*3c30*/  FSEL R38, R38, -INF , P3 ;  /* 0xff80000026267808 */ /* 0x001fe40001800000 */
        /* <DEDUP_REMOVED lines=36> */
[----:B------:R-:W-:Y:S02]  /*3e80*/  ISETP.GT.AND P2, PT, R3, RZ, PT ;  /* 0x000000ff0300720c */ /* 0x000fe40003f44270 */
[----:B------:R-:W-:-:S03]  /*3e90*/  FMNMX.FTZ R6, R55, R6, !PT ;  /* 0x0000000637067209 */ /* 0x000fc60007810000 */
[----:B------:R-:W0:Y:S01]  /*3ea0*/  MUFU.TANH R28, R28 ;  /* 0x0000001c001c7308 */ /* 0x000e220000002400 */
[----:B---3--:R-:W-:Y:S01]  /*3eb0*/  FSEL R24, R24, -INF , P2 ;  /* 0xff80000018187808 */ /* 0x008fe20001000000 */
[----:B------:R-:W3:Y:S01]  /*3ec0*/  SHFL.BFLY PT, R9, R6, 0x2, 0x1f ;  /* 0x0c401f0006097f89 */ /* 0x000ee200000e0000 */
[----:B------:R-:W-:-:S05]  /*3ed0*/  ISETP.GT.AND P2, PT, R3, 0x9, PT ;  /* 0x000000090300780c */ /* 0x000fca0003f44270 */
[----:B------:R-:W5:Y:S01]  /*3ee0*/  MUFU.TANH R29, R29 ;  /* 0x0000001d001d7308 */ /* 0x000f620000002400 */
[----:B----4-:R-:W-:Y:S02]  /*3ef0*/  FSEL R25, R25, -INF , P3 ;  /* 0xff80000019197808 */ /* 0x010fe40001800000 */
[----:B------:R-:W-:Y:S02]  /*3f00*/  ISETP.GT.AND P3, PT, R3, 0x10, PT ;  /* 0x000000100300780c */ /* 0x000fe40003f64270 */
[----:B------:R-:W-:-:S03]  /*3f10*/  FMNMX.FTZ R5, R24, R25, !PT ;  /* 0x0000001918057209 */ /* 0x000fc60007810000 */
[----:B------:R-:W4:Y:S01]  /*3f20*/  MUFU.TANH R32, R32 ;  /* 0x0000002000207308 */ /* 0x000f220000002400 */
[----:B0-----:R-:W-:Y:S02]  /*3f30*/  FSEL R28, R28, -INF , P4 ;  /* 0xff8000001c1c7808 */ /* 0x001fe40002000000 */
[----:B------:R-:W-:-:S05]  /*3f40*/  ISETP.GT.AND P4, PT, R3, 0x19, PT ;  /* 0x000000190300780c */ /* 0x000fca0003f84270 */
[----:B------:R-:W0:Y:S01]  /*3f50*/  MUFU.TANH R33, R33 ;  /* 0x0000002100217308 */ /* 0x000e220000002400 */
[----:B-----5:R-:W-:Y:S02]  /*3f60*/  FSEL R29, R29, -INF , P2 ;  /* 0xff8000001d1d7808 */ /* 0x020fe40001000000 */
[----:B---3--:R-:W-:Y:S02]  /*3f70*/  FMNMX.FTZ R9, R6, R9, !PT ;  /* 0x0000000906097209 */ /* 0x008fe40007810000 */
[----:B------:R-:W-:-:S03]  /*3f80*/  ISETP.GT.AND P2, PT, R3, 0x11, PT ;  /* 0x000000110300780c */ /* 0x000fc60003f44270 */
[----:B------:R-:W3:Y:S01]  /*3f90*/  SHFL.BFLY PT, R6, R9, 0x1, 0x1f ;  /* 0x0c201f0009067f89 */ /* 0x000ee200000e0000 */
[----:B------:R-:W5:Y:S01]  /*3fa0*/  MUFU.TANH R36, R36 ;  /* 0x0000002400247308 */ /* 0x000f620000002400 */
[----:B----4-:R-:W-:Y:S02]  /*3fb0*/  FSEL R32, R32, -INF , P3 ;  /* 0xff80000020207808 */ /* 0x010fe40001800000 */
[----:B------:R-:W-:-:S05]  /*3fc0*/  ISETP.GT.AND P3, PT, R3, 0x18, PT ;  /* 0x000000180300780c */ /* 0x000fca0003f64270 */
[----:B------:R-:W4:Y:S01]  /*3fd0*/  MUFU.TANH R37, R37 ;  /* 0x0000002500257308 */ /* 0x000f220000002400 */
[----:B0-----:R-:W-:Y:S02]  /*3fe0*/  FSEL R33, R33, -INF , P2 ;  /* 0xff80000021217808 */ /* 0x001fe40001000000 */
[----:B------:R-:W-:-:S05]  /*3ff0*/  ISETP.GT.AND P2, PT, R3, 0x20, PT ;  /* 0x000000200300780c */ /* 0x000fca0003f44270 */
[----:B------:R-:W0:Y:S01]  /*4000*/  MUFU.TANH R40, R40 ;  /* 0x0000002800287308 */ /* 0x000e220000002400 */
[----:B-----5:R-:W-:Y:S02]  /*4010*/  FSEL R36, R36, -INF , P3 ;  /* 0xff80000024247808 */ /* 0x020fe40001800000 */
[----:B------:R-:W-:Y:S02]  /*4020*/  ISETP.GT.AND P3, PT, R3, 0x21, PT ;  /* 0x000000210300780c */ /* 0x000fe40003f64270 */
[----:B---3--:R-:W-:-:S03]  /*4030*/  FMNMX.FTZ R4, R9, R6, !PT ;  /* 0x0000000609047209 */ /* 0x008fc60007810000 */
[----:B------:R-:W3:Y:S01]  /*4040*/  MUFU.TANH R41, R41 ;  /* 0x0000002900297308 */ /* 0x000ee20000002400 */
[----:B------:R-:W-:Y:S02]  /*4050*/  FMNMX.FTZ R6, R28, R5, !PT ;  /* 0x000000051c067209 */ /* 0x000fe40007810000 */
[----:B----4-:R-:W-:Y:S01]  /*4060*/  FSEL R37, R37, -INF , P4 ;  /* 0xff80000025257808 */ /* 0x010fe20002000000 */
[----:B------:R-:W-:Y:S01]  /*4070*/  FMUL.FTZ R9, R4, UR10 ;  /* 0x0000000a04097c20 */ /* 0x000fe20008410000 */
[----:B------:R-:W-:Y:S02]  /*4080*/  FMNMX.FTZ R5, R29, R6, !PT ;  /* 0x000000061d057209 */ /* 0x000fe40007810000 */
[----:B------:R-:W-:Y:S01]  /*4090*/  ISETP.GT.AND P4, PT, R3, 0x29, PT ;  /* 0x000000290300780c */ /* 0x000fe20003f84270 */
[----:B------:R-:W4:Y:S01]  /*40a0*/  MUFU.TANH R44, R44 ;  /* 0x0000002c002c7308 */ /* 0x000f220000002400 */
[----:B------:R-:W-:Y:S02]  /*40b0*/  FMNMX.FTZ R6, R32, R5, !PT ;  /* 0x0000000520067209 */ /* 0x000fe40007810000 */
[----:B0-----:R-:W-:-:S02]  /*40c0*/  FSEL R40, R40, -INF , P2 ;  /* 0xff80000028287808 */ /* 0x001fc40001000000 */
[----:B------:R-:W-:Y:S02]  /*40d0*/  FMNMX.FTZ R5, R33, R6, !PT ;  /* 0x0000000621057209 */ /* 0x000fe40007810000 */
[----:B------:R-:W-:Y:S01]  /*40e0*/  ISETP.GT.AND P2, PT, R3, 0x30, PT ;  /* 0x000000300300780c */ /* 0x000fe20003f44270 */
[----:B------:R-:W0:Y:S01]  /*40f0*/  MUFU.TANH R45, R45 ;  /* 0x0000002d002d7308 */ /* 0x000e220000002400 */
[----:B------:R-:W-:Y:S02]  /*4100*/  FMNMX.FTZ R6, R36, R5, !PT ;  /* 0x0000000524067209 */ /* 0x000fe40007810000 */
[----:B---3--:R-:W-:Y:S02]  /*4110*/  FSEL R41, R41, -INF , P3 ;  /* 0xff80000029297808 */ /* 0x008fe40001800000 */
[----:B------:R-:W-:Y:S02]  /*4120*/  FMNMX.FTZ R5, R37, R6, !PT ;  /* 0x0000000625057209 */ /* 0x000fe40007810000 */
[----:B------:R-:W-:Y:S01]  /*4130*/  FSETP.NEU.FTZ.AND P3, PT, R4, -INF , PT ;  /* 0xff8000000400780b */ /* 0x000fe20003f7d000 */
[----:B------:R-:W3:Y:S01]  /*4140*/  MUFU.TANH R48, R48 ;  /* 0x0000003000307308 */ /* 0x000ee20000002400 */
[----:B------:R-:W-:-:S02]  /*4150*/  FMNMX.FTZ R6, R40, R5, !PT ;  /* 0x0000000528067209 */ /* 0x000fc40007810000 */
[----:B----4-:R-:W-:Y:S02]  /*4160*/  FSEL R44, R44, -INF , P5 ;  /* 0xff8000002c2c7808 */ /* 0x010fe40002800000 */
[----:B------:R-:W-:Y:S02]  /*4170*/  FMNMX.FTZ R5, R41, R6, !PT ;  /* 0x0000000629057209 */ /* 0x000fe40007810000 */
[----:B------:R-:W-:Y:S01]  /*4180*/  FSEL R9, R9, RZ, P3 ;  /* 0x000000ff09097208 */ /* 0x000fe20001800000 */
[----:B------:R-:W4:Y:S01]  /*4190*/  MUFU.TANH R49, R49 ;  /* 0x0000003100317308 */ /* 0x000f220000002400 */
[----:B0-----:R-:W-:Y:S02]  /*41a0*/  FSEL R45, R45, -INF , P4 ;  /* 0xff8000002d2d7808 */ /* 0x001fe40002000000 */
[----:B------:R-:W-:Y:S01]  /*41b0*/  FMNMX.FTZ R6, R44, R5, !PT ;  /* 0x000000052c067209 */ /* 0x000fe20007810000 */
[--C-:B------:R-:W-:Y:S01]  /*41c0*/  FFMA.FTZ R26, R26, UR10, -R9.reuse ;  /* 0x0000000a1a1a7c23 */ /* 0x100fe20008010809 */
[----:B------:R-:W-:Y:S01]  /*41d0*/  ISETP.GT.AND P3, PT, R3, 0x31, PT ;  /* 0x000000310300780c */ /* 0x000fe20003f64270 */
[--C-:B------:R-:W-:Y:S01]  /*41e0*/  FFMA.FTZ R27, R27, UR10, -R9.reuse ;  /* 0x0000000a1b1b7c23 */ /* 0x100fe20008010809 */
[----:B------:R-:W-:Y:S01]  /*41f0*/  FMNMX.FTZ R5, R45, R6, !PT ;  /* 0x000000062d057209 */ /* 0x000fe20007810000 */
[----:B------:R-:W0:Y:S01]  /*4200*/  MUFU.TANH R52, R52 ;  /* 0x0000003400347308 */ /* 0x000e220000002400 */
[----:B---3--:R-:W-:Y:S01]  /*4210*/  FSEL R48, R48, -INF , P2 ;  /* 0xff80000030307808 */ /* 0x008fe20001000000 */
[--C-:B------:R-:W-:Y:S01]  /*4220*/  FFMA.FTZ R30, R30, UR10, -R9.reuse ;  /* 0x0000000a1e1e7c23 */ /* 0x100fe20008010809 */
[----:B------:R-:W-:Y:S01]  /*4230*/  ISETP.GT.AND P2, PT, R3, 0x38, PT ;  /* 0x000000380300780c */ /* 0x000fe20003f44270 */
[--C-:B------:R-:W-:Y:S01]  /*4240*/  FFMA.FTZ R31, R31, UR10, -R9.reuse ;  /* 0x0000000a1f1f7c23 */ /* 0x100fe20008010809 */
[----:B------:R-:W-:Y:S01]  /*4250*/  FMNMX.FTZ R6, R48, R5, !PT ;  /* 0x0000000530067209 */ /* 0x000fe20007810000 */
[--C-:B------:R-:W-:Y:S01]  /*4260*/  FFMA.FTZ R34, R34, UR10, -R9.reuse ;  /* 0x0000000a22227c23 */ /* 0x100fe20008010809 */
[--C-:B------:R-:W-:Y:S01]  /*4270*/  FFMA.FTZ R35, R35, UR10, -R9.reuse ;  /* 0x0000000a23237c23 */ /* 0x100fe20008010809 */
[----:B------:R-:W3:Y:S01]  /*4280*/  MUFU.TANH R53, R53 ;  /* 0x0000003500357308 */ /* 0x000ee20000002400 */
        /* <DEDUP_REMOVED lines=8> */
[----:B0-----:R-:W-:Y:S01]  /*4310*/  FSEL R52, R52, -INF , P2 ;  /* 0xff80000034347808 */ /* 0x001fe20001000000 */
[--C-:B------:R-:W-:Y:S01]  /*4320*/  FFMA.FTZ R46, R46, UR10, -R9.reuse ;  /* 0x0000000a2e2e7c23 */ /* 0x100fe20008010809 */
[--C-:B------:R-:W-:Y:S01]  /*4330*/  FFMA.FTZ R47, R47, UR10, -R9.reuse ;  /* 0x0000000a2f2f7c23 */ /* 0x100fe20008010809 */
[--C-:B------:R-:W-:Y:S01]  /*4340*/  FFMA.FTZ R50, R50, UR10, -R9.reuse ;  /* 0x0000000a32327c23 */ /* 0x100fe20008010809 */
[----:B------:R-:W-:Y:S01]  /*4350*/  FMNMX.FTZ R6, R52, R3, !PT ;  /* 0x0000000334067209 */ /* 0x000fe20007810000 */
[--C-:B------:R-:W-:Y:S01]  /*4360*/  FFMA.FTZ R51, R51, UR10, -R9.reuse ;  /* 0x0000000a33337c23 */ /* 0x100fe20008010809 */
[--C-:B------:R-:W-:Y:S01]  /*4370*/  FFMA.FTZ R54, R54, UR10, -R9.reuse ;  /* 0x0000000a36367c23 */ /* 0x100fe20008010809 */
[----:B------:R-:W0:Y:S01]  /*4380*/  MUFU.EX2 R27, R27 ;  /* 0x0000001b001b7308 */ /* 0x000e220000000800 */
[----:B---3--:R-:W-:Y:S01]  /*4390*/  FSEL R53, R53, -INF , P3 ;  /* 0xff80000035357808 */ /* 0x008fe20001800000 */
[----:B------:R-:W-:-:S03]  /*43a0*/  FFMA.FTZ R9, R55, UR10, -R9 ;  /* 0x0000000a37097c23 */ /* 0x000fc60008010809 */
[----:B------:R-:W-:-:S03]  /*43b0*/  FMNMX.FTZ R6, R53, R6, !PT ;  /* 0x0000000635067209 */ /* 0x000fc60007810000 */
[----:B------:R-:W-:Y:S02]  /*43c0*/  MUFU.EX2 R30, R30 ;  /* 0x0000001e001e7308 */ /* 0x000fe40000000800 */
[----:B------:R-:W3:Y:S06]  /*43d0*/  SHFL.BFLY PT, R3, R6, 0x2, 0x1f ;  /* 0x0c401f0006037f89 */ /* 0x000eec00000e0000 */
[----:B------:R-:W4:Y:S01]  /*43e0*/  MUFU.EX2 R31, R31 ;  /* 0x0000001f001f7308 */ /* 0x000f220000000800 */
[----:B0-----:R-:W-:-:S07]  /*43f0*/  F2FP.F16.F32.PACK_AB R153, R27, R26 ;  /* 0x0000001a1b99723e */ /* 0x001fce00000000ff */
[----:B------:R-:W-:Y:S08]  /*4400*/  MUFU.EX2 R34, R34 ;  /* 0x0000002200227308 */ /* 0x000ff00000000800 */
[----:B------:R-:W0:Y:S01]  /*4410*/  MUFU.EX2 R35, R35 ;  /* 0x0000002300237308 */ /* 0x000e220000000800 */
[----:B----4-:R-:W-:Y:S02]  /*4420*/  F2FP.F16.F32.PACK_AB R155, R31, R30 ;  /* 0x0000001e1f9b723e */ /* 0x010fe400000000ff */
[----:B---3--:R-:W-:-:S05]  /*4430*/  FMNMX.FTZ R3, R6, R3, !PT ;  /* 0x0000000306037209 */ /* 0x008fca0007810000 */
[----:B------:R-:W3:Y:S01]  /*4440*/  SHFL.BFLY PT, R6, R3, 0x1, 0x1f ;  /* 0x0c201f0003067f89 */ /* 0x000ee200000e0000 */
[----:B------:R-:W-:Y:S08]  /*4450*/  MUFU.EX2 R38, R38 ;  /* 0x0000002600267308 */ /* 0x000ff00000000800 */
[----:B------:R-:W4:Y:S01]  /*4460*/  MUFU.EX2 R39, R39 ;  /* 0x0000002700277308 */ /* 0x000f220000000800 */
[----:B0-----:R-:W-:-:S07]  /*4470*/  F2FP.F16.F32.PACK_AB R157, R35, R34 ;  /* 0x00000022239d723e */ /* 0x001fce00000000ff */
[----:B------:R-:W-:Y:S01]  /*4480*/  MUFU.EX2 R42, R42 ;  /* 0x0000002a002a7308 */ /* 0x000fe20000000800 */
[----:B---3--:R-:W-:-:S07]  /*4490*/  FMNMX.FTZ R5, R3, R6, !PT ;  /* 0x0000000603057209 */ /* 0x008fce0007810000 */
[----:B------:R-:W0:Y:S01]  /*44a0*/  MUFU.EX2 R43, R43 ;  /* 0x0000002b002b7308 */ /* 0x000e220000000800 */
        /* <DEDUP_REMOVED lines=15> */
[----:B------:R-:W-:Y:S02]  /*45a0*/  @!P1 VIADD R3, R7, 0x28c40 ;  /* 0x00028c4007039836 */ /* 0x000fe40000000000 */
[--C-:B------:R-:W-:Y:S01]  /*45b0*/  FFMA.FTZ R37, R37, UR10, -R6.reuse ;  /* 0x0000000a25257c23 */ /* 0x100fe20008010806 */
[----:B------:R-:W-:Y:S01]  /*45c0*/  FFMA.FTZ R40, R40, UR10, -R6 ;  /* 0x0000000a28287c23 */ /* 0x000fe20008010806 */
[----:B------:R-:W-:Y:S01]  /*45d0*/  FADD.FTZ R13, R31, R10 ;  /* 0x0000000a1f0d7221 */ /* 0x000fe20000010000 */
[--C-:B------:R-:W-:Y:S01]  /*45e0*/  FFMA.FTZ R41, R41, UR10, -R6.reuse ;  /* 0x0000000a29297c23 */ /* 0x100fe20008010806 */
[----:B------:R-:W3:Y:S01]  /*45f0*/  MUFU.EX2 R25, R25 ;  /* 0x0000001900197308 */ /* 0x000ee20000000800 */
[----:B------:R-:W-:Y:S01]  /*4600*/  @!P1 PRMT R3, RZ, 0x654, R3 ;  /* 0x00000654ff039816 */ /* 0x000fe20000000003 */
[----:B------:R-:W-:Y:S01]  /*4610*/  FADD.FTZ R12, R34, R13 ;  /* 0x0000000d220c7221 */ /* 0x000fe20000010000 */
[--C-:B------:R-:W-:Y:S01]  /*4620*/  FFMA.FTZ R44, R44, UR10, -R6.reuse ;  /* 0x0000000a2c2c7c23 */ /* 0x100fe20008010806 */
[--C-:B------:R-:W-:Y:S01]  /*4630*/  FFMA.FTZ R45, R45, UR10, -R6.reuse ;  /* 0x0000000a2d2d7c23 */ /* 0x100fe20008010806 */
[----:B------:R4:W-:Y:S01]  /*4640*/  @!P1 SYNCS.ARRIVE.TRANS64.RED.A1T0 RZ, [R3+URZ], RZ ;  /* 0x000000ff03ff99a7 */ /* 0x0009e2000810043f */
[--C-:B------:R-:W-:Y:S01]  /*4650*/  FFMA.FTZ R48, R48, UR10, -R6.reuse ;  /* 0x0000000a30307c23 */ /* 0x100fe20008010806 */
[--C-:B------:R-:W-:Y:S01]  /*4660*/  FFMA.FTZ R49, R49, UR10, -R6.reuse ;  /* 0x0000000a31317c23 */ /* 0x100fe20008010806 */
[----:B------:R-:W5:Y:S01]  /*4670*/  MUFU.EX2 R28, R28 ;  /* 0x0000001c001c7308 */ /* 0x000f620000000800 */
[--C-:B------:R-:W-:Y:S01]  /*4680*/  FFMA.FTZ R52, R52, UR10, -R6.reuse ;  /* 0x0000000a34347c23 */ /* 0x100fe20008010806 */
[----:B------:R-:W-:Y:S01]  /*4690*/  FFMA.FTZ R6, R53, UR10, -R6 ;  /* 0x0000000a35067c23 */ /* 0x000fe20008010806 */
[----:B0-----:R-:W-:-:S05]  /*46a0*/  F2FP.F16.F32.PACK_AB R161, R43, R42 ;  /* 0x0000002a2ba1723e */ /* 0x001fca00000000ff */
        /* <DEDUP_REMOVED lines=30> */
[----:B------:R-:W-:Y:S01]  /*4890*/  FADD.FTZ R10, R46, R13 ;  /* 0x0000000d2e0a7221 */ /* 0x000fe20000010000 */
[----:B------:R-:W-:-:S05]  /*48a0*/  F2FP.F16.F32.PACK_AB R160, R41, R40 ;  /* 0x0000002829a0723e */ /* 0x000fca00000000ff */
[----:B------:R-:W4:Y:S08]  /*48b0*/  MUFU.EX2 R45, R45 ;  /* 0x0000002d002d7308 */ /* 0x000f300000000800 */
[----:B------:R-:W-:Y:S01]  /*48c0*/  MUFU.EX2 R50, R50 ;  /* 0x0000003200327308 */ /* 0x000fe20000000800 */
[C---:B---3--:R-:W-:Y:S01]  /*48d0*/  F2FP.F16.F32.PACK_AB R163, R47.reuse, R46 ;  /* 0x0000002e2fa3723e */ /* 0x048fe200000000ff */
[----:B------:R-:W-:-:S06]  /*48e0*/  FADD.FTZ R47, R47, R10 ;  /* 0x0000000a2f2f7221 */ /* 0x000fcc0000010000 */
[----:B------:R-:W3:Y:S01]  /*48f0*/  MUFU.EX2 R51, R51 ;  /* 0x0000003300337308 */ /* 0x000ee20000000800 */
[----:B----4-:R-:W-:-:S05]  /*4900*/  F2FP.F16.F32.PACK_AB R162, R45, R44 ;  /* 0x0000002c2da2723e */ /* 0x010fca00000000ff */
[----:B------:R0:W-:Y:S02]  /*4910*/  STSM.16.M88.4 [R184], R160 ;  /* 0x000000a0b8007844 */ /* 0x0001e40000000200 */
[----:B------:R-:W-:Y:S08]  /*4920*/  MUFU.EX2 R48, R48 ;  /* 0x0000003000307308 */ /* 0x000ff00000000800 */
[----:B------:R-:W4:Y:S01]  /*4930*/  MUFU.EX2 R49, R49 ;  /* 0x0000003100317308 */ /* 0x000f220000000800 */
[----:B---3--:R-:W-:Y:S01]  /*4940*/  F2FP.F16.F32.PACK_AB R165, R51, R50 ;  /* 0x0000003233a5723e */ /* 0x008fe200000000ff */
[----:B------:R-:W-:-:S04]  /*4950*/  FADD.FTZ R50, R50, R47 ;  /* 0x0000002f32327221 */ /* 0x000fc80000010000 */
[----:B------:R-:W-:Y:S02]  /*4960*/  FADD.FTZ R51, R51, R50 ;  /* 0x0000003233337221 */ /* 0x000fe40000010000 */
[----:B------:R-:W-:Y:S08]  /*4970*/  MUFU.EX2 R54, R54 ;  /* 0x0000003600367308 */ /* 0x000ff00000000800 */
[----:B------:R-:W3:Y:S01]  /*4980*/  MUFU.EX2 R9, R9 ;  /* 0x0000000900097308 */ /* 0x000ee20000000800 */
[----:B----4-:R-:W-:-:S07]  /*4990*/  F2FP.F16.F32.PACK_AB R164, R49, R48 ;  /* 0x0000003031a4723e */ /* 0x010fce00000000ff */
[----:B------:R-:W-:Y:S08]  /*49a0*/  MUFU.EX2 R52, R52 ;  /* 0x0000003400347308 */ /* 0x000ff00000000800 */
[----:B------:R4:W5:Y:S01]  /*49b0*/  MUFU.EX2 R3, R6 ;  /* 0x0000000600037308 */ /* 0x0009620000000800 */
[----:B---3--:R-:W-:Y:S01]  /*49c0*/  F2FP.F16.F32.PACK_AB R167, R9, R54 ;  /* 0x0000003609a7723e */ /* 0x008fe200000000ff */
        /* <DEDUP_REMOVED lines=12> */
.L_x_3426:
[----:B------:R3:W4:Y:S01]  /*4a90*/  SYNCS.PHASECHK.TRANS64.TRYWAIT P2, [R7+URZ+0x28c50], R8 ;  /* 0x028c5008070075a7 */ /* 0x000722000804017f */
[----:B------:R-:W-:Y:S05]  /*4aa0*/  @!P0 BRA `(.L_x_3427) ;  /* 0x0000000000048947 */ /* 0x000fea0003800000 */
[----:B------:R-:W-:Y:S01]  /*4ab0*/  BPT.TRAP 0x1 ;  /* 0x000000040000795c */ /* 0x000fe20000300000 */
.L_x_3427:
[----:B----4-:R-:W-:Y:S05]  /*4ac0*/  @P2 BRA `(.L_x_3428) ;  /* 0x0000000000082947 */ /* 0x010fea0003800000 */
[----:B------:R-:W4:Y:S02]  /*4ad0*/  SYNCS.PHASECHK.TRANS64.TRYWAIT P2, [R7+URZ+0x28c50], R8 ;  /* 0x028c5008070075a7 */ /* 0x000f24000804017f */
[----:B----4-:R-:W-:Y:S05]  /*4ae0*/  @!P2 BRA `(.L_x_3429) ;  /* 0x000000c400f0a947 */ /* 0x010fea0003800000 */
.L_x_3428:
[----:B------:R-:W-:Y:S01]  /*4af0*/  ULEA UR11, UR39, UR47, 0xc ;  /* 0x0000002f270b7291 */ /* 0x000fe2000f8e603f */
[----:B------:R-:W-:Y:S01]  /*4b00*/  WARPGROUP.ARRIVE ;  /* 0x00000000000079c5 */ /* 0x000fe20000000000 */
[----:B------:R-:W-:Y:S01]  /*4b10*/  UMOV UR7, 0x40000040 ;  /* 0x4000004000077882 */ /* 0x000fe20000000000 */
[----:B------:R-:W-:Y:S01]  /*4b20*/  UIADD3 UR21, UR53, -0x2, URZ ;  /* 0xfffffffe35157890 */ /* 0x000fe2000fffe03f */
[----:B-1234-:R-:W-:-:S03]  /*4b30*/  @!P1 VIADD R7, R7, 0x28c60 ;  /* 0x00028c6007079836 */ /* 0x01efc60000000000 */
[----:B------:R-:W-:Y:S02]  /*4b40*/  UMOV UR6, UR11 ;  /* 0x0000000b00067c82 */ /* 0x000fe40008000000 */
[----:B------:R-:W-:Y:S01]  /*4b50*/  HGMMA.64x256x16.F32 R24, R152, gdesc[UR4].tnspB, RZ, !UPT, gsb0 ;  /* 0x43e0000498187df0 */ /* 0x000fe2000c0008ff */
[----:B------:R-:W-:Y:S01]  /*4b60*/  UIADD3 UR6, UR11, 0x80, URZ ;  /* 0x000000800b067890 */ /* 0x000fe2000fffe03f */
[----:B------:R-:W-:Y:S01]  /*4b70*/  @!P1 PRMT R7, RZ, 0x654, R7 ;  /* 0x00000654ff079816 */ /* 0x000fe20000000007 */
        /* <DEDUP_REMOVED lines=17> */
[----:B------:R-:W-:-:S04]  /*4c90*/  UIADD3 UR6, UR50, -UR51, URZ ;  /* 0x8000003332067290 */ /* 0x000fc8000fffe03f */
[----:B------:R-:W-:-:S04]  /*4ca0*/  ULEA UR6, UR52, UR6, 0x6 ;  /* 0x0000000634067291 */ /* 0x000fc8000f8e303f */
        /* <DEDUP_REMOVED lines=18> */
[----:B------:R-:W-:Y:S01]  /*4dd0*/  IMAD.MOV.U32 R8, RZ, RZ, R4 ;  /* 0x000000ffff087224 */ /* 0x000fe200078e0004 */
[----:B------:R-:W-:Y:S01]  /*4de0*/  MOV R9, R5 ;  /* 0x0000000500097202 */ /* 0x000fe20000000f00 */
[----:B------:R-:W-:Y:S01]  /*4df0*/  UMOV UR23, UR39 ;  /* 0x0000002700177c82 */ /* 0x000fe20008000000 */
[----:B------:R-:W-:Y:S01]  /*4e00*/  ULDC UR24, c[0x0][0x9d8] ;  /* 0x0002760000187ab9 */ /* 0x000fe20000000800 */
[----:B------:R-:W-:-:S05]  /*4e10*/  ULDC UR22, c[0x0][0x988] ;  /* 0x0002620000167ab9 */ /* 0x000fca0000000800 */
.L_x_3439:
[----:B------:R-:W-:-:S04]  /*4e20*/  UIADD3 UR39, UR23, 0x1, URZ ;  /* 0x0000000117277890 */ /* 0x000fc8000fffe03f */
[----:B------:R-:W-:-:S04]  /*4e30*/  UISETP.NE.AND UP0, UPT, UR39, 0x2, UPT ;  /* 0x000000022700788c */ /* 0x000fc8000bf05270 */
[----:B------:R-:W-:Y:S02]  /*4e40*/  USEL UR6, URZ, 0x1, UP0 ;  /* 0x000000013f067887 */ /* 0x000fe40008000000 */
[----:B------:R-:W-:Y:S02]  /*4e50*/  USEL UR39, UR39, URZ, UP0 ;  /* 0x0000003f27277287 */ /* 0x000fe40008000000 */
[----:B------:R-:W-:Y:S01]  /*4e60*/  ULOP3.LUT UR38, UR38, UR6, URZ, 0x3c, !UPT ;  /* 0x0000000626267292 */ /* 0x000fe2000f8e3c3f */
[----:B0-2---:R-:W-:Y:S11]  /*4e70*/  @!P0 BRA `(.L_x_3431) ;  /* 0x0000000000048947 */ /* 0x005ff60003800000 */
[----:B------:R-:W-:Y:S01]  /*4e80*/  BPT.TRAP 0x1 ;  /* 0x000000040000795c */ /* 0x000fe20000300000 */
.L_x_3431:
[----:B------:R-:W-:Y:S01]  /*4e90*/  ULEA UR25, UR39, UR40, 0x3 ;  /* 0x0000002827197291 */ /* 0x000fe2000f8e183f */
[----:B-1----:R-:W-:-:S05]  /*4ea0*/  IMAD.U32 R7, RZ, RZ, UR38 ;  /* 0x00000026ff077e24 */ /* 0x002fca000f8e00ff */
[----:B------:R-:W-:-:S04]  /*4eb0*/  SHF.L.U32 R7, R7, 0x1f, RZ ;  /* 0x0000001f07077819 */ /* 0x000fc800000006ff */
[----:B------:R1:W2:Y:S01]  /*4ec0*/  SYNCS.PHASECHK.TRANS64.TRYWAIT P2, [UR25+0x28c30], R7 ;  /* 0x028c3007ff0075a7 */ /* 0x0002a20008040159 */
[----:B------:R-:W-:Y:S05]  /*4ed0*/  @!P0 BRA `(.L_x_3432) ;  /* 0x0000000000048947 */ /* 0x000fea0003800000 */
[----:B------:R-:W-:Y:S01]  /*4ee0*/  BPT.TRAP 0x1 ;  /* 0x000000040000795c */ /* 0x000fe20000300000 */
.L_x_3432:
[----:B--2---:R-:W-:Y:S05]  /*4ef0*/  @P2 BRA `(.L_x_3433) ;  /* 0x0000000000082947 */ /* 0x004fea0003800000 */
[----:B------:R-:W2:Y:S02]  /*4f00*/  SYNCS.PHASECHK.TRANS64.TRYWAIT P2, [UR25+0x28c30], R7 ;  /* 0x028c3007ff0075a7 */ /* 0x000ea40008040159 */
[----:B--2---:R-:W-:Y:S05]  /*4f10*/  @!P2 BRA `(.L_x_3434) ;  /* 0x000000c000f8a947 */ /* 0x004fea0003800000 */
.L_x_3433:
[----:B------:R-:W-:Y:S01]  /*4f20*/  R2UR UR18, R0 ;  /* 0x00000000001272ca */ /* 0x000fe200000e0000 */
[----:B0-----:R-:W-:Y:S01]  /*4f30*/  WARPGROUP.ARRIVE ;  /* 0x00000000000079c5 */ /* 0x001fe20000000000 */
        /* <DEDUP_REMOVED lines=12> */
[----:B------:R-:W-:Y:S02]  /*5000*/  UMOV UR6, 0x1 ;  /* 0x0000000100067882 */ /* 0x000fe40000000000 */
[----:B------:R-:W-:-:S04]  /*5010*/  UIMAD UR6, UR21, -0x40, UR6 ;  /* 0xffffffc0150678a4 */ /* 0x000fc8000f8e0206 */
[----:B------:R-:W-:-:S04]  /*5020*/  ULEA UR6, UR52, UR6, 0x6 ;  /* 0x0000000634067291 */ /* 0x000fc8000f8e303f */
[----:B------:R-:W-:-:S06]  /*5030*/  UIADD3 UR6, -UR51, UR6, UR50 ;  /* 0x0000000633067290 */ /* 0x000fcc000fffe132 */
[----:B------:R-:W-:-:S04]  /*5040*/  IADD3 R5, R2, UR6, -R16 ;  /* 0x0000000602057c10 */ /* 0x000fc8000fffe810 */
[C---:B------:R-:W-:Y:S02]  /*5050*/  ISETP.GT.AND P2, PT, R5.reuse, RZ, PT ;  /* 0x000000ff0500720c */ /* 0x040fe40003f44270 */
[----:B------:R-:W-:Y:S01]  /*5060*/  ISETP.GT.AND P3, PT, R5, 0x1, PT ;  /* 0x000000010500780c */ /* 0x000fe20003f64270 */
        /* <DEDUP_REMOVED lines=28> */
[----:B--2---:R-:W2:Y:S01]  /*5230*/  MUFU.TANH R4, R156 ;  /* 0x0000009c00047308 */ /* 0x004ea20000002400 */
[----:B0-----:R-:W-:Y:S01]  /*5240*/  FSEL R12, R12, -INF , P2 ;  /* 0xff8000000c0c7808 */ /* 0x001fe20001000000 */
[----:B------:R-:W-:Y:S01]  /*5250*/  FMUL.FTZ R162, R162, UR24 ;  /* 0x00000018a2a27c20 */ /* 0x000fe20008410000 */
[----:B------:R-:W-:Y:S01]  /*5260*/  ISETP.GT.AND P2, PT, R5, 0x8, PT ;  /* 0x000000080500780c */ /* 0x000fe20003f44270 */
[----:B------:R-:W-:Y:S01]  /*5270*/  FMUL.FTZ R163, R163, UR24 ;  /* 0x00000018a3a37c20 */ /* 0x000fe20008410000 */
[----:B------:R-:W-:Y:S01]  /*5280*/  FMUL.FTZ R166, R166, UR24 ;  /* 0x00000018a6a67c20 */ /* 0x000fe20008410000 */
[----:B------:R-:W-:Y:S01]  /*5290*/  FMUL.FTZ R167, R167, UR24 ;  /* 0x00000018a7a77c20 */ /* 0x000fe20008410000 */
[----:B------:R-:W-:Y:S01]  /*52a0*/  FMUL.FTZ R170, R170, UR24 ;  /* 0x00000018aaaa7c20 */ /* 0x000fe20008410000 */
[----:B------:R0:W4:Y:S01]  /*52b0*/  MUFU.TANH R11, R157 ;  /* 0x0000009d000b7308 */ /* 0x0001220000002400 */
[----:B---3--:R-:W-:Y:S01]  /*52c0*/  FSEL R10, R10, -INF , P3 ;  /* 0xff8000000a0a7808 */ /* 0x008fe20001800000 */
[----:B------:R-:W-:Y:S01]  /*52d0*/  FMUL.FTZ R171, R171, UR24 ;  /* 0x00000018abab7c20 */ /* 0x000fe20008410000 */
[----:B------:R-:W-:Y:S01]  /*52e0*/  ISETP.GT.AND P3, PT, R5, 0x9, PT ;  /* 0x000000090500780c */ /* 0x000fe20003f64270 */
[----:B------:R-:W-:Y:S01]  /*52f0*/  FMUL.FTZ R174, R174, UR24 ;  /* 0x00000018aeae7c20 */ /* 0x000fe20008410000 */
[----:B------:R-:W-:Y:S01]  /*5300*/  FMUL.FTZ R175, R175, UR24 ;  /* 0x00000018afaf7c20 */ /* 0x000fe20008410000 */
[----:B------:R-:W-:Y:S01]  /*5310*/  FMUL.FTZ R178, R178, UR24 ;  /* 0x00000018b2b27c20 */ /* 0x000fe20008410000 */
[----:B------:R-:W-:Y:S01]  /*5320*/  FMUL.FTZ R179, R179, UR24 ;  /* 0x00000018b3b37c20 */ /* 0x000fe20008410000 */
[----:B------:R3:W5:Y:S01]  /*5330*/  MUFU.TANH R13, R160 ;  /* 0x000000a0000d7308 */ /* 0x0007620000002400 */
[----:B0-----:R-:W-:Y:S01]  /*5340*/  FMNMX.FTZ R157, R12, R9, !PT ;  /* 0x000000090c9d7209 */ /* 0x001fe20007810000 */
[----:B------:R-:W-:Y:S01]  /*5350*/  FMUL.FTZ R182, R182, UR24 ;  /* 0x00000018b6b67c20 */ /* 0x000fe20008410000 */
[----:B--2---:R-:W-:Y:S01]  /*5360*/  FSEL R4, R4, -INF , P2 ;  /* 0xff80000004047808 */ /* 0x004fe20001000000 */
[----:B------:R-:W-:Y:S01]  /*5370*/  FMUL.FTZ R183, R183, UR24 ;  /* 0x00000018b7b77c20 */ /* 0x000fe20008410000 */
[----:B------:R-:W-:-:S02]  /*5380*/  FMNMX.FTZ R157, R10, R157, !PT ;  /* 0x0000009d0a9d7209 */ /* 0x000fc40007810000 */
[----:B------:R-:W-:Y:S01]  /*5390*/  ISETP.GT.AND P2, PT, R5, 0x10, PT ;  /* 0x000000100500780c */ /* 0x000fe20003f44270 */
[----:B------:R0:W2:Y:S01]  /*53a0*/  MUFU.TANH R14, R161 ;  /* 0x000000a1000e7308 */ /* 0x0000a20000002400 */
[----:B----4-:R-:W-:Y:S02]  /*53b0*/  FSEL R11, R11, -INF , P3 ;  /* 0xff8000000b0b7808 */ /* 0x010fe40001800000 */
[----:B---3--:R-:W-:Y:S02]  /*53c0*/  FMNMX.FTZ R160, R4, R157, !PT ;  /* 0x0000009d04a07209 */ /* 0x008fe40007810000 */
[----:B------:R-:W-:Y:S02]  /*53d0*/  ISETP.GT.AND P3, PT, R5, 0x11, PT ;  /* 0x000000110500780c */ /* 0x000fe40003f64270 */
[----:B------:R-:W-:Y:S01]  /*53e0*/  FMNMX.FTZ R160, R11, R160, !PT ;  /* 0x000000a00ba07209 */ /* 0x000fe20007810000 */
[----:B------:R3:W4:Y:S01]  /*53f0*/  MUFU.TANH R15, R164 ;  /* 0x000000a4000f7308 */ /* 0x0007220000002400 */
[----:B-----5:R-:W-:Y:S01]  /*5400*/  FSEL R13, R13, -INF , P2 ;  /* 0xff8000000d0d7808 */ /* 0x020fe20001000000 */
[----:B0-----:R-:W-:Y:S01]  /*5410*/  FMUL.FTZ R161, R154, UR24 ;  /* 0x000000189aa17c20 */ /* 0x001fe20008410000 */
[----:B------:R-:W-:-:S02]  /*5420*/  ISETP.GT.AND P2, PT, R5, 0x18, PT ;  /* 0x000000180500780c */ /* 0x000fc40003f44270 */
[----:B------:R-:W-:-:S03]  /*5430*/  FMNMX.FTZ R157, R13, R160, !PT ;  /* 0x000000a00d9d7209 */ /* 0x000fc60007810000 */
[----:B------:R-:W0:Y:S01]  /*5440*/  MUFU.TANH R20, R165 ;  /* 0x000000a500147308 */ /* 0x000e220000002400 */
[----:B--2---:R-:W-:Y:S02]  /*5450*/  FSEL R14, R14, -INF , P3 ;  /* 0xff8000000e0e7808 */ /* 0x004fe40001800000 */
[----:B------:R-:W-:Y:S02]  /*5460*/  ISETP.GT.AND P3, PT, R5, 0x19, PT ;  /* 0x000000190500780c */ /* 0x000fe40003f64270 */
[----:B---3--:R-:W-:-:S03]  /*5470*/  FMNMX.FTZ R164, R14, R157, !PT ;  /* 0x0000009d0ea47209 */ /* 0x008fc60007810000 */
[----:B------:R-:W2:Y:S01]  /*5480*/  MUFU.TANH R152, R168 ;  /* 0x000000a800987308 */ /* 0x000ea20000002400 */
[----:B----4-:R-:W-:Y:S02]  /*5490*/  FSEL R15, R15, -INF , P2 ;  /* 0xff8000000f0f7808 */ /* 0x010fe40001000000 */
[----:B------:R-:W-:Y:S02]  /*54a0*/  ISETP.GT.AND P2, PT, R5, 0x20, PT ;  /* 0x000000200500780c */ /* 0x000fe40003f44270 */
[----:B------:R-:W-:-:S03]  /*54b0*/  FMNMX.FTZ R157, R15, R164, !PT ;  /* 0x000000a40f9d7209 */ /* 0x000fc60007810000 */
[----:B------:R-:W3:Y:S01]  /*54c0*/  MUFU.TANH R21, R169 ;  /* 0x000000a900157308 */ /* 0x000ee20000002400 */
[----:B0-----:R-:W-:Y:S02]  /*54d0*/  FSEL R20, R20, -INF , P3 ;  /* 0xff80000014147808 */ /* 0x001fe40001800000 */
[----:B------:R-:W-:Y:S02]  /*54e0*/  ISETP.GT.AND P3, PT, R5, 0x21, PT ;  /* 0x000000210500780c */ /* 0x000fe40003f64270 */
[----:B------:R-:W-:-:S03]  /*54f0*/  FMNMX.FTZ R157, R20, R157, !PT ;  /* 0x0000009d149d7209 */ /* 0x000fc60007810000 */
[----:B------:R-:W0:Y:S01]  /*5500*/  MUFU.TANH R153, R172 ;  /* 0x000000ac00997308 */ /* 0x000e220000002400 */
        /* <DEDUP_REMOVED lines=8> */
[----:B0-----:R-:W-:Y:S02]  /*5590*/  FSEL R153, R153, -INF , P2 ;  /* 0xff80000099997808 */ /* 0x001fe40001000000 */
[----:B------:R-:W-:Y:S02]  /*55a0*/  ISETP.GT.AND P2, PT, R5, 0x30, PT ;  /* 0x000000300500780c */ /* 0x000fe40003f44270 */
[----:B------:R-:W-:Y:S01]  /*55b0*/  FMNMX.FTZ R165, R153, R164, !PT ;  /* 0x000000a499a57209 */ /* 0x000fe20007810000 */
[----:B------:R-:W-:Y:S02]  /*55c0*/  FMUL.FTZ R164, R155, UR24 ;  /* 0x000000189ba47c20 */ /* 0x000fe40008410000 */
[----:B------:R-:W0:Y:S01]  /*55d0*/  MUFU.TANH R160, R177 ;  /* 0x000000b100a07308 */ /* 0x000e220000002400 */
[----:B--2---:R-:W-:Y:S02]  /*55e0*/  FSEL R156, R156, -INF , P3 ;  /* 0xff8000009c9c7808 */ /* 0x004fe40001800000 */
[----:B------:R-:W-:-:S02]  /*55f0*/  ISETP.GT.AND P3, PT, R5, 0x31, PT ;  /* 0x000000310500780c */ /* 0x000fc40003f64270 */
        /* <DEDUP_REMOVED lines=8> */
[----:B------:R-:W-:-:S03]  /*5680*/  FMNMX.FTZ R168, R160, R165, !PT ;  /* 0x000000a5a0a87209 */ /* 0x000fc60007810000 */
[----:B------:R-:W0:Y:S01]  /*5690*/  MUFU.TANH R161, R161 ;  /* 0x000000a100a17308 */ /* 0x000e220000002400 */
[----:B--2---:R-:W-:-:S04]  /*56a0*/  FSEL R155, R180, -INF , P2 ;  /* 0xff800000b49b7808 */ /* 0x004fc80001000000 */
[----:B------:R-:W-:-:S03]  /*56b0*/  FMNMX.FTZ R168, R155, R168, !PT ;  /* 0x000000a89ba87209 */ /* 0x000fc60007810000 */
[----:B------:R-:W2:Y:S01]  /*56c0*/  MUFU.TANH R164, R164 ;  /* 0x000000a400a47308 */ /* 0x000ea20000002400 */
[----:B---3--:R-:W-:-:S04]  /*56d0*/  FSEL R157, R157, -INF , P3 ;  /* 0xff8000009d9d7808 */ /* 0x008fc80001800000 */
[----:B------:R-:W-:-:S03]  /*56e0*/  FMNMX.FTZ R169, R157, R168, !PT ;  /* 0x000000a89da97209 */ /* 0x000fc60007810000 */
[----:B------:R-:W3:Y:S02]  /*56f0*/  MUFU.TANH R165, R158 ;  /* 0x0000009e00a57308 */ /* 0x000ee40000002400 */
[----:B------:R-:W4:Y:S06]  /*5700*/  SHFL.BFLY PT, R176, R169, 0x2, 0x1f ;  /* 0x0c401f00a9b07f89 */ /* 0x000f2c00000e0000 */
[----:B------:R0:W5:Y:S08]  /*5710*/  MUFU.TANH R168, R159 ;  /* 0x0000009f00a87308 */ /* 0x0001700000002400 */
[----:B------:R-:W1:Y:S08]  /*5720*/  MUFU.TANH R162, R162 ;  /* 0x000000a200a27308 */ /* 0x000e700000002400 */
[----:B------:R-:W1:Y:S01]  /*5730*/  MUFU.TANH R163, R163 ;  /* 0x000000a300a37308 */ /* 0x000e620000002400 */
[----:B----4-:R-:W-:Y:S01]  /*5740*/  FMNMX.FTZ R177, R169, R176, !PT ;  /* 0x000000b0a9b17209 */ /* 0x010fe20007810000 */
[----:B------:R-:W-:-:S04]  /*5750*/  VIADD R176, R5, 0x8 ;  /* 0x0000000805b07836 */ /* 0x000fc80000000000 */
[----:B------:R-:W4:Y:S01]  /*5760*/  SHFL.BFLY PT, R180, R177, 0x1, 0x1f ;  /* 0x0c201f00b1b47f89 */ /* 0x000f2200000e0000 */
[C---:B------:R-:W-:Y:S01]  /*5770*/  ISETP.GT.AND P2, PT, R176.reuse, RZ, PT ;  /* 0x000000ffb000720c */ /* 0x040fe20003f44270 */
[----:B------:R5:W4:Y:S01]  /*5780*/  MUFU.TANH R172, R166 ;  /* 0x000000a600ac7308 */ /* 0x000b220000002400 */
[C---:B------:R-:W-:Y:S02]  /*5790*/  ISETP.GT.AND P3, PT, R176.reuse, 0x1, PT ;  /* 0x00000001b000780c */ /* 0x040fe40003f64270 */
[----:B0-----:R-:W-:Y:S02]  /*57a0*/  FSEL R159, R161, -INF , P2 ;  /* 0xff800000a19f7808 */ /* 0x001fe40001000000 */
[----:B------:R-:W-:Y:S02]  /*57b0*/  ISETP.GT.AND P2, PT, R176, 0x8, PT ;  /* 0x00000008b000780c */ /* 0x000fe40003f44270 */
[----:B--2---:R-:W-:Y:S01]  /*57c0*/  FSEL R158, R164, -INF , P3 ;  /* 0xff800000a49e7808 */ /* 0x004fe20001800000 */
[----:B------:R-:W0:Y:S01]  /*57d0*/  MUFU.TANH R167, R167 ;  /* 0x000000a700a77308 */ /* 0x000e220000002400 */
[----:B------:R-:W-:-:S02]  /*57e0*/  FMNMX.FTZ R169, R159, R8, !PT ;  /* 0x000000089fa97209 */ /* 0x000fc40007810000 */
[----:B------:R-:W-:Y:S02]  /*57f0*/  ISETP.GT.AND P3, PT, R176, 0x9, PT ;  /* 0x00000009b000780c */ /* 0x000fe40003f64270 */
[----:B---3--:R-:W-:Y:S02]  /*5800*/  FSEL R161, R165, -INF , P2 ;  /* 0xff800000a5a17808 */ /* 0x008fe40001000000 */
[----:B-----5:R-:W-:Y:S01]  /*5810*/  FMNMX.FTZ R166, R158, R169, !PT ;  /* 0x000000a99ea67209 */ /* 0x020fe20007810000 */
[----:B------:R0:W2:Y:S01]  /*5820*/  MUFU.TANH R173, R170 ;  /* 0x000000aa00ad7308 */ /* 0x0000a20000002400 */
[----:B------:R-:W-:Y:S02]  /*5830*/  ISETP.GT.AND P2, PT, R176, 0x10, PT ;  /* 0x00000010b000780c */ /* 0x000fe40003f44270 */
[----:B------:R-:W-:Y:S02]  /*5840*/  FSEL R164, R168, -INF , P3 ;  /* 0xff800000a8a47808 */ /* 0x000fe40001800000 */
[----:B------:R-:W-:-:S02]  /*5850*/  FMNMX.FTZ R165, R161, R166, !PT ;  /* 0x000000a6a1a57209 */ /* 0x000fc40007810000 */
[----:B------:R-:W-:Y:S01]  /*5860*/  ISETP.GT.AND P3, PT, R176, 0x11, PT ;  /* 0x00000011b000780c */ /* 0x000fe20003f64270 */
[----:B------:R-:W3:Y:S01]  /*5870*/  MUFU.TANH R171, R171 ;  /* 0x000000ab00ab7308 */ /* 0x000ee20000002400 */
[----:B-1----:R-:W-:Y:S02]  /*5880*/  FSEL R166, R162, -INF , P2 ;  /* 0xff800000a2a67808 */ /* 0x002fe40001000000 */
[----:B------:R-:W-:Y:S02]  /*5890*/  FMNMX.FTZ R165, R164, R165, !PT ;  /* 0x000000a5a4a57209 */ /* 0x000fe40007810000 */
[----:B------:R-:W-:Y:S02]  /*58a0*/  ISETP.GT.AND P2, PT, R176, 0x18, PT ;  /* 0x00000018b000780c */ /* 0x000fe40003f44270 */
[----:B------:R-:W-:Y:S01]  /*58b0*/  FSEL R169, R163, -INF , P3 ;  /* 0xff800000a3a97808 */ /* 0x000fe20001800000 */
[----:B------:R-:W1:Y:S01]  /*58c0*/  MUFU.TANH R174, R174 ;  /* 0x000000ae00ae7308 */ /* 0x000e620000002400 */
[----:B------:R-:W-:-:S02]  /*58d0*/  FMNMX.FTZ R162, R166, R165, !PT ;  /* 0x000000a5a6a27209 */ /* 0x000fc40007810000 */
[----:B------:R-:W-:Y:S02]  /*58e0*/  ISETP.GT.AND P3, PT, R176, 0x19, PT ;  /* 0x00000019b000780c */ /* 0x000fe40003f64270 */
[----:B----4-:R-:W-:Y:S02]  /*58f0*/  FSEL R168, R172, -INF , P2 ;  /* 0xff800000aca87808 */ /* 0x010fe40001000000 */
[----:B------:R-:W-:Y:S01]  /*5900*/  FMNMX.FTZ R163, R169, R162, !PT ;  /* 0x000000a2a9a37209 */ /* 0x000fe20007810000 */
[----:B------:R-:W4:Y:S01]  /*5910*/  MUFU.TANH R175, R175 ;  /* 0x000000af00af7308 */ /* 0x000f220000002400 */
[----:B------:R-:W-:Y:S02]  /*5920*/  ISETP.GT.AND P4, PT, R176, 0x20, PT ;  /* 0x00000020b000780c */ /* 0x000fe40003f84270 */
[----:B0-----:R-:W-:Y:S02]  /*5930*/  FSEL R170, R167, -INF , P3 ;  /* 0xff800000a7aa7808 */ /* 0x001fe40001800000 */
[----:B------:R-:W-:-:S02]  /*5940*/  FMNMX.FTZ R163, R168, R163, !PT ;  /* 0x000000a3a8a37209 */ /* 0x000fc40007810000 */
[----:B------:R-:W-:Y:S01]  /*5950*/  ISETP.GT.AND P5, PT, R176, 0x21, PT ;  /* 0x00000021b000780c */ /* 0x000fe20003fa4270 */
[----:B------:R-:W0:Y:S01]  /*5960*/  MUFU.TANH R178, R178 ;  /* 0x000000b200b27308 */ /* 0x000e220000002400 */
[----:B--2---:R-:W-:Y:S02]  /*5970*/  FSEL R162, R173, -INF , P4 ;  /* 0xff800000ada27808 */ /* 0x004fe40002000000 */
[----:B------:R-:W-:Y:S02]  /*5980*/  FMNMX.FTZ R165, R170, R163, !PT ;  /* 0x000000a3aaa57209 */ /* 0x000fe40007810000 */
[----:B------:R-:W-:Y:S02]  /*5990*/  FMNMX.FTZ R5, R177, R180, !PT ;  /* 0x000000b4b1057209 */ /* 0x000fe40007810000 */
[----:B------:R-:W-:Y:S01]  /*59a0*/  ISETP.GT.AND P3, PT, R176, 0x28, PT ;  /* 0x00000028b000780c */ /* 0x000fe20003f64270 */
[----:B------:R-:W2:Y:S01]  /*59b0*/  MUFU.TANH R179, R179 ;  /* 0x000000b300b37308 */ /* 0x000ea20000002400 */
[----:B---3--:R-:W-:Y:S01]  /*59c0*/  FSEL R163, R171, -INF , P5 ;  /* 0xff800000aba37808 */ /* 0x008fe20002800000 */
[----:B------:R-:W-:Y:S01]  /*59d0*/  FMUL.FTZ R167, R5, UR10 ;  /* 0x0000000a05a77c20 */ /* 0x000fe20008410000 */
[----:B------:R-:W-:-:S02]  /*59e0*/  FMNMX.FTZ R172, R162, R165, !PT ;  /* 0x000000a5a2ac7209 */ /* 0x000fc40007810000 */
[----:B------:R-:W-:Y:S02]  /*59f0*/  FSETP.NEU.FTZ.AND P5, PT, R5, -INF , PT ;  /* 0xff8000000500780b */ /* 0x000fe40003fbd000 */
[----:B------:R-:W-:Y:S01]  /*5a00*/  ISETP.GT.AND P2, PT, R176, 0x29, PT ;  /* 0x00000029b000780c */ /* 0x000fe20003f44270 */
[----:B------:R3:W5:Y:S01]  /*5a10*/  MUFU.TANH R173, R182 ;  /* 0x000000b600ad7308 */ /* 0x0007620000002400 */
[----:B-1----:R-:W-:Y:S02]  /*5a20*/  FSEL R165, R174, -INF , P3 ;  /* 0xff800000aea57808 */ /* 0x002fe40001800000 */
[----:B------:R-:W-:Y:S02]  /*5a30*/  FMNMX.FTZ R172, R163, R172, !PT ;  /* 0x000000aca3ac7209 */ /* 0x000fe40007810000 */
[----:B------:R-:W-:Y:S02]  /*5a40*/  FSEL R191, R167, RZ, P5 ;  /* 0x000000ffa7bf7208 */ /* 0x000fe40002800000 */
[----:B------:R-:W-:Y:S01]  /*5a50*/  ISETP.GT.AND P4, PT, R176, 0x30, PT ;  /* 0x00000030b000780c */ /* 0x000fe20003f84270 */
[----:B------:R-:W1:Y:S01]  /*5a60*/  MUFU.TANH R183, R183 ;  /* 0x000000b700b77308 */ /* 0x000e620000002400 */
[----:B----4-:R-:W-:Y:S01]  /*5a70*/  FSEL R167, R175, -INF , P2 ;  /* 0xff800000afa77808 */ /* 0x010fe20001000000 */
[--C-:B------:R-:W-:Y:S01]  /*5a80*/  FFMA.FTZ R160, R160, UR10, -R191.reuse ;  /* 0x0000000aa0a07c23 */ /* 0x100fe200080108bf */
[----:B------:R-:W-:Y:S01]  /*5a90*/  FMNMX.FTZ R172, R165, R172, !PT ;  /* 0x000000aca5ac7209 */ /* 0x000fe20007810000 */
[--C-:B---3--:R-:W-:Y:S01]  /*5aa0*/  FFMA.FTZ R182, R157, UR10, -R191.reuse ;  /* 0x0000000a9db67c23 */ /* 0x108fe200080108bf */
[----:B------:R-:W-:Y:S01]  /*5ab0*/  ISETP.GT.AND P2, PT, R176, 0x31, PT ;  /* 0x00000031b000780c */ /* 0x000fe20003f44270 */
[--C-:B------:R-:W-:Y:S01]  /*5ac0*/  FFMA.FTZ R14, R14, UR10, -R191.reuse ;  /* 0x0000000a0e0e7c23 */ /* 0x100fe200080108bf */
[----:B0-----:R-:W-:Y:S01]  /*5ad0*/  FSEL R171, R178, -INF , P4 ;  /* 0xff800000b2ab7808 */ /* 0x001fe20002000000 */
[--C-:B------:R-:W-:Y:S01]  /*5ae0*/  FFMA.FTZ R178, R12, UR10, -R191.reuse ;  /* 0x0000000a0cb27c23 */ /* 0x100fe200080108bf */
[----:B------:R-:W-:Y:S01]  /*5af0*/  FMNMX.FTZ R174, R167, R172, !PT ;  /* 0x000000aca7ae7209 */ /* 0x000fe20007810000 */
[----:B------:R-:W-:Y:S01]  /*5b00*/  FFMA.FTZ R20, R20, UR10, -R191 ;  /* 0x0000000a14147c23 */ /* 0x000fe200080108bf */
[----:B------:R-:W-:Y:S01]  /*5b10*/  ISETP.GT.AND P3, PT, R176, 0x38, PT ;  /* 0x00000038b000780c */ /* 0x000fe20003f64270 */
[----:B------:R0:W-:Y:S01]  /*5b20*/  MUFU.EX2 R172, R178 ;  /* 0x000000b200ac7308 */ /* 0x0001e20000000800 */
[----:B--2---:R-:W-:-:S02]  /*5b30*/  FSEL R12, R179, -INF , P2 ;  /* 0xff800000b30c7808 */ /* 0x004fc40001000000 */
[----:B------:R-:W-:Y:S02]  /*5b40*/  FMNMX.FTZ R175, R171, R174, !PT ;  /* 0x000000aeabaf7209 */ /* 0x000fe40007810000 */
[----:B------:R-:W-:Y:S01]  /*5b50*/  ISETP.GT.AND P2, PT, R176, 0x39, PT ;  /* 0x00000039b000780c */ /* 0x000fe20003f44270 */
[--C-:B------:R-:W-:Y:S01]  /*5b60*/  FFMA.FTZ R176, R10, UR10, -R191.reuse ;  /* 0x0000000a0ab07c23 */ /* 0x100fe200080108bf */
[----:B-----5:R-:W-:Y:S01]  /*5b70*/  FSEL R173, R173, -INF , P3 ;  /* 0xff800000adad7808 */ /* 0x020fe20001800000 */
[----:B------:R-:W-:Y:S01]  /*5b80*/  MUFU.EX2 R14, R14 ;  /* 0x0000000e000e7308 */ /* 0x000fe20000000800 */
[----:B------:R-:W-:Y:S01]  /*5b90*/  FMNMX.FTZ R174, R12, R175, !PT ;  /* 0x000000af0cae7209 */ /* 0x000fe20007810000 */
[--C-:B0-----:R-:W-:Y:S01]  /*5ba0*/  FFMA.FTZ R178, R156, UR10, -R191.reuse ;  /* 0x0000000a9cb27c23 */ /* 0x101fe200080108bf */
[----:B-1----:R-:W-:Y:S01]  /*5bb0*/  FSEL R10, R183, -INF , P2 ;  /* 0xff800000b70a7808 */ /* 0x002fe20001000000 */
[----:B------:R-:W-:Y:S01]  /*5bc0*/  IMAD.U32 R183, RZ, RZ, UR23 ;  /* 0x00000017ffb77e24 */ /* 0x000fe2000f8e00ff */
[----:B------:R-:W-:Y:S01]  /*5bd0*/  FMNMX.FTZ R177, R173, R174, !PT ;  /* 0x000000aeadb17209 */ /* 0x000fe20007810000 */
[----:B------:R-:W-:-:S02]  /*5be0*/  FFMA.FTZ R174, R4, UR10, -R191 ;  /* 0x0000000a04ae7c23 */ /* 0x000fc400080108bf */
[----:B------:R0:W-:Y:S01]  /*5bf0*/  MUFU.EX2 R175, R176 ;  /* 0x000000b000af7308 */ /* 0x0001e20000000800 */
[----:B------:R-:W-:Y:S01]  /*5c00*/  FMNMX.FTZ R4, R10, R177, !PT ;  /* 0x000000b10a047209 */ /* 0x000fe20007810000 */
[--C-:B------:R-:W-:Y:S01]  /*5c10*/  FFMA.FTZ R177, R11, UR10, -R191.reuse ;  /* 0x0000000a0bb17c23 */ /* 0x100fe200080108bf */
[--C-:B------:R-:W-:Y:S01]  /*5c20*/  FFMA.FTZ R11, R13, UR10, -R191.reuse ;  /* 0x0000000a0d0b7c23 */ /* 0x100fe200080108bf */
[--C-:B------:R-:W-:Y:S01]  /*5c30*/  FFMA.FTZ R13, R15, UR10, -R191.reuse ;  /* 0x0000000a0f0d7c23 */ /* 0x100fe200080108bf */
[--C-:B------:R-:W-:Y:S01]  /*5c40*/  FFMA.FTZ R15, R152, UR10, -R191.reuse ;  /* 0x0000000a980f7c23 */ /* 0x100fe200080108bf */
[----:B------:R-:W1:Y:S02]  /*5c50*/  SHFL.BFLY PT, R179, R4, 0x2, 0x1f ;  /* 0x0c401f0004b37f89 */ /* 0x000e6400000e0000 */
[----:B------:R-:W-:Y:S01]  /*5c60*/  MUFU.EX2 R174, R174 ;  /* 0x000000ae00ae7308 */ /* 0x000fe20000000800 */
[--C-:B0-----:R-:W-:Y:S01]  /*5c70*/  FFMA.FTZ R176, R21, UR10, -R191.reuse ;  /* 0x0000000a15b07c23 */ /* 0x101fe200080108bf */
[----:B------:R-:W-:-:S06]  /*5c80*/  FFMA.FTZ R21, R153, UR10, -R191 ;  /* 0x0000000a99157c23 */ /* 0x000fcc00080108bf */
[----:B------:R-:W-:Y:S08]  /*5c90*/  MUFU.EX2 R177, R177 ;  /* 0x000000b100b17308 */ /* 0x000ff00000000800 */
[----:B------:R-:W-:Y:S01]  /*5ca0*/  MUFU.EX2 R11, R11 ;  /* 0x0000000b000b7308 */ /* 0x000fe20000000800 */
[----:B-1----:R-:W-:Y:S01]  /*5cb0*/  FMNMX.FTZ R180, R4, R179, !PT ;  /* 0x000000b304b47209 */ /* 0x002fe20007810000 */
[----:B------:R-:W-:-:S06]  /*5cc0*/  FFMA.FTZ R179, R154, UR10, -R191 ;  /* 0x0000000a9ab37c23 */ /* 0x000fcc00080108bf */
[----:B------:R-:W-:Y:S01]  /*5cd0*/  MUFU.EX2 R13, R13 ;  /* 0x0000000d000d7308 */ /* 0x000fe20000000800 */
[----:B------:R-:W0:Y:S07]  /*5ce0*/  SHFL.BFLY PT, R181, R180, 0x1, 0x1f ;  /* 0x0c201f00b4b57f89 */ /* 0x000e2e00000e0000 */
[----:B------:R-:W-:Y:S08]  /*5cf0*/  MUFU.EX2 R20, R20 ;  /* 0x0000001400147308 */ /* 0x000ff00000000800 */
[----:B------:R-:W-:Y:S08]  /*5d00*/  MUFU.EX2 R15, R15 ;  /* 0x0000000f000f7308 */ /* 0x000ff00000000800 */
[----:B------:R-:W-:Y:S01]  /*5d10*/  MUFU.EX2 R176, R176 ;  /* 0x000000b000b07308 */ /* 0x000fe20000000800 */
[----:B0-----:R-:W-:Y:S01]  /*5d20*/  FMNMX.FTZ R4, R180, R181, !PT ;  /* 0x000000b5b4047209 */ /* 0x001fe20007810000 */
[----:B------:R-:W-:-:S03]  /*5d30*/  FFMA.FTZ R181, R155, UR10, -R191 ;  /* 0x0000000a9bb57c23 */ /* 0x000fc600080108bf */
[C---:B------:R-:W-:Y:S01]  /*5d40*/  FSETP.NEU.FTZ.AND P2, PT, R4.reuse, -INF , PT ;  /* 0xff8000000400780b */ /* 0x040fe20003f5d000 */
[----:B------:R-:W-:Y:S02]  /*5d50*/  FMUL.FTZ R152, R4, UR10 ;  /* 0x0000000a04987c20 */ /* 0x000fe40008410000 */
[----:B------:R0:W-:Y:S03]  /*5d60*/  MUFU.EX2 R180, R160 ;  /* 0x000000a000b47308 */ /* 0x0001e60000000800 */
[----:B------:R-:W-:Y:S02]  /*5d70*/  FSEL R154, R152, RZ, P2 ;  /* 0x000000ff989a7208 */ /* 0x000fe40001000000 */
[----:B------:R-:W-:-:S03]  /*5d80*/  FSEL R152, R5, RZ, P5 ;  /* 0x000000ff05987208 */ /* 0x000fc60002800000 */
[----:B------:R-:W-:Y:S01]  /*5d90*/  MUFU.EX2 R21, R21 ;  /* 0x0000001500157308 */ /* 0x000fe20000000800 */
[--C-:B------:R-:W-:Y:S01]  /*5da0*/  FFMA.FTZ R155, R161, UR10, -R154.reuse ;  /* 0x0000000aa19b7c23 */ /* 0x100fe2000801089a */
[----:B------:R-:W-:Y:S01]  /*5db0*/  FSEL R161, R4, RZ, P2 ;  /* 0x000000ff04a17208 */ /* 0x000fe20001000000 */
[----:B------:R-:W-:Y:S01]  /*5dc0*/  FADD.FTZ R152, -R152, R9 ;  /* 0x0000000998987221 */ /* 0x000fe20000010100 */
[--C-:B------:R-:W-:Y:S01]  /*5dd0*/  FFMA.FTZ R153, R159, UR10, -R154.reuse ;  /* 0x0000000a9f997c23 */ /* 0x100fe2000801089a */
[--C-:B------:R-:W-:Y:S01]  /*5de0*/  FFMA.FTZ R156, R158, UR10, -R154.reuse ;  /* 0x0000000a9e9c7c23 */ /* 0x100fe2000801089a */
[----:B0-----:R-:W-:Y:S01]  /*5df0*/  FFMA.FTZ R160, R169, UR10, -R154 ;  /* 0x0000000aa9a07c23 */ /* 0x001fe2000801089a */
[----:B------:R-:W-:Y:S01]  /*5e00*/  FADD.FTZ R161, -R161, R8 ;  /* 0x00000008a1a17221 */ /* 0x000fe20000010100 */
[----:B------:R-:W-:Y:S01]  /*5e10*/  FMUL.FTZ R9, R152, UR10 ;  /* 0x0000000a98097c20 */ /* 0x000fe20008410000 */
[----:B------:R-:W-:Y:S01]  /*5e20*/  FFMA.FTZ R159, R168, UR10, -R154 ;  /* 0x0000000aa89f7c23 */ /* 0x000fe2000801089a */
[----:B------:R-:W-:Y:S01]  /*5e30*/  MUFU.EX2 R153, R153 ;  /* 0x0000009900997308 */ /* 0x000fe20000000800 */
[----:B------:R-:W-:Y:S01]  /*5e40*/  FMUL.FTZ R8, R161, UR10 ;  /* 0x0000000aa1087c20 */ /* 0x000fe20008410000 */
[----:B------:R-:W-:Y:S01]  /*5e50*/  IMAD.MOV R169, RZ, RZ, -R18 ;  /* 0x000000ffffa97224 */ /* 0x000fe200078e0a12 */
[----:B------:R-:W-:Y:S01]  /*5e60*/  MOV R168, UR25 ;  /* 0x0000001900a87c02 */ /* 0x000fe20008000f00 */
[--C-:B------:R-:W-:Y:S01]  /*5e70*/  FFMA.FTZ R158, R164, UR10, -R154.reuse ;  /* 0x0000000aa49e7c23 */ /* 0x100fe2000801089a */
[--C-:B------:R-:W-:Y:S01]  /*5e80*/  FFMA.FTZ R157, R166, UR10, -R154.reuse ;  /* 0x0000000aa69d7c23 */ /* 0x100fe2000801089a */
[----:B------:R-:W-:Y:S01]  /*5e90*/  FFMA.FTZ R163, R163, UR10, -R154 ;  /* 0x0000000aa3a37c23 */ /* 0x000fe2000801089a */
[----:B------:R-:W-:Y:S01]  /*5ea0*/  ISETP.NE.AND P2, PT, R16, R169, PT ;  /* 0x000000a91000720c */ /* 0x000fe20003f45270 */
[----:B------:R-:W0:Y:S01]  /*5eb0*/  MUFU.EX2 R8, R8 ;  /* 0x0000000800087308 */ /* 0x000e220000000800 */
[----:B------:R-:W-:-:S02]  /*5ec0*/  @!P1 VIADD R152, R168, 0x28c40 ;  /* 0x00028c40a8989836 */ /* 0x000fc40000000000 */
[--C-:B------:R-:W-:Y:S01]  /*5ed0*/  FFMA.FTZ R164, R170, UR10, -R154.reuse ;  /* 0x0000000aaaa47c23 */ /* 0x100fe2000801089a */
[--C-:B------:R-:W-:Y:S01]  /*5ee0*/  FFMA.FTZ R161, R162, UR10, -R154.reuse ;  /* 0x0000000aa2a17c23 */ /* 0x100fe2000801089a */
[--C-:B------:R-:W-:Y:S01]  /*5ef0*/  FFMA.FTZ R165, R165, UR10, -R154.reuse ;  /* 0x0000000aa5a57c23 */ /* 0x100fe2000801089a */
[----:B------:R-:W-:Y:S01]  /*5f00*/  FFMA.FTZ R167, R167, UR10, -R154 ;  /* 0x0000000aa7a77c23 */ /* 0x000fe2000801089a */
[----:B------:R-:W-:Y:S01]  /*5f10*/  @!P1 PRMT R152, RZ, 0x654, R152 ;  /* 0x00000654ff989816 */ /* 0x000fe20000000098 */
[--C-:B------:R-:W-:Y:S01]  /*5f20*/  FFMA.FTZ R171, R171, UR10, -R154.reuse ;  /* 0x0000000aabab7c23 */ /* 0x100fe2000801089a */
[----:B------:R-:W1:Y:S01]  /*5f30*/  MUFU.EX2 R9, R9 ;  /* 0x0000000900097308 */ /* 0x000e620000000800 */
[--C-:B------:R-:W-:Y:S01]  /*5f40*/  FFMA.FTZ R12, R12, UR10, -R154.reuse ;  /* 0x0000000a0c0c7c23 */ /* 0x100fe2000801089a */
[----:B------:R1:W-:Y:S01]  /*5f50*/  @!P1 SYNCS.ARRIVE.TRANS64.RED.A1T0 RZ, [R152+URZ], RZ ;  /* 0x000000ff98ff99a7 */ /* 0x0003e2000810043f */
[--C-:B------:R-:W-:Y:S01]  /*5f60*/  FFMA.FTZ R173, R173, UR10, -R154.reuse ;  /* 0x0000000aadad7c23 */ /* 0x100fe2000801089a */
[----:B------:R-:W-:-:S04]  /*5f70*/  FFMA.FTZ R10, R10, UR10, -R154 ;  /* 0x0000000a0a0a7c23 */ /* 0x000fc8000801089a */
[----:B------:R-:W2:Y:S01]  /*5f80*/  MUFU.EX2 R156, R156 ;  /* 0x0000009c009c7308 */ /* 0x000ea20000000800 */
[----:B0-----:R-:W-:Y:S01]  /*5f90*/  FFMA.FTZ R169, R8, R6, R153 ;  /* 0x0000000608a97223 */ /* 0x001fe20000010099 */
[-C--:B------:R-:W-:Y:S01]  /*5fa0*/  FMUL.FTZ R26, R26, R8.reuse ;  /* 0x000000081a1a7220 */ /* 0x080fe20000410000 */
[-C--:B------:R-:W-:Y:S01]  /*5fb0*/  FMUL.FTZ R27, R27, R8.reuse ;  /* 0x000000081b1b7220 */ /* 0x080fe20000410000 */
[-C--:B------:R-:W-:Y:S01]  /*5fc0*/  FMUL.FTZ R30, R30, R8.reuse ;  /* 0x000000081e1e7220 */ /* 0x080fe20000410000 */
[-C--:B------:R-:W-:Y:S01]  /*5fd0*/  FMUL.FTZ R31, R31, R8.reuse ;  /* 0x000000081f1f7220 */ /* 0x080fe20000410000 */
[-C--:B------:R-:W-:Y:S01]  /*5fe0*/  FMUL.FTZ R34, R34, R8.reuse ;  /* 0x0000000822227220 */ /* 0x080fe20000410000 */
[----:B------:R-:W-:Y:S01]  /*5ff0*/  FMUL.FTZ R35, R35, R8 ;  /* 0x0000000823237220 */ /* 0x000fe20000410000 */
[----:B------:R-:W0:Y:S01]  /*6000*/  MUFU.EX2 R155, R155 ;  /* 0x0000009b009b7308 */ /* 0x000e220000000800 */
[----:B-1----:R-:W-:Y:S01]  /*6010*/  FFMA.FTZ R152, R9, R3, R172 ;  /* 0x0000000309987223 */ /* 0x002fe200000100ac */
[----:B------:R-:W-:-:S02]  /*6020*/  @!P2 IMAD R3, R183, 0x40, R2 ;  /* 0x00000040b703a824 */ /* 0x000fc400078e0202 */
[-C--:B------:R-:W-:Y:S01]  /*6030*/  FMUL.FTZ R24, R24, R9.reuse ;  /* 0x0000000918187220 */ /* 0x080fe20000410000 */
[-C--:B------:R-:W-:Y:S01]  /*6040*/  FMUL.FTZ R25, R25, R9.reuse ;  /* 0x0000000919197220 */ /* 0x080fe20000410000 */
[----:B------:R-:W-:Y:S01]  /*6050*/  FADD.FTZ R183, R175, R152 ;  /* 0x00000098afb77221 */ /* 0x000fe20000010000 */
[----:B------:R-:W-:Y:S01]  /*6060*/  FMUL.FTZ R28, R28, R9 ;  /* 0x000000091c1c7220 */ /* 0x000fe20000410000 */
[----:B------:R-:W-:Y:S01]  /*6070*/  @!P2 LEA R3, R3, UR40, 0x2 ;  /* 0x000000280303ac11 */ /* 0x000fe2000f8e10ff */
[----:B------:R-:W1:Y:S01]  /*6080*/  MUFU.EX2 R158, R158 ;  /* 0x0000009e009e7308 */ /* 0x000e620000000800 */
[----:B--2---:R-:W-:Y:S01]  /*6090*/  FADD.FTZ R6, R156, R169 ;  /* 0x000000a99c067221 */ /* 0x004fe20000010000 */
[----:B------:R-:W-:Y:S01]  /*60a0*/  FADD.FTZ R152, R174, R183 ;  /* 0x000000b7ae987221 */ /* 0x000fe20000010000 */
[----:B------:R-:W-:Y:S01]  /*60b0*/  F2FP.F16.F32.PACK_AB R153, R156, R153 ;  /* 0x000000999c99723e */ /* 0x000fe200000000ff */
[----:B------:R-:W-:Y:S01]  /*60c0*/  @!P2 STS [R3+0x28800], R9 ;  /* 0x028800090300a388 */ /* 0x000fe20000000800 */
[----:B------:R-:W-:Y:S01]  /*60d0*/  F2FP.F16.F32.PACK_AB R156, R14, R11 ;  /* 0x0000000b0e9c723e */ /* 0x000fe200000000ff */
[----:B------:R-:W-:Y:S01]  /*60e0*/  FADD.FTZ R152, R177, R152 ;  /* 0x00000098b1987221 */ /* 0x000fe20000010000 */
[-C--:B------:R-:W-:Y:S01]  /*60f0*/  FMUL.FTZ R29, R29, R9.reuse ;  /* 0x000000091d1d7220 */ /* 0x080fe20000410000 */
[----:B------:R-:W2:Y:S01]  /*6100*/  MUFU.EX2 R157, R157 ;  /* 0x0000009d009d7308 */ /* 0x000ea20000000800 */
[----:B------:R3:W-:Y:S01]  /*6110*/  @!P2 STS [R3+0x28820], R8 ;  /* 0x028820080300a388 */ /* 0x0007e20000000800 */
        /* <DEDUP_REMOVED lines=31> */
[----:B0-----:R-:W-:Y:S01]  /*6310*/  FADD.FTZ R163, R155, R6 ;  /* 0x000000069ba37221 */ /* 0x001fe20000010000 */
[----:B-1----:R-:W-:Y:S01]  /*6320*/  F2FP.F16.F32.PACK_AB R155, R158, R155 ;  /* 0x0000009b9e9b723e */ /* 0x002fe200000000ff */
[-C--:B------:R-:W-:Y:S01]  /*6330*/  FMUL.FTZ R85, R85, R9.reuse ;  /* 0x0000000955557220 */ /* 0x080fe20000410000 */
[-C--:B------:R-:W-:Y:S01]  /*6340*/  FMUL.FTZ R88, R88, R9.reuse ;  /* 0x0000000958587220 */ /* 0x080fe20000410000 */
[----:B------:R-:W-:Y:S01]  /*6350*/  FADD.FTZ R166, R158, R163 ;  /* 0x000000a39ea67221 */ /* 0x000fe20000010000 */
[----:B------:R-:W-:Y:S01]  /*6360*/  FADD.FTZ R163, R11, R152 ;  /* 0x000000980ba37221 */ /* 0x000fe20000010000 */
[----:B------:R-:W-:Y:S01]  /*6370*/  FMUL.FTZ R89, R89, R9 ;  /* 0x0000000959597220 */ /* 0x000fe20000410000 */
[----:B------:R-:W0:Y:S01]  /*6380*/  MUFU.EX2 R161, R161 ;  /* 0x000000a100a17308 */ /* 0x000e220000000800 */
[----:B--2---:R-:W-:Y:S01]  /*6390*/  FADD.FTZ R169, R157, R166 ;  /* 0x000000a69da97221 */ /* 0x004fe20000010000 */
[----:B------:R-:W-:Y:S01]  /*63a0*/  FADD.FTZ R152, R14, R163 ;  /* 0x000000a30e987221 */ /* 0x000fe20000010000 */
[----:B----4-:R-:W-:Y:S01]  /*63b0*/  F2FP.F16.F32.PACK_AB R157, R160, R157 ;  /* 0x0000009da09d723e */ /* 0x010fe200000000ff */
[----:B------:R-:W-:Y:S01]  /*63c0*/  FMUL.FTZ R92, R92, R9 ;  /* 0x000000095c5c7220 */ /* 0x000fe20000410000 */
[----:B------:R-:W-:Y:S01]  /*63d0*/  FADD.FTZ R154, R160, R169 ;  /* 0x000000a9a09a7221 */ /* 0x000fe20000010000 */
[----:B------:R-:W-:Y:S01]  /*63e0*/  FADD.FTZ R163, R13, R152 ;  /* 0x000000980da37221 */ /* 0x000fe20000010000 */
[----:B------:R-:W-:Y:S01]  /*63f0*/  F2FP.F16.F32.PACK_AB R152, R175, R172 ;  /* 0x000000acaf98723e */ /* 0x000fe200000000ff */
[----:B------:R-:W-:Y:S01]  /*6400*/  MUFU.EX2 R165, R165 ;  /* 0x000000a500a57308 */ /* 0x000fe20000000800 */
[----:B------:R-:W-:Y:S01]  /*6410*/  F2FP.F16.F32.PACK_AB R160, R176, R15 ;  /* 0x0000000fb0a0723e */ /* 0x000fe200000000ff */
[----:B------:R-:W-:Y:S01]  /*6420*/  FADD.FTZ R166, R20, R163 ;  /* 0x000000a314a67221 */ /* 0x000fe20000010000 */
[-C--:B------:R-:W-:Y:S01]  /*6430*/  FMUL.FTZ R93, R93, R9.reuse ;  /* 0x000000095d5d7220 */ /* 0x080fe20000410000 */
[-C--:B------:R-:W-:Y:S01]  /*6440*/  FMUL.FTZ R96, R96, R9.reuse ;  /* 0x0000000960607220 */ /* 0x080fe20000410000 */
[-C--:B------:R-:W-:Y:S01]  /*6450*/  FMUL.FTZ R97, R97, R9.reuse ;  /* 0x0000000961617220 */ /* 0x080fe20000410000 */
[----:B------:R-:W-:Y:S01]  /*6460*/  FADD.FTZ R163, R15, R166 ;  /* 0x000000a60fa37221 */ /* 0x000fe20000010000 */
[-C--:B------:R-:W-:Y:S01]  /*6470*/  FMUL.FTZ R100, R100, R9.reuse ;  /* 0x0000000964647220 */ /* 0x080fe20000410000 */
[----:B------:R5:W1:Y:S01]  /*6480*/  MUFU.EX2 R6, R167 ;  /* 0x000000a700067308 */ /* 0x000a620000000800 */
[-C--:B------:R-:W-:Y:S01]  /*6490*/  FMUL.FTZ R101, R101, R9.reuse ;  /* 0x0000000965657220 */ /* 0x080fe20000410000 */
[----:B------:R-:W-:Y:S01]  /*64a0*/  FADD.FTZ R158, R176, R163 ;  /* 0x000000a3b09e7221 */ /* 0x000fe20000010000 */
[-C--:B------:R-:W-:Y:S01]  /*64b0*/  FMUL.FTZ R104, R104, R9.reuse ;  /* 0x0000000968687220 */ /* 0x080fe20000410000 */
[-C--:B------:R-:W-:Y:S01]  /*64c0*/  FMUL.FTZ R105, R105, R9.reuse ;  /* 0x0000000969697220 */ /* 0x080fe20000410000 */
[----:B------:R-:W-:Y:S01]  /*64d0*/  FMUL.FTZ R108, R108, R9 ;  /* 0x000000096c6c7220 */ /* 0x000fe20000410000 */
[----:B---3--:R-:W-:Y:S01]  /*64e0*/  FADD.FTZ R3, R21, R158 ;  /* 0x0000009e15037221 */ /* 0x008fe20000010000 */
[----:B------:R-:W-:Y:S01]  /*64f0*/  F2FP.F16.F32.PACK_AB R158, R20, R13 ;  /* 0x0000000d149e723e */ /* 0x000fe200000000ff */
[----:B------:R-:W2:Y:S01]  /*6500*/  MUFU.EX2 R171, R171 ;  /* 0x000000ab00ab7308 */ /* 0x000ea20000000800 */
[----:B-----5:R-:W-:Y:S01]  /*6510*/  FADD.FTZ R167, R159, R154 ;  /* 0x0000009a9fa77221 */ /* 0x020fe20000010000 */
[----:B------:R-:W-:Y:S01]  /*6520*/  F2FP.F16.F32.PACK_AB R154, R177, R174 ;  /* 0x000000aeb19a723e */ /* 0x000fe200000000ff */
[----:B------:R-:W-:Y:S01]  /*6530*/  BAR.SYNC.DEFER_BLOCKING 0xf, 0x100 ;  /* 0x03c4000000007b1d */ /* 0x000fe20000010000 */
[C---:B------:R-:W-:Y:S01]  /*6540*/  F2FP.F16.F32.PACK_AB R159, R164.reuse, R159 ;  /* 0x0000009fa49f723e */ /* 0x040fe200000000ff */
[----:B------:R-:W-:Y:S01]  /*6550*/  FADD.FTZ R170, R164, R167 ;  /* 0x000000a7a4aa7221 */ /* 0x000fe20000010000 */
[-C--:B------:R-:W-:Y:S01]  /*6560*/  FMUL.FTZ R109, R109, R9.reuse ;  /* 0x000000096d6d7220 */ /* 0x080fe20000410000 */
[-C--:B------:R-:W-:Y:S01]  /*6570*/  FMUL.FTZ R112, R112, R9.reuse ;  /* 0x0000000970707220 */ /* 0x080fe20000410000 */
[----:B------:R-:W-:Y:S01]  /*6580*/  FMUL.FTZ R113, R113, R9 ;  /* 0x0000000971717220 */ /* 0x000fe20000410000 */
[----:B------:R-:W3:Y:S01]  /*6590*/  MUFU.EX2 R178, R178 ;  /* 0x000000b200b27308 */ /* 0x000ee20000000800 */
[----:B0-----:R-:W-:Y:S01]  /*65a0*/  FADD.FTZ R169, R161, R170 ;  /* 0x000000aaa1a97221 */ /* 0x001fe20000010000 */
[----:B------:R-:W-:Y:S01]  /*65b0*/  F2FP.F16.F32.PACK_AB R161, R162, R161 ;  /* 0x000000a1a2a1723e */ /* 0x000fe200000000ff */
[----:B------:R-:W-:Y:S01]  /*65c0*/  FMUL.FTZ R116, R116, R9 ;  /* 0x0000000974747220 */ /* 0x000fe20000410000 */
[----:B-1----:R-:W-:Y:S01]  /*65d0*/  F2FP.F16.F32.PACK_AB R163, R6, R165 ;  /* 0x000000a506a3723e */ /* 0x002fe200000000ff */
        /* <DEDUP_REMOVED lines=11> */
[----:B------:R-:W1:Y:S01]  /*6690*/  MUFU.EX2 R179, R179 ;  /* 0x000000b300b37308 */ /* 0x000e620000000800 */
[----:B--2---:R-:W-:Y:S01]  /*66a0*/  FADD.FTZ R11, R171, R20 ;  /* 0x00000014ab0b7221 */ /* 0x004fe20000010000 */
[C---:B---3--:R-:W-:Y:S01]  /*66b0*/  FADD.FTZ R14, R178.reuse, R3 ;  /* 0x00000003b20e7221 */ /* 0x048fe20000010000 */
[----:B------:R-:W-:Y:S01]  /*66c0*/  F2FP.F16.F32.PACK_AB R162, R178, R21 ;  /* 0x00000015b2a2723e */ /* 0x000fe200000000ff */
[----:B------:R2:W-:Y:S01]  /*66d0*/  STSM.16.M88.4 [R19+0x26800], R152 ;  /* 0x0268009813007844 */ /* 0x0005e20000000200 */
[-C--:B------:R-:W-:Y:S01]  /*66e0*/  FMUL.FTZ R132, R132, R9.reuse ;  /* 0x0000000984847220 */ /* 0x080fe20000410000 */
[-C--:B------:R-:W-:Y:S01]  /*66f0*/  FMUL.FTZ R133, R133, R9.reuse ;  /* 0x0000000985857220 */ /* 0x080fe20000410000 */
[----:B------:R-:W-:Y:S01]  /*6700*/  FMUL.FTZ R136, R136, R9 ;  /* 0x0000000988887220 */ /* 0x000fe20000410000 */
[----:B------:R-:W3:Y:S01]  /*6710*/  MUFU.EX2 R167, R173 ;  /* 0x000000ad00a77308 */ /* 0x000ee20000000800 */
[C---:B0-----:R-:W-:Y:S01]  /*6720*/  FADD.FTZ R20, R12.reuse, R11 ;  /* 0x0000000b0c147221 */ /* 0x041fe20000010000 */
[----:B------:R-:W-:Y:S01]  /*6730*/  F2FP.F16.F32.PACK_AB R165, R12, R171 ;  /* 0x000000ab0ca5723e */ /* 0x000fe200000000ff */
[----:B------:R2:W-:Y:S01]  /*6740*/  STSM.16.M88.4 [R22], R156 ;  /* 0x0000009c16007844 */ /* 0x0005e20000000200 */
[-C--:B------:R-:W-:Y:S01]  /*6750*/  FMUL.FTZ R137, R137, R9.reuse ;  /* 0x0000000989897220 */ /* 0x080fe20000410000 */
[-C--:B------:R-:W-:Y:S01]  /*6760*/  FMUL.FTZ R140, R140, R9.reuse ;  /* 0x000000098c8c7220 */ /* 0x080fe20000410000 */
[----:B------:R-:W-:Y:S01]  /*6770*/  FMUL.FTZ R141, R141, R9 ;  /* 0x000000098d8d7220 */ /* 0x000fe20000410000 */
[----:B------:R2:W-:Y:S01]  /*6780*/  STSM.16.M88.4 [R184], R160 ;  /* 0x000000a0b8007844 */ /* 0x0005e20000000200 */
[----:B------:R-:W0:Y:S01]  /*6790*/  MUFU.EX2 R181, R181 ;  /* 0x000000b500b57308 */ /* 0x000e220000000800 */
[----:B-1----:R-:W-:Y:S01]  /*67a0*/  FADD.FTZ R3, R179, R14 ;  /* 0x0000000eb3037221 */ /* 0x002fe20000010000 */
[----:B------:R-:W-:Y:S01]  /*67b0*/  F2FP.F16.F32.PACK_AB R164, R180, R179 ;  /* 0x000000b3b4a4723e */ /* 0x000fe200000000ff */
[-C--:B------:R-:W-:Y:S01]  /*67c0*/  FMUL.FTZ R144, R144, R9.reuse ;  /* 0x0000000990907220 */ /* 0x080fe20000410000 */
[-C--:B------:R-:W-:Y:S01]  /*67d0*/  FMUL.FTZ R145, R145, R9.reuse ;  /* 0x0000000991917220 */ /* 0x080fe20000410000 */
[----:B------:R-:W-:Y:S01]  /*67e0*/  FADD.FTZ R14, R180, R3 ;  /* 0x00000003b40e7221 */ /* 0x000fe20000010000 */
[-C--:B------:R-:W-:Y:S01]  /*67f0*/  FMUL.FTZ R148, R148, R9.reuse ;  /* 0x0000000994947220 */ /* 0x080fe20000410000 */
[----:B------:R-:W-:Y:S01]  /*6800*/  FMUL.FTZ R149, R149, R9 ;  /* 0x0000000995957220 */ /* 0x000fe20000410000 */
        /* <DEDUP_REMOVED lines=25> */
[C---:B---3--:R-:W-:Y:S01]  /*69a0*/  F2FP.F16.F32.PACK_AB R167, R10.reuse, R167 ;  /* 0x000000a70aa7723e */ /* 0x048fe200000000ff */
        /* <DEDUP_REMOVED lines=43> */
.L_x_3435:
[----:B------:R0:W1:Y:S01]  /*6c60*/  SYNCS.PHASECHK.TRANS64.TRYWAIT P2, [UR25+0x28c50], R7 ;  /* 0x028c5007ff0075a7 */ /* 0x0000620008040159 */
[----:B------:R-:W-:Y:S05]  /*6c70*/  @!P0 BRA `(.L_x_3436) ;  /* 0x0000000000048947 */ /* 0x000fea0003800000 */
[----:B------:R-:W-:Y:S01]  /*6c80*/  BPT.TRAP 0x1 ;  /* 0x000000040000795c */ /* 0x000fe20000300000 */
.L_x_3436:
[----:B-1----:R-:W-:Y:S05]  /*6c90*/  @P2 BRA `(.L_x_3437) ;  /* 0x0000000000082947 */ /* 0x002fea0003800000 */
[----:B------:R-:W1:Y:S02]  /*6ca0*/  SYNCS.PHASECHK.TRANS64.TRYWAIT P2, [UR25+0x28c50], R7 ;  /* 0x028c5007ff0075a7 */ /* 0x000e640008040159 */
[----:B-1----:R-:W-:Y:S05]  /*6cb0*/  @!P2 BRA `(.L_x_3438) ;  /* 0x000000a400a8a947 */ /* 0x002fea0003800000 */
.L_x_3437:
[----:B------:R-:W-:Y:S01]  /*6cc0*/  ULEA UR11, UR39, UR47, 0xc ;  /* 0x0000002f270b7291 */ /* 0x000fe2000f8e603f */
[----:B------:R-:W-:Y:S01]  /*6cd0*/  WARPGROUP.ARRIVE ;  /* 0x00000000000079c5 */ /* 0x000fe20000000000 */
[----:B------:R-:W-:Y:S01]  /*6ce0*/  UMOV UR7, 0x40000040 ;  /* 0x4000004000077882 */ /* 0x000fe20000000000 */
[----:B------:R-:W-:Y:S01]  /*6cf0*/  UISETP.GT.AND UP0, UPT, UR21, UR20, UPT ;  /* 0x000000141500728c */ /* 0x000fe2000bf04270 */
[----:B-1----:R-:W-:Y:S01]  /*6d00*/  @!P1 IADD3 R168, R168, 0x28c60, RZ ;  /* 0x00028c60a8a89810 */ /* 0x002fe20007ffe0ff */
[----:B------:R-:W-:Y:S01]  /*6d10*/  UIADD3 UR21, UR21, -0x1, URZ ;  /* 0xffffffff15157890 */ /* 0x000fe2000fffe03f */
[----:B------:R-:W-:Y:S01]  /*6d20*/  IMAD.MOV.U32 R8, RZ, RZ, R4 ;  /* 0x000000ffff087224 */ /* 0x000fe200078e0004 */
[----:B------:R-:W-:Y:S01]  /*6d30*/  UMOV UR6, UR11 ;  /* 0x0000000b00067c82 */ /* 0x000fe20008000000 */
[----:B------:R-:W-:Y:S01]  /*6d40*/  @!P1 PRMT R168, RZ, 0x654, R168 ;  /* 0x00000654ffa89816 */ /* 0x000fe200000000a8 */
[----:B------:R-:W-:Y:S01]  /*6d50*/  HGMMA.64x256x16.F32 R24, R152, gdesc[UR4].tnspB, R24, gsb0 ;  /* 0x43e0000498187df0 */ /* 0x000fe20008000818 */
[----:B------:R-:W-:Y:S01]  /*6d60*/  UIADD3 UR6, UR11, 0x80, URZ ;  /* 0x000000800b067890 */ /* 0x000fe2000fffe03f */
[----:B------:R-:W-:Y:S01]  /*6d70*/  PLOP3.LUT P2, PT, PT, PT, UP0, 0x80, 0x0 ;  /* 0x000000000000781c */ /* 0x000fe20003f4f008 */
[----:B------:R-:W-:Y:S01]  /*6d80*/  UMOV UR7, 0x40000040 ;  /* 0x4000004000077882 */ /* 0x000fe20000000000 */
[----:B------:R-:W-:Y:S01]  /*6d90*/  UMOV UR23, UR39 ;  /* 0x0000002700177c82 */ /* 0x000fe20008000000 */
[----:B------:R-:W-:Y:S01]  /*6da0*/  IMAD.MOV.U32 R9, RZ, RZ, R5 ;  /* 0x000000ffff097224 */ /* 0x000fe200078e0005 */
        /* <DEDUP_REMOVED lines=27> */
.L_x_3430:
[----:B------:R-:W-:-:S13]  /*6f60*/  ISETP.LE.AND P2, PT, RZ, UR21, PT ;  /* 0x00000015ff007c0c */ /* 0x000fda000bf43270 */
[----:B------:R-:W-:Y:S05]  /*6f70*/  @!P2 BRA `(.L_x_3440) ;  /* 0x0000001c0030a947 */ /* 0x000fea0003800000 */
[----:B------:R-:W-:Y:S01]  /*6f80*/  IMAD.MOV.U32 R9, RZ, RZ, R4 ;  /* 0x000000ffff097224 */ /* 0x000fe200078e0004 */
[----:B------:R-:W-:Y:S01]  /*6f90*/  MOV R14, R5 ;  /* 0x00000005000e7202 */ /* 0x000fe20000000f00 */
[----:B------:R-:W-:Y:S01]  /*6fa0*/  UMOV UR22, UR39 ;  /* 0x0000002700167c82 */ /* 0x000fe20008000000 */
[----:B------:R-:W-:Y:S01]  /*6fb0*/  ULDC UR23, c[0x0][0x9d8] ;  /* 0x0002760000177ab9 */ /* 0x000fe20000000800 */
[----:B------:R-:W-:-:S05]  /*6fc0*/  ULDC UR20, c[0x0][0x988] ;  /* 0x0002620000147ab9 */ /* 0x000fca0000000800 */
.L_x_3449:
[----:B------:R-:W-:-:S04]  /*6fd0*/  UIADD3 UR39, UR22, 0x1, URZ ;  /* 0x0000000116277890 */ /* 0x000fc8000fffe03f */
[----:B------:R-:W-:-:S04]  /*6fe0*/  UISETP.NE.AND UP0, UPT, UR39, 0x2, UPT ;  /* 0x000000022700788c */ /* 0x000fc8000bf05270 */
[----:B------:R-:W-:Y:S02]  /*6ff0*/  USEL UR6, URZ, 0x1, UP0 ;  /* 0x000000013f067887 */ /* 0x000fe40008000000 */
[----:B------:R-:W-:Y:S02]  /*7000*/  USEL UR39, UR39, URZ, UP0 ;  /* 0x0000003f27277287 */ /* 0x000fe40008000000 */
[----:B------:R-:W-:Y:S01]  /*7010*/  ULOP3.LUT UR38, UR38, UR6, URZ, 0x3c, !UPT ;  /* 0x0000000626267292 */ /* 0x000fe2000f8e3c3f */
[----:B-1-3--:R-:W-:Y:S11]  /*7020*/  @!P0 BRA `(.L_x_3441) ;  /* 0x0000000000048947 */ /* 0x00aff60003800000 */
[----:B------:R-:W-:Y:S01]  /*7030*/  BPT.TRAP 0x1 ;  /* 0x000000040000795c */ /* 0x000fe20000300000 */
.L_x_3441:
[----:B------:R-:W-:Y:S01]  /*7040*/  ULEA UR24, UR39, UR40, 0x3 ;  /* 0x0000002827187291 */ /* 0x000fe2000f8e183f */
[----:B01----:R-:W-:-:S05]  /*7050*/  IMAD.U32 R7, RZ, RZ, UR38 ;  /* 0x00000026ff077e24 */ /* 0x003fca000f8e00ff */
[----:B------:R-:W-:-:S04]  /*7060*/  SHF.L.U32 R7, R7, 0x1f, RZ ;  /* 0x0000001f07077819 */ /* 0x000fc800000006ff */
[----:B------:R0:W1:Y:S01]  /*7070*/  SYNCS.PHASECHK.TRANS64.TRYWAIT P2, [UR24+0x28c30], R7 ;  /* 0x028c3007ff0075a7 */ /* 0x0000620008040158 */
[----:B------:R-:W-:Y:S05]  /*7080*/  @!P0 BRA `(.L_x_3442) ;  /* 0x0000000000048947 */ /* 0x000fea0003800000 */
[----:B------:R-:W-:Y:S01]  /*7090*/  BPT.TRAP 0x1 ;  /* 0x000000040000795c */ /* 0x000fe20000300000 */
.L_x_3442:
[----:B-1----:R-:W-:Y:S05]  /*70a0*/  @P2 BRA `(.L_x_3443) ;  /* 0x0000000000082947 */ /* 0x002fea0003800000 */
[----:B------:R-:W1:Y:S02]  /*70b0*/  SYNCS.PHASECHK.TRANS64.TRYWAIT P2, [UR24+0x28c30], R7 ;  /* 0x028c3007ff0075a7 */ /* 0x000e640008040158 */
[----:B-1----:R-:W-:Y:S05]  /*70c0*/  @!P2 BRA `(.L_x_3444) ;  /* 0x000000a000b8a947 */ /* 0x002fea0003800000 */
.L_x_3443:
        /* <DEDUP_REMOVED lines=23> */
[----:B-1----:R-:W-:Y:S01]  /*7240*/  FMUL.FTZ R4, R153, UR23 ;  /* 0x0000001799047c20 */ /* 0x002fe20008410000 */
        /* <DEDUP_REMOVED lines=58> */
[----:B------:R-:W-:Y:S01]  /*75f0*/  FMUL.FTZ R168, R171, UR23 ;  /* 0x00000017aba87c20 */ /* 0x000fe20008410000 */
[----:B------:R-:W-:-:S05]  /*7600*/  FMUL.FTZ R171, R175, UR23 ;  /* 0x00000017afab7c20 */ /* 0x000fca0008410000 */
[----:B------:R-:W3:Y:S01]  /*7610*/  MUFU.TANH R10, R10 ;  /* 0x0000000a000a7308 */ /* 0x000ee20000002400 */
[----:B-1----:R-:W-:-:S05]  /*7620*/  FMNMX.FTZ R5, R164, R5, !PT ;  /* 0x00000005a4057209 */ /* 0x002fca0007810000 */
[----:B------:R-:W1:Y:S02]  /*7630*/  SHFL.BFLY PT, R172, R5, 0x2, 0x1f ;  /* 0x0c401f0005ac7f89 */ /* 0x000e6400000e0000 */
[----:B------:R-:W4:Y:S08]  /*7640*/  MUFU.TANH R11, R11 ;  /* 0x0000000b000b7308 */ /* 0x000f300000002400 */
[----:B------:R-:W5:Y:S08]  /*7650*/  MUFU.TANH R12, R12 ;  /* 0x0000000c000c7308 */ /* 0x000f700000002400 */
[----:B------:R-:W0:Y:S01]  /*7660*/  MUFU.TANH R162, R162 ;  /* 0x000000a200a27308 */ /* 0x000e220000002400 */
[----:B-1----:R-:W-:Y:S01]  /*7670*/  FMNMX.FTZ R177, R5, R172, !PT ;  /* 0x000000ac05b17209 */ /* 0x002fe20007810000 */
[----:B------:R-:W-:Y:S01]  /*7680*/  FMUL.FTZ R172, R179, UR23 ;  /* 0x00000017b3ac7c20 */ /* 0x000fe20008410000 */
[----:B--2---:R-:W-:-:S05]  /*7690*/  FMNMX.FTZ R5, R8, R9, !PT ;  /* 0x0000000908057209 */ /* 0x004fca0007810000 */
[----:B------:R-:W1:Y:S01]  /*76a0*/  MUFU.TANH R163, R163 ;  /* 0x000000a300a37308 */ /* 0x000e620000002400 */
[----:B------:R-:W2:Y:S01]  /*76b0*/  SHFL.BFLY PT, R180, R177, 0x1, 0x1f ;  /* 0x0c201f00b1b47f89 */ /* 0x000ea200000e0000 */
[----:B---3--:R-:W-:-:S04]  /*76c0*/  FMNMX.FTZ R174, R10, R5, !PT ;  /* 0x000000050aae7209 */ /* 0x008fc80007810000 */
[----:B----4-:R-:W-:Y:S02]  /*76d0*/  FMNMX.FTZ R5, R11, R174, !PT ;  /* 0x000000ae0b057209 */ /* 0x010fe40007810000 */
[----:B------:R-:W3:Y:S01]  /*76e0*/  MUFU.TANH R165, R165 ;  /* 0x000000a500a57308 */ /* 0x000ee20000002400 */
[----:B------:R-:W-:Y:S01]  /*76f0*/  FMUL.FTZ R174, R183, UR23 ;  /* 0x00000017b7ae7c20 */ /* 0x000fe20008410000 */
[----:B-----5:R-:W-:-:S04]  /*7700*/  FMNMX.FTZ R5, R12, R5, !PT ;  /* 0x000000050c057209 */ /* 0x020fc80007810000 */
[----:B0-----:R-:W-:Y:S02]  /*7710*/  FMNMX.FTZ R176, R162, R5, !PT ;  /* 0x00000005a2b07209 */ /* 0x001fe40007810000 */
[----:B------:R-:W0:Y:S02]  /*7720*/  MUFU.TANH R166, R166 ;  /* 0x000000a600a67308 */ /* 0x000e240000002400 */
[----:B-1----:R-:W-:-:S06]  /*7730*/  FMNMX.FTZ R176, R163, R176, !PT ;  /* 0x000000b0a3b07209 */ /* 0x002fcc0007810000 */
[----:B------:R-:W1:Y:S01]  /*7740*/  MUFU.TANH R167, R167 ;  /* 0x000000a700a77308 */ /* 0x000e620000002400 */
[----:B---3--:R-:W-:Y:S02]  /*7750*/  FMNMX.FTZ R175, R165, R176, !PT ;  /* 0x000000b0a5af7209 */ /* 0x008fe40007810000 */
[----:B--2---:R-:W-:-:S05]  /*7760*/  FMNMX.FTZ R5, R177, R180, !PT ;  /* 0x000000b4b1057209 */ /* 0x004fca0007810000 */
[----:B------:R-:W2:Y:S01]  /*7770*/  MUFU.TANH R168, R168 ;  /* 0x000000a800a87308 */ /* 0x000ea20000002400 */
[----:B0-----:R-:W-:Y:S01]  /*7780*/  FMNMX.FTZ R176, R166, R175, !PT ;  /* 0x000000afa6b07209 */ /* 0x001fe20007810000 */
[C---:B------:R-:W-:Y:S01]  /*7790*/  FMUL.FTZ R194, R5.reuse, UR10 ;  /* 0x0000000a05c27c20 */ /* 0x040fe20008410000 */
[----:B------:R-:W-:-:S03]  /*77a0*/  FADD.FTZ R14, -R5, R14 ;  /* 0x0000000e050e7221 */ /* 0x000fc60000010100 */
[--C-:B------:R-:W-:Y:S01]  /*77b0*/  FFMA.FTZ R177, R4, UR10, -R194.reuse ;  /* 0x0000000a04b17c23 */ /* 0x100fe200080108c2 */
[--C-:B------:R-:W-:Y:S01]  /*77c0*/  FFMA.FTZ R178, R152, UR10, -R194.reuse ;  /* 0x0000000a98b27c23 */ /* 0x100fe200080108c2 */
[----:B------:R-:W0:Y:S01]  /*77d0*/  MUFU.TANH R169, R169 ;  /* 0x000000a900a97308 */ /* 0x000e220000002400 */
[----:B-1----:R-:W-:Y:S01]  /*77e0*/  FMNMX.FTZ R175, R167, R176, !PT ;  /* 0x000000b0a7af7209 */ /* 0x002fe20007810000 */
[----:B------:R-:W-:Y:S01]  /*77f0*/  FMUL.FTZ R14, R14, UR10 ;  /* 0x0000000a0e0e7c20 */ /* 0x000fe20008410000 */
        /* <DEDUP_REMOVED lines=19> */
[----:B-1----:R-:W-:-:S07]  /*7930*/  FMNMX.FTZ R175, R171, R176, !PT ;  /* 0x000000b0abaf7209 */ /* 0x002fce0007810000 */
[----:B------:R-:W1:Y:S01]  /*7940*/  MUFU.TANH R173, R173 ;  /* 0x000000ad00ad7308 */ /* 0x000e620000002400 */
[----:B--2---:R-:W-:-:S07]  /*7950*/  FMNMX.FTZ R175, R170, R175, !PT ;  /* 0x000000afaaaf7209 */ /* 0x004fce0007810000 */
[----:B------:R-:W2:Y:S01]  /*7960*/  MUFU.TANH R174, R174 ;  /* 0x000000ae00ae7308 */ /* 0x000ea20000002400 */
[----:B0-----:R-:W-:-:S07]  /*7970*/  FMNMX.FTZ R4, R172, R175, !PT ;  /* 0x000000afac047209 */ /* 0x001fce0007810000 */
[----:B------:R-:W0:Y:S01]  /*7980*/  MUFU.EX2 R14, R14 ;  /* 0x0000000e000e7308 */ /* 0x000e220000000800 */
[----:B-1----:R-:W-:-:S07]  /*7990*/  FMNMX.FTZ R175, R173, R4, !PT ;  /* 0x00000004adaf7209 */ /* 0x002fce0007810000 */
[----:B------:R-:W1:Y:S01]  /*79a0*/  MUFU.EX2 R13, R13 ;  /* 0x0000000d000d7308 */ /* 0x000e620000000800 */
[----:B--2---:R-:W-:-:S05]  /*79b0*/  FMNMX.FTZ R175, R174, R175, !PT ;  /* 0x000000afaeaf7209 */ /* 0x004fca0007810000 */
[----:B------:R-:W2:Y:S02]  /*79c0*/  SHFL.BFLY PT, R4, R175, 0x2, 0x1f ;  /* 0x0c401f00af047f89 */ /* 0x000ea400000e0000 */
[----:B------:R3:W4:Y:S01]  /*79d0*/  MUFU.EX2 R176, R177 ;  /* 0x000000b100b07308 */ /* 0x0007220000000800 */
[-C--:B0-----:R-:W-:Y:S01]  /*79e0*/  FMUL.FTZ R24, R24, R14.reuse ;  /* 0x0000000e18187220 */ /* 0x081fe20000410000 */
        /* <DEDUP_REMOVED lines=8> */
[----:B---3--:R-:W-:-:S02]  /*7a70*/  IMAD.MOV R177, RZ, RZ, -R18 ;  /* 0x000000ffffb17224 */ /* 0x008fc400078e0a12 */
[-C--:B------:R-:W-:Y:S01]  /*7a80*/  FMUL.FTZ R37, R37, R14.reuse ;  /* 0x0000000e25257220 */ /* 0x080fe20000410000 */
[-C--:B------:R-:W-:Y:S01]  /*7a90*/  FMUL.FTZ R40, R40, R14.reuse ;  /* 0x0000000e28287220 */ /* 0x080fe20000410000 */
[-C--:B------:R-:W-:Y:S01]  /*7aa0*/  FMUL.FTZ R41, R41, R14.reuse ;  /* 0x0000000e29297220 */ /* 0x080fe20000410000 */
[-C--:B------:R-:W-:Y:S01]  /*7ab0*/  FMUL.FTZ R44, R44, R14.reuse ;  /* 0x0000000e2c2c7220 */ /* 0x080fe20000410000 */
[----:B------:R-:W-:Y:S01]  /*7ac0*/  ISETP.NE.AND P2, PT, R16, R177, PT ;  /* 0x000000b11000720c */ /* 0x000fe20003f45270 */
[----:B------:R-:W-:Y:S01]  /*7ad0*/  MUFU.EX2 R20, R20 ;  /* 0x0000001400147308 */ /* 0x000fe20000000800 */
[-C--:B------:R-:W-:Y:S01]  /*7ae0*/  FMUL.FTZ R45, R45, R14.reuse ;  /* 0x0000000e2d2d7220 */ /* 0x080fe20000410000 */
[-C--:B------:R-:W-:Y:S01]  /*7af0*/  FMUL.FTZ R48, R48, R14.reuse ;  /* 0x0000000e30307220 */ /* 0x080fe20000410000 */
[-C--:B------:R-:W-:Y:S01]  /*7b00*/  FMUL.FTZ R49, R49, R14.reuse ;  /* 0x0000000e31317220 */ /* 0x080fe20000410000 */
[-C--:B------:R-:W-:Y:S01]  /*7b10*/  FMUL.FTZ R52, R52, R14.reuse ;  /* 0x0000000e34347220 */ /* 0x080fe20000410000 */
[----:B------:R-:W-:Y:S01]  /*7b20*/  FMUL.FTZ R53, R53, R14 ;  /* 0x0000000e35357220 */ /* 0x000fe20000410000 */
        /* <DEDUP_REMOVED lines=41> */
[----:B------:R-:W-:Y:S01]  /*7dc0*/  FFMA.FTZ R175, R10, UR10, -R179 ;  /* 0x0000000a0aaf7c23 */ /* 0x000fe200080108b3 */
[----:B------:R-:W-:-:S02]  /*7dd0*/  IMAD.U32 R168, RZ, RZ, UR24 ;  /* 0x00000018ffa87e24 */ /* 0x000fc4000f8e00ff */
[--C-:B------:R-:W-:Y:S01]  /*7de0*/  FFMA.FTZ R10, R11, UR10, -R179.reuse ;  /* 0x0000000a0b0a7c23 */ /* 0x100fe200080108b3 */
[----:B------:R-:W-:Y:S01]  /*7df0*/  MUFU.EX2 R9, R9 ;  /* 0x0000000900097308 */ /* 0x000fe20000000800 */
[--C-:B------:R-:W-:Y:S01]  /*7e00*/  FFMA.FTZ R11, R12, UR10, -R179.reuse ;  /* 0x0000000a0c0b7c23 */ /* 0x100fe200080108b3 */
[----:B------:R-:W-:Y:S02]  /*7e10*/  @!P1 VIADD R152, R168, 0x28c40 ;  /* 0x00028c40a8989836 */ /* 0x000fe40000000000 */
[--C-:B------:R-:W-:Y:S01]  /*7e20*/  FFMA.FTZ R12, R162, UR10, -R179.reuse ;  /* 0x0000000aa20c7c23 */ /* 0x100fe200080108b3 */
[--C-:B------:R-:W-:Y:S01]  /*7e30*/  FFMA.FTZ R163, R163, UR10, -R179.reuse ;  /* 0x0000000aa3a37c23 */ /* 0x100fe200080108b3 */
[--C-:B------:R-:W-:Y:S01]  /*7e40*/  FFMA.FTZ R165, R165, UR10, -R179.reuse ;  /* 0x0000000aa5a57c23 */ /* 0x100fe200080108b3 */
[--C-:B------:R-:W-:Y:S01]  /*7e50*/  FFMA.FTZ R196, R166, UR10, -R179.reuse ;  /* 0x0000000aa6c47c23 */ /* 0x100fe200080108b3 */
[----:B------:R-:W-:Y:S01]  /*7e60*/  @!P1 PRMT R152, RZ, 0x654, R152 ;  /* 0x00000654ff989816 */ /* 0x000fe20000000098 */
[----:B------:R-:W1:Y:S01]  /*7e70*/  MUFU.EX2 R8, R8 ;  /* 0x0000000800087308 */ /* 0x000e620000000800 */
[--C-:B------:R-:W-:Y:S01]  /*7e80*/  FFMA.FTZ R167, R167, UR10, -R179.reuse ;  /* 0x0000000aa7a77c23 */ /* 0x100fe200080108b3 */
[--C-:B------:R-:W-:Y:S01]  /*7e90*/  FFMA.FTZ R200, R171, UR10, -R179.reuse ;  /* 0x0000000aabc87c23 */ /* 0x100fe200080108b3 */
[----:B------:R4:W-:Y:S01]  /*7ea0*/  @!P1 SYNCS.ARRIVE.TRANS64.RED.A1T0 RZ, [R152+URZ], RZ ;  /* 0x000000ff98ff99a7 */ /* 0x0009e2000810043f */
[----:B------:R-:W-:Y:S01]  /*7eb0*/  MOV R171, UR22 ;  /* 0x0000001600ab7c02 */ /* 0x000fe20008000f00 */
[--C-:B------:R-:W-:Y:S01]  /*7ec0*/  FFMA.FTZ R169, R169, UR10, -R179.reuse ;  /* 0x0000000aa9a97c23 */ /* 0x100fe200080108b3 */
[--C-:B------:R-:W-:Y:S01]  /*7ed0*/  FFMA.FTZ R170, R170, UR10, -R179.reuse ;  /* 0x0000000aaaaa7c23 */ /* 0x100fe200080108b3 */
[----:B------:R-:W-:Y:S01]  /*7ee0*/  FFMA.FTZ R173, R173, UR10, -R179 ;  /* 0x0000000aadad7c23 */ /* 0x000fe200080108b3 */
[----:B------:R-:W2:Y:S01]  /*7ef0*/  MUFU.EX2 R175, R175 ;  /* 0x000000af00af7308 */ /* 0x000ea20000000800 */
[----:B------:R-:W-:-:S02]  /*7f00*/  @!P2 IMAD R154, R171, 0x40, R2 ;  /* 0x00000040ab9aa824 */ /* 0x000fc400078e0202 */
[----:B------:R-:W-:Y:S01]  /*7f10*/  FFMA.FTZ R174, R174, UR10, -R179 ;  /* 0x0000000aaeae7c23 */ /* 0x000fe200080108b3 */
[----:B----4-:R-:W-:Y:S01]  /*7f20*/  FADD.FTZ R152, R176, R3 ;  /* 0x00000003b0987221 */ /* 0x010fe20000010000 */
[----:B------:R-:W-:Y:S01]  /*7f30*/  FFMA.FTZ R172, R172, UR10, -R179 ;  /* 0x0000000aacac7c23 */ /* 0x000fe200080108b3 */
[----:B------:R-:W-:Y:S01]  /*7f40*/  FMUL.FTZ R112, R112, R14 ;  /* 0x0000000e70707220 */ /* 0x000fe20000410000 */
[----:B------:R-:W-:Y:S01]  /*7f50*/  @!P2 LEA R154, R154, UR40, 0x2 ;  /* 0x000000289a9aac11 */ /* 0x000fe2000f8e10ff */
[----:B0-----:R-:W-:Y:S01]  /*7f60*/  FADD.FTZ R3, R15, R152 ;  /* 0x000000980f037221 */ /* 0x001fe20000010000 */
[----:B------:R-:W0:Y:S01]  /*7f70*/  MUFU.EX2 R10, R10 ;  /* 0x0000000a000a7308 */ /* 0x000e220000000800 */
[----:B-1----:R-:W-:Y:S01]  /*7f80*/  FFMA.FTZ R6, R9, R6, R8 ;  /* 0x0000000609067223 */ /* 0x002fe20000010008 */
[-C--:B------:R-:W-:Y:S01]  /*7f90*/  FMUL.FTZ R113, R113, R14.reuse ;  /* 0x0000000e71717220 */ /* 0x080fe20000410000 */
[----:B------:R-:W-:Y:S01]  /*7fa0*/  FADD.FTZ R152, R20, R3 ;  /* 0x0000000314987221 */ /* 0x000fe20000010000 */
[----:B------:R-:W-:Y:S01]  /*7fb0*/  @!P2 STS [R154+0x28800], R14 ;  /* 0x0288000e9a00a388 */ /* 0x000fe20000000800 */
[-C--:B------:R-:W-:Y:S01]  /*7fc0*/  FMUL.FTZ R116, R116, R14.reuse ;  /* 0x0000000e74747220 */ /* 0x080fe20000410000 */
[-C--:B------:R-:W-:Y:S01]  /*7fd0*/  FMUL.FTZ R117, R117, R14.reuse ;  /* 0x0000000e75757220 */ /* 0x080fe20000410000 */
[----:B------:R-:W-:Y:S01]  /*7fe0*/  FADD.FTZ R177, R21, R152 ;  /* 0x0000009815b17221 */ /* 0x000fe20000010000 */
[----:B------:R-:W1:Y:S01]  /*7ff0*/  MUFU.EX2 R11, R11 ;  /* 0x0000000b000b7308 */ /* 0x000e620000000800 */
[----:B--2---:R-:W-:Y:S01]  /*8000*/  FADD.FTZ R3, R175, R6 ;  /* 0x00000006af037221 */ /* 0x004fe20000010000 */
[----:B------:R2:W-:Y:S01]  /*8010*/  @!P2 STS [R154+0x28820], R9 ;  /* 0x028820099a00a388 */ /* 0x0005e20000000800 */
[----:B------:R-:W-:Y:S01]  /*8020*/  FADD.FTZ R152, R178, R177 ;  /* 0x000000b1b2987221 */ /* 0x000fe20000010000 */
[-C--:B------:R-:W-:Y:S01]  /*8030*/  FMUL.FTZ R120, R120, R14.reuse ;  /* 0x0000000e78787220 */ /* 0x080fe20000410000 */
[-C--:B------:R-:W-:Y:S01]  /*8040*/  FMUL.FTZ R121, R121, R14.reuse ;  /* 0x0000000e79797220 */ /* 0x080fe20000410000 */
[-C--:B------:R-:W-:Y:S01]  /*8050*/  FMUL.FTZ R124, R124, R14.reuse ;  /* 0x0000000e7c7c7220 */ /* 0x080fe20000410000 */
[----:B------:R-:W-:Y:S01]  /*8060*/  FADD.FTZ R177, R153, R152 ;  /* 0x0000009899b17221 */ /* 0x000fe20000010000 */
[----:B------:R-:W3:Y:S01]  /*8070*/  MUFU.EX2 R12, R12 ;  /* 0x0000000c000c7308 */ /* 0x000ee20000000800 */
[----:B0-----:R-:W-:Y:S01]  /*8080*/  FADD.FTZ R6, R10, R3 ;  /* 0x000000030a067221 */ /* 0x001fe20000010000 */
[-C--:B------:R-:W-:Y:S01]  /*8090*/  FMUL.FTZ R125, R125, R14.reuse ;  /* 0x0000000e7d7d7220 */ /* 0x080fe20000410000 */
[----:B------:R-:W-:Y:S01]  /*80a0*/  FADD.FTZ R152, R180, R177 ;  /* 0x000000b1b4987221 */ /* 0x000fe20000010000 */
[-C--:B------:R-:W-:Y:S01]  /*80b0*/  FMUL.FTZ R128, R128, R14.reuse ;  /* 0x0000000e80807220 */ /* 0x080fe20000410000 */
[-C--:B------:R-:W-:Y:S01]  /*80c0*/  FMUL.FTZ R129, R129, R14.reuse ;  /* 0x0000000e81817220 */ /* 0x080fe20000410000 */
[-C--:B------:R-:W-:Y:S01]  /*80d0*/  FMUL.FTZ R132, R132, R14.reuse ;  /* 0x0000000e84847220 */ /* 0x080fe20000410000 */
[----:B------:R-:W-:Y:S01]  /*80e0*/  FADD.FTZ R177, R155, R152 ;  /* 0x000000989bb17221 */ /* 0x000fe20000010000 */
        /* <DEDUP_REMOVED lines=9> */
[----:B---3--:R-:W-:Y:S01]  /*8180*/  FADD.FTZ R6, R12, R3 ;  /* 0x000000030c067221 */ /* 0x008fe20000010000 */
[-C--:B------:R-:W-:Y:S01]  /*8190*/  FMUL.FTZ R145, R145, R14.reuse ;  /* 0x0000000e91917220 */ /* 0x080fe20000410000 */
[-C--:B------:R-:W-:Y:S01]  /*81a0*/  FMUL.FTZ R148, R148, R14.reuse ;  /* 0x0000000e94947220 */ /* 0x080fe20000410000 */
[----:B------:R-:W-:Y:S01]  /*81b0*/  FMUL.FTZ R149, R149, R14 ;  /* 0x0000000e95957220 */ /* 0x000fe20000410000 */
[----:B------:R-:W-:Y:S01]  /*81c0*/  F2FP.F16.F32.PACK_AB R158, R180, R153 ;  /* 0x00000099b49e723e */ /* 0x000fe200000000ff */
[----:B------:R-:W-:Y:S01]  /*81d0*/  FMUL.FTZ R26, R26, R9 ;  /* 0x000000091a1a7220 */ /* 0x000fe20000410000 */
[----:B--2---:R-:W-:Y:S01]  /*81e0*/  F2FP.F16.F32.PACK_AB R154, R20, R15 ;  /* 0x0000000f149a723e */ /* 0x004fe200000000ff */
        /* <DEDUP_REMOVED lines=58> */
[----:B-1----:R-:W-:Y:S01]  /*8590*/  FADD.FTZ R6, R198, R3 ;  /* 0x00000003c6067221 */ /* 0x002fe20000010000 */
[----:B------:R1:W-:Y:S01]  /*85a0*/  STSM.16.M88.4 [R19+0x26800], R152 ;  /* 0x0268009813007844 */ /* 0x0003e20000000200 */
        /* <DEDUP_REMOVED lines=22> */
[C---:B---3--:R-:W-:Y:S01]  /*8710*/  FADD.FTZ R6, R192.reuse, R13 ;  /* 0x0000000dc0067221 */ /* 0x048fe20000010000 */
[----:B------:R-:W-:Y:S01]  /*8720*/  F2FP.F16.F32.PACK_AB R164, R192, R159 ;  /* 0x0000009fc0a4723e */ /* 0x000fe200000000ff */
[----:B------:R-:W-:Y:S01]  /*8730*/  FMUL.FTZ R131, R131, R9 ;  /* 0x0000000983837220 */ /* 0x000fe20000410000 */
[----:B------:R-:W-:Y:S01]  /*8740*/  F2FP.F16.F32.PACK_AB R159, R196, R165 ;  /* 0x000000a5c49f723e */ /* 0x000fe200000000ff */
[-C--:B------:R-:W-:Y:S01]  /*8750*/  FMUL.FTZ R134, R134, R9.reuse ;  /* 0x0000000986867220 */ /* 0x080fe20000410000 */
[-C--:B------:R-:W-:Y:S01]  /*8760*/  FMUL.FTZ R135, R135, R9.reuse ;  /* 0x0000000987877220 */ /* 0x080fe20000410000 */
[----:B------:R-:W-:Y:S01]  /*8770*/  FMUL.FTZ R138, R138, R9 ;  /* 0x000000098a8a7220 */ /* 0x000fe20000410000 */
[----:B------:R-:W3:Y:S01]  /*8780*/  MUFU.EX2 R170, R170 ;  /* 0x000000aa00aa7308 */ /* 0x000ee20000000800 */
[C---:B--2---:R-:W-:Y:S01]  /*8790*/  FADD.FTZ R3, R200.reuse, R3 ;  /* 0x00000003c8037221 */ /* 0x044fe20000010000 */
[----:B------:R-:W-:Y:S01]  /*87a0*/  F2FP.F16.F32.PACK_AB R163, R200, R169 ;  /* 0x000000a9c8a3723e */ /* 0x000fe200000000ff */
[----:B------:R1:W-:Y:S01]  /*87b0*/  STSM.16.M88.4 [R22], R156 ;  /* 0x0000009c16007844 */ /* 0x0003e20000000200 */
        /* <DEDUP_REMOVED lines=8> */
[----:B------:R-:W-:-:S04]  /*8840*/  FMUL.FTZ R151, R151, R9 ;  /* 0x0000000997977220 */ /* 0x000fc80000410000 */
[----:B------:R-:W0:Y:S01]  /*8850*/  MUFU.EX2 R171, R172 ;  /* 0x000000ac00ab7308 */ /* 0x000e220000000800 */
[----:B---3--:R-:W-:-:S07]  /*8860*/  FADD.FTZ R6, R170, R3 ;  /* 0x00000003aa067221 */ /* 0x008fce0000010000 */
[----:B------:R-:W3:Y:S01]  /*8870*/  MUFU.EX2 R173, R173 ;  /* 0x000000ad00ad7308 */ /* 0x000ee20000000800 */
[C---:B--2---:R-:W-:Y:S01]  /*8880*/  F2FP.F16.F32.PACK_AB R166, R194.reuse, R161 ;  /* 0x000000a1c2a6723e */ /* 0x044fe200000000ff */
[----:B------:R-:W-:Y:S01]  /*8890*/  FADD.FTZ R3, R194, R13 ;  /* 0x0000000dc2037221 */ /* 0x000fe20000010000 */
[----:B------:R-:W-:-:S05]  /*88a0*/  F2FP.F16.F32.PACK_AB R161, R198, R167 ;  /* 0x000000a7c6a1723e */ /* 0x000fca00000000ff */
[----:B------:R-:W2:Y:S01]  /*88b0*/  MUFU.EX2 R174, R174 ;  /* 0x000000ae00ae7308 */ /* 0x000ea20000000800 */
[C---:B0-----:R-:W-:Y:S01]  /*88c0*/  FADD.FTZ R6, R171.reuse, R6 ;  /* 0x00000006ab067221 */ /* 0x041fe20000010000 */
[----:B------:R-:W-:Y:S01]  /*88d0*/  F2FP.F16.F32.PACK_AB R165, R171, R170 ;  /* 0x000000aaaba5723e */ /* 0x000fe200000000ff */
[----:B------:R1:W-:Y:S02]  /*88e0*/  STSM.16.M88.4 [R184], R160 ;  /* 0x000000a0b8007844 */ /* 0x0003e40000000200 */
[----:B---3--:R-:W-:Y:S01]  /*88f0*/  FADD.FTZ R11, R173, R6 ;  /* 0x00000006ad0b7221 */ /* 0x008fe20000010000 */
[----:B--2---:R-:W-:-:S03]  /*8900*/  F2FP.F16.F32.PACK_AB R167, R174, R173 ;  /* 0x000000adaea7723e */ /* 0x004fc600000000ff */
[----:B------:R-:W-:Y:S02]  /*8910*/  FADD.FTZ R6, R174, R11 ;  /* 0x0000000bae067221 */ /* 0x000fe40000010000 */
[----:B------:R1:W-:Y:S01]  /*8920*/  STSM.16.M88.4 [R23], R164 ;  /* 0x000000a417007844 */ /* 0x0003e20000000200 */
[----:B------:R-:W-:Y:S05]  /*8930*/  @!P0 BRA `(.L_x_3445) ;  /* 0x0000000000048947 */ /* 0x000fea0003800000 */
[----:B------:R-:W-:Y:S01]  /*8940*/  BPT.TRAP 0x1 ;  /* 0x000000040000795c */ /* 0x000fe20000300000 */
.L_x_3445:
[----:B------:R0:W2:Y:S01]  /*8950*/  SYNCS.PHASECHK.TRANS64.TRYWAIT P2, [UR24+0x28c50], R7 ;  /* 0x028c5007ff0075a7 */ /* 0x0000a20008040158 */
[----:B------:R-:W-:Y:S05]  /*8960*/  @!P0 BRA `(.L_x_3446) ;  /* 0x0000000000048947 */ /* 0x000fea0003800000 */
[----:B------:R-:W-:Y:S01]  /*8970*/  BPT.TRAP 0x1 ;  /* 0x000000040000795c */ /* 0x000fe20000300000 */
.L_x_3446:
[----:B--2---:R-:W-:Y:S05]  /*8980*/  @P2 BRA `(.L_x_3447) ;  /* 0x0000000000082947 */ /* 0x004fea0003800000 */
[----:B------:R-:W2:Y:S02]  /*8990*/  SYNCS.PHASECHK.TRANS64.TRYWAIT P2, [UR24+0x28c50], R7 ;  /* 0x028c5007ff0075a7 */ /* 0x000ea40008040158 */
[----:B--2---:R-:W-:Y:S05]  /*89a0*/  @!P2 BRA `(.L_x_3448) ;  /* 0x000000880098a947 */ /* 0x004fea0003800000 */
.L_x_3447:
[----:B------:R-:W-:Y:S01]  /*89b0*/  ULEA UR11, UR39, UR47, 0xc ;  /* 0x0000002f270b7291 */ /* 0x000fe2000f8e603f */
[----:B------:R-:W-:Y:S01]  /*89c0*/  WARPGROUP.ARRIVE ;  /* 0x00000000000079c5 */ /* 0x000fe20000000000 */
[----:B------:R-:W-:Y:S01]  /*89d0*/  UMOV UR7, 0x40000040 ;  /* 0x4000004000077882 */ /* 0x000fe20000000000 */
[----:B------:R-:W-:Y:S01]  /*89e0*/  ISETP.LT.AND P2, PT, RZ, UR21, PT ;  /* 0x00000015ff007c0c */ /* 0x000fe2000bf41270 */
[----:B--2---:R-:W-:Y:S01]  /*89f0*/  @!P1 VIADD R168, R168, 0x28c60 ;  /* 0x00028c60a8a89836 */ /* 0x004fe20000000000 */
[----:B------:R-:W-:Y:S01]  /*8a00*/  UIADD3 UR21, UR21, -0x1, URZ ;  /* 0xffffffff15157890 */ /* 0x000fe2000fffe03f */
[----:B------:R-:W-:Y:S01]  /*8a10*/  MOV R9, R4 ;  /* 0x0000000400097202 */ /* 0x000fe20000000f00 */
        /* <DEDUP_REMOVED lines=34> */
.L_x_3440:
[----:B------:R-:W4:Y:S01]  /*8c40*/  SHFL.BFLY PT, R0, R3, 0x2, 0x1f ;  /* 0x0c401f0003007f89 */ /* 0x000f2200000e0000 */
[----:B------:R-:W-:Y:S01]  /*8c50*/  IMAD.U32 R12, RZ, RZ, UR10 ;  /* 0x0000000aff0c7e24 */ /* 0x000fe2000f8e00ff */
[----:B------:R-:W-:Y:S01]  /*8c60*/  UIADD3 UR37, UR37, 0x1, URZ ;  /* 0x0000000125257890 */ /* 0x000fe2000fffe03f */
[----:B------:R-:W-:Y:S01]  /*8c70*/  IMAD.U32 R20, RZ, RZ, UR10 ;  /* 0x0000000aff147e24 */ /* 0x000fe2000f8e00ff */
[----:B------:R-:W5:Y:S01]  /*8c80*/  SHFL.BFLY PT, R9, R6, 0x2, 0x1f ;  /* 0x0c401f0006097f89 */ /* 0x000f6200000e0000 */
[----:B------:R-:W-:Y:S08]  /*8c90*/  BAR.ARV 0x8, 0xa0 ;  /* 0x0202800000007b1d */ /* 0x000ff00000002000 */
[----:B------:R-:W-:Y:S01]  /*8ca0*/  BAR.SYNC.DEFER_BLOCKING 0xf, 0x100 ;  /* 0x03c4000000007b1d */ /* 0x000fe20000010000 */
[----:B----4-:R-:W-:Y:S01]  /*8cb0*/  FADD.FTZ R0, R0, R3 ;  /* 0x0000000300007221 */ /* 0x010fe20000010000 */
[----:B------:R-:W-:Y:S01]  /*8cc0*/  IMAD.U32 R3, RZ, RZ, UR39 ;  /* 0x00000027ff037e24 */ /* 0x000fe2000f8e00ff */
[----:B------:R-:W-:Y:S01]  /*8cd0*/  UIADD3 UR39, UR39, 0x1, URZ ;  /* 0x0000000127277890 */ /* 0x000fe2000fffe03f */
[----:B-----5:R-:W-:-:S02]  /*8ce0*/  FADD.FTZ R9, R9, R6 ;  /* 0x0000000609097221 */ /* 0x020fc40000010000 */
[----:B01----:R-:W0:Y:S01]  /*8cf0*/  SHFL.BFLY PT, R7, R0, 0x1, 0x1f ;  /* 0x0c201f0000077f89 */ /* 0x003e2200000e0000 */
[----:B------:R-:W-:-:S03]  /*8d00*/  UISETP.NE.AND UP0, UPT, UR39, 0x2, UPT ;  /* 0x000000022700788c */ /* 0x000fc6000bf05270 */
[----:B------:R-:W1:Y:S01]  /*8d10*/  SHFL.BFLY PT, R8, R9, 0x1, 0x1f ;  /* 0x0c201f0009087f89 */ /* 0x000e6200000e0000 */
        /* <DEDUP_REMOVED lines=8> */
[----:B------:R-:W-:Y:S02]  /*8da0*/  CS2R R6, SRZ ;  /* 0x0000000000067805 */ /* 0x000fe4000001ff00 */
[----:B------:R-:W-:-:S07]  /*8db0*/  FSETP.NE.FTZ.AND P2, PT, R14, RZ, PT ;  /* 0x000000ff0e00720b */ /* 0x000fce0003f55000 */
[----:B------:R-:W0:Y:S01]  /*8dc0*/  @P1 MUFU.RCP R7, R13 ;  /* 0x0000000d00071308 */ /* 0x000e220000001000 */
[----:B------:R-:W-:Y:S01]  /*8dd0*/  @P1 FMUL.FTZ R12, R12, 0.69314718246459960938 ;  /* 0x3f3172180c0c1820 */ /* 0x000fe20000410000 */
[----:B------:R-:W-:-:S04]  /*8de0*/  @!P0 LEA R0, R3, R2, 0x6 ;  /* 0x0000000203008211 */ /* 0x000fc800078e30ff */
[----:B------:R-:W-:Y:S01]  /*8df0*/  @P2 FMUL.FTZ R20, R20, 0.69314718246459960938 ;  /* 0x3f31721814142820 */ /* 0x000fe20000410000 */
[----:B------:R-:W-:Y:S02]  /*8e00*/  MOV R3, 0xff800000 ;  /* 0xff80000000037802 */ /* 0x000fe40000000f00 */
[----:B------:R-:W-:Y:S01]  /*8e10*/  @!P0 LEA R9, R0, UR40, 0x2 ;  /* 0x0000002800098c11 */ /* 0x000fe2000f8e10ff */
[----:B------:R-:W-:Y:S01]  /*8e20*/  @P2 MUFU.RCP R6, R14 ;  /* 0x0000000e00062308 */ /* 0x000fe20000001000 */
[----:B------:R-:W-:-:S07]  /*8e30*/  IMAD.MOV.U32 R0, RZ, RZ, -0x800000 ;  /* 0xff800000ff007424 */ /* 0x000fce00078e00ff */
[----:B------:R-:W1:Y:S01]  /*8e40*/  @P1 MUFU.LG2 R13, R13 ;  /* 0x0000000d000d1308 */ /* 0x000e620000000c00 */
        /* <DEDUP_REMOVED lines=65> */
[----:B-1----:R-:W-:Y:S01]  /*9260*/  @P1 FMUL.FTZ R13, R13, 0.69314718246459960938 ;  /* 0x3f3172180d0d1820 */ /* 0x002fe20000410000 */
        /* <DEDUP_REMOVED lines=50> */
[-C--:B--23--:R-:W-:Y:S01]  /*9590*/  FMUL.FTZ R168, R118, R6.reuse ;  /* 0x0000000676a87220 */ /* 0x08cfe20000410000 */
        /* <DEDUP_REMOVED lines=20> */
.L_x_3411:
[----:B------:R-:W0:Y:S08]  /*96e0*/  S2UR UR4, SR_CgaCtaId ;  /* 0x00000000000479c3 */ /* 0x000e300000008800 */
[----:B------:R-:W-:Y:S06]  /*96f0*/  BAR.SYNC.DEFER_BLOCKING 0x5, 0x120 ;  /* 0x0144800000007b1d */ /* 0x000fec0000010000 */
[----:B------:R-:W-:Y:S01]  /*9700*/  UMOV UR40, 0x400 ;  /* 0x0000040000287882 */ /* 0x000fe20000000000 */
[----:B------:R-:W-:Y:S01]  /*9710*/  BSSY B0, `(.L_x_3450) ;  /* 0x0000291000007945 */ /* 0x000fe20003800000 */
[----:B0-----:R-:W-:-:S09]  /*9720*/  ULEA UR40, UR4, UR40, 0x18 ;  /* 0x0000002804287291 */ /* 0x001fd2000f8ec03f */
[----:B------:R-:W0:Y:S02]  /*9730*/  LDS.128 R4, [UR40+0x28cd0] ;  /* 0x028cd028ff047984 */ /* 0x000e240008000c00 */
[----:B0-----:R-:W-:Y:S02]  /*9740*/  R2UR UR52, R5 ;  /* 0x00000000053472ca */ /* 0x001fe400000e0000 */
[----:B------:R-:W-:Y:S01]  /*9750*/  R2UR UR5, R6 ;  /* 0x00000000060572ca */ /* 0x000fe200000e0000 */
        /* <DEDUP_REMOVED lines=10> */
[----:B------:R-:W-:Y:S01]  /*9800*/  F2FP.F16.F32.PACK_AB R8, R8, R161 ;  /* 0x000000a10808723e */ /* 0x000fe200000000ff */
[----:B------:R-:W-:Y:S01]  /*9810*/  UISETP.NE.U32.AND UP0, UPT, UR8, URZ, UPT ;  /* 0x0000003f0800728c */ /* 0x000fe2000bf05070 */
[----:B------:R-:W-:-:S02]  /*9820*/  F2FP.F16.F32.PACK_AB R11, R31, R11 ;  /* 0x0000000b1f0b723e */ /* 0x000fc400000000ff */
[----:B------:R-:W-:Y:S01]  /*9830*/  F2FP.F16.F32.PACK_AB R33, R35, R34 ;  /* 0x000000222321723e */ /* 0x000fe200000000ff */
[----:B------:R-:W-:Y:S01]  /*9840*/  UISETP.NE.AND.EX UP0, UPT, UR9, URZ, UPT, UP0 ;  /* 0x0000003f0900728c */ /* 0x000fe2000bf05300 */
[----:B------:R-:W-:Y:S02]  /*9850*/  F2FP.F16.F32.PACK_AB R40, R41, R40 ;  /* 0x000000282928723e */ /* 0x000fe400000000ff */
[----:B------:R-:W-:Y:S02]  /*9860*/  F2FP.F16.F32.PACK_AB R34, R37, R36 ;  /* 0x000000242522723e */ /* 0x000fe400000000ff */
[----:B------:R-:W-:Y:S02]  /*9870*/  F2FP.F16.F32.PACK_AB R35, R39, R38 ;  /* 0x000000262723723e */ /* 0x000fe400000000ff */
[----:B------:R-:W-:Y:S02]  /*9880*/  F2FP.F16.F32.PACK_AB R41, R43, R42 ;  /* 0x0000002a2b29723e */ /* 0x000fe400000000ff */
        /* <DEDUP_REMOVED lines=13> */
[----:B------:R-:W-:Y:S01]  /*9960*/  F2FP.F16.F32.PACK_AB R51, R55, R54 ;  /* 0x000000363733723e */ /* 0x000fe200000000ff */
[----:B------:R-:W-:Y:S01]  /*9970*/  UIADD3 UR4, UP2, UR10, UR6, URZ ;  /* 0x000000060a047290 */ /* 0x000fe2000ff5e03f */
[C---:B------:R-:W-:Y:S01]  /*9980*/  IADD3 R177, P0, R122.reuse, 0x40, RZ ;  /* 0x000000407ab17810 */ /* 0x040fe20007f1e0ff */
[----:B------:R-:W-:Y:S01]  /*9990*/  UISETP.NE.AND.EX UP1, UPT, UR7, URZ, UPT, UP1 ;  /* 0x0000003f0700728c */ /* 0x000fe2000bf25310 */
[----:B------:R-:W-:Y:S01]  /*99a0*/  IADD3 R183, P6, R122, 0x2020, RZ ;  /* 0x000020207ab77810 */ /* 0x000fe20007fde0ff */
[----:B------:R-:W-:Y:S01]  /*99b0*/  @UP0 UIADD3 UR6, UP3, UR10, UR8, URZ ;  /* 0x000000080a060290 */ /* 0x000fe2000ff7e03f */
[----:B------:R-:W-:Y:S01]  /*99c0*/  LOP3.LUT R6, R177, 0x380, RZ, 0xc0, !PT ;  /* 0x00000380b1067812 */ /* 0x000fe200078ec0ff */
[----:B------:R-:W-:Y:S01]  /*99d0*/  UIADD3.X UR8, UR11, UR7, URZ, UP2, !UPT ;  /* 0x000000070b087290 */ /* 0x000fe200097fe43f */
[----:B------:R-:W-:Y:S01]  /*99e0*/  IADD3.X R13, RZ, R123, RZ, P0, !PT ;  /* 0x0000007bff0d7210 */ /* 0x000fe200007fe4ff */
[----:B------:R-:W-:Y:S01]  /*99f0*/  IMAD.X R25, RZ, RZ, R123, P6 ;  /* 0x000000ffff197224 */ /* 0x000fe200030e067b */
[----:B------:R-:W-:Y:S01]  /*9a00*/  SHF.R.U64 R6, R6, 0x3, RZ ;  /* 0x0000000306067819 */ /* 0x000fe200000012ff */
[----:B------:R-:W-:Y:S01]  /*9a10*/  @UP0 UIADD3.X UR7, UR11, UR9, URZ, UP3, !UPT ;  /* 0x000000090b070290 */ /* 0x000fe20009ffe43f */
[----:B------:R-:W-:-:S02]  /*9a20*/  IADD3 R175, P1, R122, 0x20, RZ ;  /* 0x000000207aaf7810 */ /* 0x000fc40007f3e0ff */
[----:B------:R-:W-:Y:S02]  /*9a30*/  LOP3.LUT R12, R6, R177, RZ, 0x3c, !PT ;  /* 0x000000b1060c7212 */ /* 0x000fe400078e3cff */
[----:B------:R-:W-:Y:S01]  /*9a40*/  LOP3.LUT R6, R183, 0x380, RZ, 0xc0, !PT ;  /* 0x00000380b7067812 */ /* 0x000fe200078ec0ff */
[--C-:B------:R-:W-:Y:S01]  /*9a50*/  IMAD.X R5, RZ, RZ, R123.reuse, P1 ;  /* 0x000000ffff057224 */ /* 0x100fe200008e067b */
[----:B------:R-:W-:Y:S02]  /*9a60*/  IADD3 R197, P0, R122, 0x4020, RZ ;  /* 0x000040207ac57810 */ /* 0x000fe40007f1e0ff */
[----:B------:R-:W-:Y:S02]  /*9a70*/  SHF.R.U64 R6, R6, 0x3, RZ ;  /* 0x0000000306067819 */ /* 0x000fe400000012ff */
[----:B------:R-:W-:Y:S01]  /*9a80*/  IADD3 R191, P5, R122, 0x2040, RZ ;  /* 0x000020407abf7810 */ /* 0x000fe20007fbe0ff */
[----:B------:R-:W-:Y:S01]  /*9a90*/  IMAD.X R95, RZ, RZ, R123, P0 ;  /* 0x000000ffff5f7224 */ /* 0x000fe200000e067b */
[----:B------:R-:W-:-:S02]  /*9aa0*/  LOP3.LUT R24, R6, R183, RZ, 0x3c, !PT ;  /* 0x000000b706187212 */ /* 0x000fc400078e3cff */
[----:B------:R-:W-:Y:S02]  /*9ab0*/  LOP3.LUT R6, R197, 0x380, RZ, 0xc0, !PT ;  /* 0x00000380c5067812 */ /* 0x000fe400078ec0ff */
[C---:B------:R-:W-:Y:S02]  /*9ac0*/  IADD3 R195, P1, R122.reuse, 0x4000, RZ ;  /* 0x000040007ac37810 */ /* 0x040fe40007f3e0ff */
[----:B------:R-:W-:Y:S02]  /*9ad0*/  IADD3 R179, P4, R122, 0x60, RZ ;  /* 0x000000607ab37810 */ /* 0x000fe40007f9e0ff */
[----:B------:R-:W-:Y:S01]  /*9ae0*/  IADD3.X R83, RZ, R123, RZ, P5, !PT ;  /* 0x0000007bff537210 */ /* 0x000fe20002ffe4ff */
[--C-:B------:R-:W-:Y:S01]  /*9af0*/  IMAD.X R91, RZ, RZ, R123.reuse, P1 ;  /* 0x000000ffff5b7224 */ /* 0x100fe200008e067b */
[----:B------:R-:W-:Y:S01]  /*9b00*/  SHF.R.U64 R6, R6, 0x3, RZ ;  /* 0x0000000306067819 */ /* 0x000fe200000012ff */
[----:B------:R-:W-:Y:S01]  /*9b10*/  IMAD.X R15, RZ, RZ, R123, P4 ;  /* 0x000000ffff0f7224 */ /* 0x000fe200020e067b */
[----:B------:R-:W-:-:S02]  /*9b20*/  LOP3.LUT R107, R122, 0x380, RZ, 0xc0, !PT ;  /* 0x000003807a6b7812 */ /* 0x000fc400078ec0ff */
        /* <DEDUP_REMOVED lines=8> */
[----:B------:R-:W-:-:S02]  /*9bb0*/  LOP3.LUT R14, R179, 0x380, RZ, 0xc0, !PT ;  /* 0x00000380b30e7812 */ /* 0x000fc400078ec0ff */
[----:B------:R-:W-:Y:S01]  /*9bc0*/  LOP3.LUT R94, R6, R197, RZ, 0x3c, !PT ;  /* 0x000000c5065e7212 */ /* 0x000fe200078e3cff */
[----:B------:R-:W-:Y:S01]  /*9bd0*/  IMAD.X R119, RZ, RZ, R123, P1 ;  /* 0x000000ffff777224 */ /* 0x000fe200008e067b */
[----:B------:R-:W-:Y:S02]  /*9be0*/  SHF.R.U64 R107, R107, 0x3, RZ ;  /* 0x000000036b6b7819 */ /* 0x000fe400000012ff */
[----:B------:R-:W-:Y:S02]  /*9bf0*/  LOP3.LUT R20, R181, 0x380, RZ, 0xc0, !PT ;  /* 0x00000380b5147812 */ /* 0x000fe400078ec0ff */
[----:B------:R-:W-:Y:S02]  /*9c00*/  LOP3.LUT R6, R205, 0x380, RZ, 0xc0, !PT ;  /* 0x00000380cd067812 */ /* 0x000fe400078ec0ff */
[----:B------:R-:W-:Y:S02]  /*9c10*/  IADD3 R203, P6, R122, 0x6000, RZ ;  /* 0x000060007acb7810 */ /* 0x000fe40007fde0ff */
[----:B------:R-:W-:-:S02]  /*9c20*/  SHF.R.U64 R4, R4, 0x3, RZ ;  /* 0x0000000304047819 */ /* 0x000fc400000012ff */
[C---:B------:R-:W-:Y:S02]  /*9c30*/  IADD3 R199, P4, R122.reuse, 0x4040, RZ ;  /* 0x000040407ac77810 */ /* 0x040fe40007f9e0ff */
[C---:B------:R-:W-:Y:S02]  /*9c40*/  IADD3 R114, P2, R122.reuse, 0x6040, RZ ;  /* 0x000060407a727810 */ /* 0x040fe40007f5e0ff */
[----:B------:R-:W-:Y:S02]  /*9c50*/  LOP3.LUT R82, R191, 0x380, RZ, 0xc0, !PT ;  /* 0x00000380bf527812 */ /* 0x000fe400078ec0ff */
[----:B------:R-:W-:Y:S02]  /*9c60*/  IADD3 R201, P3, R122, 0x4060, RZ ;  /* 0x000040607ac97810 */ /* 0x000fe40007f7e0ff */
[----:B------:R-:W-:Y:S02]  /*9c70*/  SHF.R.U64 R14, R14, 0x3, RZ ;  /* 0x000000030e0e7819 */ /* 0x000fe400000012ff */
[----:B------:R-:W-:Y:S01]  /*9c80*/  LOP3.LUT R86, R193, 0x380, RZ, 0xc0, !PT ;  /* 0x00000380c1567812 */ /* 0x000fe200078ec0ff */
[----:B------:R-:W-:Y:S01]  /*9c90*/  IMAD.X R103, RZ, RZ, R123, P3 ;  /* 0x000000ffff677224 */ /* 0x000fe200018e067b */
[----:B------:R-:W-:-:S02]  /*9ca0*/  LOP3.LUT R110, R118, 0x380, RZ, 0xc0, !PT ;  /* 0x00000380766e7812 */ /* 0x000fc400078ec0ff */
[----:B------:R-:W-:Y:S01]  /*9cb0*/  LOP3.LUT R122, R107, R122, RZ, 0x3c, !PT ;  /* 0x0000007a6b7a7212 */ /* 0x000fe200078e3cff */
[----:B------:R-:W-:Y:S01]  /*9cc0*/  IMAD.X R107, RZ, RZ, R123, P6 ;  /* 0x000000ffff6b7224 */ /* 0x000fe200030e067b */
[----:B------:R-:W-:Y:S02]  /*9cd0*/  SHF.R.U64 R20, R20, 0x3, RZ ;  /* 0x0000000314147819 */ /* 0x000fe400000012ff */
[----:B------:R-:W-:Y:S02]  /*9ce0*/  LOP3.LUT R90, R195, 0x380, RZ, 0xc0, !PT ;  /* 0x00000380c35a7812 */ /* 0x000fe400078ec0ff */
[----:B------:R-:W-:Y:S02]  /*9cf0*/  SHF.R.U64 R6, R6, 0x3, RZ ;  /* 0x0000000306067819 */ /* 0x000fe400000012ff */
[----:B------:R-:W-:Y:S02]  /*9d00*/  LOP3.LUT R4, R4, R175, RZ, 0x3c, !PT ;  /* 0x000000af04047212 */ /* 0x000fe400078e3cff */
[----:B------:R-:W-:-:S02]  /*9d10*/  LOP3.LUT R106, R203, 0x380, RZ, 0xc0, !PT ;  /* 0x00000380cb6a7812 */ /* 0x000fc400078ec0ff */
[----:B------:R-:W-:Y:S02]  /*9d20*/  SHF.R.U64 R82, R82, 0x3, RZ ;  /* 0x0000000352527819 */ /* 0x000fe400000012ff */
[----:B------:R-:W-:Y:S02]  /*9d30*/  LOP3.LUT R98, R199, 0x380, RZ, 0xc0, !PT ;  /* 0x00000380c7627812 */ /* 0x000fe400078ec0ff */
[----:B------:R-:W-:Y:S02]  /*9d40*/  LOP3.LUT R27, R114, 0x380, RZ, 0xc0, !PT ;  /* 0x00000380721b7812 */ /* 0x000fe400078ec0ff */
[----:B------:R-:W-:Y:S02]  /*9d50*/  LOP3.LUT R14, R14, R179, RZ, 0x3c, !PT ;  /* 0x000000b30e0e7212 */ /* 0x000fe400078e3cff */
[----:B------:R-:W-:Y:S02]  /*9d60*/  SHF.R.U64 R86, R86, 0x3, RZ ;  /* 0x0000000356567819 */ /* 0x000fe400000012ff */
[----:B------:R-:W-:-:S02]  /*9d70*/  LOP3.LUT R102, R201, 0x380, RZ, 0xc0, !PT ;  /* 0x00000380c9667812 */ /* 0x000fc400078ec0ff */
[----:B------:R-:W-:Y:S02]  /*9d80*/  SHF.R.U64 R29, R110, 0x3, RZ ;  /* 0x000000036e1d7819 */ /* 0x000fe400000012ff */
[----:B------:R-:W-:Y:S02]  /*9d90*/  LOP3.LUT R20, R20, R181, RZ, 0x3c, !PT ;  /* 0x000000b514147212 */ /* 0x000fe400078e3cff */
[----:B------:R-:W-:Y:S02]  /*9da0*/  SHF.R.U64 R90, R90, 0x3, RZ ;  /* 0x000000035a5a7819 */ /* 0x000fe400000012ff */
[----:B------:R-:W-:Y:S02]  /*9db0*/  MOV R122, R122 ;  /* 0x0000007a007a7202 */ /* 0x000fe40000000f00 */
[----:B------:R-:W-:Y:S02]  /*9dc0*/  LOP3.LUT R110, R6, R205, RZ, 0x3c, !PT ;  /* 0x000000cd066e7212 */ /* 0x000fe400078e3cff */
[----:B------:R-:W-:Y:S01]  /*9dd0*/  SHF.R.U64 R106, R106, 0x3, RZ ;  /* 0x000000036a6a7819 */ /* 0x000fe200000012ff */
[----:B------:R0:W-:Y:S01]  /*9de0*/  STSM.16.M88.4 [R122], R8 ;  /* 0x000000087a007844 */ /* 0x0001e20000000200 */
[----:B------:R-:W-:-:S02]  /*9df0*/  MOV R6, R4 ;  /* 0x0000000400067202 */ /* 0x000fc40000000f00 */
[----:B------:R-:W-:Y:S02]  /*9e00*/  LOP3.LUT R82, R82, R191, RZ, 0x3c, !PT ;  /* 0x000000bf52527212 */ /* 0x000fe400078e3cff */
[----:B------:R-:W-:Y:S01]  /*9e10*/  SHF.R.U64 R98, R98, 0x3, RZ ;  /* 0x0000000362627819 */ /* 0x000fe200000012ff */
[----:B------:R-:W-:Y:S01]  /*9e20*/  STSM.16.M88.4 [R6], R32 ;  /* 0x0000002006007844 */ /* 0x000fe20000000200 */
[----:B------:R-:W-:Y:S02]  /*9e30*/  SHF.R.U64 R27, R27, 0x3, RZ ;  /* 0x000000031b1b7819 */ /* 0x000fe400000012ff */
[----:B------:R-:W-:Y:S02]  /*9e40*/  MOV R12, R12 ;  /* 0x0000000c000c7202 */ /* 0x000fe40000000f00 */
[----:B------:R-:W-:Y:S02]  /*9e50*/  LOP3.LUT R86, R86, R193, RZ, 0x3c, !PT ;  /* 0x000000c156567212 */ /* 0x000fe400078e3cff */
[----:B------:R-:W-:Y:S01]  /*9e60*/  SHF.R.U64 R102, R102, 0x3, RZ ;  /* 0x0000000366667819 */ /* 0x000fe200000012ff */
[----:B------:R-:W-:Y:S01]  /*9e70*/  STSM.16.M88.4 [R12], R40 ;  /* 0x000000280c007844 */ /* 0x000fe20000000200 */
[----:B------:R-:W-:Y:S01]  /*9e80*/  MOV R14, R14 ;  /* 0x0000000e000e7202 */ /* 0x000fe20000000f00 */
[----:B0-----:R-:W-:Y:S01]  /*9e90*/  IMAD.U32 R10, RZ, RZ, UR6 ;  /* 0x00000006ff0a7e24 */ /* 0x001fe2000f8e00ff */
        /* <DEDUP_REMOVED lines=15> */
[-C--:B------:R-:W-:Y:S01]  /*9f90*/  IADD3.X R99, RZ, R123.reuse, RZ, P4, !PT ;  /* 0x0000007bff637210 */ /* 0x080fe200027fe4ff */
[----:B------:R-:W-:Y:S01]  /*9fa0*/  STSM.16.M88.4 [R24], R64 ;  /* 0x0000004018007844 */ /* 0x000fe20000000200 */
[----:B------:R-:W-:Y:S02]  /*9fb0*/  IADD3.X R115, RZ, R123, RZ, P2, !PT ;  /* 0x0000007bff737210 */ /* 0x000fe400017fe4ff */
[----:B------:R-:W-:Y:S02]  /*9fc0*/  LOP3.LUT R98, R98, R199, RZ, 0x3c, !PT ;  /* 0x000000c762627212 */ /* 0x000fe400078e3cff */
[----:B------:R-:W-:Y:S02]  /*9fd0*/  LOP3.LUT R114, R27, R114, RZ, 0x3c, !PT ;  /* 0x000000721b727212 */ /* 0x000fe400078e3cff */
[----:B------:R-:W-:Y:S02]  /*9fe0*/  MOV R5, R82 ;  /* 0x0000005200057202 */ /* 0x000fe40000000f00 */
[----:B------:R-:W-:-:S02]  /*9ff0*/  F2FP.F16.F32.PACK_AB R74, R77, R76 ;  /* 0x0000004c4d4a723e */ /* 0x000fc400000000ff */
[----:B------:R-:W-:Y:S02]  /*a000*/  F2FP.F16.F32.PACK_AB R75, R79, R78 ;  /* 0x0000004e4f4b723e */ /* 0x000fe400000000ff */
[----:B------:R-:W-:Y:S02]  /*a010*/  F2FP.F16.F32.PACK_AB R80, R81, R80 ;  /* 0x000000505150723e */ /* 0x000fe400000000ff */
[----:B------:R-:W-:Y:S01]  /*a020*/  LOP3.LUT R102, R102, R201, RZ, 0x3c, !PT ;  /* 0x000000c966667212 */ /* 0x000fe200078e3cff */
[----:B------:R0:W-:Y:S01]  /*a030*/  STSM.16.M88.4 [R5], R72 ;  /* 0x0000004805007844 */ /* 0x0001e20000000200 */
        /* <DEDUP_REMOVED lines=8> */
[----:B------:R-:W-:Y:S01]  /*a0c0*/  F2FP.F16.F32.PACK_AB R154, R93, R92 ;  /* 0x0000005c5d9a723e */ /* 0x000fe200000000ff */
[----:B0-----:R-:W-:Y:S01]  /*a0d0*/  IMAD.U32 R5, RZ, RZ, UR8 ;  /* 0x00000008ff057e24 */ /* 0x001fe2000f8e00ff */
        /* <DEDUP_REMOVED lines=36> */
[----:B------:R-:W-:Y:S01]  /*a320*/  STSM.16.M88.4 [R110], R128 ;  /* 0x000000806e007844 */ /* 0x000fe20000000200 */
[----:B------:R-:W-:-:S02]  /*a330*/  F2FP.F16.F32.PACK_AB R138, R141, R140 ;  /* 0x0000008c8d8a723e */ /* 0x000fc400000000ff */
[----:B------:R-:W-:Y:S02]  /*a340*/  F2FP.F16.F32.PACK_AB R139, R143, R142 ;  /* 0x0000008e8f8b723e */ /* 0x000fe400000000ff */
[----:B------:R-:W-:Y:S01]  /*a350*/  F2FP.F16.F32.PACK_AB R145, R147, R146 ;  /* 0x000000929391723e */ /* 0x000fe200000000ff */
[----:B0-----:R-:W-:Y:S01]  /*a360*/  IMAD.U32 R4, RZ, RZ, UR4 ;  /* 0x00000004ff047e24 */ /* 0x001fe2000f8e00ff */
[----:B------:R-:W-:Y:S01]  /*a370*/  MOV R118, R118 ;  /* 0x0000007600767202 */ /* 0x000fe20000000f00 */
[----:B------:R0:W-:Y:S01]  /*a380*/  STSM.16.M88.4 [R8], R136 ;  /* 0x0000008808007844 */ /* 0x0001e20000000200 */
[----:B------:R-:W-:Y:S02]  /*a390*/  F2FP.F16.F32.PACK_AB R146, R149, R148 ;  /* 0x000000949592723e */ /* 0x000fe400000000ff */
[----:B------:R-:W-:Y:S02]  /*a3a0*/  F2FP.F16.F32.PACK_AB R147, R151, R150 ;  /* 0x000000969793723e */ /* 0x000fe400000000ff */
[----:B------:R-:W-:-:S02]  /*a3b0*/  PLOP3.LUT P6, PT, PT, PT, UP0, 0x80, 0x0 ;  /* 0x000000000000781c */ /* 0x000fc40003fcf008 */
[----:B------:R-:W-:Y:S01]  /*a3c0*/  PLOP3.LUT P0, PT, PT, PT, UP1, 0x80, 0x0 ;  /* 0x000000000000781c */ /* 0x000fe20003f0f018 */
[----:B------:R1:W-:Y:S01]  /*a3d0*/  STSM.16.M88.4 [R118], R144 ;  /* 0x0000009076007844 */ /* 0x0003e20000000200 */
[----:B------:R-:W-:Y:S01]  /*a3e0*/  MOV R11, UR7 ;  /* 0x00000007000b7c02 */ /* 0x000fe20008000f00 */
[----:B------:R-:W-:Y:S08]  /*a3f0*/  BAR.SYNC.DEFER_BLOCKING 0x1, 0x100 ;  /* 0x0044000000007b1d */ /* 0x000ff00000010000 */
[----:B------:R2:W3:Y:S04]  /*a400*/  @P6 LDG.E R10, desc[UR48][R10.64] ;  /* 0x000000300a0a6981 */ /* 0x0004e8000c1e1900 */
[----:B------:R-:W4:Y:S01]  /*a410*/  @P0 LDG.E R6, desc[UR48][R4.64] ;  /* 0x0000003004060981 */ /* 0x000f22000c1e1900 */
[----:B------:R-:W-:Y:S01]  /*a420*/  IMAD R9, R186, 0x40, R17 ;  /* 0x00000040ba097824 */ /* 0x000fe200078e0211 */
[----:B------:R-:W-:Y:S01]  /*a430*/  ULDC UR8, c[0x0][0xa88] ;  /* 0x0002a20000087ab9 */ /* 0x000fe20000000800 */
[----:B------:R-:W-:-:S02]  /*a440*/  UMOV UR4, URZ ;  /* 0x0000003f00047c82 */ /* 0x000fc40008000000 */
[----:B------:R-:W-:-:S03]  /*a450*/  IMAD.WIDE R126, R9, 0x2, R126 ;  /* 0x00000002097e7825 */ /* 0x000fc600078e027e */
[C---:B------:R-:W-:Y:S02]  /*a460*/  IADD3 R12, P2, R126.reuse, 0x1000, RZ ;  /* 0x000010007e0c7810 */ /* 0x040fe40007f5e0ff */
[C---:B------:R-:W-:Y:S02]  /*a470*/  IADD3 R33, P1, R126.reuse, 0x2000, RZ ;  /* 0x000020007e217810 */ /* 0x040fe40007f3e0ff */
[----:B--2---:R-:W-:Y:S02]  /*a480*/  P2R R11, PR, RZ, 0x4 ;  /* 0x00000004ff0b7803 */ /* 0x004fe40000000000 */
[C---:B------:R-:W-:Y:S02]  /*a490*/  IADD3 R25, P2, R126.reuse, 0x3000, RZ ;  /* 0x000030007e197810 */ /* 0x040fe40007f5e0ff */
[C---:B------:R-:W-:Y:S02]  /*a4a0*/  IADD3 R41, P3, R126.reuse, 0x4000, RZ ;  /* 0x000040007e297810 */ /* 0x040fe40007f7e0ff */
        /* <DEDUP_REMOVED lines=14> */
[----:B0-----:R-:W-:Y:S02]  /*a590*/  LOP3.LUT R8, R9, R12, RZ, 0x3c, !PT ;  /* 0x0000000c09087212 */ /* 0x001fe400078e3cff */
[----:B------:R-:W-:Y:S02]  /*a5a0*/  LOP3.LUT R32, R32, R33, RZ, 0x3c, !PT ;  /* 0x0000002120207212 */ /* 0x000fe400078e3cff */
[----:B------:R-:W-:Y:S02]  /*a5b0*/  LOP3.LUT R24, R24, R25, RZ, 0x3c, !PT ;  /* 0x0000001918187212 */ /* 0x000fe400078e3cff */
[----:B------:R-:W-:Y:S02]  /*a5c0*/  LOP3.LUT R40, R40, R41, RZ, 0x3c, !PT ;  /* 0x0000002928287212 */ /* 0x000fe400078e3cff */
[----:B------:R-:W-:-:S02]  /*a5d0*/  LOP3.LUT R28, R28, R29, RZ, 0x3c, !PT ;  /* 0x0000001d1c1c7212 */ /* 0x000fc400078e3cff */
[----:B------:R-:W-:Y:S02]  /*a5e0*/  LOP3.LUT R44, R44, R45, RZ, 0x3c, !PT ;  /* 0x0000002d2c2c7212 */ /* 0x000fe400078e3cff */
[----:B---3--:R-:W-:Y:S02]  /*a5f0*/  @P6 R2UR UR8, R10 ;  /* 0x000000000a0862ca */ /* 0x008fe400000e0000 */
[----:B----4-:R-:W-:Y:S01]  /*a600*/  @P0 R2UR UR4, R6 ;  /* 0x00000000060402ca */ /* 0x010fe200000e0000 */
[----:B-1----:R-:W-:-:S14]  /*a610*/  @P6 BRA `(.L_x_3452) ;  /* 0x0000000000186947 */ /* 0x002fdc0003800000 */
[----:B------:R-:W-:Y:S05]  /*a620*/  @!P0 BRA `(.L_x_3452) ;  /* 0x0000000000148947 */ /* 0x000fea0003800000 */
[----:B------:R-:W2:Y:S04]  /*a630*/  LDG.E R10, desc[UR48][R4.64] ;  /* 0x00000030040a7981 */ /* 0x000ea8000c1e1900 */
[----:B------:R-:W3:Y:S01]  /*a640*/  LDG.E R6, desc[UR48][R4.64+0x4] ;  /* 0x0000043004067981 */ /* 0x000ee2000c1e1900 */
[----:B--2---:R-:W-:Y:S02]  /*a650*/  R2UR UR6, R10 ;  /* 0x000000000a0672ca */ /* 0x004fe400000e0000 */
[----:B---3--:R-:W-:-:S13]  /*a660*/  R2UR UR8, R6 ;  /* 0x00000000060872ca */ /* 0x008fda00000e0000 */
[----:B------:R-:W-:-:S12]  /*a670*/  UIADD3 UR8, -UR6, UR8, URZ ;  /* 0x0000000806087290 */ /* 0x000fd8000fffe13f */
.L_x_3452:
        /* <DEDUP_REMOVED lines=67> */
[----:B------:R-:W-:Y:S01]  /*aab0*/  IMAD.MOV R5, RZ, RZ, -R18 ;  /* 0x000000ffff057224 */ /* 0x000fe200078e0a12 */
[----:B------:R-:W-:Y:S02]  /*aac0*/  UIMAD.WIDE.U32 UR6, UR44, UR10, UR6 ;  /* 0x0000000a2c0672a5 */ /* 0x000fe4000f8e0006 */
[----:B------:R-:W-:Y:S01]  /*aad0*/  UIMAD UR9, UR44, UR11, UR9 ;  /* 0x0000000b2c0972a4 */ /* 0x000fe2000f8e0209 */
[----:B------:R-:W-:Y:S02]  /*aae0*/  LEA R6, R11, R2, 0x6 ;  /* 0x000000020b067211 */ /* 0x000fe400078e30ff */
[----:B------:R-:W-:Y:S01]  /*aaf0*/  ULDC.64 UR10, c[0x0][0xb78] ;  /* 0x0002de00000a7ab9 */ /* 0x000fe20000000a00 */
[----:B------:R-:W-:Y:S01]  /*ab00*/  UIADD3 UR7, UR7, UR9, URZ ;  /* 0x0000000907077290 */ /* 0x000fe2000fffe03f */
[----:B------:R-:W-:Y:S01]  /*ab10*/  ISETP.NE.AND P0, PT, R16, R5, PT ;  /* 0x000000051000720c */ /* 0x000fe20003f05270 */
[----:B------:R-:W-:Y:S01]  /*ab20*/  UIMAD UR9, UR43, UR10, URZ ;  /* 0x0000000a2b0972a4 */ /* 0x000fe2000f8e023f */
[C---:B------:R-:W-:Y:S01]  /*ab30*/  VIADD R10, R6.reuse, 0x8 ;  /* 0x00000008060a7836 */ /* 0x040fe20000000000 */
[----:B------:R-:W-:Y:S01]  /*ab40*/  UIMAD.WIDE.U32 UR6, UR42, UR10, UR6 ;  /* 0x0000000a2a0672a5 */ /* 0x000fe2000f8e0006 */
[----:B------:R-:W-:Y:S01]  /*ab50*/  SHF.R.S32.HI R4, RZ, 0x1f, R6 ;  /* 0x0000001fff047819 */ /* 0x000fe20000011406 */
[----:B------:R-:W-:Y:S01]  /*ab60*/  UIMAD UR9, UR42, UR11, UR9 ;  /* 0x0000000b2a0972a4 */ /* 0x000fe2000f8e0209 */
[----:B------:R-:W-:-:S02]  /*ab70*/  ISETP.GE.OR P1, PT, R6, UR8, P0 ;  /* 0x0000000806007c0c */ /* 0x000fc40008726670 */
[----:B------:R-:W-:Y:S01]  /*ab80*/  ISETP.GE.OR P0, PT, R10, UR8, P0 ;  /* 0x000000080a007c0c */ /* 0x000fe20008706670 */
[----:B------:R-:W-:Y:S01]  /*ab90*/  ULDC.64 UR10, c[0x0][0xb40] ;  /* 0x0002d000000a7ab9 */ /* 0x000fe20000000a00 */
[----:B------:R-:W-:Y:S01]  /*aba0*/  IADD3 R5, P2, R6, UR6, RZ ;  /* 0x0000000606057c10 */ /* 0x000fe2000ff5e0ff */
[----:B------:R-:W-:-:S05]  /*abb0*/  IMAD.U32 R11, RZ, RZ, UR9 ;  /* 0x00000009ff0b7e24 */ /* 0x000fca000f8e00ff */
[----:B------:R-:W-:Y:S02]  /*abc0*/  IADD3.X R6, R4, UR7, R11, P2, !PT ;  /* 0x0000000704067c10 */ /* 0x000fe400097fe40b */
[----:B------:R-:W-:-:S04]  /*abd0*/  LEA R4, P2, R5, UR10, 0x2 ;  /* 0x0000000a05047c11 */ /* 0x000fc8000f8410ff */
[----:B------:R-:W-:-:S05]  /*abe0*/  LEA.HI.X R5, R5, UR11, R6, 0x2, P2 ;  /* 0x0000000b05057c11 */ /* 0x000fca00090f1406 */
[----:B------:R0:W-:Y:S04]  /*abf0*/  @!P1 STG.E desc[UR48][R4.64], R0 ;  /* 0x0000000004009986 */ /* 0x0001e8000c101930 */
[----:B------:R0:W-:Y:S02]  /*ac00*/  @!P0 STG.E desc[UR48][R4.64+0x20], R3 ;  /* 0x0000200304008986 */ /* 0x0001e4000c101930 */
.L_x_3453:
        /* <DEDUP_REMOVED lines=19> */
[----:B------:R-:W-:-:S02]  /*ad40*/  UIMAD UR6, UR12, UR10, URZ ;  /* 0x0000000a0c0672a4 */ /* 0x000fc4000f8e023f */
[----:B------:R-:W-:Y:S01]  /*ad50*/  IMAD.U32 R21, RZ, RZ, UR10 ;  /* 0x0000000aff157e24 */ /* 0x000fe2000f8e00ff */
[----:B------:R-:W5:Y:S01]  /*ad60*/  LD.E.128 R40, desc[UR48][R40.64] ;  /* 0x0000003028287980 */ /* 0x000f62000c101d00 */
[----:B------:R-:W-:Y:S02]  /*ad70*/  LOP3.LUT R0, R4, R0, R5, 0xfe, !PT ;  /* 0x0000000004007212 */ /* 0x000fe400078efe05 */
[----:B------:R-:W-:Y:S01]  /*ad80*/  SHF.R.S32.HI R5, RZ, 0x1f, R17 ;  /* 0x0000001fff057819 */ /* 0x000fe20000011411 */
[----:B------:R-:W5:Y:S01]  /*ad90*/  LD.E.128 R28, desc[UR48][R28.64] ;  /* 0x000000301c1c7980 */ /* 0x000f62000c101d00 */
[----:B------:R-:W-:Y:S01]  /*ada0*/  MOV R4, R17 ;  /* 0x0000001100047202 */ /* 0x000fe20000000f00 */
[----:B------:R-:W-:Y:S01]  /*adb0*/  UIMAD UR6, UR4, UR11, UR6 ;  /* 0x0000000b040672a4 */ /* 0x000fe2000f8e0206 */
[C---:B------:R-:W-:Y:S01]  /*adc0*/  VIADD R88, R17.reuse, 0x140 ;  /* 0x0000014011587836 */ /* 0x040fe20000000000 */
[----:B------:R-:W5:Y:S01]  /*add0*/  LD.E.128 R44, desc[UR48][R44.64] ;  /* 0x000000302c2c7980 */ /* 0x000f62000c101d00 */
[----:B------:R-:W-:Y:S01]  /*ade0*/  IADD3 R86, R17, 0x100, RZ ;  /* 0x0000010011567810 */ /* 0x000fe20007ffe0ff */
[----:B------:R-:W-:Y:S01]  /*adf0*/  IMAD.WIDE.U32 R4, R21, UR4, R4 ;  /* 0x0000000415047c25 */ /* 0x000fe2000f8e0004 */
        /* <DEDUP_REMOVED lines=10> */
[----:B------:R-:W-:Y:S01]  /*aea0*/  MOV R81, UR10 ;  /* 0x0000000a00517c02 */ /* 0x000fe20008000f00 */
[----:B------:R-:W-:Y:S01]  /*aeb0*/  UIMAD UR4, UR13, UR10, URZ ;  /* 0x0000000a0d0472a4 */ /* 0x000fe2000f8e023f */
[----:B------:R-:W-:Y:S01]  /*aec0*/  VIADD R5, R5, UR6 ;  /* 0x0000000605057c36 */ /* 0x000fe20008000000 */
        /* <DEDUP_REMOVED lines=8> */
[----:B------:R-:W-:Y:S01]  /*af50*/  ISETP.GE.AND P1, PT, R88, UR14, PT ;  /* 0x0000000e58007c0c */ /* 0x000fe2000bf26270 */
[----:B------:R-:W-:Y:S01]  /*af60*/  VIADD R80, R17, 0x180 ;  /* 0x0000018011507836 */ /* 0x000fe20000000000 */
[----:B------:R-:W-:-:S02]  /*af70*/  UIMAD UR6, UR44, UR11, UR4 ;  /* 0x0000000b2c0672a4 */ /* 0x000fc4000f8e0204 */
[----:B------:R-:W-:Y:S01]  /*af80*/  IMAD.WIDE.U32 R4, R81, UR44, R4 ;  /* 0x0000002c51047c25 */ /* 0x000fe2000f8e0004 */
[----:B------:R-:W-:Y:S01]  /*af90*/  SEL R21, RZ, 0x10, P0 ;  /* 0x00000010ff157807 */ /* 0x000fe20000000000 */
[----:B------:R-:W-:Y:S01]  /*afa0*/  UIADD3 UR4, UR40, 0x28c20, URZ ;  /* 0x00028c2028047890 */ /* 0x000fe2000fffe03f */
[----:B------:R-:W-:Y:S01]  /*afb0*/  SEL R20, RZ, 0x20, P1 ;  /* 0x00000020ff147807 */ /* 0x000fe20000800000 */
[----:B------:R-:W-:Y:S01]  /*afc0*/  ULDC.64 UR8, c[0x0][0xae8] ;  /* 0x0002ba0000087ab9 */ /* 0x000fe20000000a00 */
[----:B------:R-:W-:Y:S01]  /*afd0*/  ISETP.GE.AND P0, PT, R80, UR14, PT ;  /* 0x0000000e50007c0c */ /* 0x000fe2000bf06270 */
[C---:B------:R-:W-:Y:S01]  /*afe0*/  VIADD R80, R186.reuse, 0x20 ;  /* 0x00000020ba507836 */ /* 0x040fe20000000000 */
[----:B------:R-:W-:Y:S01]  /*aff0*/  ISETP.GE.AND P2, PT, R186, UR7, PT ;  /* 0x00000007ba007c0c */ /* 0x000fe2000bf46270 */
[----:B------:R-:W-:Y:S01]  /*b000*/  UPRMT UR4, URZ, 0x654, UR4 ;  /* 0x000006543f047896 */ /* 0x000fe20008000004 */
[----:B------:R-:W-:Y:S01]  /*b010*/  LOP3.LUT R21, R20, R0, R21, 0xfe, !PT ;  /* 0x0000000014157212 */ /* 0x000fe200078efe15 */
[----:B------:R-:W-:Y:S01]  /*b020*/  VIADD R20, R17, 0x1c0 ;  /* 0x000001c011147836 */ /* 0x000fe20000000000 */
[----:B------:R-:W-:Y:S01]  /*b030*/  IADD3 R5, R5, UR6, RZ ;  /* 0x0000000605057c10 */ /* 0x000fe2000fffe0ff */
[----:B------:R-:W-:-:S02]  /*b040*/  UIMAD UR6, UR43, UR8, URZ ;  /* 0x000000082b0672a4 */ /* 0x000fc4000f8e023f */
[----:B------:R-:W-:Y:S01]  /*b050*/  IMAD.U32 R81, RZ, RZ, UR8 ;  /* 0x00000008ff517e24 */ /* 0x000fe2000f8e00ff */
[----:B------:R-:W-:Y:S01]  /*b060*/  SEL R0, RZ, 0x40, P0 ;  /* 0x00000040ff007807 */ /* 0x000fe20000000000 */
[----:B------:R-:W-:Y:S01]  /*b070*/  BSSY B1, `(.L_x_3454) ;  /* 0x0000028000017945 */ /* 0x000fe20003800000 */
[----:B------:R-:W-:Y:S01]  /*b080*/  ISETP.GE.AND P0, PT, R80, UR7, PT ;  /* 0x0000000750007c0c */ /* 0x000fe2000bf06270 */
[----:B------:R-:W-:Y:S01]  /*b090*/  UIMAD UR6, UR42, UR9, UR6 ;  /* 0x000000092a0672a4 */ /* 0x000fe2000f8e0206 */
[----:B------:R-:W-:Y:S01]  /*b0a0*/  ISETP.GE.AND P1, PT, R20, UR14, PT ;  /* 0x0000000e14007c0c */ /* 0x000fe2000bf26270 */
[----:B------:R-:W-:Y:S01]  /*b0b0*/  IMAD.WIDE.U32 R80, R81, UR42, R4 ;  /* 0x0000002a51507c25 */ /* 0x000fe2000f8e0004 */
[----:B------:R-:W-:Y:S01]  /*b0c0*/  LOP3.LUT R0, R21, R0, RZ, 0xfc, !PT ;  /* 0x0000000015007212 */ /* 0x000fe200078efcff */
[----:B-1----:R-:W-:Y:S01]  /*b0d0*/  SYNCS.ARRIVE.TRANS64.RED.A1T0 RZ, [UR4], RZ ;  /* 0x000000ffffff79a7 */ /* 0x002fe20008100404 */
[----:B------:R-:W-:Y:S01]  /*b0e0*/  SHF.R.S32.HI R187, RZ, 0x1f, R186 ;  /* 0x0000001fffbb7819 */ /* 0x000fe200000114ba */
[----:B------:R-:W-:Y:S01]  /*b0f0*/  IMAD.U32 R21, RZ, RZ, UR45 ;  /* 0x0000002dff157e24 */ /* 0x000fe2000f8e00ff */
[----:B------:R-:W-:-:S02]  /*b100*/  SEL R5, RZ, 0x80, P1 ;  /* 0x00000080ff057807 */ /* 0x000fc40000800000 */
[----:B------:R-:W-:Y:S01]  /*b110*/  IADD3 R87, R81, UR6, RZ ;  /* 0x0000000651577c10 */ /* 0x000fe2000fffe0ff */
        /* <DEDUP_REMOVED lines=29> */
.L_x_3455:
[----:B------:R-:W-:Y:S05]  /*b2f0*/  BSYNC B1 ;  /* 0x0000000000017941 */ /* 0x000fea0003800000 */
.L_x_3454:
[----:B------:R-:W-:Y:S05]  /*b300*/  @P0 BRA `(.L_x_3456) ;  /* 0x0000000c00440947 */ /* 0x000fea0003800000 */
[----:B0----5:R-:W-:Y:S01]  /*b310*/  IADD3 R13, P0, R20, 0x20, RZ ;  /* 0x00000020140d7810 */ /* 0x021fe20007f1e0ff */
        /* <DEDUP_REMOVED lines=29> */
.L_x_3451:
[----:B------:R-:W-:Y:S01]  /*b4f0*/  ULDC.64 UR6, c[0x0][0xbe0] ;  /* 0x0002f80000067ab9 */ /* 0x000fe20000000a00 */
[----:B------:R-:W-:Y:S02]  /*b500*/  USHF.L.U32 UR4, UR42, 0x2, URZ ;  /* 0x000000022a047899 */ /* 0x000fe4000800063f */
[----:B------:R-:W-:Y:S01]  /*b510*/  UISETP.NE.U32.AND UP0, UPT, UR6, URZ, UPT ;  /* 0x0000003f0600728c */ /* 0x000fe2000bf05070 */
[----:B------:R-:W-:Y:S01]  /*b520*/  ULDC.64 UR8, c[0x0][0xbd8] ;  /* 0x0002f60000087ab9 */ /* 0x000fe20000000a00 */
[----:B------:R-:W-:Y:S02]  /*b530*/  USHF.L.U64.HI UR10, UR42, 0x2, UR43 ;  /* 0x000000022a0a7899 */ /* 0x000fe4000801022b */
[----:B------:R-:W-:Y:S02]  /*b540*/  UISETP.NE.AND.EX UP1, UPT, UR7, URZ, UPT, UP0 ;  /* 0x0000003f0700728c */ /* 0x000fe4000bf25300 */
[----:B------:R-:W-:Y:S01]  /*b550*/  UISETP.NE.U32.AND UP0, UPT, UR8, URZ, UPT ;  /* 0x0000003f0800728c */ /* 0x000fe2000bf05070 */
[----:B------:R-:W-:Y:S01]  /*b560*/  MOV R3, RZ ;  /* 0x000000ff00037202 */ /* 0x000fe20000000f00 */
[----:B------:R-:W-:Y:S01]  /*b570*/  VIADD R12, R17, 0x40 ;  /* 0x00000040110c7836 */ /* 0x000fe20000000000 */
[----:B------:R-:W-:Y:S01]  /*b580*/  ULDC UR12, c[0x0][0xa8c] ;  /* 0x0002a300000c7ab9 */ /* 0x000fe20000000800 */
[----:B------:R-:W-:Y:S01]  /*b590*/  PLOP3.LUT P4, PT, PT, PT, UP1, 0x80, 0x0 ;  /* 0x000000000000781c */ /* 0x000fe20003f8f018 */
[----:B------:R-:W-:-:S04]  /*b5a0*/  UISETP.NE.AND.EX UP0, UPT, UR9, URZ, UPT, UP0 ;  /* 0x0000003f0900728c */ /* 0x000fc8000bf05300 */
[----:B------:R-:W-:Y:S02]  /*b5b0*/  @UP1 UIADD3 UR6, UP2, UR4, UR6, URZ ;  /* 0x0000000604061290 */ /* 0x000fe4000ff5e03f */
[----:B------:R-:W-:Y:S02]  /*b5c0*/  PLOP3.LUT P3, PT, PT, PT, UP0, 0x80, 0x0 ;  /* 0x000000000000781c */ /* 0x000fe40003f6f008 */
[----:B------:R-:W-:Y:S02]  /*b5d0*/  @UP1 UIADD3.X UR7, UR10, UR7, URZ, UP2, !UPT ;  /* 0x000000070a071290 */ /* 0x000fe400097fe43f */
[----:B------:R-:W-:Y:S01]  /*b5e0*/  UIADD3 UR4, UP1, UR4, UR8, URZ ;  /* 0x0000000804047290 */ /* 0x000fe2000ff3e03f */
[----:B------:R-:W-:-:S03]  /*b5f0*/  IMAD.U32 R8, RZ, RZ, UR6 ;  /* 0x00000006ff087e24 */ /* 0x000fc6000f8e00ff */
[----:B------:R-:W-:Y:S01]  /*b600*/  MOV R9, UR7 ;  /* 0x0000000700097c02 */ /* 0x000fe20008000f00 */
[----:B------:R-:W-:Y:S01]  /*b610*/  UIADD3.X UR6, UR10, UR9, URZ, UP1, !UPT ;  /* 0x000000090a067290 */ /* 0x000fe20008ffe43f */
[----:B------:R-:W-:-:S03]  /*b620*/  IMAD.U32 R4, RZ, RZ, UR4 ;  /* 0x00000004ff047e24 */ /* 0x000fc6000f8e00ff */
[----:B------:R0:W2:Y:S02]  /*b630*/  @P4 LDG.E R8, desc[UR48][R8.64] ;  /* 0x0000003008084981 */ /* 0x0000a4000c1e1900 */
[----:B------:R-:W-:-:S05]  /*b640*/  IMAD.U32 R5, RZ, RZ, UR6 ;  /* 0x00000006ff057e24 */ /* 0x000fca000f8e00ff */
[----:B------:R1:W5:Y:S01]  /*b650*/  @P3 LDG.E R3, desc[UR48][R4.64] ;  /* 0x0000003004033981 */ /* 0x000362000c1e1900 */
[----:B------:R-:W-:Y:S01]  /*b660*/  ISETP.GE.AND P1, PT, R12, UR12, PT ;  /* 0x0000000c0c007c0c */ /* 0x000fe2000bf26270 */
[C---:B------:R-:W-:Y:S01]  /*b670*/  VIADD R14, R17.reuse, 0x80 ;  /* 0x00000080110e7836 */ /* 0x040fe20000000000 */
[C---:B------:R-:W-:Y:S01]  /*b680*/  ISETP.GE.AND P0, PT, R17.reuse, UR12, PT ;  /* 0x0000000c11007c0c */ /* 0x040fe2000bf06270 */
[----:B------:R-:W-:Y:S01]  /*b690*/  ULDC UR4, c[0x0][0xa88] ;  /* 0x0002a20000047ab9 */ /* 0x000fe20000000800 */
[----:B------:R-:W-:Y:S02]  /*b6a0*/  SEL R6, RZ, 0xffffffff, P1 ;  /* 0xffffffffff067807 */ /* 0x000fe40000800000 */
[----:B------:R-:W-:Y:S02]  /*b6b0*/  IADD3 R15, R17, 0xc0, RZ ;  /* 0x000000c0110f7810 */ /* 0x000fe40007ffe0ff */
[----:B------:R-:W-:Y:S01]  /*b6c0*/  SEL R0, RZ, 0x1, P0 ;  /* 0x00000001ff007807 */ /* 0x000fe20000000000 */
[----:B0-----:R-:W-:Y:S01]  /*b6d0*/  IMAD.SHL.U32 R9, R6, 0x2, RZ ;  /* 0x0000000206097824 */ /* 0x001fe200078e00ff */
[----:B------:R-:W-:-:S02]  /*b6e0*/  ISETP.GE.AND P1, PT, R14, UR12, PT ;  /* 0x0000000c0e007c0c */ /* 0x000fc4000bf26270 */
[----:B------:R-:W-:Y:S02]  /*b6f0*/  ISETP.GE.AND P2, PT, R15, UR12, PT ;  /* 0x0000000c0f007c0c */ /* 0x000fe4000bf46270 */
[----:B------:R-:W-:Y:S02]  /*b700*/  LOP3.LUT R0, R9, 0x2, R0, 0xe2, !PT ;  /* 0x0000000209007812 */ /* 0x000fe400078ee200 */
[----:B------:R-:W-:Y:S02]  /*b710*/  SEL R9, RZ, 0x4, P1 ;  /* 0x00000004ff097807 */ /* 0x000fe40000800000 */
[----:B------:R-:W-:Y:S02]  /*b720*/  SEL R6, RZ, 0x8, P2 ;  /* 0x00000008ff067807 */ /* 0x000fe40001000000 */
[----:B------:R-:W-:Y:S02]  /*b730*/  ISETP.GT.AND P0, PT, R189, 0x3f, PT ;  /* 0x0000003fbd00780c */ /* 0x000fe40003f04270 */
[----:B------:R-:W-:-:S02]  /*b740*/  LOP3.LUT R11, R6, R0, R9, 0xfe, !PT ;  /* 0x00000000060b7212 */ /* 0x000fc400078efe09 */
        /* <DEDUP_REMOVED lines=8> */
.L_x_3457:
        /* <DEDUP_REMOVED lines=9> */
[----:B------:R-:W0:Y:S01]  /*b860*/  S2R R4, SR_TID.X ;  /* 0x0000000000047919 */ /* 0x000e220000002100 */
[----:B------:R-:W-:-:S04]  /*b870*/  IMAD.U32 R0, RZ, RZ, UR45 ;  /* 0x0000002dff007e24 */ /* 0x000fc8000f8e00ff */
[----:B0-----:R-:W-:-:S05]  /*b880*/  IMAD R0, R0, 0x40, R4 ;  /* 0x0000004000007824 */ /* 0x001fca00078e0204 */
[----:B------:R-:W-:-:S04]  /*b890*/  IADD3 R0, R0, -0x80, RZ ;  /* 0xffffff8000007810 */ /* 0x000fc80007ffe0ff */
[----:B------:R-:W-:-:S13]  /*b8a0*/  ISETP.GE.AND P0, PT, R0, UR4, PT ;  /* 0x0000000400007c0c */ /* 0x000fda000bf06270 */
        /* <DEDUP_REMOVED lines=10> */
[----:B------:R-:W-:Y:S01]  /*b950*/  MOV R9, UR10 ;  /* 0x0000000a00097c02 */ /* 0x000fe20008000f00 */
[----:B------:R-:W-:Y:S01]  /*b960*/  VIADD R5, R5, UR6 ;  /* 0x0000000605057c36 */ /* 0x000fe20008000000 */
[----:B------:R-:W-:-:S03]  /*b970*/  UIMAD UR7, UR42, UR11, UR7 ;  /* 0x0000000b2a0772a4 */ /* 0x000fc6000f8e0207 */
[----:B------:R-:W-:Y:S01]  /*b980*/  IMAD.WIDE.U32 R4, R9, UR42, R4 ;  /* 0x0000002a09047c25 */ /* 0x000fe2000f8e0004 */
[----:B------:R-:W-:-:S03]  /*b990*/  ULDC.64 UR10, c[0x0][0xb40] ;  /* 0x0002d000000a7ab9 */ /* 0x000fc60000000a00 */
[----:B------:R-:W-:Y:S01]  /*b9a0*/  VIADD R5, R5, UR7 ;  /* 0x0000000705057c36 */ /* 0x000fe20008000000 */
[----:B------:R-:W-:-:S04]  /*b9b0*/  LEA R8, P0, R4, UR10, 0x2 ;  /* 0x0000000a04087c11 */ /* 0x000fc8000f8010ff */
[----:B------:R-:W-:Y:S01]  /*b9c0*/  LEA.HI.X R9, R4, UR11, R5, 0x2, P0 ;  /* 0x0000000b04097c11 */ /* 0x000fe200080f1405 */
[----:B------:R-:W-:-:S05]  /*b9d0*/  IMAD.MOV.U32 R5, RZ, RZ, -0x800000 ;  /* 0xff800000ff057424 */ /* 0x000fca00078e00ff */
[----:B------:R0:W-:Y:S03]  /*b9e0*/  STG.E desc[UR48][R8.64], R5 ;  /* 0x0000000508007986 */ /* 0x0001e6000c101930 */
.L_x_3459:
[----:B------:R-:W-:Y:S05]  /*b9f0*/  BSYNC B1 ;  /* 0x0000000000017941 */ /* 0x000fea0003800000 */
.L_x_3458:
        /* <DEDUP_REMOVED lines=11> */
[----:B------:R-:W-:Y:S01]  /*bab0*/  VIADD R8, R17, 0x180 ;  /* 0x0000018011087836 */ /* 0x000fe20000000000 */
[----:B------:R-:W-:-:S02]  /*bac0*/  SEL R0, RZ, 0x10, P0 ;  /* 0x00000010ff007807 */ /* 0x000fc40000000000 */
[----:B------:R-:W-:Y:S01]  /*bad0*/  IADD3 R5, R5, R3, RZ ;  /* 0x0000000305057210 */ /* 0x000fe20007ffe0ff */
[----:B------:R-:W-:Y:S01]  /*bae0*/  IMAD.U32 R3, RZ, RZ, UR6 ;  /* 0x00000006ff037e24 */ /* 0x000fe2000f8e00ff */
[----:B------:R-:W-:Y:S01]  /*baf0*/  UIMAD UR6, UR8, UR6, URZ ;  /* 0x00000006080672a4 */ /* 0x000fe2000f8e023f */
[----:B------:R-:W-:Y:S02]  /*bb00*/  ISETP.GE.AND P0, PT, R8, UR12, PT ;  /* 0x0000000c08007c0c */ /* 0x000fe4000bf06270 */
[----:B------:R-:W-:Y:S01]  /*bb10*/  IMAD.WIDE.U32 R4, R3, UR44, R4 ;  /* 0x0000002c03047c25 */ /* 0x000fe2000f8e0004 */
[----:B------:R-:W-:Y:S01]  /*bb20*/  UIMAD UR6, UR44, UR7, UR6 ;  /* 0x000000072c0672a4 */ /* 0x000fe2000f8e0206 */
[----:B------:R-:W-:Y:S01]  /*bb30*/  LOP3.LUT R11, R6, R11, R0, 0xfe, !PT ;  /* 0x0000000b060b7212 */ /* 0x000fe200078efe00 */
[----:B------:R-:W-:Y:S01]  /*bb40*/  UIMAD UR7, UR45, -0x40, UR4 ;  /* 0xffffffc02d0778a4 */ /* 0x000fe2000f8e0204 */
[----:B------:R-:W-:Y:S01]  /*bb50*/  VIADD R3, R17, 0x1c0 ;  /* 0x000001c011037836 */ /* 0x000fe20000000000 */
[----:B------:R-:W-:Y:S01]  /*bb60*/  ULDC.64 UR8, c[0x0][0xae8] ;  /* 0x0002ba0000087ab9 */ /* 0x000fe20000000a00 */
[----:B------:R-:W-:Y:S01]  /*bb70*/  SEL R0, RZ, 0x40, P0 ;  /* 0x00000040ff007807 */ /* 0x000fe20000000000 */
[----:B------:R-:W-:Y:S01]  /*bb80*/  UIMAD UR4, UR43, UR8, URZ ;  /* 0x000000082b0472a4 */ /* 0x000fe2000f8e023f */
[----:B------:R-:W-:Y:S01]  /*bb90*/  VIADD R5, R5, UR6 ;  /* 0x0000000605057c36 */ /* 0x000fe20008000000 */
[----:B------:R-:W-:Y:S01]  /*bba0*/  ISETP.GE.AND P1, PT, R186, UR7, PT ;  /* 0x00000007ba007c0c */ /* 0x000fe2000bf26270 */
[----:B------:R-:W-:Y:S01]  /*bbb0*/  IMAD.U32 R9, RZ, RZ, UR8 ;  /* 0x00000008ff097e24 */ /* 0x000fe2000f8e00ff */
[----:B------:R-:W-:Y:S01]  /*bbc0*/  UIMAD UR4, UR42, UR9, UR4 ;  /* 0x000000092a0472a4 */ /* 0x000fe2000f8e0204 */
[----:B------:R-:W-:-:S02]  /*bbd0*/  ISETP.GE.AND P2, PT, R3, UR12, PT ;  /* 0x0000000c03007c0c */ /* 0x000fc4000bf46270 */
[----:B------:R-:W-:Y:S01]  /*bbe0*/  IMAD.WIDE.U32 R8, R9, UR42, R4 ;  /* 0x0000002a09087c25 */ /* 0x000fe2000f8e0004 */
[----:B------:R-:W-:Y:S02]  /*bbf0*/  LOP3.LUT R21, R11, R0, RZ, 0xfc, !PT ;  /* 0x000000000b157212 */ /* 0x000fe400078efcff */
[--C-:B------:R-:W-:Y:S01]  /*bc00*/  SHF.R.S32.HI R5, RZ, 0x1f, R186.reuse ;  /* 0x0000001fff057819 */ /* 0x100fe200000114ba */
[----:B------:R-:W-:Y:S01]  /*bc10*/  IMAD.MOV.U32 R4, RZ, RZ, R186 ;  /* 0x000000ffff047224 */ /* 0x000fe200078e00ba */
[----:B------:R-:W-:Y:S01]  /*bc20*/  MOV R11, UR45 ;  /* 0x0000002d000b7c02 */ /* 0x000fe20008000f00 */
[----:B------:R-:W-:Y:S01]  /*bc30*/  VIADD R13, R9, UR4 ;  /* 0x00000004090d7c36 */ /* 0x000fe20008000000 */
[----:B------:R-:W-:Y:S02]  /*bc40*/  IADD3 R6, R186, 0x20, RZ ;  /* 0x00000020ba067810 */ /* 0x000fe40007ffe0ff */
[----:B------:R-:W-:Y:S01]  /*bc50*/  SEL R0, RZ, 0x80, P2 ;  /* 0x00000080ff007807 */ /* 0x000fe20001000000 */
[----:B------:R-:W-:Y:S01]  /*bc60*/  IMAD.WIDE R10, R11, 0x40, R4 ;  /* 0x000000400b0a7825 */ /* 0x000fe200078e0204 */
[----:B------:R-:W-:-:S02]  /*bc70*/  ISETP.GE.AND P0, PT, R6, UR7, PT ;  /* 0x0000000706007c0c */ /* 0x000fc4000bf06270 */
[----:B------:R-:W-:Y:S01]  /*bc80*/  LOP3.LUT R0, R21, R0, RZ, 0xfc, !PT ;  /* 0x0000000015007212 */ /* 0x000fe200078efcff */
[----:B------:R-:W-:Y:S10]  /*bc90*/  @P1 BRA `(.L_x_3461) ;  /* 0x0000000000681947 */ /* 0x000ff40003800000 */
        /* <DEDUP_REMOVED lines=26> */
.L_x_3461:
[----:B------:R-:W-:Y:S05]  /*be40*/  BSYNC B1 ;  /* 0x0000000000017941 */ /* 0x000fea0003800000 */
.L_x_3460:
        /* <DEDUP_REMOVED lines=29> */
.L_x_3456:
[----:B------:R-:W-:Y:S05]  /*c020*/  BSYNC B0 ;  /* 0x0000000000007941 */ /* 0x000fea0003800000 */
.L_x_3450:
[----:B------:R-:W-:Y:S02]  /*c030*/  ULDC UR4, c[0x0][0xc14] ;  /* 0x0003050000047ab9 */ /* 0x000fe40000000800 */
[----:B------:R-:W-:-:S13]  /*c040*/  ISETP.GE.AND P0, PT, R7, UR4, PT ;  /* 0x0000000407007c0c */ /* 0x000fda000bf06270 */
[----:B------:R-:W-:Y:S05]  /*c050*/  @!P0 BRA `(.L_x_3462) ;  /* 0xffffff4c00b48947 */ /* 0x000fea000383ffff */
[----:B------:R-:W-:Y:S05]  /*c060*/  EXIT ;  /* 0x000000000000794d */ /* 0x000fea0003800000 */
.L_x_3405:
        /* <DEDUP_REMOVED lines=32> */
[----:B------:R-:W-:Y:S02]  /*c270*/  ISETP.GE.U32.AND P0, PT, R7, 0x4, PT ;  /* 0x000000040700780c */ /* 0x000fe40003f06070 */
[----:B------:R-:W-:-:S05]  /*c280*/  IADD3 R4, R5, R4, RZ ;  /* 0x0000000405047210 */ /* 0x000fca0007ffe0ff */
[----:B------:R-:W0:Y:S06]  /*c290*/  SHFL.UP PT, R6, R4, 0x4, RZ ;  /* 0x0480000004067989 */ /* 0x000e2c00000e00ff */
[----:B------:R-:W-:-:S04]  /*c2a0*/  @P0 LOP3.LUT R0, R0, 0x8, RZ, 0xfc, !PT ;  /* 0x0000000800000812 */ /* 0x000fc800078efcff */
[----:B------:R-:W-:Y:S02]  /*c2b0*/  LOP3.LUT R0, R0, 0xfffffffb, RZ, 0xc0, !PT ;  /* 0xfffffffb00007812 */ /* 0x000fe400078ec0ff */
[----:B0-----:R-:W-:Y:S01]  /*c2c0*/  SEL R3, R6, RZ, P0 ;  /* 0x000000ff06037207 */ /* 0x001fe20000000000 */
[----:B------:R-:W-:Y:S01]  /*c2d0*/  IMAD.MOV.U32 R6, RZ, RZ, RZ ;  /* 0x000000ffff067224 */ /* 0x000fe200078e00ff */
        /* <DEDUP_REMOVED lines=9> */
[----:B------:R-:W-:Y:S02]  /*c370*/  @P0 LOP3.LUT R0, R0, 0x2, RZ, 0xfc, !PT ;  /* 0x0000000200000812 */ /* 0x000fe400078efcff */
[----:B0-----:R-:W-:-:S04]  /*c380*/  SEL R5, R5, RZ, P0 ;  /* 0x000000ff05057207 */ /* 0x001fc80000000000 */
[----:B------:R-:W-:-:S05]  /*c390*/  IADD3 R4, R2, R5, RZ ;  /* 0x0000000502047210 */ /* 0x000fca0007ffe0ff */
        /* <DEDUP_REMOVED lines=10> */
.L_x_3467:
[----:B------:R-:W-:Y:S01]  /*c440*/  IADD3 R6, R6, 0x1f, RZ ;  /* 0x0000001f06067810 */ /* 0x000fe20007ffe0ff */
        /* <DEDUP_REMOVED lines=14> */
.L_x_3466:
[----:B------:R-:W-:Y:S05]  /*c530*/  BSYNC B0 ;  /* 0x0000000000007941 */ /* 0x000fea0003800000 */
.L_x_3465:
        /* <DEDUP_REMOVED lines=20> */
[----:B------:R-:W0:Y:S02]  /*c680*/  SHFL.IDX PT, R3, R4, 0x1f, 0x1f ;  /* 0x03e01f0004037f89 */ /* 0x000e2400000e0000 */
[----:B0-----:R-:W-:-:S05]  /*c690*/  IMAD R2, R3, UR4, RZ ;  /* 0x0000000403027c24 */ /* 0x001fca000f8e02ff */
[----:B------:R-:W-:-:S04]  /*c6a0*/  IADD3 R5, R2, R5, RZ ;  /* 0x0000000502057210 */ /* 0x000fc80007ffe0ff */
[----:B------:R-:W-:-:S13]  /*c6b0*/  ISETP.GT.AND P0, PT, R5, UR6, PT ;  /* 0x0000000605007c0c */ /* 0x000fda000bf04270 */
[----:B------:R-:W-:Y:S05]  /*c6c0*/  @!P0 BRA `(.L_x_3467) ;  /* 0xfffffffc005c8947 */ /* 0x000fea000383ffff */
.L_x_3463:
        /* <DEDUP_REMOVED lines=18> */
[----:B------:R-:W-:-:S05]  /*c7f0*/  VIADD R5, R5, 0xffffffff ;  /* 0xffffffff05057836 */ /* 0x000fca0000000000 */
[----:B------:R2:W3:Y:S02]  /*c800*/  SHFL.IDX PT, R16, R4, R5, 0x1f ;  /* 0x00001f0504107589 */ /* 0x0004e400000e0000 */
.L_x_3468:
        /* <DEDUP_REMOVED lines=20> */
[----:B------:R-:W-:-:S05]  /*c950*/  @!P0 LOP3.LUT R2, RZ, R6, RZ, 0x33, !PT ;  /* 0x00000006ff028212 */ /* 0x000fca00078e33ff */
[----:B------:R-:W-:Y:S02]  /*c960*/  IMAD R4, R10, R2, RZ ;  /* 0x000000020a047224 */ /* 0x000fe400078e02ff */
[----:B------:R-:W-:-:S03]  /*c970*/  IMAD.MOV R2, RZ, RZ, -R2 ;  /* 0x000000ffff027224 */ /* 0x000fc600078e0a02 */
[----:B------:R-:W-:Y:S01]  /*c980*/  IADD3 R3, -R4, RZ, RZ ;  /* 0x000000ff04037210 */ /* 0x000fe20007ffe1ff */
        /* <DEDUP_REMOVED lines=9> */
[----:B-1----:R-:W-:-:S05]  /*ca20*/  IADD3 R2, RZ, -R3, RZ ;  /* 0x80000003ff027210 */ /* 0x002fca0007ffe0ff */
        /* <DEDUP_REMOVED lines=14> */
[----:B------:R-:W-:Y:S02]  /*cb10*/  @!P0 IADD3 R2, -R2, RZ, RZ ;  /* 0x000000ff02028210 */ /* 0x000fe40007ffe1ff */
[----:B------:R-:W-:-:S13]  /*cb20*/  ISETP.NE.AND P0, PT, R10, RZ, PT ;  /* 0x000000ff0a00720c */ /* 0x000fda0003f05270 */
[----:B------:R-:W-:Y:S01]  /*cb30*/  @!P0 LOP3.LUT R2, RZ, R10, RZ, 0x33, !PT ;  /* 0x0000000aff028212 */ /* 0x000fe200078e33ff */
[----:B------:R-:W-:-:S04]  /*cb40*/  IMAD.MOV R10, RZ, RZ, -R10 ;  /* 0x000000ffff0a7224 */ /* 0x000fc800078e0a0a */
[----:B------:R-:W-:Y:S01]  /*cb50*/  IMAD R18, R2, R10, R5 ;  /* 0x0000000a02127224 */ /* 0x000fe200078e0205 */
[----:B------:R-:W-:-:S04]  /*cb60*/  LOP3.LUT R2, RZ, R2, RZ, 0x33, !PT ;  /* 0x00000002ff027212 */ /* 0x000fc800078e33ff */
[----:B------:R-:W-:Y:S01]  /*cb70*/  IADD3 R17, R17, R2, RZ ;  /* 0x0000000211117210 */ /* 0x000fe20007ffe0ff */
[----:B------:R-:W-:Y:S06]  /*cb80*/  BRA `(.L_x_3469) ;  /* 0x00000000000c7947 */ /* 0x000fec0003800000 */
.L_x_3464:
[----:B------:R-:W-:Y:S01]  /*cb90*/  IMAD.MOV.U32 R17, RZ, RZ, RZ ;  /* 0x000000ffff117224 */ /* 0x000fe200078e00ff */
[----:B------:R-:W-:Y:S01]  /*cba0*/  MOV R18, RZ ;  /* 0x000000ff00127202 */ /* 0x000fe20000000f00 */
[----:B------:R-:W-:-:S07]  /*cbb0*/  IMAD.U32 R16, RZ, RZ, UR6 ;  /* 0x00000006ff107e24 */ /* 0x000fce000f8e00ff */
.L_x_3469:
[----:B------:R-:W1:Y:S01]  /*cbc0*/  S2R R2, SR_TID.X ;  /* 0x0000000000027919 */ /* 0x000e620000002100 */
[----:B------:R-:W-:Y:S01]  /*cbd0*/  STL [R1+0x20], RZ ;  /* 0x000020ff01007387 */ /* 0x000fe20000100800 */
        /* <DEDUP_REMOVED lines=10> */
[----:B------:R1:W-:Y:S03]  /*cc80*/  STL [R1], RZ ;  /* 0x000000ff01007387 */ /* 0x0003e60000100800 */
[----:B------:R-:W-:Y:S05]  /*cc90*/  @P0 BRA `(.L_x_3470) ;  /* 0x0000004000340947 */ /* 0x000fea0003800000 */
[----:B-1----:R-:W-:Y:S01]  /*cca0*/  IMAD.MOV.U32 R0, RZ, RZ, 0x1 ;  /* 0x00000001ff007424 */ /* 0x002fe200078e00ff */
[----:B------:R1:W-:Y:S01]  /*ccb0*/  STL [R1], RZ ;  /* 0x000000ff01007387 */ /* 0x0003e20000100800 */
[----:B------:R-:W-:Y:S01]  /*ccc0*/  ULDC UR37, c[0x0][0xc] ;  /* 0x0000030000257ab9 */ /* 0x000fe20000000800 */
[----:B------:R-:W-:Y:S02]  /*ccd0*/  ULDC.64 UR38, c[0x0][0x198] ;  /* 0x0000660000267ab9 */ /* 0x000fe40000000a00 */
[----:B------:R1:W-:Y:S04]  /*cce0*/  STL [R1+0x4], R0 ;  /* 0x0000040001007387 */ /* 0x0003e80000100800 */
[----:B------:R1:W-:Y:S02]  /*ccf0*/  STL [R1+0x20], RZ ;  /* 0x000020ff01007387 */ /* 0x0003e40000100800 */
.L_x_3535:
[----:B--2---:R-:W2:Y:S02]  /*cd00*/  LDC.64 R2, c[0x0][0xc60] ;  /* 0x00031800ff027b82 */ /* 0x004ea40000000a00 */
[----:B--2---:R-:W-:-:S05]  /*cd10*/  IMAD.WIDE R2, R19, 0x4, R2 ;  /* 0x0000000413027825 */ /* 0x004fca00078e0202 */
[----:B------:R-:W2:Y:S01]  /*cd20*/  LDG.E R5, desc[UR48][R2.64] ;  /* 0x0000003002057981 */ /* 0x000ea2000c1e1900 */
[----:B------:R-:W-:Y:S05]  /*cd30*/  YIELD ;  /* 0x0000000000007946 */ /* 0x000fea0003800000 */
[----:B------:R-:W-:Y:S01]  /*cd40*/  ULDC.64 UR4, c[0x0][0xa28] ;  /* 0x00028a0000047ab9 */ /* 0x000fe20000000a00 */
[----:B-1----:R-:W-:Y:S01]  /*cd50*/  MOV R0, RZ ;  /* 0x000000ff00007202 */ /* 0x002fe20000000f00 */
[----:B------:R-:W-:Y:S01]  /*cd60*/  IMAD.MOV.U32 R6, RZ, RZ, RZ ;  /* 0x000000ffff067224 */ /* 0x000fe200078e00ff */
[----:B------:R-:W-:Y:S01]  /*cd70*/  ISETP.NE.U32.AND P0, PT, RZ, UR4, PT ;  /* 0x00000004ff007c0c */ /* 0x000fe2000bf05070 */
[----:B------:R-:W-:-:S03]  /*cd80*/  ULDC.64 UR6, c[0x0][0xa08] ;  /* 0x0002820000067ab9 */ /* 0x000fc60000000a00 */
[----:B------:R-:W-:Y:S02]  /*cd90*/  ISETP.NE.AND.EX P0, PT, RZ, UR5, PT, P0 ;  /* 0x00000005ff007c0c */ /* 0x000fe4000bf05300 */
[----:B--2---:R-:W-:Y:S01]  /*cda0*/  SHF.R.S32.HI R4, RZ, 0x1f, R5 ;  /* 0x0000001fff047819 */ /* 0x004fe20000011405 */
[----:B------:R-:W-:-:S10]  /*cdb0*/  IMAD.SHL.U32 R11, R5, 0x4, RZ ;  /* 0x00000004050b7824 */ /* 0x000fd400078e00ff */
[C---:B------:R-:W-:Y:S01]  /*cdc0*/  @P0 LEA R2, P1, R5.reuse, UR4, 0x2 ;  /* 0x0000000405020c11 */ /* 0x040fe2000f8210ff */
[----:B------:R1:W-:Y:S03]  /*cdd0*/  STL [R1+0x10], R5 ;  /* 0x0000100501007387 */ /* 0x0003e60000100800 */
[C-C-:B------:R-:W-:Y:S01]  /*cde0*/  @P0 LEA.HI.X R3, R5.reuse, UR5, R4.reuse, 0x2, P1 ;  /* 0x0000000505030c11 */ /* 0x140fe200088f1404 */
[----:B------:R-:W-:Y:S02]  /*cdf0*/  ULDC.64 UR4, c[0x0][0xa18] ;  /* 0x0002860000047ab9 */ /* 0x000fe40000000a00 */
[----:B------:R-:W-:Y:S02]  /*ce00*/  ISETP.NE.U32.AND P1, PT, RZ, UR4, PT ;  /* 0x00000004ff007c0c */ /* 0x000fe4000bf25070 */
[----:B------:R2:W5:Y:S01]  /*ce10*/  @P0 LDG.E R0, desc[UR48][R2.64] ;  /* 0x0000003002000981 */ /* 0x000562000c1e1900 */
[----:B------:R-:W-:-:S02]  /*ce20*/  SHF.L.U64.HI R10, R5, 0x2, R4 ;  /* 0x00000002050a7819 */ /* 0x000fc40000010204 */
[----:B------:R-:W-:Y:S01]  /*ce30*/  ISETP.NE.AND.EX P1, PT, RZ, UR5, PT, P1 ;  /* 0x00000005ff007c0c */ /* 0x000fe2000bf25310 */
[----:B------:R-:W-:Y:S04]  /*ce40*/  STL [R1+0x18], R11 ;  /* 0x0000180b01007387 */ /* 0x000fe80000100800 */
[----:B------:R-:W-:Y:S08]  /*ce50*/  STL [R1+0x1c], R10 ;  /* 0x00001c0a01007387 */ /* 0x000ff00000100800 */
[----:B------:R-:W-:-:S04]  /*ce60*/  @P1 IADD3 R8, P0, R11, UR4, RZ ;  /* 0x000000040b081c10 */ /* 0x000fc8000ff1e0ff */
[C---:B------:R-:W-:Y:S01]  /*ce70*/  @P1 IADD3.X R9, R10.reuse, UR5, RZ, P0, !PT ;  /* 0x000000050a091c10 */ /* 0x040fe200087fe4ff */
[----:B------:R-:W-:Y:S02]  /*ce80*/  ULDC.64 UR4, c[0x0][0xa00] ;  /* 0x0002800000047ab9 */ /* 0x000fe40000000a00 */
[----:B------:R-:W-:Y:S02]  /*ce90*/  ISETP.NE.U32.AND P2, PT, RZ, UR4, PT ;  /* 0x00000004ff007c0c */ /* 0x000fe4000bf45070 */
[C---:B--2---:R-:W-:Y:S02]  /*cea0*/  IADD3 R2, P0, R11.reuse, UR4, RZ ;  /* 0x000000040b027c10 */ /* 0x044fe4000ff1e0ff */
[----:B------:R-:W-:Y:S02]  /*ceb0*/  ISETP.NE.AND.EX P2, PT, RZ, UR5, PT, P2 ;  /* 0x00000005ff007c0c */ /* 0x000fe4000bf45320 */
[----:B------:R-:W-:Y:S01]  /*cec0*/  IADD3.X R3, R10, UR5, RZ, P0, !PT ;  /* 0x000000050a037c10 */ /* 0x000fe200087fe4ff */
[----:B------:R-:W-:Y:S01]  /*ced0*/  ULDC UR4, c[0x0][0x288] ;  /* 0x0000a20000047ab9 */ /* 0x000fe20000000800 */
[----:B------:R-:W-:-:S04]  /*cee0*/  IADD3 R4, P0, R11, UR6, RZ ;  /* 0x000000060b047c10 */ /* 0x000fc8000ff1e0ff */
[----:B-1----:R-:W-:-:S05]  /*cef0*/  IADD3.X R5, R10, UR7, RZ, P0, !PT ;  /* 0x000000070a057c10 */ /* 0x002fca00087fe4ff */
[----:B------:R-:W2:Y:S01]  /*cf00*/  @P2 LDG.E R6, desc[UR48][R2.64] ;  /* 0x0000003002062981 */ /* 0x000ea2000c1e1900 */
[----:B------:R-:W-:-:S03]  /*cf10*/  ISETP.NE.U32.AND P0, PT, RZ, UR6, PT ;  /* 0x00000006ff007c0c */ /* 0x000fc6000bf05070 */
[----:B--2---:R1:W-:Y:S02]  /*cf20*/  STL [R1+0x24], R6 ;  /* 0x0000240601007387 */ /* 0x0043e40000100800 */
[----:B-1----:R-:W-:Y:S01]  /*cf30*/  MOV R6, UR4 ;  /* 0x0000000400067c02 */ /* 0x002fe20008000f00 */
[----:B------:R-:W-:-:S05]  /*cf40*/  ULDC.64 UR4, c[0x0][0x3f8] ;  /* 0x0000fe0000047ab9 */ /* 0x000fca0000000a00 */
[----:B------:R1:W5:Y:S01]  /*cf50*/  @P1 LDG.E R6, desc[UR48][R8.64] ;  /* 0x0000003008061981 */ /* 0x000362000c1e1900 */
[----:B------:R-:W-:Y:S01]  /*cf60*/  UISETP.NE.U32.AND UP0, UPT, UR4, URZ, UPT ;  /* 0x0000003f0400728c */ /* 0x000fe2000bf05070 */
[----:B------:R-:W-:Y:S02]  /*cf70*/  ISETP.NE.AND.EX P0, PT, RZ, UR7, PT, P0 ;  /* 0x00000007ff007c0c */ /* 0x000fe4000bf05300 */
[----:B------:R-:W-:Y:S01]  /*cf80*/  ULDC UR4, c[0x0][0x404] ;  /* 0x0001010000047ab9 */ /* 0x000fe20000000800 */
[----:B------:R-:W-:-:S03]  /*cf90*/  UISETP.NE.AND.EX UP0, UPT, UR5, URZ, UPT, UP0 ;  /* 0x0000003f0500728c */ /* 0x000fc6000bf05300 */
[----:B------:R-:W-:Y:S01]  /*cfa0*/  ULDC UR5, c[0x0][0x2e0] ;  /* 0x0000b80000057ab9 */ /* 0x000fe20000000800 */
[----:B------:R-:W-:-:S04]  /*cfb0*/  USEL UR4, UR4, 0x1, UP0 ;  /* 0x0000000104047887 */ /* 0x000fc80008000000 */
[----:B------:R-:W-:-:S06]  /*cfc0*/  UIMAD UR4, UR4, UR5, URZ ;  /* 0x00000005040472a4 */ /* 0x000fcc000f8e023f */
[----:B------:R-:W-:Y:S01]  /*cfd0*/  IMAD.U32 R7, RZ, RZ, UR4 ;  /* 0x00000004ff077e24 */ /* 0x000fe2000f8e00ff */
[----:B-1----:R-:W-:Y:S06]  /*cfe0*/  @P1 BRA `(.L_x_3471) ;  /* 0x0000000000101947 */ /* 0x002fec0003800000 */
[----:B------:R-:W-:Y:S05]  /*cff0*/  @!P2 BRA `(.L_x_3471) ;  /* 0x00000000000ca947 */ /* 0x000fea0003800000 */
[----:B-----5:R-:W2:Y:S04]  /*d000*/  LDG.E R6, desc[UR48][R2.64] ;  /* 0x0000003002067981 */ /* 0x020ea8000c1e1900 */
[----:B------:R-:W2:Y:S02]  /*d010*/  LDG.E R9, desc[UR48][R2.64+0x4] ;  /* 0x0000043002097981 */ /* 0x000ea4000c1e1900 */
[----:B--2---:R-:W-:-:S07]  /*d020*/  IMAD.IADD R6, R9, 0x1, -R6 ;  /* 0x0000000109067824 */ /* 0x004fce00078e0a06 */
.L_x_3471:
[----:B------:R-:W-:Y:S01]  /*d030*/  MOV R3, RZ ;  /* 0x000000ff00037202 */ /* 0x000fe20000000f00 */
[----:B------:R-:W-:-:S05]  /*d040*/  ULDC.64 UR4, c[0x0][0xa20] ;  /* 0x0002880000047ab9 */ /* 0x000fca0000000a00 */
[----:B------:R-:W2:Y:S01]  /*d050*/  @P0 LDG.E R3, desc[UR48][R4.64] ;  /* 0x0000003004030981 */ /* 0x000ea2000c1e1900 */
[----:B------:R-:W-:-:S04]  /*d060*/  ISETP.NE.U32.AND P1, PT, RZ, UR4, PT ;  /* 0x00000004ff007c0c */ /* 0x000fc8000bf25070 */
[----:B------:R-:W-:Y:S01]  /*d070*/  ISETP.NE.AND.EX P1, PT, RZ, UR5, PT, P1 ;  /* 0x00000005ff007c0c */ /* 0x000fe2000bf25310 */
[----:B--2--5:R-:W-:-:S05]  /*d080*/  IMAD.IADD R2, R3, 0x1, R0 ;  /* 0x0000000103027824 */ /* 0x024fca00078e0200 */
[----:B------:R1:W-:Y:S07]  /*d090*/  STL [R1+0x8], R2 ;  /* 0x0000080201007387 */ /* 0x0003ee0000100800 */
[----:B------:R-:W-:Y:S05]  /*d0a0*/  @!P1 BRA `(.L_x_3472) ;  /* 0x0000000000109947 */ /* 0x000fea0003800000 */
[----:B-1----:R-:W-:-:S04]  /*d0b0*/  IADD3 R2, P0, R11, UR4, RZ ;  /* 0x000000040b027c10 */ /* 0x002fc8000ff1e0ff */
[----:B------:R-:W-:-:S05]  /*d0c0*/  IADD3.X R3, R10, UR5, RZ, P0, !PT ;  /* 0x000000050a037c10 */ /* 0x000fca00087fe4ff */
[----:B------:R2:W5:Y:S01]  /*d0d0*/  LDG.E R7, desc[UR48][R2.64] ;  /* 0x0000003002077981 */ /* 0x000562000c1e1900 */
[----:B------:R-:W-:Y:S05]  /*d0e0*/  BRA `(.L_x_3473) ;  /* 0x0000000000107947 */ /* 0x000fea0003800000 */
.L_x_3472:
[----:B------:R-:W-:Y:S05]  /*d0f0*/  @!P0 BRA `(.L_x_3473) ;  /* 0x00000000000c8947 */ /* 0x000fea0003800000 */
[----:B-1----:R-:W2:Y:S04]  /*d100*/  LDG.E R2, desc[UR48][R4.64] ;  /* 0x0000003004027981 */ /* 0x002ea8000c1e1900 */
[----:B------:R-:W2:Y:S02]  /*d110*/  LDG.E R7, desc[UR48][R4.64+0x4] ;  /* 0x0000043004077981 */ /* 0x000ea4000c1e1900 */
[----:B--2---:R-:W-:-:S07]  /*d120*/  IMAD.IADD R7, R7, 0x1, -R2 ;  /* 0x0000000107077824 */ /* 0x004fce00078e0a02 */
.L_x_3473:
[----:B-----5:R-:W-:Y:S01]  /*d130*/  IADD3 R7, -R0, R7, RZ ;  /* 0x0000000700077210 */ /* 0x020fe20007ffe1ff */
[----:B------:R-:W-:Y:S01]  /*d140*/  BSSY B6, `(.L_x_3474) ;  /* 0x0000301000067945 */ /* 0x000fe20003800000 */
[----:B------:R-:W-:-:S04]  /*d150*/  LEA R0, R17, 0x7f, 0x6 ;  /* 0x0000007f11007811 */ /* 0x000fc800078e30ff */
[C---:B------:R-:W-:Y:S01]  /*d160*/  IADD3 R6, R7.reuse, R0, -R6 ;  /* 0x0000000007067210 */ /* 0x040fe20007ffe806 */
[----:B------:R-:W-:-:S03]  /*d170*/  VIADD R7, R7, 0x3f ;  /* 0x0000003f07077836 */ /* 0x000fc60000000000 */
[----:B--2---:R-:W-:Y:S02]  /*d180*/  SHF.R.S32.HI R3, RZ, 0x1f, R6 ;  /* 0x0000001fff037819 */ /* 0x004fe40000011406 */
[----:B------:R-:W-:Y:S02]  /*d190*/  SHF.R.S32.HI R0, RZ, 0x1f, R7 ;  /* 0x0000001fff007819 */ /* 0x000fe40000011407 */
[----:B------:R-:W-:Y:S02]  /*d1a0*/  LEA.HI R3, R3, R6, RZ, 0x6 ;  /* 0x0000000603037211 */ /* 0x000fe400078f30ff */
[----:B------:R-:W-:Y:S02]  /*d1b0*/  LEA.HI R0, R0, R7, RZ, 0x6 ;  /* 0x0000000700007211 */ /* 0x000fe400078f30ff */
[----:B------:R-:W-:Y:S02]  /*d1c0*/  SHF.R.S32.HI R3, RZ, 0x6, R3 ;  /* 0x00000006ff037819 */ /* 0x000fe40000011403 */
[----:B------:R-:W-:-:S04]  /*d1d0*/  SHF.R.S32.HI R0, RZ, 0x6, R0 ;  /* 0x00000006ff007819 */ /* 0x000fc80000011400 */
[----:B-1----:R-:W-:-:S04]  /*d1e0*/  VIMNMX R2, R0, R3, PT ;  /* 0x0000000300027248 */ /* 0x002fc80003fe0100 */
[----:B------:R-:W-:Y:S01]  /*d1f0*/  ISETP.GT.AND P0, PT, R2, RZ, PT ;  /* 0x000000ff0200720c */ /* 0x000fe20003f04270 */
[----:B------:R1:W-:-:S12]  /*d200*/  STL [R1+0x14], R2 ;  /* 0x0000140201007387 */ /* 0x0003d80000100800 */
[----:B-1----:R-:W-:Y:S05]  /*d210*/  @P0 BRA `(.L_x_3475) ;  /* 0x0000000000440947 */ /* 0x002fea0003800000 */
[----:B------:R-:W1:Y:S02]  /*d220*/  S2R R2, SR_TID.X ;  /* 0x0000000000027919 */ /* 0x000e640000002100 */
[----:B-1----:R-:W-:-:S04]  /*d230*/  LOP3.LUT R2, R2, 0x1f, RZ, 0xc0, !PT ;  /* 0x0000001f02027812 */ /* 0x002fc800078ec0ff */
[----:B------:R-:W-:-:S13]  /*d240*/  ISETP.NE.AND P1, PT, R2, RZ, PT ;  /* 0x000000ff0200720c */ /* 0x000fda0003f25270 */
[----:B------:R-:W-:Y:S05]  /*d250*/  @P1 BRA `(.L_x_3476) ;  /* 0x0000002c00bc1947 */ /* 0x000fea0003800000 */
[----:B------:R-:W1:Y:S01]  /*d260*/  S2R R7, SR_LANEID ;  /* 0x0000000000077919 */ /* 0x000e620000000000 */
[----:B------:R-:W-:Y:S01]  /*d270*/  VOTEU.ANY UR4, UPT, PT ;  /* 0x0000000000047886 */ /* 0x000fe200038e0100 */
[----:B------:R-:W2:Y:S01]  /*d280*/  LDC.64 R2, c[0x0][0xc38] ;  /* 0x00030e00ff027b82 */ /* 0x000ea20000000a00 */
[----:B------:R-:W1:Y:S08]  /*d290*/  FLO.U32 R0, UR4 ;  /* 0x0000000400007d00 */ /* 0x000e7000080e0000 */
[----:B------:R-:W2:Y:S01]  /*d2a0*/  POPC R5, UR4 ;  /* 0x0000000400057d09 */ /* 0x000ea20008000000 */
[----:B-1----:R-:W-:-:S13]  /*d2b0*/  ISETP.EQ.U32.AND P0, PT, R0, R7, PT ;  /* 0x000000070000720c */ /* 0x002fda0003f02070 */
[----:B--2---:R-:W2:Y:S01]  /*d2c0*/  @P0 ATOMG.E.ADD.STRONG.GPU PT, R3, desc[UR48][R2.64], R5 ;  /* 0x00000005020309a8 */ /* 0x004ea200081ee1f0 */
[----:B------:R-:W1:Y:S02]  /*d2d0*/  S2R R4, SR_LTMASK ;  /* 0x0000000000047919 */ /* 0x000e640000003900 */
[----:B-1----:R-:W-:-:S04]  /*d2e0*/  LOP3.LUT R4, R4, UR4, RZ, 0xc0, !PT ;  /* 0x0000000404047c12 */ /* 0x002fc8000f8ec0ff */
[----:B------:R-:W1:Y:S01]  /*d2f0*/  POPC R7, R4 ;  /* 0x0000000400077309 */ /* 0x000e620000000000 */
[----:B--2---:R-:W1:Y:S02]  /*d300*/  SHFL.IDX PT, R0, R3, R0, 0x1f ;  /* 0x00001f0003007589 */ /* 0x004e6400000e0000 */
[----:B-1----:R-:W-:Y:S01]  /*d310*/  IADD3 R16, R0, UR37, R7 ;  /* 0x0000002500107c10 */ /* 0x002fe2000fffe007 */
[----:B------:R-:W-:Y:S06]  /*d320*/  BRA `(.L_x_3476) ;  /* 0x0000002c00887947 */ /* 0x000fec0003800000 */
.L_x_3475:
[----:B------:R-:W1:Y:S01]  /*d330*/  S2R R3, SR_CgaCtaId ;  /* 0x0000000000037919 */ /* 0x000e620000008800 */
[----:B------:R-:W-:-:S04]  /*d340*/  MOV R0, 0x400 ;  /* 0x0000040000007802 */ /* 0x000fc80000000f00 */
[----:B-1----:R-:W-:-:S05]  /*d350*/  LEA R2, R3, R0, 0x18 ;  /* 0x0000000003027211 */ /* 0x002fca00078ec0ff */
[----:B------:R1:W-:Y:S01]  /*d360*/  STL [R1+0xc], R2 ;  /* 0x00000c0201007387 */ /* 0x0003e20000100800 */
[----:B------:R-:W-:-:S05]  /*d370*/  VIADD R0, R2, 0x22400 ;  /* 0x0002240002007836 */ /* 0x000fca0000000000 */
[----:B------:R-:W-:-:S13]  /*d380*/  LOP3.LUT P0, RZ, R0, 0x3ff, RZ, 0xc0, !PT ;  /* 0x000003ff00ff7812 */ /* 0x000fda000780c0ff */
[----:B-1----:R-:W-:Y:S05]  /*d390*/  @!P0 BRA `(.L_x_3477) ;  /* 0x0000000000408947 */ /* 0x002fea0003800000 */
        /* <DEDUP_REMOVED lines=16> */
.L_x_3477:
        /* <DEDUP_REMOVED lines=14> */
[----:B0-----:R-:W-:Y:S01]  /*d580*/  MOV R13, RZ ;  /* 0x000000ff000d7202 */ /* 0x001fe20000000f00 */
[----:B------:R-:W-:-:S02]  /*d590*/  IMAD.U32 R10, RZ, RZ, UR4 ;  /* 0x00000004ff0a7e24 */ /* 0x000fc4000f8e00ff */
[----:B------:R-:W-:Y:S02]  /*d5a0*/  IMAD.MOV.U32 R8, RZ, RZ, 0x70 ;  /* 0x00000070ff087424 */ /* 0x000fe400078e00ff */
[----:B-1----:R-:W-:-:S07]  /*d5b0*/  IMAD.MOV.U32 R12, RZ, RZ, 0x1 ;  /* 0x00000001ff0c7424 */ /* 0x002fce00078e00ff */
[----:B------:R-:W-:-:S07]  /*d5c0*/  LEPC R20, `(.L_x_3479) ;  /* 0x000000001014794e */ /* 0x000fce0000000000 */
[----:B--2---:R-:W-:Y:S05]  /*d5d0*/  CALL.ABS.NOINC R2 ;  /* 0x0000000002007343 */ /* 0x004fea0003c00000 */
.L_x_3479:
        /* <DEDUP_REMOVED lines=15> */
[----:B0-----:R-:W-:Y:S05]  /*d6d0*/  CALL.ABS.NOINC R2 ;  /* 0x0000000002007343 */ /* 0x001fea0003c00000 */
.L_x_3478:
[----:B------:R-:W2:Y:S01]  /*d6e0*/  LDL.LU R2, [R1+0x18] ;  /* 0x0000180001027983 */ /* 0x000ea20000300800 */
[----:B------:R-:W-:Y:S01]  /*d6f0*/  ULDC.64 UR4, c[0x0][0x9f8] ;  /* 0x00027e0000047ab9 */ /* 0x000fe20000000a00 */
[----:B------:R-:W1:Y:S02]  /*d700*/  LDC R4, c[0x0][0x428] ;  /* 0x00010a00ff047b82 */ /* 0x000e640000000800 */
        /* <DEDUP_REMOVED lines=17> */
[----:B-1----:R-:W-:Y:S01]  /*d820*/  ISETP.NE.AND P0, PT, R4, 0x1, PT ;  /* 0x000000010400780c */ /* 0x002fe20003f05270 */
[----:B------:R-:W-:Y:S01]  /*d830*/  IMAD.MOV.U32 R4, RZ, RZ, R18 ;  /* 0x000000ffff047224 */ /* 0x000fe200078e0012 */
[----:B------:R-:W-:Y:S02]  /*d840*/  LEA R17, R17, R7, 0x6 ;  /* 0x0000000711117211 */ /* 0x000fe400078e30ff */
[----:B------:R-:W-:-:S09]  /*d850*/  PLOP3.LUT P1, PT, P6, PT, PT, 0x8, 0x0 ;  /* 0x000000000000781c */ /* 0x000fd2000372e170 */
[----:B------:R-:W1:Y:S08]  /*d860*/  @P0 LDC R5, c[0x0][0x42c] ;  /* 0x00010b00ff050b82 */ /* 0x000e700000000800 */
[----:B------:R-:W2:Y:S01]  /*d870*/  @P0 LDC R6, c[0x0][0x430] ;  /* 0x00010c00ff060b82 */ /* 0x000ea20000000800 */
[----:B-1----:R-:W-:-:S05]  /*d880*/  @P0 IMAD.HI.U32 R5, R18, R5, RZ ;  /* 0x0000000512050227 */ /* 0x002fca00078e00ff */
[----:B--2---:R-:W-:Y:S02]  /*d890*/  @P0 SHF.R.U32.HI R4, RZ, R6, R5 ;  /* 0x00000006ff040219 */ /* 0x004fe40000011605 */
[----:B------:R-:W-:-:S04]  /*d8a0*/  ISETP.NE.U32.AND P0, PT, RZ, UR4, PT ;  /* 0x00000004ff007c0c */ /* 0x000fc8000bf05070 */
[----:B------:R-:W-:-:S04]  /*d8b0*/  ISETP.NE.AND.EX P0, PT, RZ, UR5, PT, P0 ;  /* 0x00000005ff007c0c */ /* 0x000fc8000bf05300 */
[----:B0-----:R-:W-:-:S09]  /*d8c0*/  SEL R6, R8, RZ, !P0 ;  /* 0x000000ff08067207 */ /* 0x001fd20004000000 */
.L_x_3480:
        /* <DEDUP_REMOVED lines=19> */
.L_x_3552:
[----:B------:R-:W-:Y:S01]  /*da00*/  UMOV UR4, 0xffffffff ;  /* 0xffffffff00047882 */ /* 0x000fe20000000000 */
[----:B------:R-:W-:Y:S02]  /*da10*/  SHF.R.S32.HI R5, RZ, 0x1f, R0 ;  /* 0x0000001fff057819 */ /* 0x000fe40000011400 */
[----:B------:R-:W-:Y:S05]  /*da20*/  BRA.DIV UR4, `(.L_x_3482) ;  /* 0x0000003a04c07947 */ /* 0x000fea000b800000 */
[----:B------:R-:W-:-:S13]  /*da30*/  ELECT P6, URZ, PT ;  /* 0x00000000003f782f */ /* 0x000fda00038c0000 */
.L_x_3555:
[----:B------:R-:W-:Y:S05]  /*da40*/  @!P6 BRA `(.L_x_3483) ;  /* 0x0000000000f8e947 */ /* 0x000fea0003800000 */
[----:B------:R-:W-:-:S04]  /*da50*/  ISETP.NE.U32.AND P0, PT, R2, RZ, PT ;  /* 0x000000ff0200720c */ /* 0x000fc80003f05070 */
[----:B------:R-:W-:-:S13]  /*da60*/  ISETP.NE.AND.EX P0, PT, R3, RZ, PT, P0 ;  /* 0x000000ff0300720c */ /* 0x000fda0003f05300 */
[----:B------:R-:W-:Y:S05]  /*da70*/  @!P0 BRA `(.L_x_3484) ;  /* 0x0000000000448947 */ /* 0x000fea0003800000 */
[----:B------:R-:W0:Y:S01]  /*da80*/  LDC R11, c[0x0][0x41c] ;  /* 0x00010700ff0b7b82 */ /* 0x000e220000000800 */
[----:B------:R-:W-:Y:S01]  /*da90*/  ULDC.64 UR4, c[0x0][0x408] ;  /* 0x0001020000047ab9 */ /* 0x000fe20000000a00 */
[----:B0-----:R-:W-:-:S13]  /*daa0*/  ISETP.NE.AND P0, PT, R11, 0x1, PT ;  /* 0x000000010b00780c */ /* 0x001fda0003f05270 */
[----:B------:R-:W0:Y:S02]  /*dab0*/  @P0 LDC.64 R8, c[0x0][0x420] ;  /* 0x00010800ff080b82 */ /* 0x000e240000000a00 */
[----:B0-----:R-:W-:-:S04]  /*dac0*/  @P0 IMAD.HI.U32 R10, R7, R8, RZ ;  /* 0x00000008070a0227 */ /* 0x001fc800078e00ff */
        /* <DEDUP_REMOVED lines=12> */
.L_x_3484:
[----:B------:R-:W2:Y:S01]  /*db90*/  LDL R8, [R1] ;  /* 0x0000000001087983 */ /* 0x000ea20000100800 */
[----:B0-----:R-:W-:-:S03]  /*dba0*/  MOV R11, 0x400 ;  /* 0x00000400000b7802 */ /* 0x001fc60000000f00 */
[----:B------:R-:W3:Y:S01]  /*dbb0*/  LDL R10, [R1+0x4] ;  /* 0x00000400010a7983 */ /* 0x000ee20000100800 */
[----:B------:R-:W0:Y:S02]  /*dbc0*/  S2R R12, SR_CgaCtaId ;  /* 0x00000000000c7919 */ /* 0x000e240000008800 */
[----:B0-----:R-:W-:-:S05]  /*dbd0*/  LEA R11, R12, R11, 0x18 ;  /* 0x0000000b0c0b7211 */ /* 0x001fca00078ec0ff */
[----:B--2---:R-:W-:Y:S01]  /*dbe0*/  IMAD R8, R8, 0x8, R11 ;  /* 0x0000000808087824 */ /* 0x004fe200078e020b */
[----:B---3--:R-:W-:-:S04]  /*dbf0*/  SHF.L.U32 R10, R10, 0x1f, RZ ;  /* 0x0000001f0a0a7819 */ /* 0x008fc800000006ff */
[----:B------:R-:W0:Y:S02]  /*dc00*/  SYNCS.PHASECHK.TRANS64.TRYWAIT P0, [R8+URZ+0x28c40], R10 ;  /* 0x028c400a080075a7 */ /* 0x000e24000800017f */
[----:B0-----:R-:W-:Y:S05]  /*dc10*/  @!P0 BRA `(.L_x_3485) ;  /* 0x0000003800648947 */ /* 0x001fea0003800000 */
.L_x_3556:
        /* <DEDUP_REMOVED lines=11> */
.L_x_3486:
        /* <DEDUP_REMOVED lines=22> */
.L_x_3483:
        /* <DEDUP_REMOVED lines=30> */
.L_x_3557:
[----:B------:R-:W-:Y:S05]  /*e010*/  BSYNC B0 ;  /* 0x0000000000007941 */ /* 0x000fea0003800000 */
.L_x_3487:
        /* <DEDUP_REMOVED lines=11> */
.L_x_3558:
        /* <DEDUP_REMOVED lines=11> */
.L_x_3492:
[----:B0-----:R-:W2:Y:S01]  /*e180*/  LDL R6, [R1] ;  /* 0x0000000001067983 */ /* 0x001ea20000100800 */
[----:B------:R-:W-:-:S03]  /*e190*/  MOV R10, 0x400 ;  /* 0x00000400000a7802 */ /* 0x000fc60000000f00 */
[----:B------:R-:W3:Y:S01]  /*e1a0*/  LDL R8, [R1+0x8] ;  /* 0x0000080001087983 */ /* 0x000ee20000100800 */
[----:B------:R-:W0:Y:S01]  /*e1b0*/  S2R R12, SR_CgaCtaId ;  /* 0x00000000000c7919 */ /* 0x000e220000008800 */
[----:B------:R-:W-:Y:S02]  /*e1c0*/  R2UR UR11, R7 ;  /* 0x00000000070b72ca */ /* 0x000fe400000e0000 */
        /* <DEDUP_REMOVED lines=52> */
.L_x_3490:
[----:B------:R-:W-:Y:S05]  /*e510*/  BSYNC B0 ;  /* 0x0000000000007941 */ /* 0x000fea0003800000 */
.L_x_3489:
[----:B------:R-:W2:Y:S01]  /*e520*/  LDL R7, [R1+0x14] ;  /* 0x0000140001077983 */ /* 0x000ea20000100800 */
[----:B------:R-:W-:Y:S01]  /*e530*/  BSSY B0, `(.L_x_3493) ;  /* 0x00001a6000007945 */ /* 0x000fe20003800000 */
[----:B--2---:R-:W-:-:S13]  /*e540*/  ISETP.GE.AND P0, PT, R7, 0x2, PT ;  /* 0x000000020700780c */ /* 0x004fda0003f06270 */
[----:B------:R-:W-:Y:S05]  /*e550*/  @!P0 BRA `(.L_x_3494) ;  /* 0x00000018008c8947 */ /* 0x000fea0003800000 */
[C---:B0-----:R-:W-:Y:S01]  /*e560*/  LOP3.LUT R6, R7.reuse, 0x1, RZ, 0xc0, !PT ;  /* 0x0000000107067812 */ /* 0x041fe200078ec0ff */
[----:B------:R-:W-:Y:S01]  /*e570*/  VIADD R10, R7, 0xfffffffe ;  /* 0xfffffffe070a7836 */ /* 0x000fe20000000000 */
[----:B------:R-:W-:Y:S02]  /*e580*/  BSSY B1, `(.L_x_3495) ;  /* 0x000008e000017945 */ /* 0x000fe40003800000 */
[----:B------:R-:W-:Y:S02]  /*e590*/  ISETP.NE.U32.AND P0, PT, R6, 0x1, PT ;  /* 0x000000010600780c */ /* 0x000fe40003f05070 */
[----:B------:R-:W-:-:S11]  /*e5a0*/  MOV R8, R10 ;  /* 0x0000000a00087202 */ /* 0x000fd60000000f00 */
[----:B------:R-:W-:Y:S05]  /*e5b0*/  @!P0 BRA `(.L_x_3496) ;  /* 0x0000000800288947 */ /* 0x000fea0003800000 */
        /* <DEDUP_REMOVED lines=11> */
[----:B------:R-:W-:Y:S01]  /*e670*/  ISETP.NE.U32.AND P0, PT, R2, RZ, PT ;  /* 0x000000ff0200720c */ /* 0x000fe20003f05070 */
[----:B------:R-:W-:-:S03]  /*e680*/  IMAD.MOV.U32 R11, RZ, RZ, R10 ;  /* 0x000000ffff0b7224 */ /* 0x000fc600078e000a */
[----:B------:R-:W-:-:S13]  /*e690*/  ISETP.NE.AND.EX P0, PT, R3, RZ, PT, P0 ;  /* 0x000000ff0300720c */ /* 0x000fda0003f05300 */
        /* <DEDUP_REMOVED lines=19> */
.L_x_3499:
[----:B-1----:R-:W1:Y:S01]  /*e7d0*/  S2R R3, SR_CgaCtaId ;  /* 0x0000000000037919 */ /* 0x002e620000008800 */
[----:B------:R-:W-:-:S04]  /*e7e0*/  MOV R2, 0x400 ;  /* 0x0000040000027802 */ /* 0x000fc80000000f00 */
[----:B-1----:R-:W-:Y:S02]  /*e7f0*/  LEA R2, R3, R2, 0x18 ;  /* 0x0000000203027211 */ /* 0x002fe400078ec0ff */
[----:B------:R-:W-:-:S03]  /*e800*/  SHF.L.U32 R3, R12, 0x1f, RZ ;  /* 0x0000001f0c037819 */ /* 0x000fc600000006ff */
[----:B------:R-:W-:-:S04]  /*e810*/  IMAD R2, R13, 0x8, R2 ;  /* 0x000000080d027824 */ /* 0x000fc800078e0202 */
[----:B------:R-:W1:Y:S02]  /*e820*/  SYNCS.PHASECHK.TRANS64.TRYWAIT P0, [R2+URZ+0x28c40], R3 ;  /* 0x028c4003020075a7 */ /* 0x000e64000800017f */
[----:B-1----:R-:W-:Y:S05]  /*e830*/  @!P0 BRA `(.L_x_3500) ;  /* 0x0000002c00a48947 */ /* 0x002fea0003800000 */
.L_x_3559:
        /* <DEDUP_REMOVED lines=11> */
.L_x_3501:
[----:B------:R-:W2:Y:S01]  /*e8f0*/  LDL R6, [R1] ;  /* 0x0000000001067983 */ /* 0x000ea20000100800 */
[----:B------:R-:W-:-:S03]  /*e900*/  MOV R8, 0x400 ;  /* 0x0000040000087802 */ /* 0x000fc60000000f00 */
[----:B------:R-:W3:Y:S01]  /*e910*/  LDL R7, [R1+0x8] ;  /* 0x0000080001077983 */ /* 0x000ee20000100800 */
        /* <DEDUP_REMOVED lines=17> */
[----:B------:R-:W2:Y:S02]  /*ea30*/  SYNCS.PHASECHK.TRANS64.TRYWAIT P0, [R2+URZ+0x28c60], R3 ;  /* 0x028c6003020075a7 */ /* 0x000ea4000800017f */
[----:B0-2---:R-:W-:Y:S05]  /*ea40*/  @!P0 BRA `(.L_x_3502) ;  /* 0x0000002c00348947 */ /* 0x005fea0003800000 */
.L_x_3560:
        /* <DEDUP_REMOVED lines=8> */
.L_x_3503:
[----:B01----:R-:W2:Y:S01]  /*ead0*/  LDL R3, [R1] ;  /* 0x0000000001037983 */ /* 0x003ea20000100800 */
        /* <DEDUP_REMOVED lines=53> */
.L_x_3498:
[----:B------:R-:W-:Y:S05]  /*ee30*/  BSYNC B2 ;  /* 0x0000000000027941 */ /* 0x000fea0003800000 */
.L_x_3497:
[----:B------:R-:W2:Y:S02]  /*ee40*/  LDL.LU R2, [R1+0x14] ;  /* 0x0000140001027983 */ /* 0x000ea40000300800 */
[----:B--2---:R-:W-:-:S07]  /*ee50*/  VIADD R8, R2, 0xfffffffd ;  /* 0xfffffffd02087836 */ /* 0x004fce0000000000 */
.L_x_3496:
[----:B------:R-:W-:Y:S05]  /*ee60*/  BSYNC B1 ;  /* 0x0000000000017941 */ /* 0x000fea0003800000 */
.L_x_3495:
[----:B------:R-:W-:-:S13]  /*ee70*/  ISETP.NE.AND P0, PT, R10, RZ, PT ;  /* 0x000000ff0a00720c */ /* 0x000fda0003f05270 */
[----:B------:R-:W-:Y:S05]  /*ee80*/  @!P0 BRA `(.L_x_3494) ;  /* 0x0000001000408947 */ /* 0x000fea0003800000 */
.L_x_3518:
[----:B------:R-:W2:Y:S04]  /*ee90*/  LDL.LU R3, [R1] ;  /* 0x0000000001037983 */ /* 0x000ea80000300800 */
[----:B------:R-:W3:Y:S01]  /*eea0*/  LDL.LU R2, [R1+0x4] ;  /* 0x0000040001027983 */ /* 0x000ee20000300800 */
[----:B------:R-:W-:Y:S05]  /*eeb0*/  YIELD ;  /* 0x0000000000007946 */ /* 0x000fea0003800000 */
[----:B------:R-:W-:Y:S01]  /*eec0*/  BSSY B1, `(.L_x_3504) ;  /* 0x0000082000017945 */ /* 0x000fe20003800000 */
[----:B--2---:R-:W-:-:S05]  /*eed0*/  VIADD R10, R3, 0x1 ;  /* 0x00000001030a7836 */ /* 0x004fca0000000000 */
[----:B------:R-:W-:-:S04]  /*eee0*/  ISETP.NE.AND P0, PT, R10, 0x2, PT ;  /* 0x000000020a00780c */ /* 0x000fc80003f05270 */
[----:B0-----:R-:W-:Y:S02]  /*eef0*/  SEL R11, RZ, 0x1, P0 ;  /* 0x00000001ff0b7807 */ /* 0x001fe40000000000 */
[----:B------:R-:W-:Y:S02]  /*ef00*/  SEL R10, R10, RZ, P0 ;  /* 0x000000ff0a0a7207 */ /* 0x000fe40000000000 */
[----:B---3--:R-:W-:Y:S01]  /*ef10*/  LOP3.LUT R11, R2, R11, RZ, 0x3c, !PT ;  /* 0x0000000b020b7212 */ /* 0x008fe200078e3cff */
[----:B------:R-:W-:Y:S06]  /*ef20*/  @!P6 BRA `(.L_x_3505) ;  /* 0x0000000400ece947 */ /* 0x000fec0003800000 */
[----:B------:R-:W-:Y:S01]  /*ef30*/  ULDC.64 UR4, c[0x0][0x3f8] ;  /* 0x0000fe0000047ab9 */ /* 0x000fe20000000a00 */
[----:B------:R-:W-:Y:S02]  /*ef40*/  MOV R3, R8 ;  /* 0x0000000800037202 */ /* 0x000fe40000000f00 */
[----:B------:R-:W-:-:S04]  /*ef50*/  ISETP.NE.U32.AND P0, PT, RZ, UR4, PT ;  /* 0x00000004ff007c0c */ /* 0x000fc8000bf05070 */
[----:B------:R-:W-:-:S13]  /*ef60*/  ISETP.NE.AND.EX P0, PT, RZ, UR5, PT, P0 ;  /* 0x00000005ff007c0c */ /* 0x000fda000bf05300 */
[----:B------:R-:W-:Y:S05]  /*ef70*/  @!P0 BRA `(.L_x_3506) ;  /* 0x0000000000488947 */ /* 0x000fea0003800000 */
[----:B------:R-:W1:Y:S01]  /*ef80*/  LDC R9, c[0x0][0x41c] ;  /* 0x00010700ff097b82 */ /* 0x000e620000000800 */
[----:B0-----:R-:W-:Y:S01]  /*ef90*/  IMAD.MOV.U32 R12, RZ, RZ, R8 ;  /* 0x000000ffff0c7224 */ /* 0x001fe200078e0008 */
[----:B------:R-:W-:Y:S02]  /*efa0*/  ULDC.64 UR6, c[0x0][0x408] ;  /* 0x0001020000067ab9 */ /* 0x000fe40000000a00 */
[----:B------:R-:W-:-:S04]  /*efb0*/  IMAD R7, R5, UR6, RZ ;  /* 0x0000000605077c24 */ /* 0x000fc8000f8e02ff */
[----:B------:R-:W-:Y:S01]  /*efc0*/  IMAD R7, R0, UR7, R7 ;  /* 0x0000000700077c24 */ /* 0x000fe2000f8e0207 */
[----:B-1----:R-:W-:-:S13]  /*efd0*/  ISETP.NE.AND P0, PT, R9, 0x1, PT ;  /* 0x000000010900780c */ /* 0x002fda0003f05270 */
[----:B------:R-:W0:Y:S02]  /*efe0*/  @P0 LDC.64 R2, c[0x0][0x420] ;  /* 0x00010800ff020b82 */ /* 0x000e240000000a00 */
[----:B0-----:R-:W-:-:S05]  /*eff0*/  @P0 IMAD.HI.U32 R2, R8, R2, RZ ;  /* 0x0000000208020227 */ /* 0x001fca00078e00ff */
[----:B------:R-:W-:-:S04]  /*f000*/  @P0 SHF.R.U32.HI R12, RZ, R3, R2 ;  /* 0x00000003ff0c0219 */ /* 0x000fc80000011602 */
[--C-:B------:R-:W-:Y:S01]  /*f010*/  SHF.R.S32.HI R3, RZ, 0x1f, R12.reuse ;  /* 0x0000001fff037819 */ /* 0x100fe2000001140c */
[----:B------:R-:W-:-:S04]  /*f020*/  IMAD.MOV.U32 R2, RZ, RZ, R12 ;  /* 0x000000ffff027224 */ /* 0x000fc800078e000c */
[----:B------:R-:W-:-:S05]  /*f030*/  IMAD.WIDE.U32 R2, R0, UR6, R2 ;  /* 0x0000000600027c25 */ /* 0x000fca000f8e0002 */
[----:B------:R-:W-:Y:S02]  /*f040*/  IADD3 R3, R7, R3, RZ ;  /* 0x0000000307037210 */ /* 0x000fe40007ffe0ff */
[----:B------:R-:W-:-:S04]  /*f050*/  LEA R6, P0, R2, UR4, 0x2 ;  /* 0x0000000402067c11 */ /* 0x000fc8000f8010ff */
[----:B------:R-:W-:Y:S01]  /*f060*/  LEA.HI.X R7, R2, UR5, R3, 0x2, P0 ;  /* 0x0000000502077c11 */ /* 0x000fe200080f1403 */
[----:B------:R-:W-:-:S04]  /*f070*/  IMAD.MOV R3, RZ, RZ, -R12 ;  /* 0x000000ffff037224 */ /* 0x000fc800078e0a0c */
[----:B------:R-:W-:Y:S02]  /*f080*/  IMAD R3, R9, R3, R8 ;  /* 0x0000000309037224 */ /* 0x000fe400078e0208 */
[----:B------:R1:W5:Y:S05]  /*f090*/  LDG.E R9, desc[UR48][R6.64] ;  /* 0x0000003006097981 */ /* 0x00036a000c1e1900 */
.L_x_3506:
[----:B-1----:R-:W1:Y:S01]  /*f0a0*/  S2R R6, SR_CgaCtaId ;  /* 0x0000000000067919 */ /* 0x002e620000008800 */
[----:B------:R-:W-:Y:S02]  /*f0b0*/  MOV R2, 0x400 ;  /* 0x0000040000027802 */ /* 0x000fe40000000f00 */
[----:B------:R-:W-:Y:S02]  /*f0c0*/  SHF.L.U32 R7, R11, 0x1f, RZ ;  /* 0x0000001f0b077819 */ /* 0x000fe400000006ff */
[----:B-1----:R-:W-:-:S05]  /*f0d0*/  LEA R2, R6, R2, 0x18 ;  /* 0x0000000206027211 */ /* 0x002fca00078ec0ff */
[----:B------:R-:W-:-:S04]  /*f0e0*/  IMAD R2, R10, 0x8, R2 ;  /* 0x000000080a027824 */ /* 0x000fc800078e0202 */
[----:B------:R-:W1:Y:S02]  /*f0f0*/  SYNCS.PHASECHK.TRANS64.TRYWAIT P0, [R2+URZ+0x28c40], R7 ;  /* 0x028c4007020075a7 */ /* 0x000e64000800017f */
[----:B-1----:R-:W-:Y:S05]  /*f100*/  @!P0 BRA `(.L_x_3507) ;  /* 0x0000002400988947 */ /* 0x002fea0003800000 */
.L_x_3561:
[----:B------:R-:W2:Y:S02]  /*f110*/  S2R R6, SR_TID.X ;  /* 0x0000000000067919 */ /* 0x000ea40000002100 */
[----:B--2---:R-:W-:-:S04]  /*f120*/  LOP3.LUT R6, R6, 0x7f, RZ, 0xc0, !PT ;  /* 0x0000007f06067812 */ /* 0x004fc800078ec0ff */
[----:B------:R-:W-:-:S13]  /*f130*/  ISETP.NE.AND P0, PT, R6, RZ, PT ;  /* 0x000000ff0600720c */ /* 0x000fda0003f05270 */
[----:B------:R-:W-:Y:S05]  /*f140*/  @P0 BRA `(.L_x_3508) ;  /* 0x00000000001c0947 */ /* 0x000fea0003800000 */
[----:B------:R-:W2:Y:S01]  /*f150*/  S2R R6, SR_TID.X ;  /* 0x0000000000067919 */ /* 0x000ea20000002100 */
[----:B0-----:R-:W-:-:S04]  /*f160*/  MOV R13, 0x2000 ;  /* 0x00002000000d7802 */ /* 0x001fc80000000f00 */
[----:B------:R3:W-:Y:S01]  /*f170*/  SYNCS.ARRIVE.TRANS64 RZ, [R2+URZ+0x28c30], R13 ;  /* 0x028c300d02ff79a7 */ /* 0x0007e2000800003f */
[----:B--2---:R-:W-:-:S04]  /*f180*/  LOP3.LUT R6, R6, 0x1f, RZ, 0xc0, !PT ;  /* 0x0000001f06067812 */ /* 0x004fc800078ec0ff */
[----:B------:R-:W-:-:S13]  /*f190*/  ISETP.NE.AND P1, PT, R6, RZ, PT ;  /* 0x000000ff0600720c */ /* 0x000fda0003f25270 */
[----:B---3--:R-:W-:Y:S05]  /*f1a0*/  @!P1 BRA `(.L_x_3508) ;  /* 0x0000000000049947 */ /* 0x008fea0003800000 */
[----:B------:R-:W-:Y:S01]  /*f1b0*/  BPT.TRAP 0x1 ;  /* 0x000000040000795c */ /* 0x000fe20000300000 */
.L_x_3508:
[----:B0-----:R-:W2:Y:S01]  /*f1c0*/  LDL R12, [R1+0x8] ;  /* 0x00000800010c7983 */ /* 0x001ea20000100800 */
[----:B------:R-:W-:Y:S01]  /*f1d0*/  MOV R6, 0x400 ;  /* 0x0000040000067802 */ /* 0x000fe20000000f00 */
        /* <DEDUP_REMOVED lines=14> */
[----:B--2---:R-:W-:-:S05]  /*f2c0*/  IMAD R6, R3, 0x40, R12 ;  /* 0x0000004003067824 */ /* 0x004fca00078e020c */
[----:B------:R-:W-:-:S13]  /*f2d0*/  R2UR UR11, R6 ;  /* 0x00000000060b72ca */ /* 0x000fda00000e0000 */
[----:B------:R0:W-:Y:S01]  /*f2e0*/  UTMALDG.4D [UR8], [UR4], desc[UR6] ;  /* 0x00000608040075b4 */ /* 0x0001e20008019000 */
[----:B------:R-:W2:Y:S02]  /*f2f0*/  SYNCS.PHASECHK.TRANS64.TRYWAIT P1, [R2+URZ+0x28c60], R7 ;  /* 0x028c6007020075a7 */ /* 0x000ea4000802017f */
[----:B0-2---:R-:W-:Y:S05]  /*f300*/  @!P1 BRA `(.L_x_3509) ;  /* 0x00000024002c9947 */ /* 0x005fea0003800000 */
.L_x_3562:
        /* <DEDUP_REMOVED lines=8> */
.L_x_3510:
[----:B01----:R-:W0:Y:S01]  /*f390*/  S2R R7, SR_CgaCtaId ;  /* 0x0000000000077919 */ /* 0x003e220000008800 */
[----:B--2---:R-:W-:Y:S01]  /*f3a0*/  MOV R3, 0x400 ;  /* 0x0000040000037802 */ /* 0x004fe20000000f00 */
        /* <DEDUP_REMOVED lines=15> */
[----:B0-----:R-:W-:-:S05]  /*f4a0*/  LEA R3, R7, R3, 0x18 ;  /* 0x0000000307037211 */ /* 0x001fca00078ec0ff */
        /* <DEDUP_REMOVED lines=35> */
.L_x_3505:
[----:B------:R-:W-:Y:S05]  /*f6e0*/  BSYNC B1 ;  /* 0x0000000000017941 */ /* 0x000fea0003800000 */
.L_x_3504:
[----:B------:R-:W-:Y:S01]  /*f6f0*/  VIADD R10, R10, 0x1 ;  /* 0x000000010a0a7836 */ /* 0x000fe20000000000 */
[----:B------:R-:W-:Y:S04]  /*f700*/  BSSY B1, `(.L_x_3511) ;  /* 0x0000084000017945 */ /* 0x000fe80003800000 */
[----:B------:R-:W-:-:S04]  /*f710*/  ISETP.NE.AND P0, PT, R10, 0x2, PT ;  /* 0x000000020a00780c */ /* 0x000fc80003f05270 */
[----:B------:R-:W-:Y:S02]  /*f720*/  SEL R2, RZ, 0x1, P0 ;  /* 0x00000001ff027807 */ /* 0x000fe40000000000 */
[----:B0-----:R-:W-:Y:S02]  /*f730*/  SEL R12, R10, RZ, P0 ;  /* 0x000000ff0a0c7207 */ /* 0x001fe40000000000 */
[----:B------:R-:W-:-:S05]  /*f740*/  LOP3.LUT R11, R11, R2, RZ, 0x3c, !PT ;  /* 0x000000020b0b7212 */ /* 0x000fca00078e3cff */
[----:B------:R0:W-:Y:S04]  /*f750*/  STL [R1+0x4], R11 ;  /* 0x0000040b01007387 */ /* 0x0001e80000100800 */
[----:B------:R0:W-:Y:S01]  /*f760*/  STL [R1], R12 ;  /* 0x0000000c01007387 */ /* 0x0001e20000100800 */
[----:B------:R-:W-:Y:S05]  /*f770*/  @!P6 BRA `(.L_x_3512) ;  /* 0x0000000400f0e947 */ /* 0x000fea0003800000 */
[----:B------:R-:W-:Y:S01]  /*f780*/  ULDC.64 UR4, c[0x0][0x3f8] ;  /* 0x0000fe0000047ab9 */ /* 0x000fe20000000a00 */
[----:B------:R-:W-:Y:S02]  /*f790*/  IADD3 R10, R8, -0x1, RZ ;  /* 0xffffffff080a7810 */ /* 0x000fe40007ffe0ff */
        /* <DEDUP_REMOVED lines=18> */
[----:B------:R-:W-:-:S05]  /*f8c0*/  LEA.HI.X R7, R2, UR5, R3, 0x2, P0 ;  /* 0x0000000502077c11 */ /* 0x000fca00080f1403 */
[----:B------:R1:W5:Y:S04]  /*f8d0*/  LDG.E R9, desc[UR48][R6.64] ;  /* 0x0000003006097981 */ /* 0x000368000c1e1900 */
.L_x_3513:
[----:B------:R-:W2:Y:S01]  /*f8e0*/  S2R R3, SR_CgaCtaId ;  /* 0x0000000000037919 */ /* 0x000ea20000008800 */
[----:B------:R-:W-:-:S04]  /*f8f0*/  MOV R2, 0x400 ;  /* 0x0000040000027802 */ /* 0x000fc80000000f00 */
[----:B--2---:R-:W-:Y:S02]  /*f900*/  LEA R2, R3, R2, 0x18 ;  /* 0x0000000203027211 */ /* 0x004fe400078ec0ff */
[----:B------:R-:W-:-:S03]  /*f910*/  SHF.L.U32 R3, R11, 0x1f, RZ ;  /* 0x0000001f0b037819 */ /* 0x000fc600000006ff */
[----:B------:R-:W-:-:S04]  /*f920*/  IMAD R2, R12, 0x8, R2 ;  /* 0x000000080c027824 */ /* 0x000fc800078e0202 */
[----:B------:R-:W2:Y:S02]  /*f930*/  SYNCS.PHASECHK.TRANS64.TRYWAIT P0, [R2+URZ+0x28c40], R3 ;  /* 0x028c4003020075a7 */ /* 0x000ea4000800017f */
[----:B--2---:R-:W-:Y:S05]  /*f940*/  @!P0 BRA `(.L_x_3514) ;  /* 0x0000001c00b08947 */ /* 0x004fea0003800000 */
.L_x_3563:
        /* <DEDUP_REMOVED lines=11> */
.L_x_3515:
[----:B------:R-:W3:Y:S01]  /*fa00*/  LDL R6, [R1] ;  /* 0x0000000001067983 */ /* 0x000ee20000100800 */
        /* <DEDUP_REMOVED lines=13> */
[----:B---3--:R-:W-:-:S04]  /*fae0*/  LEA R6, R6, R11, 0xd ;  /* 0x0000000b06067211 */ /* 0x008fc800078e68ff */
[----:B------:R-:W-:Y:S01]  /*faf0*/  R2UR UR8, R6 ;  /* 0x00000000060872ca */ /* 0x000fe200000e0000 */
[----:B----4-:R-:W-:-:S05]  /*fb00*/  IMAD R10, R10, 0x40, R7 ;  /* 0x000000400a0a7824 */ /* 0x010fca00078e0207 */
[----:B------:R-:W-:-:S07]  /*fb10*/  R2UR UR11, R10 ;  /* 0x000000000a0b72ca */ /* 0x000fce00000e0000 */
[----:B------:R-:W-:-:S09]  /*fb20*/  UIADD3 UR8, UR8, 0x22400, URZ ;  /* 0x0002240008087890 */ /* 0x000fd2000fffe03f */
[----:B------:R0:W-:Y:S01]  /*fb30*/  UTMALDG.4D [UR8], [UR4], desc[UR6] ;  /* 0x00000608040075b4 */ /* 0x0001e20008019000 */
[----:B------:R-:W1:Y:S02]  /*fb40*/  SYNCS.PHASECHK.TRANS64.TRYWAIT P1, [R2+URZ+0x28c60], R3 ;  /* 0x028c6003020075a7 */ /* 0x000e64000802017f */
[----:B01----:R-:W-:Y:S05]  /*fb50*/  @!P1 BRA `(.L_x_3516) ;  /* 0x0000001c00409947 */ /* 0x003fea0003800000 */
.L_x_3564:
        /* <DEDUP_REMOVED lines=8> */
.L_x_3517:
        /* <DEDUP_REMOVED lines=54> */
.L_x_3512:
[----:B------:R-:W-:Y:S05]  /*ff40*/  BSYNC B1 ;  /* 0x0000000000017941 */ /* 0x000fea0003800000 */
.L_x_3511:
[C---:B------:R-:W-:Y:S01]  /*ff50*/  ISETP.GT.AND P0, PT, R8.reuse, 0x1, PT ;  /* 0x000000010800780c */ /* 0x040fe20003f04270 */
[----:B------:R-:W-:-:S04]  /*ff60*/  VIADD R2, R8, 0xfffffffe ;  /* 0xfffffffe08027836 */ /* 0x000fc80000000000 */
[----:B------:R-:W-:-:S08]  /*ff70*/  IMAD.MOV.U32 R8, RZ, RZ, R2 ;  /* 0x000000ffff087224 */ /* 0x000fd000078e0002 */
[----:B------:R-:W-:Y:S05]  /*ff80*/  @P0 BRA `(.L_x_3518) ;  /* 0xffffffec00c00947 */ /* 0x000fea000383ffff */
.L_x_3494:
[----:B------:R-:W-:Y:S05]  /*ff90*/  BSYNC B0 ;  /* 0x0000000000007941 */ /* 0x000fea0003800000 */
.L_x_3493:
[----:B------:R-:W2:Y:S01]  /*ffa0*/  LDL.LU R3, [R1] ;  /* 0x0000000001037983 */ /* 0x000ea20000300800 */
[----:B------:R-:W-:Y:S01]  /*ffb0*/  BSSY B0, `(.L_x_3519) ;  /* 0x0000016000007945 */ /* 0x000fe20003800000 */
[----:B------:R-:W1:Y:S02]  /*ffc0*/  S2R R2, SR_TID.X ;  /* 0x0000000000027919 */ /* 0x000e640000002100 */
[----:B-1----:R-:W-:-:S04]  /*ffd0*/  LOP3.LUT R2, R2, 0x1f, RZ, 0xc0, !PT ;  /* 0x0000001f02027812 */ /* 0x002fc800078ec0ff */
[----:B------:R-:W-:Y:S02]  /*ffe0*/  ISETP.NE.AND P1, PT, R2, RZ, PT ;  /* 0x000000ff0200720c */ /* 0x000fe40003f25270 */
[----:B--2---:R-:W-:-:S04]  /*fff0*/  IADD3 R0, R3, 0x1, RZ ;  /* 0x0000000103007810 */ /* 0x004fc80007ffe0ff */
[----:B------:R-:W-:-:S04]  /*10000*/  ISETP.NE.AND P0, PT, R0, 0x2, PT ;  /* 0x000000020000780c */ /* 0x000fc80003f05270 */
[----:B------:R-:W-:Y:S02]  /*10010*/  SEL R2, R0, RZ, P0 ;  /* 0x000000ff00027207 */ /* 0x000fe40000000000 */
[----:B------:R-:W-:-:S03]  /*10020*/  SEL R0, RZ, 0x1, P0 ;  /* 0x00000001ff007807 */ /* 0x000fc60000000000 */
[----:B------:R1:W-:Y:S01]  /*10030*/  STL [R1], R2 ;  /* 0x0000000201007387 */ /* 0x0003e20000100800 */
[----:B------:R-:W-:Y:S05]  /*10040*/  @P1 BRA `(.L_x_3520) ;  /* 0x0000000000301947 */ /* 0x000fea0003800000 */
[----:B------:R-:W2:Y:S01]  /*10050*/  S2R R7, SR_LANEID ;  /* 0x0000000000077919 */ /* 0x000ea20000000000 */
[----:B------:R-:W-:Y:S01]  /*10060*/  VOTEU.ANY UR4, UPT, PT ;  /* 0x0000000000047886 */ /* 0x000fe200038e0100 */
[----:B-1----:R-:W1:Y:S01]  /*10070*/  LDC.64 R2, c[0x0][0xc38] ;  /* 0x00030e00ff027b82 */ /* 0x002e620000000a00 */
[----:B------:R-:W2:Y:S08]  /*10080*/  FLO.U32 R4, UR4 ;  /* 0x0000000400047d00 */ /* 0x000eb000080e0000 */
[----:B------:R-:W1:Y:S01]  /*10090*/  POPC R5, UR4 ;  /* 0x0000000400057d09 */ /* 0x000e620008000000 */
[----:B--2---:R-:W-:-:S13]  /*100a0*/  ISETP.EQ.U32.AND P0, PT, R4, R7, PT ;  /* 0x000000070400720c */ /* 0x004fda0003f02070 */
[----:B-1----:R-:W2:Y:S01]  /*100b0*/  @P0 ATOMG.E.ADD.STRONG.GPU PT, R3, desc[UR48][R2.64], R5 ;  /* 0x00000005020309a8 */ /* 0x002ea200081ee1f0 */
[----:B0-----:R-:W0:Y:S02]  /*100c0*/  S2R R6, SR_LTMASK ;  /* 0x0000000000067919 */ /* 0x001e240000003900 */
[----:B0-----:R-:W-:-:S04]  /*100d0*/  LOP3.LUT R6, R6, UR4, RZ, 0xc0, !PT ;  /* 0x0000000406067c12 */ /* 0x001fc8000f8ec0ff */
[----:B------:R-:W0:Y:S01]  /*100e0*/  POPC R7, R6 ;  /* 0x0000000600077309 */ /* 0x000e220000000000 */
[----:B--2---:R-:W0:Y:S02]  /*100f0*/  SHFL.IDX PT, R4, R3, R4, 0x1f ;  /* 0x00001f0403047589 */ /* 0x004e2400000e0000 */
[----:B0-----:R-:W-:-:S07]  /*10100*/  IADD3 R16, R4, UR37, R7 ;  /* 0x0000002504107c10 */ /* 0x001fce000fffe007 */
.L_x_3520:
[----:B------:R-:W-:Y:S05]  /*10110*/  BSYNC B0 ;  /* 0x0000000000007941 */ /* 0x000fea0003800000 */
.L_x_3519:
[----:B-1----:R-:W2:Y:S02]  /*10120*/  LDL.LU R2, [R1+0x4] ;  /* 0x0000040001027983 */ /* 0x002ea40000300800 */
[----:B--2---:R-:W-:-:S05]  /*10130*/  LOP3.LUT R2, R2, R0, RZ, 0x3c, !PT ;  /* 0x0000000002027212 */ /* 0x004fca00078e3cff */
[----:B------:R1:W-:Y:S02]  /*10140*/  STL [R1+0x4], R2 ;  /* 0x0000040201007387 */ /* 0x0003e40000100800 */
.L_x_3476:
[----:B------:R-:W-:Y:S05]  /*10150*/  BSYNC B6 ;  /* 0x0000000000067941 */ /* 0x000fea0003800000 */
.L_x_3474:
[----:B------:R-:W-:-:S03]  /*10160*/  UMOV UR4, 0xffffffff ;  /* 0xffffffff00047882 */ /* 0x000fc60000000000 */
[----:B------:R-:W-:Y:S05]  /*10170*/  BRA.DIV UR4, `(.L_x_3521) ;  /* 0x0000001604cc7947 */ /* 0x000fea000b800000 */
[----:B------:R2:W3:Y:S04]  /*10180*/  SHFL.IDX PT, R4, R16, RZ, 0x1f ;  /* 0x00001fff10047589 */ /* 0x0004e800000e0000 */
[----:B------:R2:W4:Y:S02]  /*10190*/  SHFL.IDX PT, R7, R16, 0x1, 0x1f ;  /* 0x00201f0010077f89 */ /* 0x00052400000e0000 */
.L_x_3568:
[----:B------:R-:W0:Y:S01]  /*101a0*/  S2R R0, SR_TID.X ;  /* 0x0000000000007919 */ /* 0x000e220000002100 */
        /* <DEDUP_REMOVED lines=9> */
[----:B-1----:R-:W0:Y:S02]  /*10240*/  LDC.64 R2, c[0x0][0xc58] ;  /* 0x00031600ff027b82 */ /* 0x002e240000000a00 */
[----:B0-----:R-:W-:-:S05]  /*10250*/  IMAD.WIDE R2, R5, 0x4, R2 ;  /* 0x0000000405027825 */ /* 0x001fca00078e0202 */
[----:B------:R0:W5:Y:S02]  /*10260*/  LDG.E R17, desc[UR48][R2.64] ;  /* 0x0000003002117981 */ /* 0x000164000c1e1900 */
.L_x_3523:
[----:B------:R-:W-:Y:S05]  /*10270*/  BSYNC B0 ;  /* 0x0000000000007941 */ /* 0x000fea0003800000 */
.L_x_3522:
        /* <DEDUP_REMOVED lines=8> */
[----:B------:R-:W1:Y:S02]  /*10300*/  SHFL.UP PT, R14, R13, 0x2, RZ ;  /* 0x044000000d0e7989 */ /* 0x000e6400000e00ff */
[----:B-1----:R-:W-:Y:S02]  /*10310*/  SEL R2, R14, RZ, P1 ;  /* 0x000000ff0e027207 */ /* 0x002fe40000800000 */
        /* <DEDUP_REMOVED lines=13> */
.L_x_3576:
[----:B------:R-:W-:Y:S02]  /*103f0*/  ULDC UR4, c[0x0][0xc10] ;  /* 0x0003040000047ab9 */ /* 0x000fe40000000800 */
[----:B------:R-:W-:-:S05]  /*10400*/  MOV R5, UR4 ;  /* 0x0000000400057c02 */ /* 0x000fca0008000f00 */
[----:B-1----:R-:W-:-:S04]  /*10410*/  IMAD R14, R14, R5, RZ ;  /* 0x000000050e0e7224 */ /* 0x002fc800078e02ff */
[----:B----4-:R-:W-:-:S05]  /*10420*/  IMAD.IADD R7, R7, 0x1, R14 ;  /* 0x0000000107077824 */ /* 0x010fca00078e020e */
[----:B---3--:R-:W-:-:S13]  /*10430*/  ISETP.GT.AND P0, PT, R7, R4, PT ;  /* 0x000000040700720c */ /* 0x008fda0003f04270 */
[----:B------:R-:W-:Y:S05]  /*10440*/  @P0 BRA `(.L_x_3525) ;  /* 0x0000000000b40947 */ /* 0x000fea0003800000 */
[----:B------:R-:W1:Y:S02]  /*10450*/  LDC R0, c[0x0][0xc14] ;  /* 0x00030500ff007b82 */ /* 0x000e640000000800 */
.L_x_3530:
        /* <DEDUP_REMOVED lines=14> */
.L_x_3528:
[----:B------:R-:W-:Y:S05]  /*10540*/  BSYNC B0 ;  /* 0x0000000000007941 */ /* 0x000fea0003800000 */
.L_x_3527:
        /* <DEDUP_REMOVED lines=23> */
.L_x_3584:
[----:B------:R-:W-:Y:S02]  /*106c0*/  ULDC UR4, c[0x0][0xc10] ;  /* 0x0003040000047ab9 */ /* 0x000fe40000000800 */
[----:B------:R-:W-:-:S04]  /*106d0*/  IMAD.U32 R5, RZ, RZ, UR4 ;  /* 0x00000004ff057e24 */ /* 0x000fc8000f8e00ff */
[----:B-1----:R-:W-:-:S04]  /*106e0*/  IMAD R14, R14, R5, RZ ;  /* 0x000000050e0e7224 */ /* 0x002fc800078e02ff */
[----:B------:R-:W-:-:S05]  /*106f0*/  IMAD.IADD R7, R14, 0x1, R7 ;  /* 0x000000010e077824 */ /* 0x000fca00078e0207 */
[----:B------:R-:W-:-:S13]  /*10700*/  ISETP.GT.AND P0, PT, R7, R4, PT ;  /* 0x000000040700720c */ /* 0x000fda0003f04270 */
[----:B------:R-:W-:Y:S05]  /*10710*/  @!P0 BRA `(.L_x_3530) ;  /* 0xfffffffc00508947 */ /* 0x000fea000383ffff */
.L_x_3525:
[----:B--2---:R-:W-:Y:S01]  /*10720*/  IADD3 R16, -R14, R7, RZ ;  /* 0x000000070e107210 */ /* 0x004fe20007ffe1ff */
[----:B------:R-:W-:-:S04]  /*10730*/  UMOV UR4, 0xffffffff ;  /* 0xffffffff00047882 */ /* 0x000fc80000000000 */
[----:B------:R-:W-:-:S05]  /*10740*/  IMAD R3, R2, R5, R16 ;  /* 0x0000000502037224 */ /* 0x000fca00078e0210 */
[----:B------:R-:W-:Y:S01]  /*10750*/  ISETP.GT.AND P6, PT, R3, R4, PT ;  /* 0x000000040300720c */ /* 0x000fe20003fc4270 */
[----:B------:R-:W-:-:S12]  /*10760*/  BRA.DIV UR4, `(.L_x_3531) ;  /* 0x0000001a043c7947 */ /* 0x000fd8000b800000 */
[----:B------:R-:W-:-:S04]  /*10770*/  VOTE.ANY R3, PT, !P6 ;  /* 0x0000000000037806 */ /* 0x000fc800070e0100 */
[----:B------:R-:W1:Y:S02]  /*10780*/  POPC R6, R3 ;  /* 0x0000000300067309 */ /* 0x000e640000000000 */
[----:B-1----:R1:W2:Y:S02]  /*10790*/  SHFL.IDX PT, R17, R17, R6, 0x1f ;  /* 0x00001f0611117589 */ /* 0x0022a400000e0000 */
.L_x_3588:
[----:B------:R-:W-:Y:S01]  /*107a0*/  ISETP.NE.AND P0, PT, R3, RZ, PT ;  /* 0x000000ff0300720c */ /* 0x000fe20003f05270 */
[----:B------:R-:W-:-:S12]  /*107b0*/  IMAD.MOV.U32 R7, RZ, RZ, RZ ;  /* 0x000000ffff077224 */ /* 0x000fd800078e00ff */
[----:B------:R-:W-:Y:S05]  /*107c0*/  @!P0 BRA `(.L_x_3532) ;  /* 0x0000000000108947 */ /* 0x000fea0003800000 */
[----:B------:R-:W-:Y:S01]  /*107d0*/  UMOV UR4, 0xffffffff ;  /* 0xffffffff00047882 */ /* 0x000fe20000000000 */
[----:B------:R-:W-:Y:S02]  /*107e0*/  VIADD R12, R6, 0xffffffff ;  /* 0xffffffff060c7836 */ /* 0x000fe40000000000 */
[----:B------:R-:W-:Y:S05]  /*107f0*/  BRA.DIV UR4, `(.L_x_3533) ;  /* 0x0000001a04607947 */ /* 0x000fea000b800000 */
[----:B------:R3:W4:Y:S02]  /*10800*/  SHFL.IDX PT, R7, R2, R12, 0x1f ;  /* 0x00001f0c02077589 */ /* 0x00072400000e0000 */
.L_x_3532:
[----:B0--3--:R-:W0:Y:S01]  /*10810*/  LDC.64 R2, c[0x0][0xc68] ;  /* 0x00031a00ff027b82 */ /* 0x009e220000000a00 */
[----:B------:R-:W-:-:S05]  /*10820*/  IADD3 R19, R6, R19, RZ ;  /* 0x0000001306137210 */ /* 0x000fca0007ffe0ff */
        /* <DEDUP_REMOVED lines=34> */
[----:B------:R-:W-:Y:S02]  /*10a50*/  VIADDMNMX R8, R2, R5, R8, PT ;  /* 0x0000000502087246 */ /* 0x000fe40003800108 */
[----:B------:R-:W-:Y:S02]  /*10a60*/  IADD3 R4, R7, R4, RZ ;  /* 0x0000000407047210 */ /* 0x000fe40007ffe0ff */
[----:B------:R-:W-:-:S04]  /*10a70*/  IABS R5, R8 ;  /* 0x0000000800057213 */ /* 0x000fc80000000000 */
[----:B------:R-:W0:Y:S08]  /*10a80*/  I2F.RP R10, R5 ;  /* 0x00000005000a7306 */ /* 0x000e300000209400 */
[----:B0-----:R-:W0:Y:S02]  /*10a90*/  MUFU.RCP R10, R10 ;  /* 0x0000000a000a7308 */ /* 0x001e240000001000 */
[----:B0-----:R-:W-:-:S06]  /*10aa0*/  IADD3 R2, R10, 0xffffffe, RZ ;  /* 0x0ffffffe0a027810 */ /* 0x001fcc0007ffe0ff */
[----:B------:R0:W1:Y:S02]  /*10ab0*/  F2I.FTZ.U32.TRUNC.NTZ R3, R2 ;  /* 0x0000000200037305 */ /* 0x000064000021f000 */
[----:B0-----:R-:W-:Y:S01]  /*10ac0*/  MOV R2, RZ ;  /* 0x000000ff00027202 */ /* 0x001fe20000000f00 */
        /* <DEDUP_REMOVED lines=23> */
.L_x_3526:
[----:B------:R-:W-:Y:S01]  /*10c40*/  UMOV UR4, URZ ;  /* 0x0000003f00047c82 */ /* 0x000fe20008000000 */
[----:B------:R-:W-:Y:S01]  /*10c50*/  UMOV UR5, URZ ;  /* 0x0000003f00057c82 */ /* 0x000fe20008000000 */
[----:B------:R-:W-:Y:S01]  /*10c60*/  ULDC UR6, c[0x0][0xc14] ;  /* 0x0003050000067ab9 */ /* 0x000fe20000000800 */
[----:B--2---:R-:W-:Y:S01]  /*10c70*/  MOV R16, R4 ;  /* 0x0000000400107202 */ /* 0x004fe20000000f00 */
[----:B------:R-:W-:Y:S01]  /*10c80*/  IMAD.U32 R17, RZ, RZ, UR4 ;  /* 0x00000004ff117e24 */ /* 0x000fe2000f8e00ff */
[----:B------:R-:W-:Y:S01]  /*10c90*/  MOV R19, UR6 ;  /* 0x0000000600137c02 */ /* 0x000fe20008000f00 */
[----:B------:R-:W-:-:S07]  /*10ca0*/  IMAD.U32 R18, RZ, RZ, UR5 ;  /* 0x00000005ff127e24 */ /* 0x000fce000f8e00ff */
.L_x_3534:
        /* <DEDUP_REMOVED lines=12> */
.L_x_3470:
[----:B-1----:R-:W3:Y:S01]  /*10d70*/  LDL.LU R0, [R1+0x20] ;  /* 0x0000200001007983 */ /* 0x002ee20000300800 */
[----:B------:R-:W-:Y:S01]  /*10d80*/  BSSY B0, `(.L_x_3536) ;  /* 0x000000b000007945 */ /* 0x000fe20003800000 */
[----:B------:R-:W1:Y:S01]  /*10d90*/  S2R R5, SR_CgaCtaId ;  /* 0x0000000000057919 */ /* 0x000e620000008800 */
[----:B---3--:R-:W-:-:S05]  /*10da0*/  VIADD R0, R0, 0x1 ;  /* 0x0000000100007836 */ /* 0x008fca0000000000 */
        /* <DEDUP_REMOVED lines=8> */
.L_x_3591:
[----:B------:R-:W-:Y:S05]  /*10e30*/  BSYNC B0 ;  /* 0x0000000000007941 */ /* 0x000fea0003800000 */
.L_x_3536:
[----:B------:R-:W-:-:S03]  /*10e40*/  UMOV UR4, 0xffffffff ;  /* 0xffffffff00047882 */ /* 0x000fc60000000000 */
[----:B------:R-:W-:Y:S05]  /*10e50*/  BRA.DIV UR4, `(.L_x_3538) ;  /* 0x0000001604047947 */ /* 0x000fea000b800000 */
[----:B------:R-:W2:Y:S02]  /*10e60*/  S2R R2, SR_TID.X ;  /* 0x0000000000027919 */ /* 0x000ea40000002100 */
[----:B--2---:R-:W-:-:S04]  /*10e70*/  SHF.R.U32.HI R2, RZ, 0x5, R2 ;  /* 0x00000005ff027819 */ /* 0x004fc80000011602 */
[----:B------:R-:W-:-:S05]  /*10e80*/  LOP3.LUT R2, R2, 0x3, RZ, 0xc0, !PT ;  /* 0x0000000302027812 */ /* 0x000fca00078ec0ff */
[----:B------:R2:W3:Y:S02]  /*10e90*/  SHFL.IDX PT, R14, R2, RZ, 0x1f ;  /* 0x00001fff020e7589 */ /* 0x0004e400000e0000 */
.L_x_3594:
[----:B---3--:R-:W-:Y:S01]  /*10ea0*/  ISETP.NE.AND P0, PT, R14, RZ, PT ;  /* 0x000000ff0e00720c */ /* 0x008fe20003f05270 */
[----:B------:R-:W-:-:S12]  /*10eb0*/  BSSY B0, `(.L_x_3539) ;  /* 0x0000027000007945 */ /* 0x000fd80003800000 */
[----:B------:R-:W-:Y:S05]  /*10ec0*/  @P0 BRA `(.L_x_3540) ;  /* 0x0000000000940947 */ /* 0x000fea0003800000 */
[----:B------:R-:W-:-:S03]  /*10ed0*/  UMOV UR4, 0xffffffff ;  /* 0xffffffff00047882 */ /* 0x000fc60000000000 */
[----:B------:R-:W-:Y:S05]  /*10ee0*/  BRA.DIV UR4, `(.L_x_3541) ;  /* 0x0000001604147947 */ /* 0x000fea000b800000 */
[----:B------:R-:W-:-:S13]  /*10ef0*/  ELECT P6, URZ, PT ;  /* 0x00000000003f782f */ /* 0x000fda00038c0000 */
.L_x_3597:
[----:B------:R-:W-:Y:S05]  /*10f00*/  @!P6 BRA `(.L_x_3540) ;  /* 0x000000000084e947 */ /* 0x000fea0003800000 */
[----:B------:R-:W-:-:S06]  /*10f10*/  ULOP3.LUT UR4, UR36, 0x2, URZ, 0xfc, !UPT ;  /* 0x0000000224047892 */ /* 0x000fcc000f8efc3f */
[----:B--2---:R-:W-:-:S04]  /*10f20*/  MOV R2, UR4 ;  /* 0x0000000400027c02 */ /* 0x004fc80008000f00 */
[----:B------:R-:W-:-:S13]  /*10f30*/  ISETP.NE.AND P2, PT, R2, 0x3, PT ;  /* 0x000000030200780c */ /* 0x000fda0003f45270 */
[----:B------:R-:W-:Y:S05]  /*10f40*/  @!P2 BRA `(.L_x_3542) ;  /* 0x000000000004a947 */ /* 0x000fea0003800000 */
[----:B------:R-:W-:Y:S01]  /*10f50*/  BPT.TRAP 0x1 ;  /* 0x000000040000795c */ /* 0x000fe20000300000 */
.L_x_3542:
        /* <DEDUP_REMOVED lines=14> */
.L_x_3598:
[----:B------:R-:W2:Y:S02]  /*11040*/  SYNCS.PHASECHK.TRANS64.TRYWAIT P0, [R7+URZ], R2 ;  /* 0x00000002070075a7 */ /* 0x000ea4000800017f */
[----:B--2---:R-:W-:Y:S05]  /*11050*/  @!P0 BRA `(.L_x_3544) ;  /* 0x0000001000ec8947 */ /* 0x004fea0003800000 */
.L_x_3599:
[----:B------:R-:W-:Y:S05]  /*11060*/  @!P2 BRA `(.L_x_3545) ;  /* 0x000000000004a947 */ /* 0x000fea0003800000 */
[----:B------:R-:W-:Y:S01]  /*11070*/  BPT.TRAP 0x1 ;  /* 0x000000040000795c */ /* 0x000fe20000300000 */
.L_x_3545:
[----:B------:R-:W3:Y:S01]  /*11080*/  LDL.LU R4, [R1] ;  /* 0x0000000001047983 */ /* 0x000ee20000300800 */
[----:B------:R-:W-:-:S05]  /*11090*/  VIADD R0, R0, 0x28c60 ;  /* 0x00028c6000007836 */ /* 0x000fca0000000000 */
[----:B---3--:R-:W-:-:S04]  /*110a0*/  LEA R4, R4, R0, 0x3 ;  /* 0x0000000004047211 */ /* 0x008fc800078e18ff */
[----:B------:R-:W3:Y:S02]  /*110b0*/  SYNCS.PHASECHK.TRANS64.TRYWAIT P0, [R4+URZ], R5 ;  /* 0x00000005040075a7 */ /* 0x000ee4000800017f */
[----:B---3--:R-:W-:Y:S05]  /*110c0*/  @!P0 BRA `(.L_x_3546) ;  /* 0x0000001000e48947 */ /* 0x008fea0003800000 */
.L_x_3600:
[----:B------:R-:W-:-:S07]  /*110d0*/  IMAD R3, R3, 0x8, R0 ;  /* 0x0000000803037824 */ /* 0x000fce00078e0200 */
.L_x_3547:
[----:B----4-:R4:W0:Y:S02]  /*110e0*/  SYNCS.PHASECHK.TRANS64.TRYWAIT P0, [R3+URZ], R2 ;  /* 0x00000002030075a7 */ /* 0x010824000800017f */
[----:B0-----:R-:W-:Y:S05]  /*110f0*/  @!P0 NANOSLEEP.SYNCS 0x989680 ;  /* 0x009896800000895d */ /* 0x001fea0003900000 */
[----:B------:R-:W0:Y:S02]  /*11100*/  @!P0 SYNCS.PHASECHK.TRANS64 P0, [R3+URZ], R2 ;  /* 0x00000002030085a7 */ /* 0x000e24000800007f */
[----:B0-----:R-:W-:Y:S05]  /*11110*/  @!P0 BRA `(.L_x_3547) ;  /* 0xfffffffc00f08947 */ /* 0x001fea000383ffff */
.L_x_3540:
[----:B------:R-:W-:Y:S05]  /*11120*/  BSYNC B0 ;  /* 0x0000000000007941 */ /* 0x000fea0003800000 */
.L_x_3539:
[----:B------:R-:W-:Y:S05]  /*11130*/  EXIT ;  /* 0x000000000000794d */ /* 0x000fea0003800000 */
.L_x_3413:
[----:B0-----:R-:W-:-:S04]  /*11140*/  IMAD.U32 R5, RZ, RZ, UR21 ;  /* 0x00000015ff057e24 */ /* 0x001fc8000f8e00ff */
[----:B------:R0:W1:Y:S03]  /*11150*/  SYNCS.PHASECHK.TRANS64.TRYWAIT P1, [R5+URZ+0x28c50], R4 ;  /* 0x028c5004050075a7 */ /* 0x000066000802017f */
[----:B-1----:R-:W-:Y:S05]  /*11160*/  @!P1 NANOSLEEP.SYNCS 0x989680 ;  /* 0x009896800000995d */ /* 0x002fea0003900000 */
[----:B------:R-:W1:Y:S02]  /*11170*/  @!P1 SYNCS.PHASECHK.TRANS64 P1, [R5+URZ+0x28c50], R4 ;  /* 0x028c5004050095a7 */ /* 0x000e64000802007f */
[----:B-1----:R-:W-:Y:S05]  /*11180*/  @!P1 BRA `(.L_x_3413) ;  /* 0xfffffffc00ec9947 */ /* 0x002fea000383ffff */
[----:B------:R-:W-:Y:S05]  /*11190*/  BRA `(.L_x_3548) ;  /* 0xffffff08002c7947 */ /* 0x000fea000383ffff */
.L_x_3418:
[----:B-1----:R-:W-:-:S04]  /*111a0*/  MOV R6, UR21 ;  /* 0x0000001500067c02 */ /* 0x002fc80008000f00 */
[----:B------:R1:W2:Y:S03]  /*111b0*/  SYNCS.PHASECHK.TRANS64.TRYWAIT P1, [R6+URZ+0x28c50], R5 ;  /* 0x028c5005060075a7 */ /* 0x0002a6000802017f */
[----:B--2---:R-:W-:Y:S05]  /*111c0*/  @!P1 NANOSLEEP.SYNCS 0x989680 ;  /* 0x009896800000995d */ /* 0x004fea0003900000 */
[----:B------:R-:W2:Y:S02]  /*111d0*/  @!P1 SYNCS.PHASECHK.TRANS64 P1, [R6+URZ+0x28c50], R5 ;  /* 0x028c5005060095a7 */ /* 0x000ea4000802007f */
[----:B--2---:R-:W-:Y:S05]  /*111e0*/  @!P1 BRA `(.L_x_3418) ;  /* 0xfffffffc00ec9947 */ /* 0x004fea000383ffff */
[----:B------:R-:W-:Y:S05]  /*111f0*/  BRA `(.L_x_3417) ;  /* 0xffffff1400307947 */ /* 0x000fea000383ffff */
.L_x_3421:
[----:B0-----:R-:W-:-:S04]  /*11200*/  IMAD.U32 R3, RZ, RZ, UR40 ;  /* 0x00000028ff037e24 */ /* 0x001fc8000f8e00ff */
[----:B------:R0:W1:Y:S03]  /*11210*/  SYNCS.PHASECHK.TRANS64.TRYWAIT P1, [R3+URZ+0x28c00], R0 ;  /* 0x028c0000030075a7 */ /* 0x000066000802017f */
[----:B-1----:R-:W-:Y:S05]  /*11220*/  @!P1 NANOSLEEP.SYNCS 0x989680 ;  /* 0x009896800000995d */ /* 0x002fea0003900000 */
[----:B------:R-:W1:Y:S02]  /*11230*/  @!P1 SYNCS.PHASECHK.TRANS64 P1, [R3+URZ+0x28c00], R0 ;  /* 0x028c0000030095a7 */ /* 0x000e64000802007f */
[----:B-1----:R-:W-:Y:S05]  /*11240*/  @!P1 BRA `(.L_x_3421) ;  /* 0xfffffffc00ec9947 */ /* 0x002fea000383ffff */
[----:B------:R-:W-:Y:S05]  /*11250*/  BRA `(.L_x_3549) ;  /* 0xffffff2000707947 */ /* 0x000fea000383ffff */
.L_x_3425:
[----:B--2---:R2:W3:Y:S02]  /*11260*/  SYNCS.PHASECHK.TRANS64.TRYWAIT P1, [R7+URZ+0x28c30], R8 ;  /* 0x028c3008070075a7 */ /* 0x0044e4000802017f */
[----:B---3--:R-:W-:Y:S05]  /*11270*/  @!P1 NANOSLEEP.SYNCS 0x989680 ;  /* 0x009896800000995d */ /* 0x008fea0003900000 */
[----:B------:R-:W3:Y:S02]  /*11280*/  @!P1 SYNCS.PHASECHK.TRANS64 P1, [R7+URZ+0x28c30], R8 ;  /* 0x028c3008070095a7 */ /* 0x000ee4000802007f */
[----:B---3--:R-:W-:Y:S05]  /*11290*/  @!P1 BRA `(.L_x_3425) ;  /* 0xfffffffc00f09947 */ /* 0x008fea000383ffff */
[----:B------:R-:W-:Y:S05]  /*112a0*/  BRA `(.L_x_3424) ;  /* 0xffffff20008c7947 */ /* 0x000fea000383ffff */
.L_x_3429:
[----:B----4-:R4:W0:Y:S02]  /*112b0*/  SYNCS.PHASECHK.TRANS64.TRYWAIT P2, [R7+URZ+0x28c50], R8 ;  /* 0x028c5008070075a7 */ /* 0x010824000804017f */
[----:B0-----:R-:W-:Y:S05]  /*112c0*/  @!P2 NANOSLEEP.SYNCS 0x989680 ;  /* 0x009896800000a95d */ /* 0x001fea0003900000 */
[----:B------:R-:W0:Y:S02]  /*112d0*/  @!P2 SYNCS.PHASECHK.TRANS64 P2, [R7+URZ+0x28c50], R8 ;  /* 0x028c50080700a5a7 */ /* 0x000e24000804007f */
[----:B0-----:R-:W-:Y:S05]  /*112e0*/  @!P2 BRA `(.L_x_3429) ;  /* 0xfffffffc00f0a947 */ /* 0x001fea000383ffff */
[----:B------:R-:W-:Y:S05]  /*112f0*/  BRA `(.L_x_3428) ;  /* 0xffffff3400fc7947 */ /* 0x000fea000383ffff */
.L_x_3434:
[----:B--2---:R-:W-:-:S04]  /*11300*/  IMAD.U32 R4, RZ, RZ, UR25 ;  /* 0x00000019ff047e24 */ /* 0x004fc8000f8e00ff */
[----:B------:R2:W3:Y:S03]  /*11310*/  SYNCS.PHASECHK.TRANS64.TRYWAIT P2, [R4+URZ+0x28c30], R7 ;  /* 0x028c3007040075a7 */ /* 0x0004e6000804017f */
[----:B---3--:R-:W-:Y:S05]  /*11320*/  @!P2 NANOSLEEP.SYNCS 0x989680 ;  /* 0x009896800000a95d */ /* 0x008fea0003900000 */
[----:B------:R-:W3:Y:S02]  /*11330*/  @!P2 SYNCS.PHASECHK.TRANS64 P2, [R4+URZ+0x28c30], R7 ;  /* 0x028c30070400a5a7 */ /* 0x000ee4000804007f */
[----:B---3--:R-:W-:Y:S05]  /*11340*/  @!P2 BRA `(.L_x_3434) ;  /* 0xfffffffc00eca947 */ /* 0x008fea000383ffff */
[----:B------:R-:W-:Y:S05]  /*11350*/  BRA `(.L_x_3433) ;  /* 0xffffff3800f07947 */ /* 0x000fea000383ffff */
.L_x_3438:
[----:B-1----:R1:W2:Y:S02]  /*11360*/  SYNCS.PHASECHK.TRANS64.TRYWAIT P2, [R168+URZ+0x28c50], R7 ;  /* 0x028c5007a80075a7 */ /* 0x0022a4000804017f */
[----:B--2---:R-:W-:Y:S05]  /*11370*/  @!P2 NANOSLEEP.SYNCS 0x989680 ;  /* 0x009896800000a95d */ /* 0x004fea0003900000 */
[----:B------:R-:W2:Y:S02]  /*11380*/  @!P2 SYNCS.PHASECHK.TRANS64 P2, [R168+URZ+0x28c50], R7 ;  /* 0x028c5007a800a5a7 */ /* 0x000ea4000804007f */
[----:B--2---:R-:W-:Y:S05]  /*11390*/  @!P2 BRA `(.L_x_3438) ;  /* 0xfffffffc00f0a947 */ /* 0x004fea000383ffff */
[----:B------:R-:W-:Y:S05]  /*113a0*/  BRA `(.L_x_3437) ;  /* 0xffffff5800447947 */ /* 0x000fea000383ffff */
.L_x_3444:
[----:B-1----:R-:W-:-:S04]  /*113b0*/  MOV R4, UR24 ;  /* 0x0000001800047c02 */ /* 0x002fc80008000f00 */
[----:B------:R1:W3:Y:S03]  /*113c0*/  SYNCS.PHASECHK.TRANS64.TRYWAIT P2, [R4+URZ+0x28c30], R7 ;  /* 0x028c3007040075a7 */ /* 0x0002e6000804017f */
[----:B---3--:R-:W-:Y:S05]  /*113d0*/  @!P2 NANOSLEEP.SYNCS 0x989680 ;  /* 0x009896800000a95d */ /* 0x008fea0003900000 */
[----:B------:R-:W3:Y:S02]  /*113e0*/  @!P2 SYNCS.PHASECHK.TRANS64 P2, [R4+URZ+0x28c30], R7 ;  /* 0x028c30070400a5a7 */ /* 0x000ee4000804007f */
[----:B---3--:R-:W-:Y:S05]  /*113f0*/  @!P2 BRA `(.L_x_3444) ;  /* 0xfffffffc00eca947 */ /* 0x008fea000383ffff */
[----:B------:R-:W-:Y:S05]  /*11400*/  BRA `(.L_x_3443) ;  /* 0xffffff5c00307947 */ /* 0x000fea000383ffff */
.L_x_3448:
[----:B--2---:R2:W3:Y:S02]  /*11410*/  SYNCS.PHASECHK.TRANS64.TRYWAIT P2, [R168+URZ+0x28c50], R7 ;  /* 0x028c5007a80075a7 */ /* 0x0044e4000804017f */
[----:B---3--:R-:W-:Y:S05]  /*11420*/  @!P2 NANOSLEEP.SYNCS 0x989680 ;  /* 0x009896800000a95d */ /* 0x008fea0003900000 */
[----:B------:R-:W3:Y:S02]  /*11430*/  @!P2 SYNCS.PHASECHK.TRANS64 P2, [R168+URZ+0x28c50], R7 ;  /* 0x028c5007a800a5a7 */ /* 0x000ee4000804007f */
[----:B---3--:R-:W-:Y:S05]  /*11440*/  @!P2 BRA `(.L_x_3448) ;  /* 0xfffffffc00f0a947 */ /* 0x008fea000383ffff */
[----:B------:R-:W-:Y:S05]  /*11450*/  BRA `(.L_x_3447) ;  /* 0xffffff7400547947 */ /* 0x000fea000383ffff */
.L_x_3481:
[----:B------:R-:W0:Y:S01]  /*11460*/  S2R R5, SR_TID.X ;  /* 0x0000000000057919 */ /* 0x000e220000002100 */
[----:B------:R-:W-:Y:S01]  /*11470*/  BSSY B0, `(.L_x_3550) ;  /* 0x000000a000007945 */ /* 0x000fe20003800000 */
[----:B------:R-:W-:Y:S01]  /*11480*/  IMAD.MOV.U32 R12, RZ, RZ, RZ ;  /* 0x000000ffff0c7224 */ /* 0x000fe200078e00ff */
[----:B------:R-:W-:Y:S01]  /*11490*/  MOV R11, 0x1f ;  /* 0x0000001f000b7802 */ /* 0x000fe20000000f00 */
[----:B------:R-:W-:Y:S01]  /*114a0*/  IMAD.MOV.U32 R15, RZ, RZ, -0x1 ;  /* 0xffffffffff0f7424 */ /* 0x000fe200078e00ff */
[----:B0-----:R-:W-:-:S04]  /*114b0*/  SHF.R.U32.HI R5, RZ, 0x5, R5 ;  /* 0x00000005ff057819 */ /* 0x001fc80000011605 */
[----:B------:R-:W-:-:S05]  /*114c0*/  LOP3.LUT R5, R5, 0x3, RZ, 0xc0, !PT ;  /* 0x0000000305057812 */ /* 0x000fca00078ec0ff */
[----:B------:R-:W-:-:S07]  /*114d0*/  IMAD.MOV.U32 R13, RZ, RZ, R5 ;  /* 0x000000ffff0d7224 */ /* 0x000fce00078e0005 */
[----:B------:R-:W-:Y:S05]  /*114e0*/  WARPSYNC.COLLECTIVE R15, `(.L_x_3551) ;  /* 0x000000000f087348 */ /* 0x000fea0003c00000 */
[----:B------:R0:W1:Y:S02]  /*114f0*/  SHFL.IDX P6, R14, R13, R12, R11 ;  /* 0x0000000c0d0e7389 */ /* 0x00006400000c000b */
[----:B01----:R-:W-:Y:S01]  /*11500*/  ENDCOLLECTIVE ;  /* 0x000000000000791b */ /* 0x003fe20003800000 */
.L_x_3551:
[----:B------:R-:W-:Y:S05]  /*11510*/  BSYNC B0 ;  /* 0x0000000000007941 */ /* 0x000fea0003800000 */
.L_x_3550:
[----:B------:R-:W-:Y:S05]  /*11520*/  BRA `(.L_x_3552) ;  /* 0xffffffc400347947 */ /* 0x000fea000383ffff */
.L_x_3482:
[----:B------:R-:W-:Y:S01]  /*11530*/  BSSY B0, `(.L_x_3553) ;  /* 0x0000006000007945 */ /* 0x000fe20003800000 */
[----:B------:R-:W-:-:S07]  /*11540*/  IMAD.MOV.U32 R15, RZ, RZ, -0x1 ;  /* 0xffffffffff0f7424 */ /* 0x000fce00078e00ff */
[----:B------:R-:W-:Y:S05]  /*11550*/  WARPSYNC.COLLECTIVE R15, `(.L_x_3554) ;  /* 0x000000000f0c7348 */ /* 0x000fea0003c00000 */
[----:B------:R-:W-:Y:S02]  /*11560*/  ELECT P6, UR62, PT ;  /* 0x00000000003e782f */ /* 0x000fe400038c0000 */
[----:B------:R-:W-:Y:S01]  /*11570*/  MOV R14, UR62 ;  /* 0x0000003e000e7c02 */ /* 0x000fe20008000f00 */
[----:B------:R-:W-:Y:S10]  /*11580*/  ENDCOLLECTIVE ;  /* 0x000000000000791b */ /* 0x000ff40003800000 */
.L_x_3554:
[----:B------:R-:W-:Y:S05]  /*11590*/  BSYNC B0 ;  /* 0x0000000000007941 */ /* 0x000fea0003800000 */
.L_x_3553:
[----:B------:R-:W-:Y:S05]  /*115a0*/  BRA `(.L_x_3555) ;  /* 0xffffffc400247947 */ /* 0x000fea000383ffff */
.L_x_3485:
[----:B0-----:R0:W1:Y:S02]  /*115b0*/  SYNCS.PHASECHK.TRANS64.TRYWAIT P0, [R8+URZ+0x28c40], R10 ;  /* 0x028c400a080075a7 */ /* 0x001064000800017f */
[----:B-1----:R-:W-:Y:S05]  /*115c0*/  @!P0 NANOSLEEP.SYNCS 0x989680 ;  /* 0x009896800000895d */ /* 0x002fea0003900000 */
[----:B------:R-:W1:Y:S02]  /*115d0*/  @!P0 SYNCS.PHASECHK.TRANS64 P0, [R8+URZ+0x28c40], R10 ;  /* 0x028c400a080085a7 */ /* 0x000e64000800007f */
[----:B-1----:R-:W-:Y:S05]  /*115e0*/  @!P0 BRA `(.L_x_3485) ;  /* 0xfffffffc00f08947 */ /* 0x002fea000383ffff */
[----:B------:R-:W-:Y:S05]  /*115f0*/  BRA `(.L_x_3556) ;  /* 0xffffffc400887947 */ /* 0x000fea000383ffff */
.L_x_3488:
        /* <DEDUP_REMOVED lines=8> */
.L_x_3491:
[----:B0-----:R0:W1:Y:S02]  /*11680*/  SYNCS.PHASECHK.TRANS64.TRYWAIT P0, [R11+URZ+0x28c60], R6 ;  /* 0x028c60060b0075a7 */ /* 0x001064000800017f */
[----:B-1----:R-:W-:Y:S05]  /*11690*/  @!P0 NANOSLEEP.SYNCS 0x989680 ;  /* 0x009896800000895d */ /* 0x002fea0003900000 */
[----:B------:R-:W1:Y:S02]  /*116a0*/  @!P0 SYNCS.PHASECHK.TRANS64 P0, [R11+URZ+0x28c60], R6 ;  /* 0x028c60060b0085a7 */ /* 0x000e64000800007f */
[----:B-1----:R-:W-:Y:S05]  /*116b0*/  @!P0 BRA `(.L_x_3491) ;  /* 0xfffffffc00f08947 */ /* 0x002fea000383ffff */
[----:B------:R-:W-:Y:S05]  /*116c0*/  BRA `(.L_x_3558) ;  /* 0xffffffc800807947 */ /* 0x000fea000383ffff */
.L_x_3500:
[----:B-1----:R1:W2:Y:S02]  /*116d0*/  SYNCS.PHASECHK.TRANS64.TRYWAIT P0, [R2+URZ+0x28c40], R3 ;  /* 0x028c4003020075a7 */ /* 0x0022a4000800017f */
[----:B--2---:R-:W-:Y:S05]  /*116e0*/  @!P0 NANOSLEEP.SYNCS 0x989680 ;  /* 0x009896800000895d */ /* 0x004fea0003900000 */
[----:B------:R-:W2:Y:S02]  /*116f0*/  @!P0 SYNCS.PHASECHK.TRANS64 P0, [R2+URZ+0x28c40], R3 ;  /* 0x028c4003020085a7 */ /* 0x000ea4000800007f */
[----:B--2---:R-:W-:Y:S05]  /*11700*/  @!P0 BRA `(.L_x_3500) ;  /* 0xfffffffc00f08947 */ /* 0x004fea000383ffff */
[----:B------:R-:W-:Y:S05]  /*11710*/  BRA `(.L_x_3559) ;  /* 0xffffffd000487947 */ /* 0x000fea000383ffff */
.L_x_3502:
[----:B0-----:R0:W2:Y:S02]  /*11720*/  SYNCS.PHASECHK.TRANS64.TRYWAIT P0, [R2+URZ+0x28c60], R3 ;  /* 0x028c6003020075a7 */ /* 0x0010a4000800017f */
[----:B--2---:R-:W-:Y:S05]  /*11730*/  @!P0 NANOSLEEP.SYNCS 0x989680 ;  /* 0x009896800000895d */ /* 0x004fea0003900000 */
[----:B------:R-:W2:Y:S02]  /*11740*/  @!P0 SYNCS.PHASECHK.TRANS64 P0, [R2+URZ+0x28c60], R3 ;  /* 0x028c6003020085a7 */ /* 0x000ea4000800007f */
[----:B--2---:R-:W-:Y:S05]  /*11750*/  @!P0 BRA `(.L_x_3502) ;  /* 0xfffffffc00f08947 */ /* 0x004fea000383ffff */
[----:B------:R-:W-:Y:S05]  /*11760*/  BRA `(.L_x_3560) ;  /* 0xffffffd000b87947 */ /* 0x000fea000383ffff */
.L_x_3507:
[----:B-1----:R1:W2:Y:S02]  /*11770*/  SYNCS.PHASECHK.TRANS64.TRYWAIT P0, [R2+URZ+0x28c40], R7 ;  /* 0x028c4007020075a7 */ /* 0x0022a4000800017f */
[----:B--2---:R-:W-:Y:S05]  /*11780*/  @!P0 NANOSLEEP.SYNCS 0x989680 ;  /* 0x009896800000895d */ /* 0x004fea0003900000 */
[----:B------:R-:W2:Y:S02]  /*11790*/  @!P0 SYNCS.PHASECHK.TRANS64 P0, [R2+URZ+0x28c40], R7 ;  /* 0x028c4007020085a7 */ /* 0x000ea4000800007f */
[----:B--2---:R-:W-:Y:S05]  /*117a0*/  @!P0 BRA `(.L_x_3507) ;  /* 0xfffffffc00f08947 */ /* 0x004fea000383ffff */
[----:B------:R-:W-:Y:S05]  /*117b0*/  BRA `(.L_x_3561) ;  /* 0xffffffd800547947 */ /* 0x000fea000383ffff */
.L_x_3509:
[----:B0-----:R0:W2:Y:S02]  /*117c0*/  SYNCS.PHASECHK.TRANS64.TRYWAIT P1, [R2+URZ+0x28c60], R7 ;  /* 0x028c6007020075a7 */ /* 0x0010a4000802017f */
[----:B--2---:R-:W-:Y:S05]  /*117d0*/  @!P1 NANOSLEEP.SYNCS 0x989680 ;  /* 0x009896800000995d */ /* 0x004fea0003900000 */
[----:B------:R-:W2:Y:S02]  /*117e0*/  @!P1 SYNCS.PHASECHK.TRANS64 P1, [R2+URZ+0x28c60], R7 ;  /* 0x028c6007020095a7 */ /* 0x000ea4000802007f */
[----:B--2---:R-:W-:Y:S05]  /*117f0*/  @!P1 BRA `(.L_x_3509) ;  /* 0xfffffffc00f09947 */ /* 0x004fea000383ffff */
[----:B------:R-:W-:Y:S05]  /*11800*/  BRA `(.L_x_3562) ;  /* 0xffffffd800c07947 */ /* 0x000fea000383ffff */
.L_x_3514:
[----:B--2---:R2:W3:Y:S02]  /*11810*/  SYNCS.PHASECHK.TRANS64.TRYWAIT P0, [R2+URZ+0x28c40], R3 ;  /* 0x028c4003020075a7 */ /* 0x0044e4000800017f */
[----:B---3--:R-:W-:Y:S05]  /*11820*/  @!P0 NANOSLEEP.SYNCS 0x989680 ;  /* 0x009896800000895d */ /* 0x008fea0003900000 */
[----:B------:R-:W3:Y:S02]  /*11830*/  @!P0 SYNCS.PHASECHK.TRANS64 P0, [R2+URZ+0x28c40], R3 ;  /* 0x028c4003020085a7 */ /* 0x000ee4000800007f */
[----:B---3--:R-:W-:Y:S05]  /*11840*/  @!P0 BRA `(.L_x_3514) ;  /* 0xfffffffc00f08947 */ /* 0x008fea000383ffff */
[----:B------:R-:W-:Y:S05]  /*11850*/  BRA `(.L_x_3563) ;  /* 0xffffffe0003c7947 */ /* 0x000fea000383ffff */
.L_x_3516:
[----:B0-----:R0:W1:Y:S02]  /*11860*/  SYNCS.PHASECHK.TRANS64.TRYWAIT P1, [R2+URZ+0x28c60], R3 ;  /* 0x028c6003020075a7 */ /* 0x001064000802017f */
[----:B-1----:R-:W-:Y:S05]  /*11870*/  @!P1 NANOSLEEP.SYNCS 0x989680 ;  /* 0x009896800000995d */ /* 0x002fea0003900000 */
[----:B------:R-:W1:Y:S02]  /*11880*/  @!P1 SYNCS.PHASECHK.TRANS64 P1, [R2+URZ+0x28c60], R3 ;  /* 0x028c6003020095a7 */ /* 0x000e64000802007f */
[----:B-1----:R-:W-:Y:S05]  /*11890*/  @!P1 BRA `(.L_x_3516) ;  /* 0xfffffffc00f09947 */ /* 0x002fea000383ffff */
[----:B------:R-:W-:Y:S05]  /*118a0*/  BRA `(.L_x_3564) ;  /* 0xffffffe000ac7947 */ /* 0x000fea000383ffff */
.L_x_3521:
[----:B------:R-:W-:Y:S01]  /*118b0*/  BSSY B0, `(.L_x_3565) ;  /* 0x0000008000007945 */ /* 0x000fe20003800000 */
[----:B0-----:R-:W-:Y:S01]  /*118c0*/  MOV R13, R16 ;  /* 0x00000010000d7202 */ /* 0x001fe20000000f00 */
[----:B------:R-:W-:Y:S01]  /*118d0*/  IMAD.MOV.U32 R12, RZ, RZ, RZ ;  /* 0x000000ffff0c7224 */ /* 0x000fe200078e00ff */
[----:B------:R-:W-:Y:S01]  /*118e0*/  MOV R15, 0xffffffff ;  /* 0xffffffff000f7802 */ /* 0x000fe20000000f00 */
[----:B------:R-:W-:-:S07]  /*118f0*/  IMAD.MOV.U32 R11, RZ, RZ, 0x1f ;  /* 0x0000001fff0b7424 */ /* 0x000fce00078e00ff */
[----:B-1----:R-:W-:Y:S05]  /*11900*/  WARPSYNC.COLLECTIVE R15, `(.L_x_3566) ;  /* 0x000000000f087348 */ /* 0x002fea0003c00000 */
[----:B------:R0:W2:Y:S02]  /*11910*/  SHFL.IDX P6, R14, R13, R12, R11 ;  /* 0x0000000c0d0e7389 */ /* 0x0000a400000c000b */
[----:B012---:R-:W-:Y:S01]  /*11920*/  ENDCOLLECTIVE ;  /* 0x000000000000791b */ /* 0x007fe20003800000 */
.L_x_3566:
[----:B------:R-:W-:Y:S05]  /*11930*/  BSYNC B0 ;  /* 0x0000000000007941 */ /* 0x000fea0003800000 */
.L_x_3565:
        /* <DEDUP_REMOVED lines=8> */
.L_x_3567:
[----:B------:R-:W-:Y:S01]  /*119c0*/  MOV R7, R14 ;  /* 0x0000000e00077202 */ /* 0x000fe20000000f00 */
[----:B------:R-:W-:Y:S06]  /*119d0*/  BRA `(.L_x_3568) ;  /* 0xffffffe400f07947 */ /* 0x000fec000383ffff */
.L_x_3524:
[----:B------:R-:W-:Y:S01]  /*119e0*/  BSSY B0, `(.L_x_3569) ;  /* 0x0000008000007945 */ /* 0x000fe20003800000 */
[----:B-----5:R-:W-:Y:S01]  /*119f0*/  IMAD.MOV.U32 R13, RZ, RZ, R17 ;  /* 0x000000ffff0d7224 */ /* 0x020fe200078e0011 */
[----:B------:R-:W-:Y:S01]  /*11a00*/  MOV R11, RZ ;  /* 0x000000ff000b7202 */ /* 0x000fe20000000f00 */
[----:B------:R-:W-:Y:S02]  /*11a10*/  IMAD.MOV.U32 R12, RZ, RZ, 0x1 ;  /* 0x00000001ff0c7424 */ /* 0x000fe400078e00ff */
[----:B------:R-:W-:-:S07]  /*11a20*/  IMAD.MOV.U32 R15, RZ, RZ, -0x1 ;  /* 0xffffffffff0f7424 */ /* 0x000fce00078e00ff */
[----:B01234-:R-:W-:Y:S05]  /*11a30*/  WARPSYNC.COLLECTIVE R15, `(.L_x_3570) ;  /* 0x000000000f087348 */ /* 0x01ffea0003c00000 */
[----:B------:R0:W0:Y:S02]  /*11a40*/  SHFL.UP P6, R14, R13, R12, R11 ;  /* 0x0400000c0d0e7389 */ /* 0x00002400000c000b */
[----:B01234-:R-:W-:Y:S01]  /*11a50*/  ENDCOLLECTIVE ;  /* 0x000000000000791b */ /* 0x01ffe20003800000 */
.L_x_3570:
[----:B------:R-:W-:Y:S05]  /*11a60*/  BSYNC B0 ;  /* 0x0000000000007941 */ /* 0x000fea0003800000 */
.L_x_3569:
        /* <DEDUP_REMOVED lines=10> */
.L_x_3571:
        /* <DEDUP_REMOVED lines=8> */
.L_x_3572:
        /* <DEDUP_REMOVED lines=8> */
.L_x_3573:
        /* <DEDUP_REMOVED lines=8> */
.L_x_3574:
[----:B------:R-:W-:Y:S01]  /*11c90*/  IMAD.MOV.U32 R12, RZ, RZ, 0x1f ;  /* 0x0000001fff0c7424 */ /* 0x000fe200078e00ff */
[----:B------:R-:W-:Y:S02]  /*11ca0*/  MOV R11, 0x1f ;  /* 0x0000001f000b7802 */ /* 0x000fe40000000f00 */
[----:B------:R-:W-:-:S04]  /*11cb0*/  SEL R2, R14, RZ, P0 ;  /* 0x000000ff0e027207 */ /* 0x000fc80000000000 */
[----:B------:R-:W-:-:S05]  /*11cc0*/  IADD3 R2, R5, R2, RZ ;  /* 0x0000000205027210 */ /* 0x000fca0007ffe0ff */
[----:B------:R-:W-:-:S07]  /*11cd0*/  IMAD.MOV.U32 R13, RZ, RZ, R2 ;  /* 0x000000ffff0d7224 */ /* 0x000fce00078e0002 */
[----:B------:R-:W-:Y:S05]  /*11ce0*/  WARPSYNC.COLLECTIVE R15, `(.L_x_3575) ;  /* 0x000000000f087348 */ /* 0x000fea0003c00000 */
[----:B------:R0:W1:Y:S02]  /*11cf0*/  SHFL.IDX P6, R14, R13, R12, R11 ;  /* 0x0000000c0d0e7389 */ /* 0x00006400000c000b */
[----:B01----:R-:W-:Y:S01]  /*11d00*/  ENDCOLLECTIVE ;  /* 0x000000000000791b */ /* 0x003fe20003800000 */
.L_x_3575:
[----:B------:R-:W-:Y:S05]  /*11d10*/  BRA `(.L_x_3576) ;  /* 0xffffffe400b47947 */ /* 0x000fea000383ffff */
.L_x_3529:
[----:B------:R-:W-:Y:S01]  /*11d20*/  BSSY B0, `(.L_x_3577) ;  /* 0x0000008000007945 */ /* 0x000fe20003800000 */
[----:B-----5:R-:W-:Y:S01]  /*11d30*/  IMAD.MOV.U32 R13, RZ, RZ, R17 ;  /* 0x000000ffff0d7224 */ /* 0x020fe200078e0011 */
[----:B------:R-:W-:Y:S01]  /*11d40*/  MOV R11, RZ ;  /* 0x000000ff000b7202 */ /* 0x000fe20000000f00 */
[----:B------:R-:W-:Y:S02]  /*11d50*/  IMAD.MOV.U32 R12, RZ, RZ, 0x1 ;  /* 0x00000001ff0c7424 */ /* 0x000fe400078e00ff */
[----:B------:R-:W-:-:S07]  /*11d60*/  IMAD.MOV.U32 R15, RZ, RZ, -0x1 ;  /* 0xffffffffff0f7424 */ /* 0x000fce00078e00ff */
[----:B0-2---:R-:W-:Y:S05]  /*11d70*/  WARPSYNC.COLLECTIVE R15, `(.L_x_3578) ;  /* 0x000000000f087348 */ /* 0x005fea0003c00000 */
[----:B------:R1:W3:Y:S02]  /*11d80*/  SHFL.UP P6, R14, R13, R12, R11 ;  /* 0x0400000c0d0e7389 */ /* 0x0002e400000c000b */
[----:B0123--:R-:W-:Y:S01]  /*11d90*/  ENDCOLLECTIVE ;  /* 0x000000000000791b */ /* 0x00ffe20003800000 */
.L_x_3578:
[----:B------:R-:W-:Y:S05]  /*11da0*/  BSYNC B0 ;  /* 0x0000000000007941 */ /* 0x000fea0003800000 */
.L_x_3577:
        /* <DEDUP_REMOVED lines=10> */
.L_x_3579:
        /* <DEDUP_REMOVED lines=8> */
.L_x_3580:
        /* <DEDUP_REMOVED lines=8> */
.L_x_3581:
        /* <DEDUP_REMOVED lines=8> */
.L_x_3582:
        /* <DEDUP_REMOVED lines=8> */
.L_x_3583:
[----:B------:R-:W-:Y:S05]  /*12050*/  BRA `(.L_x_3584) ;  /* 0xffffffe400987947 */ /* 0x000fea000383ffff */
.L_x_3531:
[----:B------:R-:W-:Y:S01]  /*12060*/  BSSY B0, `(.L_x_3585) ;  /* 0x0000006000007945 */ /* 0x000fe20003800000 */
[----:B------:R-:W-:Y:S01]  /*12070*/  PLOP3.LUT P6, PT, P6, PT, PT, 0x8, 0x0 ;  /* 0x000000000000781c */ /* 0x000fe200037ce170 */
[----:B------:R-:W-:-:S12]  /*12080*/  IMAD.MOV.U32 R15, RZ, RZ, -0x1 ;  /* 0xffffffffff0f7424 */ /* 0x000fd800078e00ff */
[----:B0-----:R-:W-:Y:S05]  /*12090*/  WARPSYNC.COLLECTIVE R15, `(.L_x_3586) ;  /* 0x000000000f087348 */ /* 0x001fea0003c00000 */
[----:B------:R-:W-:Y:S01]  /*120a0*/  VOTE.ANY R14, PT, P6 ;  /* 0x00000000000e7806 */ /* 0x000fe200030e0100 */
[----:B0-----:R-:W-:Y:S06]  /*120b0*/  ENDCOLLECTIVE ;  /* 0x000000000000791b */ /* 0x001fec0003800000 */
.L_x_3586:
[----:B------:R-:W-:Y:S05]  /*120c0*/  BSYNC B0 ;  /* 0x0000000000007941 */ /* 0x000fea0003800000 */
.L_x_3585:
[----:B------:R-:W-:Y:S01]  /*120d0*/  IMAD.MOV.U32 R3, RZ, RZ, R14 ;  /* 0x000000ffff037224 */ /* 0x000fe200078e000e */
[----:B------:R-:W-:Y:S01]  /*120e0*/  MOV R13, R17 ;  /* 0x00000011000d7202 */ /* 0x000fe20000000f00 */
[----:B------:R-:W-:Y:S01]  /*120f0*/  IMAD.MOV.U32 R11, RZ, RZ, 0x1f ;  /* 0x0000001fff0b7424 */ /* 0x000fe200078e00ff */
[----:B------:R-:W-:Y:S01]  /*12100*/  MOV R15, 0xffffffff ;  /* 0xffffffff000f7802 */ /* 0x000fe20000000f00 */
[----:B------:R-:W0:Y:S02]  /*12110*/  POPC R6, R3 ;  /* 0x0000000300067309 */ /* 0x000e240000000000 */
[----:B0-----:R-:W-:-:S07]  /*12120*/  IMAD.MOV.U32 R12, RZ, RZ, R6 ;  /* 0x000000ffff0c7224 */ /* 0x001fce00078e0006 */
[----:B------:R-:W-:Y:S05]  /*12130*/  WARPSYNC.COLLECTIVE R15, `(.L_x_3587) ;  /* 0x000000000f087348 */ /* 0x000fea0003c00000 */
[----:B------:R0:W1:Y:S02]  /*12140*/  SHFL.IDX P6, R14, R13, R12, R11 ;  /* 0x0000000c0d0e7389 */ /* 0x00006400000c000b */
[----:B01----:R-:W-:Y:S01]  /*12150*/  ENDCOLLECTIVE ;  /* 0x000000000000791b */ /* 0x003fe20003800000 */
.L_x_3587:
[----:B------:R-:W-:Y:S01]  /*12160*/  IMAD.MOV.U32 R17, RZ, RZ, R14 ;  /* 0x000000ffff117224 */ /* 0x000fe200078e000e */
[----:B------:R-:W-:Y:S06]  /*12170*/  BRA `(.L_x_3588) ;  /* 0xffffffe400887947 */ /* 0x000fec000383ffff */
.L_x_3533:
[----:B------:R-:W-:Y:S01]  /*12180*/  BSSY B0, `(.L_x_3589) ;  /* 0x0000007000007945 */ /* 0x000fe20003800000 */
[----:B------:R-:W-:Y:S01]  /*12190*/  IMAD.MOV.U32 R13, RZ, RZ, R2 ;  /* 0x000000ffff0d7224 */ /* 0x000fe200078e0002 */
[----:B------:R-:W-:Y:S01]  /*121a0*/  MOV R11, 0x1f ;  /* 0x0000001f000b7802 */ /* 0x000fe20000000f00 */
[----:B------:R-:W-:-:S07]  /*121b0*/  IMAD.MOV.U32 R15, RZ, RZ, -0x1 ;  /* 0xffffffffff0f7424 */ /* 0x000fce00078e00ff */
[----:B012---:R-:W-:Y:S05]  /*121c0*/  WARPSYNC.COLLECTIVE R15, `(.L_x_3590) ;  /* 0x000000000f087348 */ /* 0x007fea0003c00000 */
[----:B------:R3:W4:Y:S02]  /*121d0*/  SHFL.IDX P6, R14, R13, R12, R11 ;  /* 0x0000000c0d0e7389 */ /* 0x00072400000c000b */
[----:B01234-:R-:W-:Y:S01]  /*121e0*/  ENDCOLLECTIVE ;  /* 0x000000000000791b */ /* 0x01ffe20003800000 */
.L_x_3590:
[----:B------:R-:W-:Y:S05]  /*121f0*/  BSYNC B0 ;  /* 0x0000000000007941 */ /* 0x000fea0003800000 */
.L_x_3589:
[----:B------:R-:W-:Y:S01]  /*12200*/  IMAD.MOV.U32 R7, RZ, RZ, R14 ;  /* 0x000000ffff077224 */ /* 0x000fe200078e000e */
[----:B------:R-:W-:Y:S06]  /*12210*/  BRA `(.L_x_3532) ;  /* 0xffffffe4007c7947 */ /* 0x000fec000383ffff */
.L_x_3537:
[----:B-1----:R1:W2:Y:S02]  /*12220*/  SYNCS.PHASECHK.TRANS64.TRYWAIT P0, [R0+URZ+0x28c20], R3 ;  /* 0x028c2003000075a7 */ /* 0x0022a4000800017f */
[----:B--2---:R-:W-:Y:S05]  /*12230*/  @!P0 NANOSLEEP.SYNCS 0x989680 ;  /* 0x009896800000895d */ /* 0x004fea0003900000 */
[----:B------:R-:W2:Y:S02]  /*12240*/  @!P0 SYNCS.PHASECHK.TRANS64 P0, [R0+URZ+0x28c20], R3 ;  /* 0x028c2003000085a7 */ /* 0x000ea4000800007f */
[----:B--2---:R-:W-:Y:S05]  /*12250*/  @!P0 BRA `(.L_x_3537) ;  /* 0xfffffffc00f08947 */ /* 0x004fea000383ffff */
[----:B------:R-:W-:Y:S05]  /*12260*/  BRA `(.L_x_3591) ;  /* 0xffffffe800f07947 */ /* 0x000fea000383ffff */
.L_x_3538:
[----:B------:R-:W2:Y:S01]  /*12270*/  S2R R2, SR_TID.X ;  /* 0x0000000000027919 */ /* 0x000ea20000002100 */
[----:B------:R-:W-:Y:S01]  /*12280*/  BSSY B0, `(.L_x_3592) ;  /* 0x000000a000007945 */ /* 0x000fe20003800000 */
[----:B------:R-:W-:Y:S01]  /*12290*/  IMAD.MOV.U32 R12, RZ, RZ, RZ ;  /* 0x000000ffff0c7224 */ /* 0x000fe200078e00ff */
[----:B------:R-:W-:Y:S01]  /*122a0*/  MOV R15, 0xffffffff ;  /* 0xffffffff000f7802 */ /* 0x000fe20000000f00 */
[----:B------:R-:W-:Y:S01]  /*122b0*/  IMAD.MOV.U32 R11, RZ, RZ, 0x1f ;  /* 0x0000001fff0b7424 */ /* 0x000fe200078e00ff */
[----:B--2---:R-:W-:-:S04]  /*122c0*/  SHF.R.U32.HI R2, RZ, 0x5, R2 ;  /* 0x00000005ff027819 */ /* 0x004fc80000011602 */
[----:B------:R-:W-:-:S04]  /*122d0*/  LOP3.LUT R2, R2, 0x3, RZ, 0xc0, !PT ;  /* 0x0000000302027812 */ /* 0x000fc800078ec0ff */
[----:B0-----:R-:W-:-:S07]  /*122e0*/  MOV R13, R2 ;  /* 0x00000002000d7202 */ /* 0x001fce0000000f00 */
[----:B-1----:R-:W-:Y:S05]  /*122f0*/  WARPSYNC.COLLECTIVE R15, `(.L_x_3593) ;  /* 0x000000000f087348 */ /* 0x002fea0003c00000 */
[----:B------:R0:W2:Y:S02]  /*12300*/  SHFL.IDX P6, R14, R13, R12, R11 ;  /* 0x0000000c0d0e7389 */ /* 0x0000a400000c000b */
[----:B012---:R-:W-:Y:S01]  /*12310*/  ENDCOLLECTIVE ;  /* 0x000000000000791b */ /* 0x007fe20003800000 */
.L_x_3593:
[----:B------:R-:W-:Y:S05]  /*12320*/  BSYNC B0 ;  /* 0x0000000000007941 */ /* 0x000fea0003800000 */
.L_x_3592:
[----:B------:R-:W-:Y:S05]  /*12330*/  BRA `(.L_x_3594) ;  /* 0xffffffe800d87947 */ /* 0x000fea000383ffff */
.L_x_3541:
[----:B------:R-:W-:Y:S01]  /*12340*/  BSSY B1, `(.L_x_3595) ;  /* 0x0000006000017945 */ /* 0x000fe20003800000 */
[----:B------:R-:W-:-:S07]  /*12350*/  IMAD.MOV.U32 R15, RZ, RZ, -0x1 ;  /* 0xffffffffff0f7424 */ /* 0x000fce00078e00ff */
[----:B012---:R-:W-:Y:S05]  /*12360*/  WARPSYNC.COLLECTIVE R15, `(.L_x_3596) ;  /* 0x000000000f0c7348 */ /* 0x007fea0003c00000 */
[----:B------:R-:W-:Y:S02]  /*12370*/  ELECT P6, UR62, PT ;  /* 0x00000000003e782f */ /* 0x000fe400038c0000 */
[----:B------:R-:W-:Y:S01]  /*12380*/  MOV R14, UR62 ;  /* 0x0000003e000e7c02 */ /* 0x000fe20008000f00 */
[----:B012---:R-:W-:Y:S10]  /*12390*/  ENDCOLLECTIVE ;  /* 0x000000000000791b */ /* 0x007ff40003800000 */
.L_x_3596:
[----:B------:R-:W-:Y:S05]  /*123a0*/  BSYNC B1 ;  /* 0x0000000000017941 */ /* 0x000fea0003800000 */
.L_x_3595:
[----:B------:R-:W-:Y:S05]  /*123b0*/  BRA `(.L_x_3597) ;  /* 0xffffffe800d07947 */ /* 0x000fea000383ffff */
.L_x_3543:
[----:B-1----:R1:W2:Y:S02]  /*123c0*/  SYNCS.PHASECHK.TRANS64.TRYWAIT P0, [R6+URZ], R5 ;  /* 0x00000005060075a7 */ /* 0x0022a4000800017f */
[----:B--2---:R-:W-:Y:S05]  /*123d0*/  @!P0 NANOSLEEP.SYNCS 0x989680 ;  /* 0x009896800000895d */ /* 0x004fea0003900000 */
[----:B------:R-:W2:Y:S02]  /*123e0*/  @!P0 SYNCS.PHASECHK.TRANS64 P0, [R6+URZ], R5 ;  /* 0x00000005060085a7 */ /* 0x000ea4000800007f */
[----:B--2---:R-:W-:Y:S05]  /*123f0*/  @!P0 BRA `(.L_x_3543) ;  /* 0xfffffffc00f08947 */ /* 0x004fea000383ffff */
[----:B------:R-:W-:Y:S05]  /*12400*/  BRA `(.L_x_3598) ;  /* 0xffffffec000c7947 */ /* 0x000fea000383ffff */
.L_x_3544:
[----:B--2---:R2:W3:Y:S02]  /*12410*/  SYNCS.PHASECHK.TRANS64.TRYWAIT P0, [R7+URZ], R2 ;  /* 0x00000002070075a7 */ /* 0x0044e4000800017f */
[----:B---3--:R-:W-:Y:S05]  /*12420*/  @!P0 NANOSLEEP.SYNCS 0x989680 ;  /* 0x009896800000895d */ /* 0x008fea0003900000 */
[----:B------:R-:W3:Y:S02]  /*12430*/  @!P0 SYNCS.PHASECHK.TRANS64 P0, [R7+URZ], R2 ;  /* 0x00000002070085a7 */ /* 0x000ee4000800007f */
[----:B---3--:R-:W-:Y:S05]  /*12440*/  @!P0 BRA `(.L_x_3544) ;  /* 0xfffffffc00f08947 */ /* 0x008fea000383ffff */
[----:B------:R-:W-:Y:S05]  /*12450*/  BRA `(.L_x_3599) ;  /* 0xffffffec00007947 */ /* 0x000fea000383ffff */
.L_x_3546:
[----:B---3--:R3:W4:Y:S02]  /*12460*/  SYNCS.PHASECHK.TRANS64.TRYWAIT P0, [R4+URZ], R5 ;  /* 0x00000005040075a7 */ /* 0x008724000800017f */
[----:B----4-:R-:W-:Y:S05]  /*12470*/  @!P0 NANOSLEEP.SYNCS 0x989680 ;  /* 0x009896800000895d */ /* 0x010fea0003900000 */
[----:B------:R-:W4:Y:S02]  /*12480*/  @!P0 SYNCS.PHASECHK.TRANS64 P0, [R4+URZ], R5 ;  /* 0x00000005040085a7 */ /* 0x000f24000800007f */
[----:B----4-:R-:W-:Y:S05]  /*12490*/  @!P0 BRA `(.L_x_3546) ;  /* 0xfffffffc00f08947 */ /* 0x010fea000383ffff */
[----:B------:R-:W-:Y:S05]  /*124a0*/  BRA `(.L_x_3600) ;  /* 0xffffffec00087947 */ /* 0x000fea000383ffff */
.L_x_3601:
        /* <DEDUP_REMOVED lines=13> */
.L_x_4563:


//--------------------- .text._ZN7cutlass13device_kernelIN5flash11enable_sm90INS1_16FlashAttnFwdSm90INS1_25CollectiveMainloopFwdSm90ILi2EN4cute5tupleIJNS5_1CILi1EEES8_S8_EEENS6_IJNS7_ILi64EEESA_SA_EEELi512ENS_6half_tEfNS_4arch4Sm90ELb1ELb0ELb1ELb1ELb0ELb1ELb0ELb0ELb0ELb0ELb0ELb0EEENS1_21CollectiveEpilogueFwdINS6_IJSA_NS7_ILi512EEESA_EEES9_SC_SE_Li256ELb1ELb0ELb0ELb0EEENS1_36VarlenDynamicPersistentTileSchedulerILi64ELi64ELi256ELi32ELb0ELb0ELb1ELb1ELb1ELb1EEEEEEEEEvNT_6ParamsE --------------------------
	.section	.text._ZN7cutlass13device_kernelIN5flash11enable_sm90INS1_16FlashAttnFwdSm90INS1_25CollectiveMainloopFwdSm90ILi2EN4cute5tupleIJNS5_1CILi1EEES8_S8_EEENS6_IJNS7_ILi64EEESA_SA_EEELi512ENS_6half_tEfNS_4arch4Sm90ELb1ELb0ELb1ELb1ELb0ELb1ELb0ELb0ELb0ELb0ELb0ELb0EEENS1_21CollectiveEpilogueFwdINS6_IJSA_NS7_ILi512EEESA_EEES9_SC_SE_Li256ELb1ELb0ELb0ELb0EEENS1_36VarlenDynamicPersistentTileSchedulerILi64ELi64ELi256ELi32ELb0ELb0ELb1ELb1ELb1ELb1EEEEEEEEEvNT_6ParamsE,"ax",@progbits
	.align	128
.text._ZN7cutlass13device_kernelIN5flash11enable_sm90INS1_16FlashAttnFwdSm90INS1_25CollectiveMainloopFwdSm90ILi2EN4cute5tupleIJNS5_1CILi1EEES8_S8_EEENS6_IJNS7_ILi64EEESA_SA_EEELi512ENS_6half_tEfNS_4arch4Sm90ELb1ELb0ELb1ELb1ELb0ELb1ELb0ELb0ELb0ELb0ELb0ELb0EEENS1_21CollectiveEpilogueFwdINS6_IJSA_NS7_ILi512EEESA_EEES9_SC_SE_Li256ELb1ELb0ELb0ELb0EEENS1_36VarlenDynamicPersistentTileSchedulerILi64ELi64ELi256ELi32ELb0ELb0ELb1ELb1ELb1ELb1EEEEEEEEEvNT_6ParamsE:
        .type           _ZN7cutlass13device_kernelIN5flash11enable_sm90INS1_16FlashAttnFwdSm90INS1_25CollectiveMainloopFwdSm90ILi2EN4cute5tupleIJNS5_1CILi1EEES8_S8_EEENS6_IJNS7_ILi64EEESA_SA_EEELi512ENS_6half_tEfNS_4arch4Sm90ELb1ELb0ELb1ELb1ELb0ELb1ELb0ELb0ELb0ELb0ELb0ELb0EEENS1_21CollectiveEpilogueFwdINS6_IJSA_NS7_ILi512EEESA_EEES9_SC_SE_Li256ELb1ELb0ELb0ELb0EEENS1_36VarlenDynamicPersistentTileSchedulerILi64ELi64ELi256ELi32ELb0ELb0ELb1ELb1ELb1ELb1EEEEEEEEEvNT_6ParamsE,@function
        .size           _ZN7cutlass13device_kernelIN5flash11enable_sm90INS1_16FlashAttnFwdSm90INS1_25CollectiveMainloopFwdSm90ILi2EN4cute5tupleIJNS5_1CILi1EEES8_S8_EEENS6_IJNS7_ILi64EEESA_SA_EEELi512ENS_6half_tEfNS_4arch4Sm90ELb1ELb0ELb1ELb1ELb0ELb1ELb0ELb0ELb0ELb0ELb0ELb0EEENS1_21CollectiveEpilogueFwdINS6_IJSA_NS7_ILi512EEESA_EEES9_SC_SE_Li256ELb1ELb0ELb0ELb0EEENS1_36VarlenDynamicPersistentTileSchedulerILi64ELi64ELi256ELi32ELb0ELb0ELb1ELb1ELb1ELb1EEEEEEEEEvNT_6ParamsE,(.L_x_4564 - _ZN7cutlass13device_kernelIN5flash11enable_sm90INS1_16FlashAttnFwdSm90INS1_25CollectiveMainloopFwdSm90ILi2EN4cute5tupleIJNS5_1CILi1EEES8_S8_EEENS6_IJNS7_ILi64EEESA_SA_EEELi512ENS_6half_tEfNS_4arch4Sm90ELb1ELb0ELb1ELb1ELb0ELb1ELb0ELb0ELb0ELb0ELb0ELb0EEENS1_21CollectiveEpilogueFwdINS6_IJSA_NS7_ILi512EEESA_EEES9_SC_SE_Li256ELb1ELb0ELb0ELb0EEENS1_36VarlenDynamicPersistentTileSchedulerILi64ELi64ELi256ELi32ELb0ELb0ELb1ELb1ELb1ELb1EEEEEEEEEvNT_6ParamsE)
        .other          _ZN7cutlass13device_kernelIN5flash11enable_sm90INS1_16FlashAttnFwdSm90INS1_25CollectiveMainloopFwdSm90ILi2EN4cute5tupleIJNS5_1CILi1EEES8_S8_EEENS6_IJNS7_ILi64EEESA_SA_EEELi512ENS_6half_tEfNS_4arch4Sm90ELb1ELb0ELb1ELb1ELb0ELb1ELb0ELb0ELb0ELb0ELb0ELb0EEENS1_21CollectiveEpilogueFwdINS6_IJSA_NS7_ILi512EEESA_EEES9_SC_SE_Li256ELb1ELb0ELb0ELb0EEENS1_36VarlenDynamicPersistentTileSchedulerILi64ELi64ELi256ELi32ELb0ELb0ELb1ELb1ELb1ELb1EEEEEEEEEvNT_6ParamsE,@"STO_CUDA_ENTRY STV_DEFAULT"
_ZN7cutlass13device_kernelIN5flash11enable_sm90INS1_16FlashAttnFwdSm90INS1_25CollectiveMainloopFwdSm90ILi2EN4cute5tupleIJNS5_1CILi1EEES8_S8_EEENS6_IJNS7_ILi64EEESA_SA_EEELi512ENS_6half_tEfNS_4arch4Sm90ELb1ELb0ELb1ELb1ELb0ELb1ELb0ELb0ELb0ELb0ELb0ELb0EEENS1_21CollectiveEpilogueFwdINS6_IJSA_NS7_ILi512EEESA_EEES9_SC_SE_Li256ELb1ELb0ELb0ELb0EEENS1_36VarlenDynamicPersistentTileSchedulerILi64ELi64ELi256ELi32ELb0ELb0ELb1ELb1ELb1ELb1EEEEEEEEEvNT_6ParamsE:
        /* <DEDUP_REMOVED lines=26> */
.L_x_3603:
[----:B------:R-:W-:Y:S05]  /*01a0*/  BSYNC B0 ;  /* 0x0000000000007941 */ /* 0x000fea0003800000 */
.L_x_3602:
        /* <DEDUP_REMOVED lines=37> */
.L_x_3604:
        /* <DEDUP_REMOVED lines=22> */
.L_x_3605:
        /* <DEDUP_REMOVED lines=18> */
.L_x_3606:
        /* <DEDUP_REMOVED lines=22> */
.L_x_3607:
        /* <DEDUP_REMOVED lines=22> */
.L_x_3608:
        /* <DEDUP_REMOVED lines=9> */
.L_x_3611:
        /* <DEDUP_REMOVED lines=42> */
[----:B------:R-:W-:-:S04]  /*0c70*/  LEA.HI R8, R8, R7, RZ, 0x3 ;  /* 0x0000000708087211 */ /* 0x000fc800078f18ff */
[----:B------:R-:W-:Y:S02]  /*0c80*/  LOP3.LUT R8, R8, 0xfffffff8, RZ, 0xc0, !PT ;  /* 0xfffffff808087812 */ /* 0x000fe400078ec0ff */
[----:B------:R-:W-:Y:S02]  /*0c90*/  LEA.HI R13, R12, R199, RZ, 0x2 ;  /* 0x000000c70c0d7211 */ /* 0x000fe400078f10ff */
[----:B------:R-:W-:Y:S01]  /*0ca0*/  LOP3.LUT R12, R10, 0xfffffff8, RZ, 0xc0, !PT ;  /* 0xfffffff80a0c7812 */ /* 0x000fe200078ec0ff */
[----:B------:R-:W-:Y:S01]  /*0cb0*/  IMAD.IADD R8, R7, 0x1, -R8 ;  /* 0x0000000107087824 */ /* 0x000fe200078e0a08 */
[----:B------:R-:W-:Y:S02]  /*0cc0*/  LOP3.LUT R7, R6, 0x7ffffffc, RZ, 0xc0, !PT ;  /* 0x7ffffffc06077812 */ /* 0x000fe400078ec0ff */
[----:B------:R-:W-:Y:S01]  /*0cd0*/  LOP3.LUT R16, R13, 0x3ffffc, RZ, 0xc0, !PT ;  /* 0x003ffffc0d107812 */ /* 0x000fe200078ec0ff */
[----:B------:R-:W-:Y:S01]  /*0ce0*/  IMAD.IADD R12, R9, 0x1, -R12 ;  /* 0x00000001090c7824 */ /* 0x000fe200078e0a0c */
[----:B------:R-:W-:Y:S01]  /*0cf0*/  SHF.R.S32.HI R210, RZ, 0x7, R3 ;  /* 0x00000007ffd27819 */ /* 0x000fe20000011403 */
[----:B------:R-:W-:Y:S01]  /*0d00*/  IMAD.IADD R7, R4, 0x1, -R7 ;  /* 0x0000000104077824 */ /* 0x000fe200078e0a07 */
[----:B------:R-:W-:Y:S01]  /*0d10*/  LEA.HI R5, R5, R4, RZ, 0x5 ;  /* 0x0000000405057211 */ /* 0x000fe200078f28ff */
[----:B------:R-:W-:Y:S01]  /*0d20*/  IMAD.IADD R16, R199, 0x1, -R16 ;  /* 0x00000001c7107824 */ /* 0x000fe200078e0a10 */
[----:B------:R-:W-:Y:S01]  /*0d30*/  LEA.HI R4, R0, R219, RZ, 0x3 ;  /* 0x000000db00047211 */ /* 0x000fe200078f18ff */
[----:B------:R-:W-:Y:S01]  /*0d40*/  IMAD.IADD R14, R11, 0x1, -R14 ;  /* 0x000000010b0e7824 */ /* 0x000fe200078e0a0e */
[----:B------:R-:W-:Y:S01]  /*0d50*/  LEA R13, R210, R9, 0x8 ;  /* 0x00000009d20d7211 */ /* 0x000fe200078e40ff */
[----:B------:R-:W-:Y:S01]  /*0d60*/  IMAD.SHL.U32 R9, R12, 0x40, RZ ;  /* 0x000000400c097824 */ /* 0x000fe200078e00ff */
[----:B------:R-:W-:Y:S01]  /*0d70*/  LEA.HI R0, R0, R219, RZ, 0x2 ;  /* 0x000000db00007211 */ /* 0x000fe200078f10ff */
[----:B------:R-:W-:Y:S01]  /*0d80*/  IMAD.SHL.U32 R14, R14, 0x8, RZ ;  /* 0x000000080e0e7824 */ /* 0x000fe200078e00ff */
[----:B------:R-:W-:Y:S01]  /*0d90*/  LEA R13, R16, R13, 0x4 ;  /* 0x0000000d100d7211 */ /* 0x000fe200078e20ff */
[----:B------:R-:W-:Y:S01]  /*0da0*/  IMAD.SHL.U32 R10, R10, 0x40, RZ ;  /* 0x000000400a0a7824 */ /* 0x000fe200078e00ff */
[----:B------:R-:W-:-:S02]  /*0db0*/  SHF.R.S32.HI R22, RZ, 0x2, R0 ;  /* 0x00000002ff167819 */ /* 0x000fc40000011400 */
[----:B------:R-:W-:Y:S02]  /*0dc0*/  LOP3.LUT R9, R9, 0x1c0, RZ, 0xc0, !PT ;  /* 0x000001c009097812 */ /* 0x000fe400078ec0ff */
[----:B------:R-:W-:Y:S01]  /*0dd0*/  SHF.R.S32.HI R5, RZ, 0x5, R5 ;  /* 0x00000005ff057819 */ /* 0x000fe20000011405 */
[----:B------:R-:W-:Y:S01]  /*0de0*/  VIADD R221, R22, 0x20 ;  /* 0x0000002016dd7836 */ /* 0x000fe20000000000 */
[----:B------:R-:W-:Y:S02]  /*0df0*/  LEA R218, R13, R14, 0x6 ;  /* 0x0000000e0dda7211 */ /* 0x000fe400078e30ff */
[----:B------:R-:W-:Y:S02]  /*0e00*/  LOP3.LUT R10, R10, 0x7ffffe00, RZ, 0xc0, !PT ;  /* 0x7ffffe000a0a7812 */ /* 0x000fe400078ec0ff */
[----:B------:R-:W-:Y:S01]  /*0e10*/  LOP3.LUT R14, R9, 0x8, R14, 0xf8, !PT ;  /* 0x00000008090e7812 */ /* 0x000fe200078ef80e */
[----:B------:R-:W-:Y:S01]  /*0e20*/  IMAD R190, R5, 0x10, R8 ;  /* 0x0000001005be7824 */ /* 0x000fe200078e0208 */
[----:B------:R-:W-:Y:S01]  /*0e30*/  SHF.R.U32.HI R9, RZ, 0x3, R9 ;  /* 0x00000003ff097819 */ /* 0x000fe20000011609 */
[----:B------:R-:W-:Y:S01]  /*0e40*/  IMAD R10, R199, 0x400, R10 ;  /* 0x00000400c70a7824 */ /* 0x000fe200078e020a */
[----:B------:R-:W-:-:S02]  /*0e50*/  LOP3.LUT R6, R0, 0xfffffffc, RZ, 0xc0, !PT ;  /* 0xfffffffc00067812 */ /* 0x000fc400078ec0ff */
[----:B------:R-:W-:Y:S02]  /*0e60*/  SHF.R.S32.HI R5, RZ, 0x1f, R0 ;  /* 0x0000001fff057819 */ /* 0x000fe40000011400 */
        /* <DEDUP_REMOVED lines=9> */
[----:B------:R-:W-:Y:S01]  /*0f00*/  IMAD.SHL.U32 R217, R0, 0x40, RZ ;  /* 0x0000004000d97824 */ /* 0x000fe200078e00ff */
[----:B------:R-:W-:Y:S01]  /*0f10*/  LOP3.LUT R216, R216, 0x1c0, RZ, 0xc0, !PT ;  /* 0x000001c0d8d87812 */ /* 0x000fe200078ec0ff */
[----:B------:R-:W-:Y:S01]  /*0f20*/  IMAD R195, R9, 0x2, R2 ;  /* 0x0000000209c37824 */ /* 0x000fe200078e0202 */
[----:B------:R-:W-:Y:S01]  /*0f30*/  SHF.R.S32.HI R200, RZ, 0x3, R4 ;  /* 0x00000003ffc87819 */ /* 0x000fe20000011404 */
[----:B------:R-:W-:Y:S01]  /*0f40*/  IMAD.MOV.U32 R197, RZ, RZ, 0x40 ;  /* 0x00000040ffc57424 */ /* 0x000fe200078e00ff */
[----:B------:R-:W-:Y:S01]  /*0f50*/  LOP3.LUT R4, R4, 0x1ffffff8, RZ, 0xc0, !PT ;  /* 0x1ffffff804047812 */ /* 0x000fe200078ec0ff */
[----:B------:R-:W-:Y:S01]  /*0f60*/  VIADD R198, R195, 0x26800 ;  /* 0x00026800c3c67836 */ /* 0x000fe20000000000 */
[----:B------:R-:W-:-:S02]  /*0f70*/  LOP3.LUT R3, R3, 0xfffffe, RZ, 0xc0, !PT ;  /* 0x00fffffe03037812 */ /* 0x000fc400078ec0ff */
[----:B------:R-:W-:Y:S02]  /*0f80*/  LEA.HI R5, R5, R22, RZ, 0x3 ;  /* 0x0000001605057211 */ /* 0x000fe400078f18ff */
[----:B------:R-:W-:Y:S02]  /*0f90*/  LOP3.LUT R0, R216, 0x38, R16, 0xf8, !PT ;  /* 0x00000038d8007812 */ /* 0x000fe400078ef810 */
[----:B------:R-:W-:Y:S02]  /*0fa0*/  SHF.R.U32.HI R220, RZ, 0x3, R216 ;  /* 0x00000003ffdc7819 */ /* 0x000fe400000116d8 */
[----:B------:R-:W-:Y:S01]  /*0fb0*/  LOP3.LUT R217, R217, 0xfffffe00, RZ, 0xc0, !PT ;  /* 0xfffffe00d9d97812 */ /* 0x000fe200078ec0ff */
[----:B------:R-:W-:Y:S01]  /*0fc0*/  IMAD.IADD R4, R219, 0x1, -R4 ;  /* 0x00000001db047824 */ /* 0x000fe200078e0a04 */
[----:B------:R-:W-:Y:S01]  /*0fd0*/  SEL R197, R197, 0xffffffc0, !P2 ;  /* 0xffffffc0c5c57807 */ /* 0x000fe20005000000 */
[----:B------:R-:W-:Y:S01]  /*0fe0*/  IMAD.IADD R3, R210, 0x1, -R3 ;  /* 0x00000001d2037824 */ /* 0x000fe200078e0a03 */
[----:B------:R-:W-:Y:S01]  /*0ff0*/  IADD3 R196, R195, 0x26820, RZ ;  /* 0x00026820c3c47810 */ /* 0x000fe20007ffe0ff */
[----:B------:R-:W-:Y:S01]  /*1000*/  @P1 VIADD R196, R198, 0xffffffe0 ;  /* 0xffffffe0c6c41836 */ /* 0x000fe20000000000 */
[----:B------:R-:W-:-:S02]  /*1010*/  LOP3.LUT R5, R5, 0xfffffff8, RZ, 0xc0, !PT ;  /* 0xfffffff805057812 */ /* 0x000fc400078ec0ff */
[----:B------:R-:W-:Y:S01]  /*1020*/  LOP3.LUT R215, R217, R0, R220, 0xf6, !PT ;  /* 0x00000000d9d77212 */ /* 0x000fe200078ef6dc */
[----:B------:R-:W-:Y:S01]  /*1030*/  IMAD.IADD R198, R198, 0x1, R197 ;  /* 0x00000001c6c67824 */ /* 0x000fe200078e02c5 */
[----:B------:R-:W-:Y:S01]  /*1040*/  MOV R189, RZ ;  /* 0x000000ff00bd7202 */ /* 0x000fe20000000f00 */
[----:B------:R-:W-:Y:S01]  /*1050*/  IMAD.MOV.U32 R206, RZ, RZ, RZ ;  /* 0x000000ffffce7224 */ /* 0x000fe200078e00ff */
[----:B------:R-:W-:Y:S01]  /*1060*/  CS2R R18, SRZ ;  /* 0x0000000000127805 */ /* 0x000fe2000001ff00 */
[----:B------:R-:W-:Y:S01]  /*1070*/  IMAD.MOV.U32 R23, RZ, RZ, RZ ;  /* 0x000000ffff177224 */ /* 0x000fe200078e00ff */
[----:B------:R-:W-:Y:S01]  /*1080*/  SHF.R.S32.HI R214, RZ, 0x1f, R22 ;  /* 0x0000001fffd67819 */ /* 0x000fe20000011416 */
[----:B------:R-:W-:Y:S01]  /*1090*/  IMAD.SHL.U32 R194, R3, 0x100, RZ ;  /* 0x0000010003c27824 */ /* 0x000fe200078e00ff */
[----:B------:R-:W-:Y:S01]  /*10a0*/  SHF.L.U32 R193, R4, 0x3, RZ ;  /* 0x0000000304c17819 */ /* 0x000fe200000006ff */
[----:B------:R-:W-:Y:S01]  /*10b0*/  IMAD.SHL.U32 R192, R7, 0x2, RZ ;  /* 0x0000000207c07824 */ /* 0x000fe200078e00ff */
[----:B------:R-:W-:Y:S01]  /*10c0*/  IADD3 R191, R22, -R5, RZ ;  /* 0x8000000516bf7210 */ /* 0x000fe20007ffe0ff */
[----:B------:R-:W-:Y:S01]  /*10d0*/  IMAD.IADD R197, R197, 0x1, R196 ;  /* 0x00000001c5c57824 */ /* 0x000fe200078e02c4 */
[----:B------:R-:W-:-:S02]  /*10e0*/  LEA R215, R215, R2, 0x1 ;  /* 0x00000002d7d77211 */ /* 0x000fc400078e08ff */
[----:B--2---:R-:W-:-:S07]  /*10f0*/  LOP3.LUT R188, R15, 0x1, RZ, 0xfc, !PT ;  /* 0x000000010fbc7812 */ /* 0x004fce00078efcff */
.L_x_3758:
[----:B0----5:R-:W0:Y:S01]  /*1100*/  LDC.64 R4, c[0x0][0xc60] ;  /* 0x00031800ff047b82 */ /* 0x021e220000000a00 */
[----:B------:R-:W-:Y:S01]  /*1110*/  ULDC.64 UR4, c[0x0][0xa28] ;  /* 0x00028a0000047ab9 */ /* 0x000fe20000000a00 */
[----:B------:R-:W-:Y:S01]  /*1120*/  ULDC.64 UR8, c[0x0][0xa18] ;  /* 0x0002860000087ab9 */ /* 0x000fe20000000a00 */
[----:B------:R-:W-:Y:S01]  /*1130*/  ULDC.64 UR6, c[0x0][0xa08] ;  /* 0x0002820000067ab9 */ /* 0x000fe20000000a00 */
[----:B0-----:R-:W-:-:S05]  /*1140*/  IMAD.WIDE R4, R187, 0x4, R4 ;  /* 0x00000004bb047825 */ /* 0x001fca00078e0204 */
[----:B------:R-:W2:Y:S01]  /*1150*/  LDG.E R205, desc[UR40][R4.64] ;  /* 0x0000002804cd7981 */ /* 0x000ea2000c1e1900 */
        /* <DEDUP_REMOVED lines=14> */
[----:B------:R-:W-:-:S03]  /*1240*/  IADD3 R8, P4, R203, UR6, RZ ;  /* 0x00000006cb087c10 */ /* 0x000fc6000ff9e0ff */
[----:B------:R0:W5:Y:S01]  /*1250*/  @P2 LDG.E R3, desc[UR40][R4.64] ;  /* 0x0000002804032981 */ /* 0x000162000c1e1900 */
[----:B-1--4-:R-:W-:Y:S01]  /*1260*/  @P1 IADD3 R6, P2, R203, UR8, RZ ;  /* 0x00000008cb061c10 */ /* 0x012fe2000ff5e0ff */
        /* <DEDUP_REMOVED lines=19> */
[----:B0--3--:R-:W-:Y:S06]  /*13a0*/  @P1 BRA `(.L_x_3613) ;  /* 0x0000000000241947 */ /* 0x009fec0003800000 */
        /* <DEDUP_REMOVED lines=9> */
.L_x_3613:
[----:B------:R-:W-:Y:S01]  /*1440*/  IMAD.U32 R32, RZ, RZ, UR5 ;  /* 0x00000005ff207e24 */ /* 0x000fe2000f8e00ff */
[----:B------:R-:W-:Y:S01]  /*1450*/  MOV R24, UR4 ;  /* 0x0000000400187c02 */ /* 0x000fe20008000f00 */
[----:B------:R-:W-:Y:S06]  /*1460*/  @!P2 BRA `(.L_x_3614) ;  /* 0x000000000010a947 */ /* 0x000fec0003800000 */
[----:B------:R-:W-:-:S04]  /*1470*/  IADD3 R4, P0, R203, UR8, RZ ;  /* 0x00000008cb047c10 */ /* 0x000fc8000ff1e0ff */
[----:B------:R-:W-:-:S05]  /*1480*/  IADD3.X R5, R204, UR9, RZ, P0, !PT ;  /* 0x00000009cc057c10 */ /* 0x000fca00087fe4ff */
[----:B------:R0:W5:Y:S01]  /*1490*/  LDG.E R24, desc[UR40][R4.64] ;  /* 0x0000002804187981 */ /* 0x000162000c1e1900 */
[----:B------:R-:W-:Y:S05]  /*14a0*/  BRA `(.L_x_3615) ;  /* 0x0000000000107947 */ /* 0x000fea0003800000 */
.L_x_3614:
[----:B------:R-:W-:Y:S05]  /*14b0*/  @!P0 BRA `(.L_x_3615) ;  /* 0x00000000000c8947 */ /* 0x000fea0003800000 */
[----:B------:R-:W2:Y:S04]  /*14c0*/  LDG.E R5, desc[UR40][R8.64] ;  /* 0x0000002808057981 */ /* 0x000ea8000c1e1900 */
[----:B------:R-:W2:Y:S02]  /*14d0*/  LDG.E R24, desc[UR40][R8.64+0x4] ;  /* 0x0000042808187981 */ /* 0x000ea4000c1e1900 */
[----:B--2---:R-:W-:-:S07]  /*14e0*/  IMAD.IADD R24, R24, 0x1, -R5 ;  /* 0x0000000118187824 */ /* 0x004fce00078e0a05 */
.L_x_3615:
        /* <DEDUP_REMOVED lines=15> */
[----:B------:R-:W-:Y:S02]  /*15e0*/  LEA R3, R185, 0x7f, 0x6 ;  /* 0x0000007fb9037811 */ /* 0x000fe400078e30ff */
[----:B------:R-:W-:Y:S01]  /*15f0*/  PLOP3.LUT P3, PT, PT, PT, PT, 0x80, 0x0 ;  /* 0x000000000000781c */ /* 0x000fe20003f6f070 */
[----:B------:R-:W-:-:S05]  /*1600*/  IMAD.MOV R46, RZ, RZ, -R11 ;  /* 0x000000ffff2e7224 */ /* 0x000fca00078e0a0b */
[----:B------:R-:W-:Y:S02]  /*1610*/  VIMNMX R46, RZ, R46, !PT ;  /* 0x0000002eff2e7248 */ /* 0x000fe40007fe0100 */
[----:B--2---:R-:W-:-:S05]  /*1620*/  @P0 IADD3 R32, -R0, R9, RZ ;  /* 0x0000000900200210 */ /* 0x004fca0007ffe1ff */
[----:B------:R-:W-:-:S04]  /*1630*/  IMAD.IADD R187, R11, 0x1, R32 ;  /* 0x000000010bbb7824 */ /* 0x000fc800078e0220 */
[C---:B------:R-:W-:Y:S01]  /*1640*/  VIADD R0, R187.reuse, 0x3f ;  /* 0x0000003fbb007836 */ /* 0x040fe20000000000 */
[----:B------:R-:W-:-:S04]  /*1650*/  IADD3 R4, R187, R3, -R184 ;  /* 0x00000003bb047210 */ /* 0x000fc80007ffe8b8 */
[----:B------:R-:W-:Y:S02]  /*1660*/  SHF.R.S32.HI R3, RZ, 0x1f, R0 ;  /* 0x0000001fff037819 */ /* 0x000fe40000011400 */
[----:B------:R-:W-:Y:S02]  /*1670*/  SHF.R.S32.HI R5, RZ, 0x1f, R4 ;  /* 0x0000001fff057819 */ /* 0x000fe40000011404 */
[----:B------:R-:W-:Y:S02]  /*1680*/  LEA.HI R3, R3, R0, RZ, 0x6 ;  /* 0x0000000003037211 */ /* 0x000fe400078f30ff */
[----:B------:R-:W-:Y:S02]  /*1690*/  LEA.HI R5, R5, R4, RZ, 0x6 ;  /* 0x0000000405057211 */ /* 0x000fe400078f30ff */
[----:B------:R-:W-:Y:S02]  /*16a0*/  SHF.R.S32.HI R3, RZ, 0x6, R3 ;  /* 0x00000006ff037819 */ /* 0x000fe40000011403 */
[----:B------:R-:W-:-:S04]  /*16b0*/  SHF.R.S32.HI R168, RZ, 0x6, R5 ;  /* 0x00000006ffa87819 */ /* 0x000fc80000011405 */
[----:B------:R-:W-:-:S04]  /*16c0*/  VIMNMX R168, R3, R168, PT ;  /* 0x000000a803a87248 */ /* 0x000fc80003fe0100 */
[----:B------:R-:W-:-:S04]  /*16d0*/  LEA R3, R168, -R11, 0x6 ;  /* 0x8000000ba8037211 */ /* 0x000fc800078e30ff */
[----:B------:R-:W-:-:S04]  /*16e0*/  VIMNMX R3, R3, R32, PT ;  /* 0x0000002003037248 */ /* 0x000fc80003fe0100 */
[----:B------:R-:W-:Y:S02]  /*16f0*/  ISETP.GT.AND P0, PT, R3, R46, PT ;  /* 0x0000002e0300720c */ /* 0x000fe40003f04270 */
[----:B------:R-:W-:-:S05]  /*1700*/  SHF.R.U32.HI R46, RZ, 0x6, R46 ;  /* 0x00000006ff2e7819 */ /* 0x000fca000001162e */
[----:B------:R-:W-:-:S06]  /*1710*/  IMAD.MOV.U32 R47, RZ, RZ, R46 ;  /* 0x000000ffff2f7224 */ /* 0x000fcc00078e002e */
[----:B------:R-:W-:-:S05]  /*1720*/  @P0 VIADD R0, R3, 0x3f ;  /* 0x0000003f03000836 */ /* 0x000fca0000000000 */
        /* <DEDUP_REMOVED lines=16> */
[----:B------:R-:W-:Y:S01]  /*1830*/  MOV R10, UR6 ;  /* 0x00000006000a7c02 */ /* 0x000fe20008000f00 */
[----:B------:R-:W-:Y:S01]  /*1840*/  IMAD.U32 R6, RZ, RZ, UR4 ;  /* 0x00000004ff067e24 */ /* 0x000fe2000f8e00ff */
[----:B------:R-:W-:Y:S01]  /*1850*/  MOV R13, RZ ;  /* 0x000000ff000d7202 */ /* 0x000fe20000000f00 */
[----:B------:R-:W-:-:S02]  /*1860*/  IMAD.U32 R7, RZ, RZ, UR5 ;  /* 0x00000005ff077e24 */ /* 0x000fc4000f8e00ff */
[----:B------:R-:W-:Y:S02]  /*1870*/  IMAD.U32 R11, RZ, RZ, UR7 ;  /* 0x00000007ff0b7e24 */ /* 0x000fe4000f8e00ff */
[----:B------:R-:W-:Y:S02]  /*1880*/  IMAD.MOV.U32 R8, RZ, RZ, 0x70 ;  /* 0x00000070ff087424 */ /* 0x000fe400078e00ff */
[----:B0-----:R-:W-:-:S07]  /*1890*/  IMAD.MOV.U32 R12, RZ, RZ, 0x1 ;  /* 0x00000001ff0c7424 */ /* 0x001fce00078e00ff */
[----:B------:R-:W-:-:S07]  /*18a0*/  LEPC R20, `(.L_x_3618) ;  /* 0x000000001014794e */ /* 0x000fce0000000000 */
[----:B-1---5:R-:W-:Y:S05]  /*18b0*/  CALL.ABS.NOINC R14 ;  /* 0x000000000e007343 */ /* 0x022fea0003c00000 */
.L_x_3618:
[----:B------:R-:W-:Y:S05]  /*18c0*/  BSYNC B6 ;  /* 0x0000000000067941 */ /* 0x000fea0003800000 */
.L_x_3617:
        /* <DEDUP_REMOVED lines=20> */
.L_x_3620:
[----:B------:R-:W-:Y:S05]  /*1a10*/  BSYNC B6 ;  /* 0x0000000000067941 */ /* 0x000fea0003800000 */
.L_x_3619:
        /* <DEDUP_REMOVED lines=8> */
[----:B------:R-:W2:Y:S06]  /*1aa0*/  LDC.64 R42, c[0x0][0x3d8] ;  /* 0x0000f600ff2a7b82 */ /* 0x000eac0000000a00 */
[----:B------:R-:W-:Y:S02]  /*1ab0*/  @P0 IADD3 R4, P1, R203, UR4, RZ ;  /* 0x00000004cb040c10 */ /* 0x000fe4000ff3e0ff */
[----:B------:R-:W3:Y:S02]  /*1ac0*/  LDC R63, c[0x0][0x3d4] ;  /* 0x0000f500ff3f7b82 */ /* 0x000ee40000000800 */
[----:B------:R-:W-:Y:S01]  /*1ad0*/  @P0 IADD3.X R5, R204, UR5, RZ, P1, !PT ;  /* 0x00000005cc050c10 */ /* 0x000fe20008ffe4ff */
[----:B------:R-:W-:-:S04]  /*1ae0*/  ULDC.64 UR4, c[0x0][0x2f8] ;  /* 0x0000be0000047ab9 */ /* 0x000fc80000000a00 */
[----:B------:R4:W3:Y:S01]  /*1af0*/  @P0 LDG.E R25, desc[UR40][R4.64] ;  /* 0x0000002804190981 */ /* 0x0008e2000c1e1900 */
[----:B0-----:R-:W-:Y:S01]  /*1b00*/  ISETP.NE.AND P0, PT, R0, 0x1, PT ;  /* 0x000000010000780c */ /* 0x001fe20003f05270 */
[----:B------:R-:W-:Y:S01]  /*1b10*/  IMAD.SHL.U32 R38, R209, 0x4, RZ ;  /* 0x00000004d1267824 */ /* 0x000fe200078e00ff */
[----:B------:R-:W-:Y:S01]  /*1b20*/  SHF.R.S32.HI R15, RZ, 0x1f, R27 ;  /* 0x0000001fff0f7819 */ /* 0x000fe2000001141b */
[-C--:B-1----:R-:W-:Y:S01]  /*1b30*/  IMAD.WIDE.U32 R48, R22, R28.reuse, R16 ;  /* 0x0000001c16307225 */ /* 0x082fe200078e0010 */
[----:B------:R-:W0:Y:S01]  /*1b40*/  LDC.64 R44, c[0x0][0x3e8] ;  /* 0x0000fa00ff2c7b82 */ /* 0x000e220000000a00 */
[----:B------:R-:W1:Y:S01]  /*1b50*/  S2R R26, SR_TID.X ;  /* 0x00000000001a7919 */ /* 0x000e620000002100 */
[----:B------:R-:W-:Y:S01]  /*1b60*/  SHF.R.S32.HI R39, RZ, 0x1f, R38 ;  /* 0x0000001fff277819 */ /* 0x000fe20000011426 */
[-C--:B------:R-:W-:Y:S01]  /*1b70*/  IMAD R6, R15, R28.reuse, RZ ;  /* 0x0000001c0f067224 */ /* 0x080fe200078e02ff */
[----:B------:R-:W-:Y:S01]  /*1b80*/  SHF.L.U32 R58, R191, 0x6, RZ ;  /* 0x00000006bf3a7819 */ /* 0x000fe200000006ff */
[----:B----4-:R-:W-:Y:S01]  /*1b90*/  IMAD.WIDE.U32 R4, R27, R28, RZ ;  /* 0x0000001c1b047225 */ /* 0x010fe200078e00ff */
[----:B--2---:R-:W-:-:S02]  /*1ba0*/  SHF.L.U64.HI R52, R42, 0x6, R43 ;  /* 0x000000062a347819 */ /* 0x004fc4000001022b */
[----:B------:R-:W2:Y:S01]  /*1bb0*/  LDC R61, c[0x0][0x3d4] ;  /* 0x0000f500ff3d7b82 */ /* 0x000ea20000000800 */
[----:B------:R-:W-:Y:S01]  /*1bc0*/  IMAD.SHL.U32 R53, R42, 0x40, RZ ;  /* 0x000000402a357824 */ /* 0x000fe200078e00ff */
[----:B------:R-:W-:Y:S01]  /*1bd0*/  LOP3.LUT R58, R58, 0x1c0, RZ, 0xc0, !PT ;  /* 0x000001c03a3a7812 */ /* 0x000fe200078ec0ff */
[----:B------:R-:W-:Y:S01]  /*1be0*/  IMAD.SHL.U32 R51, R28, 0x40, RZ ;  /* 0x000000401c337824 */ /* 0x000fe200078e00ff */
[C---:B---3--:R-:W-:Y:S01]  /*1bf0*/  ISETP.GE.AND P2, PT, R16.reuse, R63, PT ;  /* 0x0000003f1000720c */ /* 0x048fe20003f46270 */
[----:B------:R-:W-:Y:S01]  /*1c00*/  VIADD R76, R16, 0x20 ;  /* 0x00000020104c7836 */ /* 0x000fe20000000000 */
[----:B------:R-:W-:Y:S02]  /*1c10*/  SHF.R.U32.HI R62, RZ, 0x3, R58 ;  /* 0x00000003ff3e7819 */ /* 0x000fe4000001163a */
[----:B------:R-:W3:Y:S01]  /*1c20*/  @P0 LDC R3, c[0x0][0x42c] ;  /* 0x00010b00ff030b82 */ /* 0x000ee20000000800 */
[----:B------:R-:W-:Y:S02]  /*1c30*/  SEL R13, R63, RZ, P2 ;  /* 0x000000ff3f0d7207 */ /* 0x000fe40001000000 */
[----:B------:R-:W-:-:S02]  /*1c40*/  SHF.L.U64.HI R50, R28, 0x6, R29 ;  /* 0x000000061c327819 */ /* 0x000fc4000001021d */
[----:B------:R-:W-:Y:S02]  /*1c50*/  IADD3 R13, R16, R13, RZ ;  /* 0x0000000d100d7210 */ /* 0x000fe40007ffe0ff */
[----:B------:R-:W-:Y:S01]  /*1c60*/  P2R R72, PR, RZ, 0x4 ;  /* 0x00000004ff487803 */ /* 0x000fe20000000000 */
[----:B------:R-:W4:Y:S01]  /*1c70*/  @P0 LDC R7, c[0x0][0x430] ;  /* 0x00010c00ff070b82 */ /* 0x000f220000000800 */
[----:B------:R-:W-:Y:S01]  /*1c80*/  SHF.R.S32.HI R12, RZ, 0x1f, R13 ;  /* 0x0000001fff0c7819 */ /* 0x000fe2000001140d */
[----:B0-----:R-:W-:Y:S01]  /*1c90*/  IMAD.WIDE.U32 R10, R22, R44, R16 ;  /* 0x0000002c160a7225 */ /* 0x001fe200078e0010 */
[C---:B------:R-:W-:Y:S02]  /*1ca0*/  SHF.L.U64.HI R54, R44.reuse, 0x6, R45 ;  /* 0x000000062c367819 */ /* 0x040fe4000001022d */
[----:B------:R-:W-:Y:S01]  /*1cb0*/  SHF.L.U32 R63, R63, 0x1, RZ ;  /* 0x000000013f3f7819 */ /* 0x000fe200000006ff */
[----:B------:R-:W-:Y:S02]  /*1cc0*/  IMAD.SHL.U32 R55, R44, 0x40, RZ ;  /* 0x000000402c377824 */ /* 0x000fe400078e00ff */
[----:B------:R-:W0:Y:S01]  /*1cd0*/  LDC R60, c[0x0][0x2e4] ;  /* 0x0000b900ff3c7b82 */ /* 0x000e220000000800 */
[----:B-1----:R-:W-:-:S05]  /*1ce0*/  SHF.R.U32.HI R26, RZ, 0x7, R26 ;  /* 0x00000007ff1a7819 */ /* 0x002fca000001161a */
[----:B------:R-:W-:Y:S02]  /*1cf0*/  VIADD R59, R26, 0x8 ;  /* 0x000000081a3b7836 */ /* 0x000fe40000000000 */
[----:B---3--:R-:W-:-:S04]  /*1d00*/  @P0 IMAD.HI.U32 R0, R186, R3, RZ ;  /* 0x00000003ba000227 */ /* 0x008fc800078e00ff */
[----:B------:R-:W-:Y:S01]  /*1d10*/  IMAD R3, R27, R29, R6 ;  /* 0x0000001d1b037224 */ /* 0x000fe200078e0206 */
[----:B----4-:R-:W-:Y:S02]  /*1d20*/  @P0 SHF.R.U32.HI R186, RZ, R7, R0 ;  /* 0x00000007ffba0219 */ /* 0x010fe40000011600 */
[----:B------:R-:W-:Y:S02]  /*1d30*/  ISETP.NE.U32.AND P0, PT, RZ, UR6, PT ;  /* 0x00000006ff007c0c */ /* 0x000fe4000bf05070 */
[----:B------:R-:W-:Y:S02]  /*1d40*/  SHF.R.S32.HI R0, RZ, 0x1f, R186 ;  /* 0x0000001fff007819 */ /* 0x000fe400000114ba */
[----:B------:R-:W-:Y:S01]  /*1d50*/  ISETP.NE.AND.EX P0, PT, RZ, UR7, PT, P0 ;  /* 0x00000007ff007c0c */ /* 0x000fe2000bf05300 */
[----:B------:R-:W-:Y:S01]  /*1d60*/  ULDC.64 UR6, c[0x0][0x320] ;  /* 0x0000c80000067ab9 */ /* 0x000fe20000000a00 */
[----:B------:R-:W-:Y:S01]  /*1d70*/  IADD3 R5, R5, R3, RZ ;  /* 0x0000000305057210 */ /* 0x000fe20007ffe0ff */
[----:B------:R-:W-:-:S02]  /*1d80*/  IMAD R7, R0, UR6, RZ ;  /* 0x0000000600077c24 */ /* 0x000fc4000f8e02ff */
[----:B------:R-:W-:Y:S02]  /*1d90*/  IMAD R3, R0, UR4, RZ ;  /* 0x0000000400037c24 */ /* 0x000fe4000f8e02ff */
[C---:B------:R-:W-:Y:S02]  /*1da0*/  IMAD R9, R186.reuse, UR7, R7 ;  /* 0x00000007ba097c24 */ /* 0x040fe4000f8e0207 */
[----:B------:R-:W-:-:S04]  /*1db0*/  IMAD.WIDE.U32 R6, R186, UR6, R16 ;  /* 0x00000006ba067c25 */ /* 0x000fc8000f8e0010 */
[C---:B------:R-:W-:Y:S02]  /*1dc0*/  IMAD R3, R186.reuse, UR5, R3 ;  /* 0x00000005ba037c24 */ /* 0x040fe4000f8e0203 */
[----:B------:R-:W-:Y:S01]  /*1dd0*/  IMAD.WIDE.U32 R4, R186, UR4, R4 ;  /* 0x00000004ba047c25 */ /* 0x000fe2000f8e0004 */
[----:B------:R-:W-:-:S03]  /*1de0*/  ULDC.64 UR4, c[0x0][0x300] ;  /* 0x0000c00000047ab9 */ /* 0x000fc60000000a00 */
[----:B------:R-:W-:Y:S02]  /*1df0*/  IMAD.IADD R7, R7, 0x1, R9 ;  /* 0x0000000107077824 */ /* 0x000fe400078e0209 */
[----:B------:R-:W-:Y:S01]  /*1e00*/  IMAD.IADD R5, R5, 0x1, R3 ;  /* 0x0000000105057824 */ /* 0x000fe200078e0203 */
[----:B------:R-:W-:Y:S02]  /*1e10*/  SHF.R.S32.HI R0, RZ, 0x1f, R25 ;  /* 0x0000001fff007819 */ /* 0x000fe40000011419 */
[----:B------:R-:W-:Y:S02]  /*1e20*/  SEL R9, R25, RZ, !P0 ;  /* 0x000000ff19097207 */ /* 0x000fe40004000000 */
[----:B------:R-:W-:-:S03]  /*1e30*/  SEL R0, R0, RZ, !P0 ;  /* 0x000000ff00007207 */ /* 0x000fc60004000000 */
[----:B------:R-:W-:-:S04]  /*1e40*/  IMAD.WIDE.U32 R40, R9, UR4, R4 ;  /* 0x0000000409287c25 */ /* 0x000fc8000f8e0004 */
[----:B------:R-:W-:Y:S02]  /*1e50*/  IMAD R8, R0, UR4, RZ ;  /* 0x0000000400087c24 */ /* 0x000fe4000f8e02ff */
[----:B------:R-:W-:Y:S02]  /*1e60*/  IMAD R4, R214, R28, RZ ;  /* 0x0000001cd6047224 */ /* 0x000fe400078e02ff */
[----:B------:R-:W-:Y:S01]  /*1e70*/  IMAD R3, R9, UR5, R8 ;  /* 0x0000000509037c24 */ /* 0x000fe2000f8e0208 */
[----:B------:R-:W-:Y:S01]  /*1e80*/  ULDC.64 UR4, c[0x0][0x328] ;  /* 0x0000ca0000047ab9 */ /* 0x000fe20000000a00 */
[----:B------:R-:W-:Y:S02]  /*1e90*/  IMAD R5, R22, R29, R4 ;  /* 0x0000001d16057224 */ /* 0x000fe400078e0204 */
[----:B------:R-:W-:Y:S01]  /*1ea0*/  IMAD R8, R0, UR4, RZ ;  /* 0x0000000400087c24 */ /* 0x000fe2000f8e02ff */
[----:B------:R-:W-:Y:S01]  /*1eb0*/  IADD3 R0, R41, R3, RZ ;  /* 0x0000000329007210 */ /* 0x000fe20007ffe0ff */
[----:B------:R-:W-:Y:S01]  /*1ec0*/  IMAD R4, R214, R42, RZ ;  /* 0x0000002ad6047224 */ /* 0x000fe200078e02ff */
[----:B------:R-:W-:Y:S01]  /*1ed0*/  IADD3 R3, P0, R40, R48, RZ ;  /* 0x0000003028037210 */ /* 0x000fe20007f1e0ff */
[----:B------:R-:W-:Y:S01]  /*1ee0*/  IMAD.WIDE.U32 R36, R9, UR4, R6 ;  /* 0x0000000409247c25 */ /* 0x000fe2000f8e0006 */
[----:B------:R-:W-:-:S02]  /*1ef0*/  ULDC UR4, c[0x0][0x2e4] ;  /* 0x0000b90000047ab9 */ /* 0x000fc40000000800 */
[----:B------:R-:W-:Y:S01]  /*1f00*/  IADD3.X R48, R0, R49, R5, P0, !PT ;  /* 0x0000003100307210 */ /* 0x000fe200007fe405 */
[----:B------:R-:W-:Y:S01]  /*1f10*/  IMAD R75, R9, UR5, R8 ;  /* 0x00000005094b7c24 */ /* 0x000fe2000f8e0208 */
[----:B------:R-:W-:Y:S01]  /*1f20*/  LEA.HI R49, R12, R13, RZ, 0x3 ;  /* 0x0000000d0c317211 */ /* 0x000fe200078f18ff */
[----:B------:R-:W-:Y:S01]  /*1f30*/  IMAD R21, R22, R43, R4 ;  /* 0x0000002b16157224 */ /* 0x000fe200078e0204 */
[----:B------:R-:W-:Y:S01]  /*1f40*/  ISETP.GE.AND P0, PT, R16, UR4, PT ;  /* 0x0000000410007c0c */ /* 0x000fe2000bf06270 */
[-C--:B------:R-:W-:Y:S01]  /*1f50*/  IMAD.WIDE.U32 R8, R22, R42.reuse, R16 ;  /* 0x0000002a16087225 */ /* 0x080fe200078e0010 */
[----:B------:R-:W-:Y:S02]  /*1f60*/  LOP3.LUT R69, R49, 0xfffffff8, RZ, 0xc0, !PT ;  /* 0xfffffff831457812 */ /* 0x000fe400078ec0ff */
[----:B------:R-:W-:Y:S01]  /*1f70*/  ISETP.GE.AND P1, PT, R76, UR4, PT ;  /* 0x000000044c007c0c */ /* 0x000fe2000bf26270 */
[----:B------:R-:W-:Y:S01]  /*1f80*/  IMAD.WIDE.U32 R4, R22, R42, R38 ;  /* 0x0000002a16047225 */ /* 0x000fe200078e0026 */
[----:B------:R-:W-:-:S02]  /*1f90*/  SHF.R.S32.HI R73, RZ, 0x1f, R69 ;  /* 0x0000001fff497819 */ /* 0x000fc40000011445 */
[----:B------:R-:W-:Y:S01]  /*1fa0*/  IADD3 R75, R37, R75, RZ ;  /* 0x0000004b254b7210 */ /* 0x000fe20007ffe0ff */
[----:B------:R-:W-:Y:S02]  /*1fb0*/  IMAD.IADD R9, R21, 0x1, R9 ;  /* 0x0000000115097824 */ /* 0x000fe400078e0209 */
[----:B------:R-:W-:Y:S01]  /*1fc0*/  IMAD.IADD R5, R5, 0x1, R21 ;  /* 0x0000000105057824 */ /* 0x000fe200078e0215 */
[----:B-----5:R-:W-:Y:S01]  /*1fd0*/  SHF.R.S32.HI R21, RZ, 0x1f, R33 ;  /* 0x0000001fff157819 */ /* 0x020fe20000011421 */
[----:B------:R-:W-:-:S04]  /*1fe0*/  IMAD.WIDE.U32 R34, R33, R42, R8 ;  /* 0x0000002a21227225 */ /* 0x000fc800078e0008 */
[-C--:B------:R-:W-:Y:S02]  /*1ff0*/  IMAD R14, R21, R42.reuse, RZ ;  /* 0x0000002a150e7224 */ /* 0x080fe400078e02ff */
[----:B------:R-:W-:Y:S01]  /*2000*/  IMAD.WIDE.U32 R30, R33, R42, R4 ;  /* 0x0000002a211e7225 */ /* 0x000fe200078e0004 */
[----:B------:R-:W-:-:S03]  /*2010*/  LOP3.LUT R5, R58, 0x18, R16, 0xf8, !PT ;  /* 0x000000183a057812 */ /* 0x000fc600078ef810 */
[----:B------:R-:W-:Y:S01]  /*2020*/  IMAD R13, R33, R43, R14 ;  /* 0x0000002b210d7224 */ /* 0x000fe200078e020e */
[----:B------:R-:W-:Y:S01]  /*2030*/  LOP3.LUT R64, R5, R62, RZ, 0x3c, !PT ;  /* 0x0000003e05407212 */ /* 0x000fe200078e3cff */
[----:B------:R-:W1:Y:S01]  /*2040*/  LDC.64 R42, c[0x0][0x2d8] ;  /* 0x0000b600ff2a7b82 */ /* 0x000e620000000a00 */
[-C--:B------:R-:W-:Y:S01]  /*2050*/  IMAD R6, R214, R44.reuse, RZ ;  /* 0x0000002cd6067224 */ /* 0x080fe200078e02ff */
[----:B------:R-:W-:Y:S01]  /*2060*/  LOP3.LUT R5, R58, 0x38, R49, 0xf8, !PT ;  /* 0x000000383a057812 */ /* 0x000fe200078ef831 */
[----:B------:R-:W-:Y:S02]  /*2070*/  IMAD R12, R21, R44, RZ ;  /* 0x0000002c150c7224 */ /* 0x000fe400078e02ff */
[C---:B------:R-:W-:Y:S01]  /*2080*/  IMAD R25, R22.reuse, R45, R6 ;  /* 0x0000002d16197224 */ /* 0x040fe200078e0206 */
[----:B------:R-:W-:Y:S01]  /*2090*/  LOP3.LUT R68, R5, R62, RZ, 0x3c, !PT ;  /* 0x0000003e05447212 */ /* 0x000fe200078e3cff */
[----:B------:R-:W-:-:S04]  /*20a0*/  IMAD.WIDE.U32 R6, R22, R44, R38 ;  /* 0x0000002c16067225 */ /* 0x000fc800078e0026 */
[----:B------:R-:W-:Y:S02]  /*20b0*/  IMAD.IADD R11, R25, 0x1, R11 ;  /* 0x00000001190b7824 */ /* 0x000fe400078e020b */
[----:B------:R-:W-:Y:S02]  /*20c0*/  IMAD.IADD R7, R7, 0x1, R25 ;  /* 0x0000000107077824 */ /* 0x000fe400078e0219 */
[C---:B------:R-:W-:Y:S02]  /*20d0*/  IMAD R71, R33.reuse, R45, R12 ;  /* 0x0000002d21477224 */ /* 0x040fe400078e020c */
[----:B------:R-:W-:-:S04]  /*20e0*/  IMAD.WIDE.U32 R28, R33, R44, R10 ;  /* 0x0000002c211c7225 */ /* 0x000fc800078e000a */
[----:B------:R-:W-:Y:S01]  /*20f0*/  IMAD.WIDE.U32 R20, R33, R44, R6 ;  /* 0x0000002c21147225 */ /* 0x000fe200078e0006 */
[----:B------:R-:W-:Y:S02]  /*2100*/  IADD3 R44, P2, R22, R27, RZ ;  /* 0x0000001b162c7210 */ /* 0x000fe40007f5e0ff */
[----:B------:R-:W-:Y:S01]  /*2110*/  IADD3 R67, R71, R29, RZ ;  /* 0x0000001d47437210 */ /* 0x000fe20007ffe0ff */
[----:B------:R-:W-:Y:S02]  /*2120*/  IMAD R64, R199, 0x200, R64 ;  /* 0x00000200c7407824 */ /* 0x000fe400078e0240 */
[----:B------:R-:W-:Y:S02]  /*2130*/  IMAD.X R45, R214, 0x1, R15, P2 ;  /* 0x00000001d62d7824 */ /* 0x000fe400010e060f */
[----:B------:R-:W-:Y:S02]  /*2140*/  IMAD.IADD R65, R13, 0x1, R35 ;  /* 0x000000010d417824 */ /* 0x000fe400078e0223 */
[----:B------:R-:W-:-:S02]  /*2150*/  IMAD.IADD R66, R31, 0x1, R13 ;  /* 0x000000011f427824 */ /* 0x000fc400078e020d */
[----:B------:R-:W-:Y:S02]  /*2160*/  IMAD.IADD R71, R21, 0x1, R71 ;  /* 0x0000000115477824 */ /* 0x000fe400078e0247 */
[----:B0-2---:R-:W-:-:S07]  /*2170*/  IMAD R68, R199, 0x200, R68 ;  /* 0x00000200c7447824 */ /* 0x005fce00078e0244 */
.L_x_3650:
[----:B------:R-:W-:Y:S01]  /*2180*/  VIADD R47, R47, 0xffffffff ;  /* 0xffffffff2f2f7836 */ /* 0x000fe20000000000 */
[----:B------:R-:W-:Y:S01]  /*2190*/  ISETP.GE.AND P3, PT, R61, 0x1, PT ;  /* 0x000000013d00780c */ /* 0x000fe20003f66270 */
[----:B--2---:R-:W-:Y:S01]  /*21a0*/  IMAD.SHL.U32 R25, R23, 0x1000, RZ ;  /* 0x0000100017197824 */ /* 0x004fe200078e00ff */
        /* <DEDUP_REMOVED lines=8> */
[----:B-1----:R-:W-:Y:S01]  /*2230*/  LEA R12, P4, R4, R42, 0x1 ;  /* 0x0000002a040c7211 */ /* 0x002fe200078808ff */
        /* <DEDUP_REMOVED lines=22> */
[----:B------:R-:W-:Y:S01]  /*23a0*/  MOV R70, R20 ;  /* 0x0000001400467202 */ /* 0x000fe20000000f00 */
[----:B------:R-:W-:Y:S01]  /*23b0*/  IMAD R6, R54, R47, RZ ;  /* 0x0000002f36067224 */ /* 0x000fe200078e02ff */
[----:B------:R-:W-:Y:S01]  /*23c0*/  IADD3 R7, P3, R30, R4, RZ ;  /* 0x000000041e077210 */ /* 0x000fe20007f7e0ff */
[----:B------:R-:W-:Y:S01]  /*23d0*/  ULDC.64 UR4, c[0x0][0x3c8] ;  /* 0x0000f20000047ab9 */ /* 0x000fe20000000a00 */
[----:B------:R-:W-:Y:S01]  /*23e0*/  ULDC.64 UR6, c[0x0][0x3e0] ;  /* 0x0000f80000067ab9 */ /* 0x000fe20000000a00 */
[-C--:B------:R-:W-:Y:S02]  /*23f0*/  IMAD R9, R56, R55.reuse, R6 ;  /* 0x0000003738097224 */ /* 0x080fe400078e0206 */
        /* <DEDUP_REMOVED lines=16> */
.L_x_3625:
[----:B------:R-:W-:Y:S05]  /*2500*/  BSYNC B1 ;  /* 0x0000000000017941 */ /* 0x000fea0003800000 */
.L_x_3624:
        /* <DEDUP_REMOVED lines=15> */
.L_x_3626:
[----:B------:R-:W-:Y:S01]  /*2600*/  LEA R70, R23, R2, 0x3 ;  /* 0x0000000217467211 */ /* 0x000fe200078e18ff */
[----:B------:R-:W-:Y:S01]  /*2610*/  BSSY B1, `(.L_x_3627) ;  /* 0x0000004000017945 */ /* 0x000fe20003800000 */
[----:B------:R-:W-:-:S04]  /*2620*/  SHF.L.U32 R77, R189, 0x1f, RZ ;  /* 0x0000001fbd4d7819 */ /* 0x000fc800000006ff */
[----:B------:R-:W0:Y:S02]  /*2630*/  SYNCS.PHASECHK.TRANS64.TRYWAIT P5, [R70+URZ+0x28c90], R77 ;  /* 0x028c904d460075a7 */ /* 0x000e2400080a017f */
[----:B0-----:R-:W-:Y:S05]  /*2640*/  @!P5 BRA `(.L_x_3628) ;  /* 0x0000015800a4d947 */ /* 0x001fea0003800000 */
.L_x_3861:
[----:B------:R-:W-:Y:S05]  /*2650*/  BSYNC B1 ;  /* 0x0000000000017941 */ /* 0x000fea0003800000 */
.L_x_3627:
        /* <DEDUP_REMOVED lines=16> */
[-C--:B------:R-:W-:Y:S01]  /*2760*/  FMUL.FTZ R74, R6, R27.reuse ;  /* 0x0000001b064a7220 */ /* 0x080fe20000410000 */
[--C-:B------:R-:W-:Y:S02]  /*2770*/  HADD2.F32 R15, -RZ, R7.reuse.H1_H1 ;  /* 0x30000007ff0f7230 */ /* 0x100fe40000004100 */
[----:B------:R-:W-:Y:S01]  /*2780*/  FMUL.FTZ R27, R5, R27 ;  /* 0x0000001b051b7220 */ /* 0x000fe20000410000 */
[----:B------:R-:W-:Y:S02]  /*2790*/  HADD2.F32 R24, -RZ, R24.H0_H0 ;  /* 0x20000018ff187230 */ /* 0x000fe40000004100 */
[----:B------:R-:W-:Y:S02]  /*27a0*/  HADD2.F32 R7, -RZ, R7.H0_H0 ;  /* 0x20000007ff077230 */ /* 0x000fe40000004100 */
[----:B------:R-:W-:Y:S01]  /*27b0*/  FMUL.FTZ R78, R15, R56 ;  /* 0x000000380f4e7220 */ /* 0x000fe20000410000 */
[----:B------:R-:W-:-:S02]  /*27c0*/  HADD2.F32 R26, -RZ, R26.H0_H0 ;  /* 0x2000001aff1a7230 */ /* 0x000fc40000004100 */
[-C--:B------:R-:W-:Y:S01]  /*27d0*/  FFMA.FTZ R74, R5, R24.reuse, -R74 ;  /* 0x00000018054a7223 */ /* 0x080fe2000001084a */
[----:B------:R-:W-:Y:S01]  /*27e0*/  FFMA.FTZ R81, R6, R24, R27 ;  /* 0x0000001806517223 */ /* 0x000fe2000001001b */
[C---:B------:R-:W-:Y:S01]  /*27f0*/  FMUL.FTZ R56, R7.reuse, R56 ;  /* 0x0000003807387220 */ /* 0x040fe20000410000 */
[--C-:B------:R-:W-:Y:S02]  /*2800*/  HADD2.F32 R24, -RZ, R83.reuse.H0_H0 ;  /* 0x20000053ff187230 */ /* 0x100fe40000004100 */
[-C--:B------:R-:W-:Y:S01]  /*2810*/  FFMA.FTZ R78, R7, R26.reuse, -R78 ;  /* 0x0000001a074e7223 */ /* 0x080fe2000001084e */
[----:B------:R-:W-:Y:S02]  /*2820*/  HADD2.F32 R27, -RZ, R83.H1_H1 ;  /* 0x30000053ff1b7230 */ /* 0x000fe40000004100 */
[----:B------:R-:W-:Y:S01]  /*2830*/  FFMA.FTZ R85, R15, R26, R56 ;  /* 0x0000001a0f557223 */ /* 0x000fe20000010038 */
[----:B------:R-:W-:Y:S02]  /*2840*/  HADD2.F32 R5, -RZ, R4.H1_H1 ;  /* 0x30000004ff057230 */ /* 0x000fe40000004100 */
[----:B------:R-:W-:-:S02]  /*2850*/  HADD2.F32 R6, -RZ, R14.H1_H1 ;  /* 0x3000000eff067230 */ /* 0x000fc40000004100 */
[----:B------:R-:W-:Y:S02]  /*2860*/  HADD2.F32 R4, -RZ, R4.H0_H0 ;  /* 0x20000004ff047230 */ /* 0x000fe40000004100 */
[----:B------:R-:W-:Y:S02]  /*2870*/  HADD2.F32 R14, -RZ, R14.H0_H0 ;  /* 0x2000000eff0e7230 */ /* 0x000fe40000004100 */
[-C--:B------:R-:W-:Y:S01]  /*2880*/  FMUL.FTZ R83, R6, R27.reuse ;  /* 0x0000001b06537220 */ /* 0x080fe20000410000 */
[--C-:B------:R-:W-:Y:S02]  /*2890*/  HADD2.F32 R7, -RZ, R79.reuse.H0_H0 ;  /* 0x2000004fff077230 */ /* 0x100fe40000004100 */
[----:B------:R-:W-:Y:S02]  /*28a0*/  HADD2.F32 R15, -RZ, R79.H1_H1 ;  /* 0x3000004fff0f7230 */ /* 0x000fe40000004100 */
[-C--:B------:R-:W-:Y:S01]  /*28b0*/  FMUL.FTZ R79, R5, R24.reuse ;  /* 0x00000018054f7220 */ /* 0x080fe20000410000 */
[----:B------:R-:W-:Y:S01]  /*28c0*/  FMUL.FTZ R24, R4, R24 ;  /* 0x0000001804187220 */ /* 0x000fe20000410000 */
[----:B------:R-:W-:-:S02]  /*28d0*/  FMUL.FTZ R27, R14, R27 ;  /* 0x0000001b0e1b7220 */ /* 0x000fc40000410000 */
[-C--:B------:R-:W-:Y:S01]  /*28e0*/  FFMA.FTZ R79, R4, R7.reuse, -R79 ;  /* 0x00000007044f7223 */ /* 0x080fe2000001084f */
[----:B------:R-:W-:Y:S01]  /*28f0*/  FFMA.FTZ R24, R5, R7, R24 ;  /* 0x0000000705187223 */ /* 0x000fe20000010018 */
[-C--:B------:R-:W-:Y:S01]  /*2900*/  FFMA.FTZ R83, R14, R15.reuse, -R83 ;  /* 0x0000000f0e537223 */ /* 0x080fe20000010853 */
[----:B------:R-:W-:Y:S01]  /*2910*/  FFMA.FTZ R6, R6, R15, R27 ;  /* 0x0000000f06067223 */ /* 0x000fe2000001001b */
[----:B------:R-:W-:Y:S02]  /*2920*/  F2FP.F16.F32.PACK_AB R5, R81, R74 ;  /* 0x0000004a5105723e */ /* 0x000fe400000000ff */
[----:B------:R-:W-:Y:S02]  /*2930*/  F2FP.F16.F32.PACK_AB R7, R85, R78 ;  /* 0x0000004e5507723e */ /* 0x000fe400000000ff */
[----:B------:R-:W-:Y:S02]  /*2940*/  F2FP.F16.F32.PACK_AB R4, R24, R79 ;  /* 0x0000004f1804723e */ /* 0x000fe400000000ff */
[----:B------:R-:W-:-:S07]  /*2950*/  F2FP.F16.F32.PACK_AB R6, R6, R83 ;  /* 0x000000530606723e */ /* 0x000fce00000000ff */
.L_x_3633:
[----:B------:R-:W-:Y:S05]  /*2960*/  BSYNC B2 ;  /* 0x0000000000027941 */ /* 0x000fea0003800000 */
.L_x_3632:
[----:B--2---:R1:W-:Y:S02]  /*2970*/  STG.E.128 desc[UR40][R12.64], R4 ;  /* 0x000000040c007986 */ /* 0x0043e4000c101d28 */
.L_x_3631:
[----:B------:R-:W-:Y:S05]  /*2980*/  BSYNC B1 ;  /* 0x0000000000017941 */ /* 0x000fea0003800000 */
.L_x_3630:
        /* <DEDUP_REMOVED lines=52> */
.L_x_3635:
[----:B------:R-:W-:Y:S05]  /*2cd0*/  BSYNC B1 ;  /* 0x0000000000017941 */ /* 0x000fea0003800000 */
.L_x_3634:
[----:B-1----:R1:W-:Y:S01]  /*2ce0*/  STG.E.128 desc[UR40][R12.64+0x40], R4 ;  /* 0x000040040c007986 */ /* 0x0023e2000c101d28 */
[----:B------:R-:W-:Y:S05]  /*2cf0*/  BRA `(.L_x_3629) ;  /* 0x0000000c000c7947 */ /* 0x000fea0003800000 */
.L_x_3623:
[----:B------:R-:W-:Y:S01]  /*2d00*/  IMAD R57, R47, -0x40, R32 ;  /* 0xffffffc02f397824 */ /* 0x000fe200078e0220 */
[----:B------:R-:W-:-:S04]  /*2d10*/  ISETP.GE.AND P4, PT, R16, R61, PT ;  /* 0x0000003d1000720c */ /* 0x000fc80003f86270 */
[----:B------:R-:W-:-:S04]  /*2d20*/  VIMNMX R57, R57, 0x40, PT ;  /* 0x0000004039397848 */ /* 0x000fc80003fe0100 */
[----:B------:R-:W-:-:S13]  /*2d30*/  ISETP.GE.OR P3, PT, R22, R57, P4 ;  /* 0x000000391600720c */ /* 0x000fda0002766670 */
[----:B------:R-:W0:Y:S01]  /*2d40*/  @!P3 LDC.64 R12, c[0x0][0x3c8] ;  /* 0x0000f200ff0cbb82 */ /* 0x000e220000000a00 */
[----:B------:R-:W-:Y:S01]  /*2d50*/  @!P3 IADD3 R6, P5, R34, R4, RZ ;  /* 0x000000042206b210 */ /* 0x000fe20007fbe0ff */
[----:B------:R-:W-:Y:S01]  /*2d60*/  @!P3 IMAD R4, R54, R47, RZ ;  /* 0x0000002f3604b224 */ /* 0x000fe200078e02ff */
[----:B------:R-:W-:-:S03]  /*2d70*/  @!P3 MOV R5, R67 ;  /* 0x000000430005b202 */ /* 0x000fc60000000f00 */
[-C--:B------:R-:W-:Y:S02]  /*2d80*/  @!P3 IMAD R11, R56, R55.reuse, R4 ;  /* 0x00000037380bb224 */ /* 0x080fe400078e0204 */
[----:B------:R-:W1:Y:S01]  /*2d90*/  @!P3 LDC.64 R26, c[0x0][0x3e0] ;  /* 0x0000f800ff1abb82 */ /* 0x000e620000000a00 */
[----:B------:R-:W-:Y:S02]  /*2da0*/  @!P3 IMAD.MOV.U32 R4, RZ, RZ, R28 ;  /* 0x000000ffff04b224 */ /* 0x000fe400078e001c */
[----:B------:R-:W-:Y:S02]  /*2db0*/  @!P3 IMAD.X R7, R74, 0x1, R65, P5 ;  /* 0x000000014a07b824 */ /* 0x000fe400028e0641 */
        /* <DEDUP_REMOVED lines=29> */
.L_x_3636:
[----:B------:R-:W-:Y:S01]  /*2f90*/  IMAD R70, R23, 0x8, R2 ;  /* 0x0000000817467824 */ /* 0x000fe200078e0202 */
[----:B------:R-:W-:Y:S01]  /*2fa0*/  SHF.L.U32 R77, R189, 0x1f, RZ ;  /* 0x0000001fbd4d7819 */ /* 0x000fe200000006ff */
[----:B------:R-:W-:Y:S03]  /*2fb0*/  BSSY B1, `(.L_x_3637) ;  /* 0x0000003000017945 */ /* 0x000fe60003800000 */
[----:B------:R-:W0:Y:S02]  /*2fc0*/  SYNCS.PHASECHK.TRANS64.TRYWAIT P5, [R70+URZ+0x28c90], R77 ;  /* 0x028c904d460075a7 */ /* 0x000e2400080a017f */
[----:B0-----:R-:W-:Y:S05]  /*2fd0*/  @!P5 BRA `(.L_x_3638) ;  /* 0x000001500054d947 */ /* 0x001fea0003800000 */
.L_x_3862:
[----:B------:R-:W-:Y:S05]  /*2fe0*/  BSYNC B1 ;  /* 0x0000000000017941 */ /* 0x000fea0003800000 */
.L_x_3637:
[----:B------:R-:W-:Y:S01]  /*2ff0*/  ISETP.GE.OR P5, PT, R22, R57, P0 ;  /* 0x000000391600720c */ /* 0x000fe200007a6670 */
[----:B------:R-:W-:Y:S01]  /*3000*/  ULDC.64 UR4, c[0x0][0x2f0] ;  /* 0x0000bc0000047ab9 */ /* 0x000fe20000000a00 */
[----:B------:R-:W-:Y:S02]  /*3010*/  IMAD.MOV.U32 R78, RZ, RZ, R14 ;  /* 0x000000ffff4e7224 */ /* 0x000fe400078e000e */
[----:B------:R-:W-:Y:S02]  /*3020*/  IMAD R13, R214, UR4, RZ ;  /* 0x00000004d60d7c24 */ /* 0x000fe4000f8e02ff */
[----:B------:R-:W-:-:S04]  /*3030*/  IMAD.WIDE.U32 R78, R22, UR4, R78 ;  /* 0x00000004164e7c25 */ /* 0x000fc8000f8e004e */
[----:B------:R-:W-:-:S03]  /*3040*/  IMAD R13, R22, UR5, R13 ;  /* 0x00000005160d7c24 */ /* 0x000fc6000f8e020d */
[----:B------:R-:W-:Y:S05]  /*3050*/  @P5 BRA `(.L_x_3629) ;  /* 0x0000000800345947 */ /* 0x000fea0003800000 */
[----:B------:R-:W-:Y:S01]  /*3060*/  IADD3 R93, R13, R79, RZ ;  /* 0x0000004f0d5d7210 */ /* 0x000fe20007ffe0ff */
[----:B------:R-:W-:Y:S01]  /*3070*/  IMAD.IADD R12, R60, 0x1, -R63 ;  /* 0x000000013c0c7824 */ /* 0x000fe200078e0a3f */
[----:B------:R-:W-:Y:S01]  /*3080*/  IADD3 R56, P5, P6, R40, R78, R69 ;  /* 0x0000004e28387210 */ /* 0x000fe20007ebe045 */
[----:B------:R-:W-:Y:S03]  /*3090*/  BSSY B1, `(.L_x_3639) ;  /* 0x0000067000017945 */ /* 0x000fe60003800000 */
[----:B------:R-:W-:Y:S02]  /*30a0*/  IADD3.X R74, R0, R93, R73, P5, P6 ;  /* 0x0000005d004a7210 */ /* 0x000fe40002fec449 */
[----:B------:R-:W-:Y:S02]  /*30b0*/  ISETP.NE.AND P6, PT, R72, RZ, PT ;  /* 0x000000ff4800720c */ /* 0x000fe40003fc5270 */
[----:B------:R-:W-:-:S02]  /*30c0*/  LEA R80, P5, R56, R42, 0x1 ;  /* 0x0000002a38507211 */ /* 0x000fc400078a08ff */
[----:B------:R-:W-:Y:S02]  /*30d0*/  SEL R12, R63, R12, !P6 ;  /* 0x0000000c3f0c7207 */ /* 0x000fe40007000000 */
        /* <DEDUP_REMOVED lines=12> */
[----:B------:R-:W-:Y:S01]  /*31a0*/  IMAD R25, R25, 0x2, R2 ;  /* 0x0000000219197824 */ /* 0x000fe200078e0202 */
[----:B------:R-:W1:Y:S05]  /*31b0*/  LDS.128 R12, [R13+0x22400] ;  /* 0x022400000d0c7984 */ /* 0x000e6a0000000c00 */
        /* <DEDUP_REMOVED lines=16> */
[CC--:B------:R-:W-:Y:S01]  /*32c0*/  FMUL.FTZ R74, R4.reuse, R7.reuse ;  /* 0x00000007044a7220 */ /* 0x0c0fe20000410000 */
[----:B------:R-:W-:Y:S02]  /*32d0*/  HADD2.F32 R6, -RZ, R82.H1_H1 ;  /* 0x30000052ff067230 */ /* 0x000fe40000004100 */
[-C--:B------:R-:W-:Y:S01]  /*32e0*/  FMUL.FTZ R82, R25, R10.reuse ;  /* 0x0000000a19527220 */ /* 0x080fe20000410000 */
[----:B------:R-:W-:Y:S02]  /*32f0*/  HADD2.F32 R8, -RZ, R56.H0_H0 ;  /* 0x20000038ff087230 */ /* 0x000fe40000004100 */
[----:B------:R-:W-:Y:S01]  /*3300*/  FMUL.FTZ R9, R5, R7 ;  /* 0x0000000705097220 */ /* 0x000fe20000410000 */
[----:B------:R-:W-:Y:S01]  /*3310*/  FMUL.FTZ R10, R13, R10 ;  /* 0x0000000a0d0a7220 */ /* 0x000fe20000410000 */
[-C--:B------:R-:W-:Y:S01]  /*3320*/  FFMA.FTZ R74, R5, R6.reuse, R74 ;  /* 0x00000006054a7223 */ /* 0x080fe2000001004a */
[--C-:B------:R-:W-:Y:S02]  /*3330*/  HADD2.F32 R5, -RZ, R27.reuse.H0_H0 ;  /* 0x2000001bff057230 */ /* 0x100fe40000004100 */
[----:B------:R-:W-:Y:S01]  /*3340*/  FFMA.FTZ R56, R4, R6, -R9 ;  /* 0x0000000604387223 */ /* 0x000fe20000010809 */
[----:B------:R-:W-:Y:S01]  /*3350*/  FFMA.FTZ R25, R25, R8, R10 ;  /* 0x0000000819197223 */ /* 0x000fe2000001000a */
[----:B------:R-:W-:-:S02]  /*3360*/  HADD2.F32 R27, -RZ, R27.H1_H1 ;  /* 0x3000001bff1b7230 */ /* 0x000fc40000004100 */
[----:B------:R-:W-:Y:S01]  /*3370*/  FFMA.FTZ R85, R13, R8, -R82 ;  /* 0x000000080d557223 */ /* 0x000fe20000010852 */
[----:B------:R-:W-:Y:S02]  /*3380*/  HADD2.F32 R4, -RZ, R15.H0_H0 ;  /* 0x2000000fff047230 */ /* 0x000fe40000004100 */
[----:B------:R-:W-:Y:S01]  /*3390*/  HADD2.F32 R10, -RZ, R11.H0_H0 ;  /* 0x2000000bff0a7230 */ /* 0x000fe20000004100 */
[----:B------:R-:W-:Y:S01]  /*33a0*/  F2FP.F16.F32.PACK_AB R25, R25, R74 ;  /* 0x0000004a1919723e */ /* 0x000fe200000000ff */
[--C-:B------:R-:W-:Y:S01]  /*33b0*/  HADD2.F32 R7, -RZ, R86.reuse.H0_H0 ;  /* 0x20000056ff077230 */ /* 0x100fe20000004100 */
[----:B------:R-:W-:Y:S01]  /*33c0*/  F2FP.F16.F32.PACK_AB R56, R85, R56 ;  /* 0x000000385538723e */ /* 0x000fe200000000ff */
[----:B------:R-:W-:Y:S02]  /*33d0*/  HADD2.F32 R15, -RZ, R15.H1_H1 ;  /* 0x3000000fff0f7230 */ /* 0x000fe40000004100 */
[----:B------:R-:W-:Y:S02]  /*33e0*/  HADD2.F32 R6, -RZ, R86.H1_H1 ;  /* 0x30000056ff067230 */ /* 0x000fe40000004100 */
[----:B------:R-:W-:Y:S01]  /*33f0*/  FMUL.FTZ R86, R27, R10 ;  /* 0x0000000a1b567220 */ /* 0x000fe20000410000 */
[----:B------:R-:W-:-:S02]  /*3400*/  HADD2.F32 R8, -RZ, R84.H0_H0 ;  /* 0x20000054ff087230 */ /* 0x000fc40000004100 */
[CC--:B------:R-:W-:Y:S01]  /*3410*/  FMUL.FTZ R84, R4.reuse, R7.reuse ;  /* 0x0000000704547220 */ /* 0x0c0fe20000410000 */
[----:B------:R-:W-:Y:S01]  /*3420*/  FMUL.FTZ R10, R15, R10 ;  /* 0x0000000a0f0a7220 */ /* 0x000fe20000410000 */
[C---:B------:R-:W-:Y:S01]  /*3430*/  FMUL.FTZ R9, R5.reuse, R7 ;  /* 0x0000000705097220 */ /* 0x040fe20000410000 */
[----:B------:R-:W-:Y:S02]  /*3440*/  HADD2.F32 R7, -RZ, R92.H0_H0 ;  /* 0x2000005cff077230 */ /* 0x000fe40000004100 */
[----:B------:R-:W-:Y:S01]  /*3450*/  FFMA.FTZ R84, R5, R6, R84 ;  /* 0x0000000605547223 */ /* 0x000fe20000010054 */
[-C--:B------:R-:W-:Y:S01]  /*3460*/  FFMA.FTZ R87, R15, R8.reuse, -R86 ;  /* 0x000000080f577223 */ /* 0x080fe20000010856 */
[----:B------:R-:W-:Y:S01]  /*3470*/  FFMA.FTZ R89, R27, R8, R10 ;  /* 0x000000081b597223 */ /* 0x000fe2000001000a */
[----:B------:R-:W-:Y:S01]  /*3480*/  FFMA.FTZ R82, R4, R6, -R9 ;  /* 0x0000000604527223 */ /* 0x000fe20000010809 */
[----:B------:R-:W-:Y:S02]  /*3490*/  HADD2.F32 R8, -RZ, R94.H1_H1 ;  /* 0x3000005eff087230 */ /* 0x000fe40000004100 */
[----:B------:R-:W-:-:S02]  /*34a0*/  HADD2.F32 R5, -RZ, R24.H0_H0 ;  /* 0x20000018ff057230 */ /* 0x000fc40000004100 */
[----:B------:R-:W-:Y:S01]  /*34b0*/  HADD2.F32 R9, -RZ, R90.H0_H0 ;  /* 0x2000005aff097230 */ /* 0x000fe20000004100 */
[----:B------:R-:W-:Y:S01]  /*34c0*/  F2FP.F16.F32.PACK_AB R82, R87, R82 ;  /* 0x000000525752723e */ /* 0x000fe200000000ff */
[----:B------:R-:W-:Y:S02]  /*34d0*/  HADD2.F32 R4, -RZ, R12.H0_H0 ;  /* 0x2000000cff047230 */ /* 0x000fe40000004100 */
[-C--:B------:R-:W-:Y:S01]  /*34e0*/  FMUL.FTZ R11, R5, R8.reuse ;  /* 0x00000008050b7220 */ /* 0x080fe20000410000 */
[----:B------:R-:W-:Y:S02]  /*34f0*/  HADD2.F32 R24, -RZ, R24.H1_H1 ;  /* 0x30000018ff187230 */ /* 0x000fe40000004100 */
[----:B------:R-:W-:Y:S02]  /*3500*/  HADD2.F32 R12, -RZ, R12.H1_H1 ;  /* 0x3000000cff0c7230 */ /* 0x000fe40000004100 */
[----:B------:R-:W-:Y:S01]  /*3510*/  FMUL.FTZ R8, R4, R8 ;  /* 0x0000000804087220 */ /* 0x000fe20000410000 */
[----:B------:R-:W-:-:S02]  /*3520*/  HADD2.F32 R6, -RZ, R95.H1_H1 ;  /* 0x3000005fff067230 */ /* 0x000fc40000004100 */
[-C--:B------:R-:W-:Y:S01]  /*3530*/  FMUL.FTZ R13, R24, R9.reuse ;  /* 0x00000009180d7220 */ /* 0x080fe20000410000 */
[C---:B------:R-:W-:Y:S02]  /*3540*/  FMUL.FTZ R9, R12.reuse, R9 ;  /* 0x000000090c097220 */ /* 0x040fe40000410000 */
[-C--:B------:R-:W-:Y:S01]  /*3550*/  FFMA.FTZ R10, R5, R6.reuse, R8 ;  /* 0x00000006050a7223 */ /* 0x080fe20000010008 */
[-C--:B------:R-:W-:Y:S01]  /*3560*/  FFMA.FTZ R12, R12, R7.reuse, -R13 ;  /* 0x000000070c0c7223 */ /* 0x080fe2000001080d */
[----:B------:R-:W-:Y:S01]  /*3570*/  FFMA.FTZ R11, R4, R6, -R11 ;  /* 0x00000006040b7223 */ /* 0x000fe2000001080b */
[----:B------:R-:W-:Y:S01]  /*3580*/  FFMA.FTZ R13, R24, R7, R9 ;  /* 0x00000007180d7223 */ /* 0x000fe20000010009 */
[----:B------:R-:W-:Y:S02]  /*3590*/  HADD2.F32 R5, -RZ, R26.H0_H0 ;  /* 0x2000001aff057230 */ /* 0x000fe40000004100 */
[----:B------:R-:W-:Y:S01]  /*35a0*/  HADD2.F32 R8, -RZ, R94.H0_H0 ;  /* 0x2000005eff087230 */ /* 0x000fe20000004100 */
[----:B------:R-:W-:Y:S01]  /*35b0*/  F2FP.F16.F32.PACK_AB R12, R12, R11 ;  /* 0x0000000b0c0c723e */ /* 0x000fe200000000ff */
[----:B------:R-:W-:Y:S01]  /*35c0*/  HADD2.F32 R9, -RZ, R88.H0_H0 ;  /* 0x20000058ff097230 */ /* 0x000fe20000004100 */
[----:B------:R-:W-:Y:S01]  /*35d0*/  F2FP.F16.F32.PACK_AB R24, R13, R10 ;  /* 0x0000000a0d18723e */ /* 0x000fe200000000ff */
[----:B------:R-:W-:-:S02]  /*35e0*/  HADD2.F32 R4, -RZ, R14.H0_H0 ;  /* 0x2000000eff047230 */ /* 0x000fc40000004100 */
[C---:B------:R-:W-:Y:S01]  /*35f0*/  FMUL.FTZ R15, R5.reuse, R8 ;  /* 0x00000008050f7220 */ /* 0x040fe20000410000 */
[----:B------:R-:W-:Y:S01]  /*3600*/  HADD2.F32 R26, -RZ, R26.H1_H1 ;  /* 0x3000001aff1a7230 */ /* 0x000fe20000004100 */
[----:B------:R-:W-:Y:S01]  /*3610*/  MOV R13, R56 ;  /* 0x00000038000d7202 */ /* 0x000fe20000000f00 */
[----:B------:R-:W-:Y:S02]  /*3620*/  HADD2.F32 R14, -RZ, R14.H1_H1 ;  /* 0x3000000eff0e7230 */ /* 0x000fe40000004100 */
[----:B------:R-:W-:Y:S01]  /*3630*/  FMUL.FTZ R8, R4, R8 ;  /* 0x0000000804087220 */ /* 0x000fe20000410000 */
[----:B------:R-:W-:Y:S02]  /*3640*/  HADD2.F32 R6, -RZ, R95.H0_H0 ;  /* 0x2000005fff067230 */ /* 0x000fe40000004100 */
[-C--:B------:R-:W-:Y:S01]  /*3650*/  FMUL.FTZ R27, R26, R9.reuse ;  /* 0x000000091a1b7220 */ /* 0x080fe20000410000 */
[----:B------:R-:W-:Y:S02]  /*3660*/  HADD2.F32 R7, -RZ, R91.H0_H0 ;  /* 0x2000005bff077230 */ /* 0x000fe40000004100 */
[----:B------:R-:W-:Y:S01]  /*3670*/  FMUL.FTZ R9, R14, R9 ;  /* 0x000000090e097220 */ /* 0x000fe20000410000 */
        /* <DEDUP_REMOVED lines=8> */
.L_x_3640:
[----:B------:R-:W-:Y:S05]  /*3700*/  BSYNC B1 ;  /* 0x0000000000017941 */ /* 0x000fea0003800000 */
.L_x_3639:
        /* <DEDUP_REMOVED lines=10> */
.L_x_3622:
[----:B------:R-:W-:-:S13]  /*37b0*/  ISETP.NE.AND P3, PT, R188, 0x3, PT ;  /* 0x00000003bc00780c */ /* 0x000fda0003f65270 */
[----:B------:R-:W-:Y:S05]  /*37c0*/  @!P3 BRA `(.L_x_3641) ;  /* 0x000000000004b947 */ /* 0x000fea0003800000 */
[----:B------:R-:W-:Y:S01]  /*37d0*/  BPT.TRAP 0x1 ;  /* 0x000000040000795c */ /* 0x000fe20000300000 */
.L_x_3641:
        /* <DEDUP_REMOVED lines=8> */
.L_x_3863:
[----:B------:R-:W-:Y:S05]  /*3860*/  BSYNC B1 ;  /* 0x0000000000017941 */ /* 0x000fea0003800000 */
.L_x_3642:
        /* <DEDUP_REMOVED lines=12> */
.L_x_3629:
[----:B------:R-:W-:Y:S05]  /*3930*/  BSYNC B0 ;  /* 0x0000000000007941 */ /* 0x000fea0003800000 */
.L_x_3621:
        /* <DEDUP_REMOVED lines=17> */
.L_x_3645:
[----:B------:R-:W-:Y:S05]  /*3a50*/  BSYNC B0 ;  /* 0x0000000000007941 */ /* 0x000fea0003800000 */
.L_x_3644:
[----:B------:R-:W4:Y:S01]  /*3a60*/  SYNCS.PHASECHK.TRANS64.TRYWAIT P5, [R70+URZ+0x28cb0], R77 ;  /* 0x028cb04d460075a7 */ /* 0x000f2200080a017f */
[----:B------:R-:W-:Y:S01]  /*3a70*/  BSSY B0, `(.L_x_3646) ;  /* 0x0000003000007945 */ /* 0x000fe20003800000 */
[----:B------:R-:W-:-:S03]  /*3a80*/  ISETP.GE.AND P3, PT, R22, R57, PT ;  /* 0x000000391600720c */ /* 0x000fc60003f66270 */
[----:B----4-:R-:W-:Y:S10]  /*3a90*/  @!P5 BRA `(.L_x_3647) ;  /* 0x0000014400ccd947 */ /* 0x010ff40003800000 */
.L_x_3864:
[----:B------:R-:W-:Y:S05]  /*3aa0*/  BSYNC B0 ;  /* 0x0000000000007941 */ /* 0x000fea0003800000 */
.L_x_3646:
[----:B------:R-:W-:Y:S04]  /*3ab0*/  BSSY B0, `(.L_x_3648) ;  /* 0x0000051000007945 */ /* 0x000fe80003800000 */
[----:B------:R-:W-:Y:S05]  /*3ac0*/  @P3 BRA `(.L_x_3649) ;  /* 0x00000004003c3947 */ /* 0x000fea0003800000 */
[----:B-1----:R-:W-:Y:S01]  /*3ad0*/  IMAD.WIDE R4, R47, 0x40, R44 ;  /* 0x000000402f047825 */ /* 0x002fe200078e022c */
[----:B------:R-:W-:Y:S01]  /*3ae0*/  ULDC.64 UR4, c[0x0][0x318] ;  /* 0x0000c60000047ab9 */ /* 0x000fe20000000a00 */
[----:B------:R-:W-:Y:S02]  /*3af0*/  MOV R74, R36 ;  /* 0x00000024004a7202 */ /* 0x000fe40000000f00 */
[----:B------:R-:W-:Y:S01]  /*3b00*/  IMAD R5, R5, UR4, RZ ;  /* 0x0000000405057c24 */ /* 0x000fe2000f8e02ff */
[----:B------:R-:W-:Y:S01]  /*3b10*/  LOP3.LUT P3, RZ, R191, 0x4, RZ, 0xc0, !PT ;  /* 0x00000004bfff7812 */ /* 0x000fe2000786c0ff */
[----:B------:R-:W-:Y:S01]  /*3b20*/  IMAD R9, R23, 0x8000, R64 ;  /* 0x0000800017097824 */ /* 0x000fe200078e0240 */
[----:B---3--:R-:W-:Y:S01]  /*3b30*/  IADD3 R12, R16, 0x80, RZ ;  /* 0x00000080100c7810 */ /* 0x008fe20007ffe0ff */
[----:B------:R-:W-:Y:S01]  /*3b40*/  IMAD.WIDE.U32 R6, R4, UR4, R74 ;  /* 0x0000000404067c25 */ /* 0x000fe2000f8e004a */
[----:B------:R-:W-:-:S03]  /*3b50*/  IADD3 R78, R16, 0x140, RZ ;  /* 0x00000140104e7810 */ /* 0x000fc60007ffe0ff */
[----:B------:R-:W-:Y:S01]  /*3b60*/  IMAD R5, R4, UR5, R5 ;  /* 0x0000000504057c24 */ /* 0x000fe2000f8e0205 */
[----:B------:R-:W-:Y:S01]  /*3b70*/  ULDC.64 UR4, c[0x0][0x308] ;  /* 0x0000c20000047ab9 */ /* 0x000fe20000000a00 */
[----:B------:R-:W-:Y:S01]  /*3b80*/  IADD3 R4, R16, 0x40, RZ ;  /* 0x0000004010047810 */ /* 0x000fe20007ffe0ff */
[----:B0---4-:R-:W-:Y:S01]  /*3b90*/  VIADD R77, R9, 0x20 ;  /* 0x00000020094d7836 */ /* 0x011fe20000000000 */
[----:B------:R-:W-:Y:S01]  /*3ba0*/  LEA R56, P5, R6, UR4, 0x1 ;  /* 0x0000000406387c11 */ /* 0x000fe2000f8a08ff */
[----:B------:R-:W-:Y:S01]  /*3bb0*/  IMAD.IADD R5, R7, 0x1, R5 ;  /* 0x0000000107057824 */ /* 0x000fe200078e0205 */
[----:B------:R-:W-:Y:S01]  /*3bc0*/  ULDC UR4, c[0x0][0x310] ;  /* 0x0000c40000047ab9 */ /* 0x000fe20000000800 */
[C---:B------:R-:W-:Y:S01]  /*3bd0*/  @P3 VIADD R77, R9.reuse, 0xffffffe0 ;  /* 0xffffffe0094d3836 */ /* 0x040fe20000000000 */
[----:B------:R-:W-:Y:S01]  /*3be0*/  ISETP.GE.AND P3, PT, R4, UR4, PT ;  /* 0x0000000404007c0c */ /* 0x000fe2000bf66270 */
[----:B------:R-:W-:Y:S01]  /*3bf0*/  IMAD R79, R9, 0x2, R2 ;  /* 0x00000002094f7824 */ /* 0x000fe200078e0202 */
[----:B------:R-:W-:Y:S01]  /*3c00*/  LEA.HI.X R57, R6, UR5, R5, 0x1, P5 ;  /* 0x0000000506397c11 */ /* 0x000fe2000a8f0c05 */
[C---:B------:R-:W-:Y:S01]  /*3c10*/  VIADD R13, R16.reuse, 0xc0 ;  /* 0x000000c0100d7836 */ /* 0x040fe20000000000 */
[C---:B------:R-:W-:Y:S01]  /*3c20*/  ISETP.GE.AND P5, PT, R16.reuse, UR4, PT ;  /* 0x0000000410007c0c */ /* 0x040fe2000bfa6270 */
[----:B------:R-:W-:-:S08]  /*3c30*/  VIADD R74, R16, 0x100 ;  /* 0x00000100104a7836 */ /* 0x000fd00000000000 */
[----:B------:R-:W0:Y:S04]  /*3c40*/  @!P3 LDS.128 R8, [R79+0x2400] ;  /* 0x002400004f08b984 */ /* 0x000e280000000c00 */
[----:B------:R-:W1:Y:S04]  /*3c50*/  @!P5 LDS.128 R4, [R79+0x400] ;  /* 0x000400004f04d984 */ /* 0x000e680000000c00 */
[----:B0-----:R-:W-:Y:S01]  /*3c60*/  @!P3 STG.E.128 desc[UR40][R56.64+0x80], R8 ;  /* 0x000080083800b986 */ /* 0x001fe2000c101d28 */
[----:B------:R-:W-:-:S03]  /*3c70*/  ISETP.GE.AND P3, PT, R13, UR4, PT ;  /* 0x000000040d007c0c */ /* 0x000fc6000bf66270 */
[----:B-1----:R-:W-:Y:S01]  /*3c80*/  @!P5 STG.E.128 desc[UR40][R56.64], R4 ;  /* 0x000000043800d986 */ /* 0x002fe2000c101d28 */
[----:B------:R-:W-:-:S09]  /*3c90*/  ISETP.GE.AND P5, PT, R12, UR4, PT ;  /* 0x000000040c007c0c */ /* 0x000fd2000bfa6270 */
[----:B--2---:R-:W0:Y:S04]  /*3ca0*/  @!P3 LDS.128 R24, [R79+0x6400] ;  /* 0x006400004f18b984 */ /* 0x004e280000000c00 */
        /* <DEDUP_REMOVED lines=11> */
[----:B------:R-:W-:Y:S01]  /*3d60*/  IMAD R78, R77, 0x2, R2 ;  /* 0x000000024d4e7824 */ /* 0x000fe200078e0202 */
[----:B------:R-:W-:Y:S01]  /*3d70*/  IADD3 R77, R16, 0xe0, RZ ;  /* 0x000000e0104d7810 */ /* 0x000fe20007ffe0ff */
[----:B-1----:R-:W-:Y:S01]  /*3d80*/  @!P5 STG.E.128 desc[UR40][R56.64+0x200], R4 ;  /* 0x000200043800d986 */ /* 0x002fe2000c101d28 */
[----:B------:R-:W-:-:S02]  /*3d90*/  ISETP.GE.AND P5, PT, R74, UR4, PT ;  /* 0x000000044a007c0c */ /* 0x000fc4000bfa6270 */
[----:B------:R-:W-:-:S07]  /*3da0*/  IADD3 R74, R16, 0x60, RZ ;  /* 0x00000060104a7810 */ /* 0x000fce0007ffe0ff */
[----:B------:R-:W0:Y:S04]  /*3db0*/  @!P3 LDS.128 R24, [R79+0xe400] ;  /* 0x00e400004f18b984 */ /* 0x000e280000000c00 */
[----:B------:R-:W1:Y:S04]  /*3dc0*/  @!P5 LDS.128 R12, [R79+0xc400] ;  /* 0x00c400004f0cd984 */ /* 0x000e680000000c00 */
[----:B0-----:R-:W-:Y:S01]  /*3dd0*/  @!P3 STG.E.128 desc[UR40][R56.64+0x380], R24 ;  /* 0x000380183800b986 */ /* 0x001fe2000c101d28 */
[----:B------:R-:W-:Y:S01]  /*3de0*/  ISETP.GE.AND P3, PT, R74, UR4, PT ;  /* 0x000000044a007c0c */ /* 0x000fe2000bf66270 */
[----:B------:R-:W-:-:S02]  /*3df0*/  VIADD R74, R16, 0xa0 ;  /* 0x000000a0104a7836 */ /* 0x000fc40000000000 */
        /* <DEDUP_REMOVED lines=28> */
.L_x_3649:
[----:B------:R-:W-:Y:S05]  /*3fc0*/  BSYNC B0 ;  /* 0x0000000000007941 */ /* 0x000fea0003800000 */
.L_x_3648:
[----:B------:R-:W-:Y:S01]  /*3fd0*/  @!PT LDS RZ, [RZ] ;  /* 0x00000000fffff984 */ /* 0x000fe20000000800 */
[----:B------:R-:W-:Y:S01]  /*3fe0*/  @!PT LDS RZ, [RZ] ;  /* 0x00000000fffff984 */ /* 0x000fe20000000800 */
[----:B------:R-:W-:Y:S01]  /*3ff0*/  @!PT LDS RZ, [RZ] ;  /* 0x00000000fffff984 */ /* 0x000fe20000000800 */
[----:B------:R-:W-:Y:S01]  /*4000*/  @!PT LDS RZ, [RZ] ;  /* 0x00000000fffff984 */ /* 0x000fe20000000800 */
[----:B------:R5:W-:Y:S06]  /*4010*/  MEMBAR.ALL.CTA ;  /* 0x0000000000007992 */ /* 0x000bec0000008000 */
[----:B-----5:R-:W5:Y:S01]  /*4020*/  FENCE.VIEW.ASYNC.S ;  /* 0x00000000000073c6 */ /* 0x020f620000000000 */
[----:B0---4-:R-:W-:Y:S01]  /*4030*/  @!P4 VIADD R70, R70, 0x28cc0 ;  /* 0x00028cc04646c836 */ /* 0x011fe20000000000 */
[----:B------:R-:W-:Y:S01]  /*4040*/  IADD3 R23, R23, 0x1, RZ ;  /* 0x0000000117177810 */ /* 0x000fe20007ffe0ff */
[----:B-----5:R0:W-:Y:S03]  /*4050*/  BAR.SYNC.DEFER_BLOCKING R59, 0x80 ;  /* 0x0002003b0000751d */ /* 0x0201e60000010000 */
        /* <DEDUP_REMOVED lines=8> */
.L_x_3616:
[----:B------:R-:W4:Y:S01]  /*40e0*/  LDL R4, [R1] ;  /* 0x0000000001047983 */ /* 0x000f220000100800 */
[----:B------:R-:W-:Y:S01]  /*40f0*/  BSSY B0, `(.L_x_3651) ;  /* 0x000004a000007945 */ /* 0x000fe20003800000 */
        /* <DEDUP_REMOVED lines=31> */
[----:B------:R-:W-:-:S02]  /*42f0*/  MOV R0, RZ ;  /* 0x000000ff00007202 */ /* 0x000fc40000000f00 */
        /* <DEDUP_REMOVED lines=30> */
[----:B--2---:R-:W-:Y:S01]  /*44e0*/  CS2R R24, SRZ ;  /* 0x0000000000187805 */ /* 0x004fe2000001ff00 */
[----:B------:R-:W-:Y:S01]  /*44f0*/  IMAD.MOV.U32 R174, RZ, RZ, RZ ;  /* 0x000000ffffae7224 */ /* 0x000fe200078e00ff */
[----:B------:R-:W-:Y:S01]  /*4500*/  MOV R31, RZ ;  /* 0x000000ff001f7202 */ /* 0x000fe20000000f00 */
[----:B------:R-:W-:Y:S01]  /*4510*/  IMAD.MOV.U32 R7, RZ, RZ, RZ ;  /* 0x000000ffff077224 */ /* 0x000fe200078e00ff */
[----:B------:R-:W-:Y:S01]  /*4520*/  MOV R27, RZ ;  /* 0x000000ff001b7202 */ /* 0x000fe20000000f00 */
[----:B------:R-:W-:-:S02]  /*4530*/  IMAD.MOV.U32 R176, RZ, RZ, RZ ;  /* 0x000000ffffb07224 */ /* 0x000fc400078e00ff */
[----:B------:R-:W-:Y:S01]  /*4540*/  IMAD.MOV.U32 R5, RZ, RZ, RZ ;  /* 0x000000ffff057224 */ /* 0x000fe200078e00ff */
[----:B----4-:R-:W-:Y:S01]  /*4550*/  ISETP.NE.AND P0, PT, R4, 0x1, PT ;  /* 0x000000010400780c */ /* 0x010fe20003f05270 */
[----:B------:R-:W-:-:S12]  /*4560*/  @P3 BRA `(.L_x_3652) ;  /* 0x0000000000083947 */ /* 0x000fd80003800000 */
[----:B------:R-:W0:Y:S02]  /*4570*/  FENCE.VIEW.ASYNC.G ;  /* 0x00000000000073c6 */ /* 0x000e240000000100 */
[----:B0-----:R-:W-:Y:S06]  /*4580*/  BAR.ARV 0xc, 0x120 ;  /* 0x0304800000007b1d */ /* 0x001fec0000002000 */
.L_x_3652:
[----:B------:R-:W-:Y:S05]  /*4590*/  BSYNC B0 ;  /* 0x0000000000007941 */ /* 0x000fea0003800000 */
.L_x_3651:
[----:B------:R-:W-:Y:S01]  /*45a0*/  BSSY B7, `(.L_x_3653) ;  /* 0x0000b19000077945 */ /* 0x000fe20003800000 */
[----:B------:R-:W-:Y:S01]  /*45b0*/  IMAD.MOV.U32 R175, RZ, RZ, RZ ;  /* 0x000000ffffaf7224 */ /* 0x000fe200078e00ff */
[----:B------:R-:W-:Y:S02]  /*45c0*/  MOV R177, RZ ;  /* 0x000000ff00b17202 */ /* 0x000fe40000000f00 */
[----:B------:R-:W-:Y:S05]  /*45d0*/  @!P0 BRA `(.L_x_3654) ;  /* 0x0000001800908947 */ /* 0x000fea0003800000 */
[----:B------:R-:W-:Y:S02]  /*45e0*/  ISETP.GE.AND P1, PT, R168, 0x1, PT ;  /* 0x00000001a800780c */ /* 0x000fe40003f26270 */
[----:B------:R-:W-:-:S11]  /*45f0*/  PLOP3.LUT P0, PT, PT, PT, PT, 0x80, 0x0 ;  /* 0x000000000000781c */ /* 0x000fd60003f0f070 */
[----:B------:R-:W-:Y:S05]  /*4600*/  @!P1 BRA `(.L_x_3655) ;  /* 0x000000b000489947 */ /* 0x000fea0003800000 */
[----:B------:R-:W0:Y:S01]  /*4610*/  SHFL.IDX PT, R0, R210, RZ, 0x1f ;  /* 0x00001fffd2007589 */ /* 0x000e2200000e0000 */
[----:B------:R-:W-:Y:S02]  /*4620*/  ISETP.NE.AND P0, PT, R188, 0x3, PT ;  /* 0x00000003bc00780c */ /* 0x000fe40003f05270 */
[----:B0-----:R-:W-:-:S04]  /*4630*/  LEA.HI R3, R0, R0, RZ, 0x1 ;  /* 0x0000000000037211 */ /* 0x001fc800078f08ff */
[----:B------:R-:W-:-:S05]  /*4640*/  LOP3.LUT R3, R3, 0x1fffe, RZ, 0xc0, !PT ;  /* 0x0001fffe03037812 */ /* 0x000fca00078ec0ff */
[----:B------:R-:W-:-:S04]  /*4650*/  IMAD.IADD R3, R0, 0x1, -R3 ;  /* 0x0000000100037824 */ /* 0x000fc800078e0a03 */
[----:B------:R-:W-:-:S05]  /*4660*/  IMAD R3, R3, 0x8000, R2 ;  /* 0x0000800003037824 */ /* 0x000fca00078e0202 */
[----:B------:R-:W-:-:S04]  /*4670*/  IADD3 R3, R3, 0x400, RZ ;  /* 0x0000040003037810 */ /* 0x000fc80007ffe0ff */
[----:B------:R-:W-:-:S04]  /*4680*/  SHF.R.U32.HI R3, RZ, 0x4, R3 ;  /* 0x00000004ff037819 */ /* 0x000fc80000011603 */
[----:B------:R-:W-:-:S04]  /*4690*/  LOP3.LUT R3, R3, 0x3fff, RZ, 0xc0, !PT ;  /* 0x00003fff03037812 */ /* 0x000fc800078ec0ff */
[----:B------:R-:W-:Y:S01]  /*46a0*/  LOP3.LUT R15, R3, 0x2000000, RZ, 0xfc, !PT ;  /* 0x02000000030f7812 */ /* 0x000fe200078efcff */
[----:B------:R-:W-:Y:S06]  /*46b0*/  @!P0 BRA `(.L_x_3656) ;  /* 0x0000000000048947 */ /* 0x000fec0003800000 */
[----:B------:R-:W-:Y:S01]  /*46c0*/  BPT.TRAP 0x1 ;  /* 0x000000040000795c */ /* 0x000fe20000300000 */
.L_x_3656:
[----:B------:R-:W-:Y:S01]  /*46d0*/  IMAD R14, R18, 0x8, R2 ;  /* 0x00000008120e7824 */ /* 0x000fe200078e0202 */
[----:B------:R-:W-:Y:S01]  /*46e0*/  SHF.L.U32 R3, R19, 0x1f, RZ ;  /* 0x0000001f13037819 */ /* 0x000fe200000006ff */
[----:B------:R-:W-:Y:S01]  /*46f0*/  VIADD R0, R2, 0x26800 ;  /* 0x0002680002007836 */ /* 0x000fe20000000000 */
[----:B------:R-:W-:Y:S01]  /*4700*/  BSSY B0, `(.L_x_3657) ;  /* 0x0000008000007945 */ /* 0x000fe20003800000 */
[----:B------:R-:W-:Y:S01]  /*4710*/  LEA R6, R18, R15, 0xc ;  /* 0x0000000f12067211 */ /* 0x000fe200078e60ff */
[----:B------:R-:W0:Y:S01]  /*4720*/  SYNCS.PHASECHK.TRANS64.TRYWAIT P1, [R14+URZ+0x28c50], R3 ;  /* 0x028c50030e0075a7 */ /* 0x000e22000802017f */
[----:B------:R-:W-:Y:S01]  /*4730*/  IMAD.MOV.U32 R7, RZ, RZ, 0x40000040 ;  /* 0x40000040ff077424 */ /* 0x000fe200078e00ff */
[----:B------:R-:W-:-:S04]  /*4740*/  SHF.R.U32.HI R0, RZ, 0x4, R0 ;  /* 0x00000004ff007819 */ /* 0x000fc80000011600 */
[----:B------:R-:W-:-:S04]  /*4750*/  LOP3.LUT R0, R0, 0x3fff, RZ, 0xc0, !PT ;  /* 0x00003fff00007812 */ /* 0x000fc800078ec0ff */
[----:B------:R-:W-:Y:S01]  /*4760*/  LOP3.LUT R4, R0, 0x10000, RZ, 0xfc, !PT ;  /* 0x0001000000047812 */ /* 0x000fe200078efcff */
[----:B0-----:R-:W-:Y:S06]  /*4770*/  @!P1 BRA `(.L_x_3658) ;  /* 0x0000013800a89947 */ /* 0x001fec0003800000 */
.L_x_3865:
[----:B------:R-:W-:Y:S05]  /*4780*/  BSYNC B0 ;  /* 0x0000000000007941 */ /* 0x000fea0003800000 */
.L_x_3657:
[----:B------:R-:W-:Y:S01]  /*4790*/  BAR.SYNC.DEFER_BLOCKING 0xe, 0x100 ;  /* 0x0384000000007b1d */ /* 0x000fe20000010000 */
[----:B------:R-:W-:Y:S01]  /*47a0*/  IMAD.MOV.U32 R5, RZ, RZ, 0x40000040 ;  /* 0x40000040ff057424 */ /* 0x000fe200078e00ff */
[----:B------:R-:W-:Y:S01]  /*47b0*/  R2UR UR6, R6 ;  /* 0x00000000060672ca */ /* 0x000fe200000e0000 */
[C---:B------:R-:W-:Y:S01]  /*47c0*/  VIADD R10, R4.reuse, 0x2 ;  /* 0x00000002040a7836 */ /* 0x040fe20000000000 */
[----:B------:R-:W-:Y:S01]  /*47d0*/  R2UR UR7, R7 ;  /* 0x00000000070772ca */ /* 0x000fe200000e0000 */
[----:B------:R-:W-:Y:S01]  /*47e0*/  IMAD.MOV.U32 R9, RZ, RZ, 0x40000040 ;  /* 0x40000040ff097424 */ /* 0x000fe200078e00ff */
[----:B------:R-:W-:Y:S01]  /*47f0*/  R2UR UR4, R4 ;  /* 0x00000000040472ca */ /* 0x000fe200000e0000 */
[C---:B------:R-:W-:Y:S01]  /*4800*/  VIADD R12, R6.reuse, 0x100 ;  /* 0x00000100060c7836 */ /* 0x040fe20000000000 */
[----:B------:R-:W-:Y:S01]  /*4810*/  R2UR UR5, R5 ;  /* 0x00000000050572ca */ /* 0x000fe200000e0000 */
[----:B------:R-:W-:Y:S01]  /*4820*/  IMAD.MOV.U32 R7, RZ, RZ, 0x40000040 ;  /* 0x40000040ff077424 */ /* 0x000fe200078e00ff */
[C---:B------:R-:W-:Y:S01]  /*4830*/  IADD3 R8, R6.reuse, 0x80, RZ ;  /* 0x0000008006087810 */ /* 0x040fe20007ffe0ff */
[----:B------:R-:W-:Y:S01]  /*4840*/  VIADD R6, R6, 0x180 ;  /* 0x0000018006067836 */ /* 0x000fe20000000000 */
[----:B------:R-:W-:Y:S01]  /*4850*/  MOV R11, 0x40000040 ;  /* 0x40000040000b7802 */ /* 0x000fe20000000f00 */
[----:B------:R-:W1:Y:S01]  /*4860*/  S2R R0, SR_TID.X ;  /* 0x0000000000007919 */ /* 0x000e620000002100 */
[----:B------:R-:W-:Y:S01]  /*4870*/  MOV R13, 0x40000040 ;  /* 0x40000040000d7802 */ /* 0x000fe20000000f00 */
[----:B------:R-:W-:Y:S01]  /*4880*/  BSSY B0, `(.L_x_3659) ;  /* 0x00000ec000007945 */ /* 0x000fe20003800000 */
[----:B------:R-:W-:Y:S01]  /*4890*/  ISETP.GE.AND P2, PT, R168, 0x2, PT ;  /* 0x00000002a800780c */ /* 0x000fe20003f46270 */
        /* <DEDUP_REMOVED lines=10> */
[----:B------:R-:W-:-:S04]  /*4940*/  @!P1 IADD3 R0, R14, 0x28c60, RZ ;  /* 0x00028c600e009810 */ /* 0x000fc80007ffe0ff */
[----:B------:R-:W-:Y:S01]  /*4950*/  @!P1 PRMT R0, RZ, 0x654, R0 ;  /* 0x00000654ff009816 */ /* 0x000fe20000000000 */
[----:B------:R-:W-:Y:S02]  /*4960*/  WARPGROUP.DEPBAR.LE gsb0, 0x0 ;  /* 0x00008000000079c5 */ /* 0x000fe40000010000 */
[----:B------:R-:W-:-:S06]  /*4970*/  WARPGROUP.ARRIVE ;  /* 0x00000000000079c5 */ /* 0x000fcc0000000000 */
[----:B------:R-:W-:Y:S01]  /*4980*/  HGMMA.64x256x16.F32 R24, gdesc[UR4].tnspB, R24, gsb0 ;  /* 0x43e00000041879f0 */ /* 0x000fe20008000818 */
[----:B------:R-:W-:Y:S02]  /*4990*/  R2UR UR6, R12 ;  /* 0x000000000c0672ca */ /* 0x000fe400000e0000 */
[----:B------:R-:W-:Y:S01]  /*49a0*/  R2UR UR7, R13 ;  /* 0x000000000d0772ca */ /* 0x000fe200000e0000 */
[----:B------:R-:W-:Y:S01]  /*49b0*/  IMAD.MOV.U32 R13, RZ, RZ, 0x40000040 ;  /* 0x40000040ff0d7424 */ /* 0x000fe200078e00ff */
[----:B------:R-:W-:Y:S02]  /*49c0*/  R2UR UR4, R8 ;  /* 0x00000000080472ca */ /* 0x000fe400000e0000 */
[----:B------:R-:W-:Y:S02]  /*49d0*/  R2UR UR5, R9 ;  /* 0x00000000090572ca */ /* 0x000fe400000e0000 */
[----:B------:R-:W-:Y:S01]  /*49e0*/  IADD3 R12, R4, 0x6, RZ ;  /* 0x00000006040c7810 */ /* 0x000fe20007ffe0ff */
        /* <DEDUP_REMOVED lines=17> */
.L_x_3666:
[----:B------:R-:W-:Y:S01]  /*4b00*/  BAR.SYNC.DEFER_BLOCKING 0xe, 0x100 ;  /* 0x0384000000007b1d */ /* 0x000fe20000010000 */
[----:B0-----:R-:W-:Y:S01]  /*4b10*/  IMAD R3, R18, 0x40, R190 ;  /* 0x0000004012037824 */ /* 0x001fe200078e02be */
[----:B------:R-:W-:Y:S01]  /*4b20*/  ISETP.GT.AND P3, PT, R168, RZ, PT ;  /* 0x000000ffa800720c */ /* 0x000fe20003f64270 */
[----:B------:R-:W-:Y:S02]  /*4b30*/  VIADD R18, R18, 0x1 ;  /* 0x0000000112127836 */ /* 0x000fe40000000000 */
[----:B------:R-:W-:Y:S01]  /*4b40*/  VIADD R168, R168, 0xffffffff ;  /* 0xffffffffa8a87836 */ /* 0x000fe20000000000 */
[----:B------:R-:W-:Y:S02]  /*4b50*/  LEA R3, R3, R2, 0x2 ;  /* 0x0000000203037211 */ /* 0x000fe400078e10ff */
[----:B------:R-:W-:-:S04]  /*4b60*/  ISETP.NE.AND P2, PT, R18, 0x2, PT ;  /* 0x000000021200780c */ /* 0x000fc80003f45270 */
[----:B------:R-:W-:Y:S02]  /*4b70*/  SEL R6, RZ, 0x1, P2 ;  /* 0x00000001ff067807 */ /* 0x000fe40001000000 */
[----:B------:R-:W-:Y:S02]  /*4b80*/  SEL R18, R18, RZ, P2 ;  /* 0x000000ff12127207 */ /* 0x000fe40001000000 */
[----:B------:R-:W-:Y:S01]  /*4b90*/  LOP3.LUT R19, R19, R6, RZ, 0x3c, !PT ;  /* 0x0000000613137212 */ /* 0x000fe200078e3cff */
[----:B-12---:R-:W0:Y:S04]  /*4ba0*/  LDS R0, [R3+0x28800] ;  /* 0x0288000003007984 */ /* 0x006e280000000800 */
        /* <DEDUP_REMOVED lines=131> */
.L_x_3661:
[----:B------:R-:W-:Y:S02]  /*53e0*/  LEA R0, R18, R2, 0x3 ;  /* 0x0000000212007211 */ /* 0x000fe400078e18ff */
[----:B------:R-:W-:-:S04]  /*53f0*/  SHF.L.U32 R3, R19, 0x1f, RZ ;  /* 0x0000001f13037819 */ /* 0x000fc800000006ff */
[----:B------:R0:W1:Y:S01]  /*5400*/  SYNCS.PHASECHK.TRANS64.TRYWAIT P2, [R0+URZ+0x28c50], R3 ;  /* 0x028c5003000075a7 */ /* 0x000062000804017f */
[----:B------:R-:W-:Y:S05]  /*5410*/  @!P0 BRA `(.L_x_3662) ;  /* 0x0000000000048947 */ /* 0x000fea0003800000 */
[----:B------:R-:W-:Y:S01]  /*5420*/  BPT.TRAP 0x1 ;  /* 0x000000040000795c */ /* 0x000fe20000300000 */
.L_x_3662:
[----:B------:R-:W-:Y:S04]  /*5430*/  BSSY B1, `(.L_x_3663) ;  /* 0x0000004000017945 */ /* 0x000fe80003800000 */
[----:B-1----:R-:W-:Y:S05]  /*5440*/  @P2 BRA `(.L_x_3664) ;  /* 0x0000000000082947 */ /* 0x002fea0003800000 */
[----:B------:R-:W1:Y:S02]  /*5450*/  SYNCS.PHASECHK.TRANS64.TRYWAIT P2, [R0+URZ+0x28c50], R3 ;  /* 0x028c5003000075a7 */ /* 0x000e64000804017f */
[----:B-1----:R-:W-:Y:S05]  /*5460*/  @!P2 BRA `(.L_x_3665) ;  /* 0x0000012c0080a947 */ /* 0x002fea0003800000 */
.L_x_3664:
[----:B------:R-:W-:Y:S05]  /*5470*/  BSYNC B1 ;  /* 0x0000000000017941 */ /* 0x000fea0003800000 */
.L_x_3663:
[----:B------:R-:W-:Y:S01]  /*5480*/  IMAD R6, R18, 0x1000, R15 ;  /* 0x0000100012067824 */ /* 0x000fe200078e020f */
[----:B------:R-:W-:Y:S01]  /*5490*/  R2UR UR4, R4 ;  /* 0x00000000040472ca */ /* 0x000fe200000e0000 */
[----:B------:R-:W-:Y:S01]  /*54a0*/  IMAD.MOV.U32 R7, RZ, RZ, 0x40000040 ;  /* 0x40000040ff077424 */ /* 0x000fe200078e00ff */
[----:B------:R-:W-:Y:S01]  /*54b0*/  R2UR UR5, R5 ;  /* 0x00000000050572ca */ /* 0x000fe200000e0000 */
[----:B------:R-:W-:Y:S01]  /*54c0*/  WARPGROUP.ARRIVE ;  /* 0x00000000000079c5 */ /* 0x000fe20000000000 */
[C---:B------:R-:W-:Y:S01]  /*54d0*/  R2UR UR6, R6.reuse ;  /* 0x00000000060672ca */ /* 0x040fe200000e0000 */
[----:B------:R-:W-:Y:S01]  /*54e0*/  IMAD.MOV.U32 R21, RZ, RZ, 0x40000040 ;  /* 0x40000040ff157424 */ /* 0x000fe200078e00ff */
[----:B------:R-:W-:Y:S01]  /*54f0*/  R2UR UR7, R7 ;  /* 0x00000000070772ca */ /* 0x000fe200000e0000 */
[----:B------:R-:W-:Y:S01]  /*5500*/  IMAD.MOV.U32 R7, RZ, RZ, 0x40000040 ;  /* 0x40000040ff077424 */ /* 0x000fe200078e00ff */
[----:B------:R-:W-:Y:S02]  /*5510*/  IADD3 R20, R6, 0x80, RZ ;  /* 0x0000008006147810 */ /* 0x000fe40007ffe0ff */
[----:B01----:R-:W-:-:S04]  /*5520*/  @!P1 IADD3 R0, R0, 0x28c60, RZ ;  /* 0x00028c6000009810 */ /* 0x003fc80007ffe0ff */
[----:B------:R-:W-:-:S05]  /*5530*/  @!P1 PRMT R0, RZ, 0x654, R0 ;  /* 0x00000654ff009816 */ /* 0x000fca0000000000 */
        /* <DEDUP_REMOVED lines=32> */
.L_x_3660:
[----:B------:R-:W-:Y:S05]  /*5740*/  BSYNC B0 ;  /* 0x0000000000007941 */ /* 0x000fea0003800000 */
.L_x_3659:
[----:B------:R-:W-:Y:S01]  /*5750*/  BAR.SYNC.DEFER_BLOCKING 0xe, 0x100 ;  /* 0x0384000000007b1d */ /* 0x000fe20000010000 */
[C---:B0-----:R-:W-:Y:S01]  /*5760*/  IMAD R3, R18.reuse, 0x40, R190 ;  /* 0x0000004012037824 */ /* 0x041fe200078e02be */
[----:B------:R-:W-:Y:S02]  /*5770*/  IADD3 R18, R18, 0x1, RZ ;  /* 0x0000000112127810 */ /* 0x000fe40007ffe0ff */
[----:B------:R-:W-:Y:S01]  /*5780*/  PLOP3.LUT P0, PT, PT, PT, PT, 0x8, 0x0 ;  /* 0x000000000000781c */ /* 0x000fe20003f0e170 */
[----:B------:R-:W-:Y:S01]  /*5790*/  IMAD R3, R3, 0x4, R2 ;  /* 0x0000000403037824 */ /* 0x000fe200078e0202 */
        /* <DEDUP_REMOVED lines=136> */
.L_x_3654:
[----:B------:R-:W-:Y:S02]  /*6020*/  ISETP.GE.AND P1, PT, R168, 0x1, PT ;  /* 0x00000001a800780c */ /* 0x000fe40003f26270 */
[----:B------:R-:W-:-:S11]  /*6030*/  PLOP3.LUT P0, PT, PT, PT, PT, 0x80, 0x0 ;  /* 0x000000000000781c */ /* 0x000fd60003f0f070 */
[----:B------:R-:W-:Y:S05]  /*6040*/  @!P1 BRA `(.L_x_3655) ;  /* 0x0000009400b89947 */ /* 0x000fea0003800000 */
        /* <DEDUP_REMOVED lines=28> */
.L_x_3668:
[----:B------:R-:W-:Y:S05]  /*6210*/  BSYNC B6 ;  /* 0x0000000000067941 */ /* 0x000fea0003800000 */
.L_x_3667:
        /* <DEDUP_REMOVED lines=12> */
.L_x_3672:
[----:B-1----:R1:W2:Y:S02]  /*62e0*/  SYNCS.PHASECHK.TRANS64.TRYWAIT P0, [R2+URZ+0x28c00], R3 ;  /* 0x028c0003020075a7 */ /* 0x0022a4000800017f */
[----:B--2---:R-:W-:Y:S05]  /*62f0*/  @!P0 NANOSLEEP.SYNCS 0x989680 ;  /* 0x009896800000895d */ /* 0x004fea0003900000 */
[----:B------:R-:W2:Y:S02]  /*6300*/  @!P0 SYNCS.PHASECHK.TRANS64 P0, [R2+URZ+0x28c00], R3 ;  /* 0x028c0003020085a7 */ /* 0x000ea4000800007f */
[----:B--2---:R-:W-:Y:S05]  /*6310*/  @!P0 BRA `(.L_x_3672) ;  /* 0xfffffffc00f08947 */ /* 0x004fea000383ffff */
.L_x_3671:
[----:B------:R-:W-:Y:S05]  /*6320*/  BSYNC B0 ;  /* 0x0000000000007941 */ /* 0x000fea0003800000 */
.L_x_3670:
[----:B------:R-:W-:Y:S05]  /*6330*/  BRA `(.L_x_3673) ;  /* 0x0000002c004c7947 */ /* 0x000fea0003800000 */
.L_x_3669:
[----:B------:R-:W0:Y:S01]  /*6340*/  LDC.64 R46, c[0x0][0x3d8] ;  /* 0x0000f600ff2e7b82 */ /* 0x000e220000000a00 */
[----:B------:R-:W-:Y:S01]  /*6350*/  VIADD R0, R2, 0x20400 ;  /* 0x0002040002007836 */ /* 0x000fe20000000000 */
[----:B-----5:R-:W-:Y:S01]  /*6360*/  SHF.R.S32.HI R3, RZ, 0x1f, R33 ;  /* 0x0000001fff037819 */ /* 0x020fe20000011421 */
[--C-:B------:R-:W-:Y:S01]  /*6370*/  IMAD.MOV.U32 R4, RZ, RZ, R16.reuse ;  /* 0x000000ffff047224 */ /* 0x100fe200078e0010 */
[----:B------:R-:W-:Y:S01]  /*6380*/  SHF.L.U32 R24, R209, 0x2, RZ ;  /* 0x00000002d1187819 */ /* 0x000fe200000006ff */
[----:B------:R-:W-:Y:S01]  /*6390*/  BSSY B6, `(.L_x_3674) ;  /* 0x0000032000067945 */ /* 0x000fe20003800000 */
[----:B------:R-:W-:Y:S02]  /*63a0*/  SHF.R.S32.HI R5, RZ, 0x1f, R16 ;  /* 0x0000001fff057819 */ /* 0x000fe40000011410 */
[----:B------:R-:W1:Y:S01]  /*63b0*/  LDC.64 R44, c[0x0][0x3e8] ;  /* 0x0000fa00ff2c7b82 */ /* 0x000e620000000a00 */
[----:B------:R-:W-:Y:S02]  /*63c0*/  LOP3.LUT P0, RZ, R0, 0x3ff, RZ, 0xc0, !PT ;  /* 0x000003ff00ff7812 */ /* 0x000fe4000780c0ff */
[----:B------:R-:W-:Y:S01]  /*63d0*/  SHF.R.S32.HI R25, RZ, 0x1f, R24 ;  /* 0x0000001fff197819 */ /* 0x000fe20000011418 */
[----:B0-----:R-:W-:-:S02]  /*63e0*/  IMAD R0, R3, R46, RZ ;  /* 0x0000002e03007224 */ /* 0x001fc400078e02ff */
[-C--:B------:R-:W-:Y:S02]  /*63f0*/  IMAD R7, R214, R46.reuse, RZ ;  /* 0x0000002ed6077224 */ /* 0x080fe400078e02ff */
[----:B------:R-:W-:-:S04]  /*6400*/  IMAD.WIDE.U32 R42, R33, R46, RZ ;  /* 0x0000002e212a7225 */ /* 0x000fc800078e00ff */
[----:B-1----:R-:W-:Y:S02]  /*6410*/  IMAD R6, R3, R44, RZ ;  /* 0x0000002c03067224 */ /* 0x002fe400078e02ff */
[C---:B------:R-:W-:Y:S02]  /*6420*/  IMAD R49, R33.reuse, R47, R0 ;  /* 0x0000002f21317224 */ /* 0x040fe400078e0200 */
[----:B------:R-:W-:Y:S02]  /*6430*/  IMAD R51, R33, R45, R6 ;  /* 0x0000002d21337224 */ /* 0x000fe400078e0206 */
[C---:B------:R-:W-:Y:S01]  /*6440*/  IMAD R48, R22.reuse, R47, R7 ;  /* 0x0000002f16307224 */ /* 0x040fe200078e0207 */
[----:B------:R-:W-:Y:S01]  /*6450*/  IADD3 R49, R49, R43, RZ ;  /* 0x0000002b31317210 */ /* 0x000fe20007ffe0ff */
[----:B------:R-:W-:Y:S01]  /*6460*/  IMAD.WIDE.U32 R8, R22, R46, R4 ;  /* 0x0000002e16087225 */ /* 0x000fe200078e0004 */
[----:B------:R-:W-:-:S03]  /*6470*/  SHF.L.U64.HI R47, R46, 0x5, R47 ;  /* 0x000000052e2f7819 */ /* 0x000fc6000001022f */
[----:B------:R-:W-:Y:S01]  /*6480*/  IMAD.WIDE.U32 R10, R22, R44, R4 ;  /* 0x0000002c160a7225 */ /* 0x000fe200078e0004 */
[----:B------:R-:W-:-:S03]  /*6490*/  IADD3 R27, P3, R8, R42, RZ ;  /* 0x0000002a081b7210 */ /* 0x000fc60007f7e0ff */
[----:B------:R-:W-:Y:S01]  /*64a0*/  IMAD R3, R214, R44, RZ ;  /* 0x0000002cd6037224 */ /* 0x000fe200078e02ff */
[----:B------:R-:W-:Y:S01]  /*64b0*/  IADD3.X R26, R49, R48, R9, P3, !PT ;  /* 0x00000030311a7210 */ /* 0x000fe20001ffe409 */
[----:B------:R-:W-:-:S04]  /*64c0*/  IMAD.WIDE.U32 R40, R33, R44, RZ ;  /* 0x0000002c21287225 */ /* 0x000fc800078e00ff */
[----:B------:R-:W-:Y:S01]  /*64d0*/  IMAD.WIDE.U32 R4, R22, R46, R24 ;  /* 0x0000002e16047225 */ /* 0x000fe200078e0018 */
[----:B------:R-:W-:-:S03]  /*64e0*/  IADD3 R29, P4, R10, R40, RZ ;  /* 0x000000280a1d7210 */ /* 0x000fc60007f9e0ff */
[----:B------:R-:W-:Y:S01]  /*64f0*/  IMAD.WIDE.U32 R6, R22, R44, R24 ;  /* 0x0000002c16067225 */ /* 0x000fe200078e0018 */
[----:B------:R-:W-:-:S03]  /*6500*/  IADD3 R53, P1, R4, R42, RZ ;  /* 0x0000002a04357210 */ /* 0x000fc60007f3e0ff */
[----:B------:R-:W-:Y:S01]  /*6510*/  IMAD R3, R22, R45, R3 ;  /* 0x0000002d16037224 */ /* 0x000fe200078e0203 */
[----:B------:R-:W-:Y:S01]  /*6520*/  IADD3 R55, P2, R6, R40, RZ ;  /* 0x0000002806377210 */ /* 0x000fe20007f5e0ff */
[----:B------:R-:W-:Y:S01]  /*6530*/  IMAD.IADD R51, R51, 0x1, R41 ;  /* 0x0000000133337824 */ /* 0x000fe200078e0229 */
[----:B------:R-:W-:Y:S01]  /*6540*/  SHF.L.U64.HI R45, R44, 0x5, R45 ;  /* 0x000000052c2d7819 */ /* 0x000fe2000001022d */
[----:B------:R-:W-:Y:S01]  /*6550*/  IMAD.SHL.U32 R46, R46, 0x20, RZ ;  /* 0x000000202e2e7824 */ /* 0x000fe200078e00ff */
[----:B------:R-:W-:Y:S02]  /*6560*/  IADD3.X R48, R49, R5, R48, P1, !PT ;  /* 0x0000000531307210 */ /* 0x000fe40000ffe430 */
[C---:B------:R-:W-:Y:S02]  /*6570*/  IADD3.X R28, R51.reuse, R3, R11, P4, !PT ;  /* 0x00000003331c7210 */ /* 0x040fe400027fe40b */
[----:B------:R-:W-:Y:S02]  /*6580*/  IADD3.X R50, R51, R7, R3, P2, !PT ;  /* 0x0000000733327210 */ /* 0x000fe400017fe403 */
[----:B------:R-:W-:Y:S01]  /*6590*/  SHF.L.U32 R44, R44, 0x5, RZ ;  /* 0x000000052c2c7819 */ /* 0x000fe200000006ff */
        /* <DEDUP_REMOVED lines=14> */
[----:B0-----:R-:W-:-:S07]  /*6680*/  IMAD.MOV.U32 R12, RZ, RZ, 0x1 ;  /* 0x00000001ff0c7424 */ /* 0x001fce00078e00ff */
[----:B------:R-:W-:-:S07]  /*6690*/  LEPC R20, `(.L_x_3675) ;  /* 0x000000001014794e */ /* 0x000fce0000000000 */
[----:B-1----:R-:W-:Y:S05]  /*66a0*/  CALL.ABS.NOINC R14 ;  /* 0x000000000e007343 */ /* 0x002fea0003c00000 */
.L_x_3675:
[----:B------:R-:W-:Y:S05]  /*66b0*/  BSYNC B6 ;  /* 0x0000000000067941 */ /* 0x000fea0003800000 */
.L_x_3674:
[----:B------:R-:W0:Y:S01]  /*66c0*/  LDC.64 R4, c[0x0][0x3d8] ;  /* 0x0000f600ff047b82 */ /* 0x000e220000000a00 */
[----:B------:R-:W-:Y:S01]  /*66d0*/  SHF.R.S32.HI R3, RZ, 0x1f, R185 ;  /* 0x0000001fff037819 */ /* 0x000fe200000114b9 */
[----:B------:R-:W-:Y:S01]  /*66e0*/  ULDC.U8 UR4, c[0x0][0x3f0] ;  /* 0x0000fc0000047ab9 */ /* 0x000fe20000000000 */
[----:B------:R-:W-:Y:S01]  /*66f0*/  BSSY B0, `(.L_x_3676) ;  /* 0x000028f000007945 */ /* 0x000fe20003800000 */
[----:B------:R-:W-:-:S04]  /*6700*/  ISETP.NE.AND P0, PT, RZ, UR4, PT ;  /* 0x00000004ff007c0c */ /* 0x000fc8000bf05270 */
[----:B------:R-:W1:Y:S01]  /*6710*/  LDC.64 R6, c[0x0][0x3e8] ;  /* 0x0000fa00ff067b82 */ /* 0x000e620000000a00 */
[-C--:B0-----:R-:W-:Y:S02]  /*6720*/  IMAD R0, R3, R4.reuse, RZ ;  /* 0x0000000403007224 */ /* 0x081fe400078e02ff */
[----:B------:R-:W-:-:S03]  /*6730*/  IMAD.WIDE.U32 R8, R185, R4, RZ ;  /* 0x00000004b9087225 */ /* 0x000fc600078e00ff */
[----:B------:R-:W-:Y:S01]  /*6740*/  SHF.L.U32 R52, R8, 0x6, RZ ;  /* 0x0000000608347819 */ /* 0x000fe200000006ff */
[-C--:B-1----:R-:W-:Y:S02]  /*6750*/  IMAD R12, R3, R6.reuse, RZ ;  /* 0x00000006030c7224 */ /* 0x082fe400078e02ff */
[C---:B------:R-:W-:Y:S02]  /*6760*/  IMAD R3, R185.reuse, R5, R0 ;  /* 0x00000005b9037224 */ /* 0x040fe400078e0200 */
[----:B------:R-:W-:-:S04]  /*6770*/  IMAD.WIDE.U32 R10, R185, R6, RZ ;  /* 0x00000006b90a7225 */ /* 0x000fc800078e00ff */
[----:B------:R-:W-:Y:S02]  /*6780*/  IMAD R13, R185, R7, R12 ;  /* 0x00000007b90d7224 */ /* 0x000fe400078e020c */
[----:B------:R-:W-:Y:S02]  /*6790*/  IMAD.IADD R9, R9, 0x1, R3 ;  /* 0x0000000109097824 */ /* 0x000fe400078e0203 */
[----:B------:R-:W-:Y:S02]  /*67a0*/  IMAD R0, R185, -0x40, R184 ;  /* 0xffffffc0b9007824 */ /* 0x000fe400078e02b8 */
[----:B------:R-:W-:Y:S01]  /*67b0*/  IMAD.IADD R3, R11, 0x1, R13 ;  /* 0x000000010b037824 */ /* 0x000fe200078e020d */
[----:B------:R-:W-:Y:S01]  /*67c0*/  SHF.L.U64.HI R57, R8, 0x6, R9 ;  /* 0x0000000608397819 */ /* 0x000fe20000010209 */
[----:B------:R-:W-:Y:S01]  /*67d0*/  IMAD.SHL.U32 R54, R10, 0x40, RZ ;  /* 0x000000400a367824 */ /* 0x000fe200078e00ff */
        /* <DEDUP_REMOVED lines=18> */
[----:B------:R-:W-:-:S05]  /*6900*/  IMAD R0, R185, 0x40, R22 ;  /* 0x00000040b9007824 */ /* 0x000fca00078e0216 */
[----:B------:R-:W-:-:S07]  /*6910*/  LEA R3, R209, R0, 0x5 ;  /* 0x00000000d1037211 */ /* 0x000fce00078e28ff */
        /* <DEDUP_REMOVED lines=17> */
[----:B------:R-:W-:Y:S02]  /*6a30*/  IADD3.X R30, R57, R48, RZ, P4, !PT ;  /* 0x00000030391e7210 */ /* 0x000fe400027fe4ff */
[----:B------:R-:W-:-:S02]  /*6a40*/  CS2R R36, SRZ ;  /* 0x0000000000247805 */ /* 0x000fc4000001ff00 */
[C---:B------:R-:W-:Y:S02]  /*6a50*/  LEA R14, P4, R15.reuse, UR6, 0x1 ;  /* 0x000000060f0e7c11 */ /* 0x040fe4000f8808ff */
[----:B------:R-:W-:Y:S02]  /*6a60*/  CS2R R32, SRZ ;  /* 0x0000000000207805 */ /* 0x000fe4000001ff00 */
[C---:B------:R-:W-:Y:S02]  /*6a70*/  LEA R38, P5, R0.reuse, UR8, 0x1 ;  /* 0x0000000800267c11 */ /* 0x040fe4000f8a08ff */
[----:B------:R-:W-:Y:S02]  /*6a80*/  CS2R R34, SRZ ;  /* 0x0000000000227805 */ /* 0x000fe4000001ff00 */
[----:B------:R-:W-:Y:S02]  /*6a90*/  LEA.HI.X R15, R15, UR7, R30, 0x1, P4 ;  /* 0x000000070f0f7c11 */ /* 0x000fe4000a0f0c1e */
[----:B------:R-:W-:-:S02]  /*6aa0*/  LEA.HI.X R39, R0, UR9, R31, 0x1, P5 ;  /* 0x0000000900277c11 */ /* 0x000fc4000a8f0c1f */
[----:B------:R-:W-:Y:S01]  /*6ab0*/  CS2R R30, SRZ ;  /* 0x00000000001e7805 */ /* 0x000fe2000001ff00 */
[----:B------:R0:W5:Y:S04]  /*6ac0*/  @!P3 LDG.E.64 R36, desc[UR40][R14.64] ;  /* 0x000000280e24b981 */ /* 0x000168000c1e1b00 */
[----:B------:R0:W5:Y:S04]  /*6ad0*/  @!P2 LDG.E.64 R32, desc[UR40][R14.64+0x20] ;  /* 0x000020280e20a981 */ /* 0x000168000c1e1b00 */
[----:B------:R0:W5:Y:S04]  /*6ae0*/  @!P3 LDG.E.64 R34, desc[UR40][R38.64] ;  /* 0x000000282622b981 */ /* 0x000168000c1e1b00 */
[----:B------:R0:W5:Y:S02]  /*6af0*/  @!P2 LDG.E.64 R30, desc[UR40][R38.64+0x20] ;  /* 0x00002028261ea981 */ /* 0x000164000c1e1b00 */
.L_x_3679:
[----:B------:R-:W-:Y:S05]  /*6b00*/  BSYNC B1 ;  /* 0x0000000000017941 */ /* 0x000fea0003800000 */
.L_x_3678:
        /* <DEDUP_REMOVED lines=24> */
.L_x_3681:
[----:B------:R-:W-:Y:S05]  /*6c90*/  BSYNC B1 ;  /* 0x0000000000017941 */ /* 0x000fea0003800000 */
.L_x_3680:
[----:B------:R-:W-:Y:S01]  /*6ca0*/  IMAD.WIDE.U32 R10, R3, R4, R10 ;  /* 0x00000004030a7225 */ /* 0x000fe200078e000a */
[----:B01----:R-:W-:Y:S01]  /*6cb0*/  SHF.L.U32 R14, R191, 0x6, RZ ;  /* 0x00000006bf0e7819 */ /* 0x003fe200000006ff */
[----:B------:R-:W-:Y:S01]  /*6cc0*/  ULDC.64 UR4, c[0x0][0x3c8] ;  /* 0x0000f20000047ab9 */ /* 0x000fe20000000a00 */
[----:B------:R-:W-:Y:S01]  /*6cd0*/  LEA.HI R0, R206, R206, RZ, 0x1 ;  /* 0x000000cece007211 */ /* 0x000fe200078f08ff */
[----:B------:R-:W-:Y:S01]  /*6ce0*/  IMAD.WIDE.U32 R12, R3, R6, R12 ;  /* 0x00000006030c7225 */ /* 0x000fe200078e000c */
[----:B------:R-:W-:Y:S01]  /*6cf0*/  LOP3.LUT R15, R14, 0x1c0, RZ, 0xc0, !PT ;  /* 0x000001c00e0f7812 */ /* 0x000fe200078ec0ff */
[----:B------:R-:W-:Y:S02]  /*6d00*/  ULDC.64 UR6, c[0x0][0x3e0] ;  /* 0x0000f80000067ab9 */ /* 0x000fe40000000a00 */
[C---:B------:R-:W-:Y:S02]  /*6d10*/  IMAD R4, R41.reuse, R4, RZ ;  /* 0x0000000429047224 */ /* 0x040fe400078e02ff */
[----:B------:R-:W-:-:S02]  /*6d20*/  IMAD R6, R41, R6, RZ ;  /* 0x0000000629067224 */ /* 0x000fc400078e02ff */
[C---:B------:R-:W-:Y:S01]  /*6d30*/  IMAD R5, R3.reuse, R5, R4 ;  /* 0x0000000503057224 */ /* 0x040fe200078e0204 */
[----:B------:R-:W-:Y:S01]  /*6d40*/  LEA R4, P2, R10, UR4, 0x1 ;  /* 0x000000040a047c11 */ /* 0x000fe2000f8408ff */
[----:B------:R-:W-:Y:S01]  /*6d50*/  IMAD R3, R3, R7, R6 ;  /* 0x0000000703037224 */ /* 0x000fe200078e0206 */
[----:B------:R-:W-:Y:S01]  /*6d60*/  LOP3.LUT R7, R0, 0xfffffffe, RZ, 0xc0, !PT ;  /* 0xfffffffe00077812 */ /* 0x000fe200078ec0ff */
[----:B------:R-:W-:Y:S01]  /*6d70*/  IMAD.IADD R5, R11, 0x1, R5 ;  /* 0x000000010b057824 */ /* 0x000fe200078e0205 */
[----:B------:R-:W-:Y:S01]  /*6d80*/  LEA R0, P3, R12, UR6, 0x1 ;  /* 0x000000060c007c11 */ /* 0x000fe2000f8608ff */
[----:B------:R-:W-:Y:S01]  /*6d90*/  IMAD.IADD R3, R13, 0x1, R3 ;  /* 0x000000010d037824 */ /* 0x000fe200078e0203 */
[----:B------:R-:W-:Y:S01]  /*6da0*/  LOP3.LUT R6, R15, 0x18, R16, 0xf8, !PT ;  /* 0x000000180f067812 */ /* 0x000fe200078ef810 */
[----:B------:R-:W-:Y:S01]  /*6db0*/  UMOV UR4, 0xffffffff ;  /* 0xffffffff00047882 */ /* 0x000fe20000000000 */
[----:B------:R-:W-:Y:S02]  /*6dc0*/  SHF.R.U32.HI R15, RZ, 0x3, R15 ;  /* 0x00000003ff0f7819 */ /* 0x000fe4000001160f */
[----:B------:R-:W-:-:S02]  /*6dd0*/  IADD3 R7, R206, -R7, RZ ;  /* 0x80000007ce077210 */ /* 0x000fc40007ffe0ff */
[----:B------:R-:W-:Y:S02]  /*6de0*/  LEA.HI.X R5, R10, UR5, R5, 0x1, P2 ;  /* 0x000000050a057c11 */ /* 0x000fe400090f0c05 */
[----:B------:R-:W-:Y:S02]  /*6df0*/  LEA.HI.X R3, R12, UR7, R3, 0x1, P3 ;  /* 0x000000070c037c11 */ /* 0x000fe400098f0c03 */
[----:B------:R-:W-:Y:S02]  /*6e00*/  LOP3.LUT R6, R6, R15, RZ, 0x3c, !PT ;  /* 0x0000000f06067212 */ /* 0x000fe400078e3cff */
[----:B------:R-:W-:Y:S01]  /*6e10*/  SHF.L.U32 R7, R7, 0x1f, RZ ;  /* 0x0000001f07077819 */ /* 0x000fe200000006ff */
[----:B------:R-:W-:Y:S06]  /*6e20*/  BRA.DIV UR4, `(.L_x_3682) ;  /* 0x0000011604247947 */ /* 0x000fec000b800000 */
.L_x_3868:
[----:B------:R-:W-:-:S03]  /*6e30*/  UMOV UR4, 0xffffffff ;  /* 0xffffffff00047882 */ /* 0x000fc60000000000 */
[----:B------:R-:W-:Y:S05]  /*6e40*/  BRA.DIV UR4, `(.L_x_3683) ;  /* 0x0000011604447947 */ /* 0x000fea000b800000 */
.L_x_3871:
[----:B------:R-:W-:-:S03]  /*6e50*/  UMOV UR4, 0xffffffff ;  /* 0xffffffff00047882 */ /* 0x000fc60000000000 */
[----:B------:R-:W-:Y:S05]  /*6e60*/  BRA.DIV UR4, `(.L_x_3684) ;  /* 0x0000011604647947 */ /* 0x000fea000b800000 */
.L_x_3874:
[----:B------:R-:W-:-:S03]  /*6e70*/  UMOV UR4, 0xffffffff ;  /* 0xffffffff00047882 */ /* 0x000fc60000000000 */
[----:B------:R-:W-:Y:S05]  /*6e80*/  BRA.DIV UR4, `(.L_x_3685) ;  /* 0x0000011604847947 */ /* 0x000fea000b800000 */
.L_x_3877:
[----:B------:R-:W-:-:S03]  /*6e90*/  UMOV UR4, 0xffffffff ;  /* 0xffffffff00047882 */ /* 0x000fc60000000000 */
[----:B------:R-:W-:Y:S05]  /*6ea0*/  BRA.DIV UR4, `(.L_x_3686) ;  /* 0x0000011604a47947 */ /* 0x000fea000b800000 */
.L_x_3880:
[----:B------:R-:W-:-:S03]  /*6eb0*/  UMOV UR4, 0xffffffff ;  /* 0xffffffff00047882 */ /* 0x000fc60000000000 */
[----:B------:R-:W-:Y:S05]  /*6ec0*/  BRA.DIV UR4, `(.L_x_3687) ;  /* 0x0000011604c47947 */ /* 0x000fea000b800000 */
.L_x_3883:
[----:B------:R-:W-:-:S03]  /*6ed0*/  UMOV UR4, 0xffffffff ;  /* 0xffffffff00047882 */ /* 0x000fc60000000000 */
[----:B------:R-:W-:Y:S05]  /*6ee0*/  BRA.DIV UR4, `(.L_x_3688) ;  /* 0x0000011604e47947 */ /* 0x000fea000b800000 */
.L_x_3886:
[----:B------:R-:W-:-:S03]  /*6ef0*/  UMOV UR4, 0xffffffff ;  /* 0xffffffff00047882 */ /* 0x000fc60000000000 */
[----:B------:R-:W-:Y:S05]  /*6f00*/  BRA.DIV UR4, `(.L_x_3689) ;  /* 0x0000011a04047947 */ /* 0x000fea000b800000 */
.L_x_3889:
[----:B------:R-:W0:Y:S01]  /*6f10*/  SYNCS.PHASECHK.TRANS64.TRYWAIT P2, [R2+URZ+0x28c00], R7 ;  /* 0x028c0007020075a7 */ /* 0x000e22000804017f */
[----:B-----5:R-:W-:Y:S01]  /*6f20*/  IMAD.MOV.U32 R3, RZ, RZ, R35 ;  /* 0x000000ffff037224 */ /* 0x020fe200078e0023 */
[----:B------:R-:W-:Y:S01]  /*6f30*/  MOV R4, R30 ;  /* 0x0000001e00047202 */ /* 0x000fe20000000f00 */
[----:B------:R-:W-:Y:S01]  /*6f40*/  IMAD.MOV.U32 R5, RZ, RZ, R31 ;  /* 0x000000ffff057224 */ /* 0x000fe200078e001f */
[----:B------:R-:W-:Y:S01]  /*6f50*/  LOP3.LUT P3, RZ, R191, 0x4, RZ, 0xc0, !PT ;  /* 0x00000004bfff7812 */ /* 0x000fe2000786c0ff */
[----:B------:R-:W-:Y:S01]  /*6f60*/  IMAD.MOV.U32 R0, RZ, RZ, R34 ;  /* 0x000000ffff007224 */ /* 0x000fe200078e0022 */
[----:B------:R-:W-:Y:S01]  /*6f70*/  PRMT R42, R3, 0x5410, R4 ;  /* 0x00005410032a7816 */ /* 0x000fe20000000004 */
[----:B------:R-:W-:Y:S01]  /*6f80*/  IMAD.MOV.U32 R4, RZ, RZ, R37 ;  /* 0x000000ffff047224 */ /* 0x000fe200078e0025 */
[----:B------:R-:W-:Y:S01]  /*6f90*/  LEA R3, R199, R6, 0x9 ;  /* 0x00000006c7037211 */ /* 0x000fe200078e48ff */
        /* <DEDUP_REMOVED lines=8> */
[----:B------:R-:W-:Y:S01]  /*7020*/  VIADD R4, R3, 0x20400 ;  /* 0x0002040003047836 */ /* 0x000fe20000000000 */
[----:B------:R-:W-:Y:S01]  /*7030*/  PRMT R44, R5, 0x7610, R44 ;  /* 0x00007610052c7816 */ /* 0x000fe2000000002c */
[----:B------:R-:W-:Y:S01]  /*7040*/  IMAD.MOV.U32 R5, RZ, RZ, R33 ;  /* 0x000000ffff057224 */ /* 0x000fe200078e0021 */
[----:B------:R-:W-:Y:S01]  /*7050*/  PRMT R14, R0, 0x7610, R14 ;  /* 0x00007610000e7816 */ /* 0x000fe2000000000e */
[----:B------:R-:W-:Y:S01]  /*7060*/  BSSY B1, `(.L_x_3690) ;  /* 0x000000e000017945 */ /* 0x000fe20003800000 */
[----:B------:R-:W-:-:S02]  /*7070*/  IADD3 R0, R3, 0x20440, RZ ;  /* 0x0002044003007810 */ /* 0x000fc40007ffe0ff */
[----:B------:R-:W-:Y:S01]  /*7080*/  PRMT R44, R44, 0x5410, R5 ;  /* 0x000054102c2c7816 */ /* 0x000fe20000000005 */
[----:B------:R-:W-:Y:S01]  /*7090*/  IMAD.MOV.U32 R5, RZ, RZ, R9 ;  /* 0x000000ffff057224 */ /* 0x000fe200078e0009 */
[----:B------:R-:W-:Y:S01]  /*70a0*/  @P3 IADD3 R0, R4, -0x40, RZ ;  /* 0xffffffc004003810 */ /* 0x000fe20007ffe0ff */
[----:B------:R-:W-:Y:S01]  /*70b0*/  IMAD.MOV.U32 R4, RZ, RZ, R8 ;  /* 0x000000ffff047224 */ /* 0x000fe200078e0008 */
[----:B------:R-:W-:Y:S01]  /*70c0*/  PRMT R45, R6, 0x5410, R11 ;  /* 0x00005410062d7816 */ /* 0x000fe2000000000b */
[----:B------:R-:W-:Y:S01]  /*70d0*/  IMAD.MOV.U32 R11, RZ, RZ, R29 ;  /* 0x000000ffff0b7224 */ /* 0x000fe200078e001d */
[----:B------:R-:W-:Y:S02]  /*70e0*/  MOV R6, R28 ;  /* 0x0000001c00067202 */ /* 0x000fe40000000f00 */
[----:B------:R-:W-:Y:S01]  /*70f0*/  PRMT R46, R4, 0x5410, R5 ;  /* 0x00005410042e7816 */ /* 0x000fe20000000005 */
[----:B------:R-:W-:Y:S01]  /*7100*/  IMAD.MOV.U32 R4, RZ, RZ, R20 ;  /* 0x000000ffff047224 */ /* 0x000fe200078e0014 */
[----:B------:R-:W-:-:S02]  /*7110*/  PRMT R47, R6, 0x5410, R11 ;  /* 0x00005410062f7816 */ /* 0x000fc4000000000b */
[----:B------:R-:W-:Y:S01]  /*7120*/  MOV R5, R21 ;  /* 0x0000001500057202 */ /* 0x000fe20000000f00 */
[----:B0-----:R-:W-:Y:S06]  /*7130*/  @!P2 BRA `(.L_x_3691) ;  /* 0x0000011400a0a947 */ /* 0x001fec0003800000 */
.L_x_3890:
[----:B------:R-:W-:Y:S05]  /*7140*/  BSYNC B1 ;  /* 0x0000000000017941 */ /* 0x000fea0003800000 */
.L_x_3690:
        /* <DEDUP_REMOVED lines=51> */
.L_x_3695:
[----:B------:R-:W-:Y:S05]  /*7480*/  BSYNC B2 ;  /* 0x0000000000027941 */ /* 0x000fea0003800000 */
.L_x_3694:
        /* <DEDUP_REMOVED lines=43> */
.L_x_3693:
[----:B------:R-:W-:Y:S05]  /*7740*/  BSYNC B1 ;  /* 0x0000000000017941 */ /* 0x000fea0003800000 */
.L_x_3692:
        /* <DEDUP_REMOVED lines=26> */
[-C--:B------:R-:W-:Y:S01]  /*78f0*/  FMUL.FTZ R28, R4, R14.reuse ;  /* 0x0000000e041c7220 */ /* 0x080fe20000410000 */
[C---:B------:R-:W-:Y:S01]  /*7900*/  FFMA.FTZ R26, R7.reuse, R14, -R26 ;  /* 0x0000000e071a7223 */ /* 0x040fe2000001081a */
[----:B------:R-:W-:Y:S02]  /*7910*/  HADD2.F32 R6, -RZ, R5.H0_H0 ;  /* 0x20000005ff067230 */ /* 0x000fe40000004100 */
[----:B------:R-:W-:Y:S01]  /*7920*/  FFMA.FTZ R27, R12, R15, -R27 ;  /* 0x0000000f0c1b7223 */ /* 0x000fe2000001081b */
[----:B------:R-:W-:Y:S02]  /*7930*/  HADD2.F32 R14, -RZ, R45.H1_H1 ;  /* 0x3000002dff0e7230 */ /* 0x000fe40000004100 */
[----:B------:R-:W-:Y:S01]  /*7940*/  FFMA.FTZ R15, R7, R24, R28 ;  /* 0x00000018070f7223 */ /* 0x000fe2000001001c */
[----:B------:R-:W-:Y:S02]  /*7950*/  HADD2.F32 R5, -RZ, R5.H1_H1 ;  /* 0x30000005ff057230 */ /* 0x000fe40000004100 */
[----:B------:R-:W-:-:S02]  /*7960*/  HADD2.F32 R12, -RZ, R47.H1_H1 ;  /* 0x3000002fff0c7230 */ /* 0x000fc40000004100 */
[C---:B------:R-:W-:Y:S01]  /*7970*/  FMUL.FTZ R25, R11.reuse, R14 ;  /* 0x0000000e0b197220 */ /* 0x040fe20000410000 */
[----:B------:R-:W-:Y:S02]  /*7980*/  HADD2.F32 R13, -RZ, R29.H0_H0 ;  /* 0x2000001dff0d7230 */ /* 0x000fe40000004100 */
[----:B------:R-:W-:Y:S02]  /*7990*/  HADD2.F32 R4, -RZ, R31.H0_H0 ;  /* 0x2000001fff047230 */ /* 0x000fe40000004100 */
[-C--:B------:R-:W-:Y:S01]  /*79a0*/  FMUL.FTZ R11, R11, R12.reuse ;  /* 0x0000000c0b0b7220 */ /* 0x080fe20000410000 */
[C---:B------:R-:W-:Y:S01]  /*79b0*/  FFMA.FTZ R25, R10.reuse, R12, -R25 ;  /* 0x0000000c0a197223 */ /* 0x040fe20000010819 */
[C---:B------:R-:W-:Y:S01]  /*79c0*/  FMUL.FTZ R7, R5.reuse, R13 ;  /* 0x0000000d05077220 */ /* 0x040fe20000410000 */
[----:B------:R-:W-:Y:S01]  /*79d0*/  FMUL.FTZ R24, R5, R4 ;  /* 0x0000000405187220 */ /* 0x000fe20000410000 */
[----:B------:R-:W-:Y:S02]  /*79e0*/  FFMA.FTZ R10, R10, R14, R11 ;  /* 0x0000000e0a0a7223 */ /* 0x000fe4000001000b */
[----:B------:R-:W-:Y:S01]  /*79f0*/  FFMA.FTZ R5, R6, R4, -R7 ;  /* 0x0000000406057223 */ /* 0x000fe20000010807 */
[----:B------:R-:W-:Y:S01]  /*7a00*/  F2FP.F16.F32.PACK_AB R7, R30, R27 ;  /* 0x0000001b1e07723e */ /* 0x000fe200000000ff */
[----:B------:R-:W-:Y:S01]  /*7a10*/  FFMA.FTZ R24, R6, R13, R24 ;  /* 0x0000000d06187223 */ /* 0x000fe20000010018 */
[----:B------:R-:W-:-:S02]  /*7a20*/  F2FP.F16.F32.PACK_AB R4, R15, R26 ;  /* 0x0000001a0f04723e */ /* 0x000fc400000000ff */
[----:B------:R-:W-:Y:S02]  /*7a30*/  F2FP.F16.F32.PACK_AB R6, R10, R25 ;  /* 0x000000190a06723e */ /* 0x000fe400000000ff */
[----:B------:R-:W-:-:S05]  /*7a40*/  F2FP.F16.F32.PACK_AB R5, R24, R5 ;  /* 0x000000051805723e */ /* 0x000fca00000000ff */
[----:B------:R1:W-:Y:S02]  /*7a50*/  STS.128 [R3+0x21400], R4 ;  /* 0x0214000403007388 */ /* 0x0003e40000000c00 */
.L_x_3698:
[----:B------:R-:W-:Y:S05]  /*7a60*/  BSYNC B1 ;  /* 0x0000000000017941 */ /* 0x000fea0003800000 */
.L_x_3697:
[----:B------:R-:W-:Y:S05]  /*7a70*/  @P1 BRA `(.L_x_3696) ;  /* 0x0000001400581947 */ /* 0x000fea0003800000 */
[----:B01----:R-:W0:Y:S01]  /*7a80*/  LDS.128 R4, [R0+0x1000] ;  /* 0x0010000000047984 */ /* 0x003e220000000c00 */
        /* <DEDUP_REMOVED lines=42> */
.L_x_3677:
        /* <DEDUP_REMOVED lines=12> */
[----:B------:R-:W-:Y:S01]  /*7df0*/  @!P0 IADD3.X R10, R57, R26, RZ, P4, !PT ;  /* 0x0000001a390a8210 */ /* 0x000fe200027fe4ff */
[----:B------:R-:W1:Y:S01]  /*7e00*/  @!P1 LDC.64 R30, c[0x0][0x3e0] ;  /* 0x0000f800ff1e9b82 */ /* 0x000e620000000a00 */
[----:B------:R-:W-:Y:S02]  /*7e10*/  @!P0 LEA R8, P4, R9, UR4, 0x1 ;  /* 0x0000000409088c11 */ /* 0x000fe4000f8808ff */
[----:B------:R-:W-:-:S02]  /*7e20*/  @!P1 IADD3.X R20, R26, R47, R57, P5, P6 ;  /* 0x0000002f1a149210 */ /* 0x000fc40002fec439 */
        /* <DEDUP_REMOVED lines=18> */
[----:B------:R-:W-:-:S05]  /*7f50*/  IMAD R0, R185, 0x40, R22 ;  /* 0x00000040b9007824 */ /* 0x000fca00078e0216 */
[----:B------:R-:W-:Y:S02]  /*7f60*/  LEA R3, R209, R0, 0x5 ;  /* 0x00000000d1037211 */ /* 0x000fe400078e28ff */
        /* <DEDUP_REMOVED lines=21> */
[----:B------:R-:W-:Y:S02]  /*80c0*/  LEA R0, P3, R10, UR6, 0x1 ;  /* 0x000000060a007c11 */ /* 0x000fe4000f8608ff */
[----:B------:R-:W-:Y:S01]  /*80d0*/  IADD3 R3, R11, R3, RZ ;  /* 0x000000030b037210 */ /* 0x000fe20007ffe0ff */
[----:B------:R-:W-:Y:S01]  /*80e0*/  UMOV UR4, 0xffffffff ;  /* 0xffffffff00047882 */ /* 0x000fe20000000000 */
[----:B------:R-:W-:Y:S02]  /*80f0*/  LEA.HI.X R5, R8, UR5, R5, 0x1, P2 ;  /* 0x0000000508057c11 */ /* 0x000fe400090f0c05 */
[----:B------:R-:W-:-:S02]  /*8100*/  LEA.HI.X R3, R10, UR7, R3, 0x1, P3 ;  /* 0x000000070a037c11 */ /* 0x000fc400098f0c03 */
[----:B------:R-:W-:Y:S01]  /*8110*/  LEA.HI R6, R206, R206, RZ, 0x1 ;  /* 0x000000cece067211 */ /* 0x000fe200078f08ff */
[----:B------:R-:W-:Y:S06]  /*8120*/  BRA.DIV UR4, `(.L_x_3699) ;  /* 0x0000010604b87947 */ /* 0x000fec000b800000 */
.L_x_3893:
[----:B------:R-:W-:-:S03]  /*8130*/  UMOV UR4, 0xffffffff ;  /* 0xffffffff00047882 */ /* 0x000fc60000000000 */
[----:B------:R-:W-:Y:S05]  /*8140*/  BRA.DIV UR4, `(.L_x_3700) ;  /* 0x0000010604d87947 */ /* 0x000fea000b800000 */
.L_x_3896:
[----:B------:R-:W-:-:S03]  /*8150*/  UMOV UR4, 0xffffffff ;  /* 0xffffffff00047882 */ /* 0x000fc60000000000 */
[----:B------:R-:W-:Y:S05]  /*8160*/  BRA.DIV UR4, `(.L_x_3701) ;  /* 0x0000010604f87947 */ /* 0x000fea000b800000 */
.L_x_3899:
[----:B------:R-:W-:-:S03]  /*8170*/  UMOV UR4, 0xffffffff ;  /* 0xffffffff00047882 */ /* 0x000fc60000000000 */
[----:B------:R-:W-:Y:S05]  /*8180*/  BRA.DIV UR4, `(.L_x_3702) ;  /* 0x0000010a04187947 */ /* 0x000fea000b800000 */
.L_x_3902:
[----:B------:R-:W-:-:S03]  /*8190*/  UMOV UR4, 0xffffffff ;  /* 0xffffffff00047882 */ /* 0x000fc60000000000 */
[----:B------:R-:W-:Y:S05]  /*81a0*/  BRA.DIV UR4, `(.L_x_3703) ;  /* 0x0000010a04387947 */ /* 0x000fea000b800000 */
.L_x_3905:
[----:B------:R-:W-:Y:S01]  /*81b0*/  UMOV UR4, 0xffffffff ;  /* 0xffffffff00047882 */ /* 0x000fe20000000000 */
[----:B------:R-:W-:Y:S02]  /*81c0*/  LOP3.LUT R5, R6, 0xfffffffe, RZ, 0xc0, !PT ;  /* 0xfffffffe06057812 */ /* 0x000fe400078ec0ff */
[----:B------:R-:W-:Y:S05]  /*81d0*/  BRA.DIV UR4, `(.L_x_3704) ;  /* 0x0000010a04547947 */ /* 0x000fea000b800000 */
.L_x_3908:
[----:B------:R-:W-:Y:S01]  /*81e0*/  UMOV UR4, 0xffffffff ;  /* 0xffffffff00047882 */ /* 0x000fe20000000000 */
[----:B------:R-:W-:Y:S02]  /*81f0*/  IMAD.IADD R5, R206, 0x1, -R5 ;  /* 0x00000001ce057824 */ /* 0x000fe400078e0a05 */
[----:B------:R-:W-:Y:S05]  /*8200*/  BRA.DIV UR4, `(.L_x_3705) ;  /* 0x0000010a04707947 */ /* 0x000fea000b800000 */
.L_x_3911:
[----:B------:R-:W-:Y:S01]  /*8210*/  UMOV UR4, 0xffffffff ;  /* 0xffffffff00047882 */ /* 0x000fe20000000000 */
[----:B------:R-:W-:Y:S02]  /*8220*/  SHF.L.U32 R3, R5, 0x1f, RZ ;  /* 0x0000001f05037819 */ /* 0x000fe400000006ff */
[----:B------:R-:W-:Y:S05]  /*8230*/  BRA.DIV UR4, `(.L_x_3706) ;  /* 0x0000010a048c7947 */ /* 0x000fea000b800000 */
.L_x_3914:
[----:B------:R-:W0:Y:S01]  /*8240*/  SYNCS.PHASECHK.TRANS64.TRYWAIT P2, [R2+URZ+0x28c00], R3 ;  /* 0x028c0003020075a7 */ /* 0x000e22000804017f */
[----:B-----5:R-:W-:Y:S01]  /*8250*/  IMAD.MOV.U32 R0, RZ, RZ, R32 ;  /* 0x000000ffff007224 */ /* 0x020fe200078e0020 */
[----:B------:R-:W-:Y:S01]  /*8260*/  MOV R4, R33 ;  /* 0x0000002100047202 */ /* 0x000fe20000000f00 */
[----:B------:R-:W-:Y:S01]  /*8270*/  IMAD.MOV.U32 R5, RZ, RZ, R34 ;  /* 0x000000ffff057224 */ /* 0x000fe200078e0022 */
[----:B------:R-:W-:Y:S01]  /*8280*/  BSSY B1, `(.L_x_3707) ;  /* 0x0000018000017945 */ /* 0x000fe20003800000 */
[----:B------:R-:W-:Y:S01]  /*8290*/  IMAD.MOV.U32 R6, RZ, RZ, R35 ;  /* 0x000000ffff067224 */ /* 0x000fe200078e0023 */
[----:B------:R-:W-:Y:S02]  /*82a0*/  PRMT R50, R50, 0x5410, R0 ;  /* 0x0000541032327816 */ /* 0x000fe40000000000 */
        /* <DEDUP_REMOVED lines=11> */
[----:B------:R-:W-:Y:S01]  /*8360*/  IMAD.MOV.U32 R0, RZ, RZ, R28 ;  /* 0x000000ffff007224 */ /* 0x000fe200078e001c */
[----:B------:R-:W-:-:S02]  /*8370*/  PRMT R50, R4, 0x7610, R50 ;  /* 0x0000761004327816 */ /* 0x000fc40000000032 */
[----:B------:R-:W-:Y:S01]  /*8380*/  PRMT R53, R5, 0x5410, R6 ;  /* 0x0000541005357816 */ /* 0x000fe20000000006 */
[----:B------:R-:W-:Y:S01]  /*8390*/  IMAD.MOV.U32 R6, RZ, RZ, R27 ;  /* 0x000000ffff067224 */ /* 0x000fe200078e001b */
[----:B------:R-:W-:Y:S02]  /*83a0*/  MOV R4, R29 ;  /* 0x0000001d00047202 */ /* 0x000fe40000000f00 */
[----:B------:R-:W-:Y:S02]  /*83b0*/  MOV R5, R26 ;  /* 0x0000001a00057202 */ /* 0x000fe40000000f00 */
[----:B------:R-:W-:Y:S01]  /*83c0*/  PRMT R52, R0, 0x5410, R4 ;  /* 0x0000541000347816 */ /* 0x000fe20000000004 */
[----:B------:R-:W-:Y:S01]  /*83d0*/  IMAD.IADD R0, R16, 0x1, R41 ;  /* 0x0000000110007824 */ /* 0x000fe200078e0229 */
[----:B------:R-:W-:Y:S01]  /*83e0*/  PRMT R54, R5, 0x5410, R6 ;  /* 0x0000541005367816 */ /* 0x000fe20000000006 */
[----:B0-----:R-:W-:Y:S06]  /*83f0*/  @!P2 BRA `(.L_x_3708) ;  /* 0x000001080044a947 */ /* 0x001fec0003800000 */
.L_x_3915:
[----:B------:R-:W-:Y:S05]  /*8400*/  BSYNC B1 ;  /* 0x0000000000017941 */ /* 0x000fea0003800000 */
.L_x_3707:
[----:B------:R-:W-:Y:S01]  /*8410*/  BSSY B1, `(.L_x_3709) ;  /* 0x0000063000017945 */ /* 0x000fe20003800000 */
[----:B------:R-:W-:Y:S01]  /*8420*/  IMAD.MOV.U32 R55, RZ, RZ, R30 ;  /* 0x000000ffff377224 */ /* 0x000fe200078e001e */
[----:B------:R-:W-:Y:S02]  /*8430*/  MOV R57, R31 ;  /* 0x0000001f00397202 */ /* 0x000fe40000000f00 */
[----:B0-----:R-:W-:Y:S01]  /*8440*/  LOP3.LUT R3, R0, 0x38, RZ, 0xc0, !PT ;  /* 0x0000003800037812 */ /* 0x001fe200078ec0ff */
[----:B------:R-:W-:Y:S06]  /*8450*/  @P0 BRA `(.L_x_3710) ;  /* 0x0000000400780947 */ /* 0x000fec0003800000 */
[----:B------:R-:W-:Y:S01]  /*8460*/  IMAD.SHL.U32 R0, R191, 0x40, RZ ;  /* 0x00000040bf007824 */ /* 0x000fe200078e00ff */
[--C-:B------:R-:W-:Y:S02]  /*8470*/  SHF.R.U64 R48, R32, 0x10, R33.reuse ;  /* 0x0000001020307819 */ /* 0x100fe40000001221 */
[----:B------:R-:W-:Y:S01]  /*8480*/  SHF.R.U32.HI R40, RZ, 0x10, R33 ;  /* 0x00000010ff287819 */ /* 0x000fe20000011621 */
[--C-:B------:R-:W-:Y:S01]  /*8490*/  HADD2.F32 R33, -RZ, R15.reuse.H1_H1 ;  /* 0x3000000fff217230 */ /* 0x100fe20000004100 */
[----:B------:R-:W-:Y:S02]  /*84a0*/  LOP3.LUT R4, R0, 0x1c0, RZ, 0xc0, !PT ;  /* 0x000001c000047812 */ /* 0x000fe400078ec0ff */
[----:B------:R-:W-:Y:S01]  /*84b0*/  SHF.R.U64 R47, R34, 0x10, R35 ;  /* 0x00000010222f7819 */ /* 0x000fe20000001223 */
[----:B------:R-:W-:Y:S01]  /*84c0*/  HADD2.F32 R34, -RZ, R15.H0_H0 ;  /* 0x2000000fff227230 */ /* 0x000fe20000004100 */
[----:B------:R-:W-:Y:S02]  /*84d0*/  LOP3.LUT R0, R4, 0x38, R16, 0xf8, !PT ;  /* 0x0000003804007812 */ /* 0x000fe400078ef810 */
[----:B------:R-:W-:-:S02]  /*84e0*/  SHF.R.U32.HI R7, RZ, 0x3, R4 ;  /* 0x00000003ff077819 */ /* 0x000fc40000011604 */
[--C-:B------:R-:W-:Y:S02]  /*84f0*/  SHF.R.U64 R45, R36, 0x10, R37.reuse ;  /* 0x00000010242d7819 */ /* 0x100fe40000001225 */
[----:B------:R-:W-:Y:S02]  /*8500*/  LOP3.LUT R0, R0, R7, RZ, 0x3c, !PT ;  /* 0x0000000700007212 */ /* 0x000fe400078e3cff */
[----:B------:R-:W-:Y:S02]  /*8510*/  SHF.R.U32.HI R36, RZ, 0x10, R37 ;  /* 0x00000010ff247819 */ /* 0x000fe40000011625 */
[--C-:B------:R-:W-:Y:S01]  /*8520*/  SHF.R.U64 R44, R38, 0x10, R39.reuse ;  /* 0x00000010262c7819 */ /* 0x100fe20000001227 */
[----:B------:R-:W-:Y:S01]  /*8530*/  IMAD R5, R199, 0x200, R0 ;  /* 0x00000200c7057824 */ /* 0x000fe200078e0200 */
[----:B------:R-:W-:Y:S02]  /*8540*/  LOP3.LUT R0, R7, R3, R4, 0x1e, !PT ;  /* 0x0000000307007212 */ /* 0x000fe400078e1e04 */
[----:B------:R-:W-:-:S02]  /*8550*/  SHF.R.U32.HI R41, RZ, 0x10, R39 ;  /* 0x00000010ff297819 */ /* 0x000fc40000011627 */
[----:B------:R-:W-:Y:S01]  /*8560*/  LEA R42, R5, R2, 0x1 ;  /* 0x00000002052a7211 */ /* 0x000fe200078e08ff */
[----:B------:R-:W-:Y:S01]  /*8570*/  IMAD R9, R199, 0x200, R0 ;  /* 0x00000200c7097824 */ /* 0x000fe200078e0200 */
[----:B------:R-:W-:Y:S01]  /*8580*/  SHF.R.U32.HI R46, RZ, 0x10, R35 ;  /* 0x00000010ff2e7819 */ /* 0x000fe20000011623 */
[----:B------:R-:W-:Y:S02]  /*8590*/  HADD2.F32 R35, -RZ, R36.H0_H0 ;  /* 0x20000024ff237230 */ /* 0x000fe40000004100 */
[----:B------:R-:W-:Y:S01]  /*85a0*/  IMAD R43, R9, 0x2, R2 ;  /* 0x00000002092b7824 */ /* 0x000fe200078e0202 */
[----:B------:R-:W0:Y:S01]  /*85b0*/  LDS.128 R4, [R42+0x20400] ;  /* 0x020400002a047984 */ /* 0x000e220000000c00 */
[----:B------:R-:W-:-:S03]  /*85c0*/  HADD2.F32 R36, -RZ, R50.H0_H0 ;  /* 0x20000032ff247230 */ /* 0x000fc60000004100 */
[----:B------:R-:W1:Y:S01]  /*85d0*/  LDS.128 R8, [R43+0x20400] ;  /* 0x020400002b087984 */ /* 0x000e620000000c00 */
[--C-:B0-----:R-:W-:Y:S02]  /*85e0*/  HADD2.F32 R12, -RZ, R5.reuse.H0_H0 ;  /* 0x20000005ff0c7230 */ /* 0x101fe40000004100 */
        /* <DEDUP_REMOVED lines=9> */
[----:B------:R-:W-:Y:S01]  /*8680*/  FFMA.FTZ R39, R12, R34, R39 ;  /* 0x000000220c277223 */ /* 0x000fe20000010027 */
[----:B------:R-:W-:Y:S02]  /*8690*/  HADD2.F32 R12, -RZ, R51.H1_H1 ;  /* 0x30000033ff0c7230 */ /* 0x000fe40000004100 */
[C---:B------:R-:W-:Y:S01]  /*86a0*/  FMUL.FTZ R40, R21.reuse, R36 ;  /* 0x0000002415287220 */ /* 0x040fe20000410000 */
[----:B------:R-:W-:Y:S02]  /*86b0*/  HADD2.F32 R13, -RZ, R7.H0_H0 ;  /* 0x20000007ff0d7230 */ /* 0x000fe40000004100 */
[----:B------:R-:W-:Y:S01]  /*86c0*/  FMUL.FTZ R20, R20, R15 ;  /* 0x0000000f14147220 */ /* 0x000fe20000410000 */
[----:B------:R-:W-:Y:S02]  /*86d0*/  HADD2.F32 R32, -RZ, R11.H1_H1 ;  /* 0x3000000bff207230 */ /* 0x000fe40000004100 */
[----:B------:R-:W-:Y:S01]  /*86e0*/  FMUL.FTZ R21, R21, R12 ;  /* 0x0000000c15157220 */ /* 0x000fe20000410000 */
[----:B------:R-:W-:-:S02]  /*86f0*/  HADD2.F32 R33, -RZ, R41.H0_H0 ;  /* 0x20000029ff217230 */ /* 0x000fc40000004100 */
[C---:B------:R-:W-:Y:S01]  /*8700*/  FFMA.FTZ R38, R5.reuse, R15, -R38 ;  /* 0x0000000f05267223 */ /* 0x040fe20000010826 */
[----:B------:R-:W-:Y:S02]  /*8710*/  HADD2.F32 R14, -RZ, R7.H1_H1 ;  /* 0x30000007ff0e7230 */ /* 0x000fe40000004100 */
[----:B------:R-:W-:Y:S01]  /*8720*/  FFMA.FTZ R34, R5, R35, R20 ;  /* 0x0000002305227223 */ /* 0x000fe20000010014 */
[C---:B------:R-:W-:Y:S01]  /*8730*/  FFMA.FTZ R40, R13.reuse, R12, -R40 ;  /* 0x0000000c0d287223 */ /* 0x040fe20000010828 */
[----:B------:R-:W-:Y:S02]  /*8740*/  HADD2.F32 R15, -RZ, R46.H0_H0 ;  /* 0x2000002eff0f7230 */ /* 0x000fe40000004100 */
[----:B------:R-:W-:Y:S01]  /*8750*/  FFMA.FTZ R36, R13, R36, R21 ;  /* 0x000000240d247223 */ /* 0x000fe20000010015 */
[----:B------:R-:W-:Y:S02]  /*8760*/  HADD2.F32 R9, -RZ, R8.H0_H0 ;  /* 0x20000008ff097230 */ /* 0x000fe40000004100 */
[----:B------:R-:W-:Y:S01]  /*8770*/  FMUL.FTZ R21, R32, R33 ;  /* 0x0000002120157220 */ /* 0x000fe20000410000 */
[----:B------:R-:W-:-:S02]  /*8780*/  HADD2.F32 R5, -RZ, R50.H1_H1 ;  /* 0x30000032ff057230 */ /* 0x000fc40000004100 */
[-C--:B------:R-:W-:Y:S01]  /*8790*/  FMUL.FTZ R41, R32, R15.reuse ;  /* 0x0000000f20297220 */ /* 0x080fe20000410000 */
[--C-:B------:R-:W-:Y:S02]  /*87a0*/  HADD2.F32 R13, -RZ, R49.reuse.H0_H0 ;  /* 0x20000031ff0d7230 */ /* 0x100fe40000004100 */
[----:B------:R-:W-:Y:S01]  /*87b0*/  FFMA.FTZ R35, R14, R15, -R21 ;  /* 0x0000000f0e237223 */ /* 0x000fe20000010815 */
[----:B------:R-:W-:Y:S02]  /*87c0*/  HADD2.F32 R0, -RZ, R4.H0_H0 ;  /* 0x20000004ff007230 */ /* 0x000fe40000004100 */
[C---:B------:R-:W-:Y:S01]  /*87d0*/  FMUL.FTZ R32, R9.reuse, R5 ;  /* 0x0000000509207220 */ /* 0x040fe20000410000 */
[----:B------:R-:W-:Y:S02]  /*87e0*/  HADD2.F32 R11, -RZ, R10.H0_H0 ;  /* 0x2000000aff0b7230 */ /* 0x000fe40000004100 */
[----:B------:R-:W-:Y:S01]  /*87f0*/  FMUL.FTZ R15, R9, R13 ;  /* 0x0000000d090f7220 */ /* 0x000fe20000410000 */
[----:B------:R-:W-:-:S02]  /*8800*/  HADD2.F32 R20, -RZ, R49.H1_H1 ;  /* 0x30000031ff147230 */ /* 0x000fc40000004100 */
[----:B------:R-:W-:Y:S01]  /*8810*/  FFMA.FTZ R41, R14, R33, R41 ;  /* 0x000000210e297223 */ /* 0x000fe20000010029 */
[----:B------:R-:W-:Y:S02]  /*8820*/  HADD2.F32 R12, -RZ, R51.H0_H0 ;  /* 0x20000033ff0c7230 */ /* 0x000fe40000004100 */
[C---:B------:R-:W-:Y:S01]  /*8830*/  FFMA.FTZ R15, R0.reuse, R5, -R15 ;  /* 0x00000005000f7223 */ /* 0x040fe2000001080f */
[----:B------:R-:W-:Y:S01]  /*8840*/  FFMA.FTZ R32, R0, R13, R32 ;  /* 0x0000000d00207223 */ /* 0x000fe20000010020 */
[----:B------:R-:W-:Y:S02]  /*8850*/  HADD2.F32 R7, -RZ, R6.H0_H0 ;  /* 0x20000006ff077230 */ /* 0x000fe40000004100 */
[C---:B------:R-:W-:Y:S01]  /*8860*/  FMUL.FTZ R14, R11.reuse, R20 ;  /* 0x000000140b0e7220 */ /* 0x040fe20000410000 */
[----:B------:R-:W-:Y:S01]  /*8870*/  FMUL.FTZ R0, R11, R12 ;  /* 0x0000000c0b007220 */ /* 0x000fe20000410000 */
[----:B------:R-:W-:Y:S02]  /*8880*/  HADD2.F32 R8, -RZ, R8.H1_H1 ;  /* 0x30000008ff087230 */ /* 0x000fe40000004100 */
        /* <DEDUP_REMOVED lines=27> */
.L_x_3710:
[----:B------:R-:W-:Y:S05]  /*8a40*/  BSYNC B1 ;  /* 0x0000000000017941 */ /* 0x000fea0003800000 */
.L_x_3709:
[----:B------:R-:W-:Y:S01]  /*8a50*/  PRMT R39, R55, 0x5410, R57 ;  /* 0x0000541037277816 */ /* 0x000fe20000000039 */
[----:B------:R-:W-:Y:S06]  /*8a60*/  @P1 BRA `(.L_x_3696) ;  /* 0x00000004005c1947 */ /* 0x000fec0003800000 */
[----:B------:R-:W-:Y:S01]  /*8a70*/  LOP3.LUT R0, R220, R3, R216, 0x1e, !PT ;  /* 0x00000003dc007212 */ /* 0x000fe200078e1ed8 */
[----:B0-----:R-:W0:Y:S01]  /*8a80*/  LDS.128 R4, [R215+0x20400] ;  /* 0x02040000d7047984 */ /* 0x001e220000000c00 */
[----:B------:R-:W-:Y:S02]  /*8a90*/  SHF.R.U64 R36, R28, 0x10, R29 ;  /* 0x000000101c247819 */ /* 0x000fe4000000121d */
[----:B------:R-:W-:Y:S02]  /*8aa0*/  IADD3 R3, R217, R0, RZ ;  /* 0x00000000d9037210 */ /* 0x000fe40007ffe0ff */
[----:B------:R-:W-:Y:S01]  /*8ab0*/  SHF.R.U64 R37, R26, 0x10, R27 ;  /* 0x000000101a257819 */ /* 0x000fe2000000121b */
[----:B------:R-:W-:Y:S01]  /*8ac0*/  HADD2.F32 R26, -RZ, R52.H1_H1 ;  /* 0x30000034ff1a7230 */ /* 0x000fe20000004100 */
[----:B------:R-:W-:Y:S01]  /*8ad0*/  SHF.R.U32.HI R28, RZ, 0x10, R29 ;  /* 0x00000010ff1c7819 */ /* 0x000fe2000001161d */
[----:B------:R-:W-:Y:S01]  /*8ae0*/  IMAD R3, R3, 0x2, R2 ;  /* 0x0000000203037824 */ /* 0x000fe200078e0202 */
[----:B------:R-:W-:-:S02]  /*8af0*/  SHF.R.U64 R38, R24, 0x10, R25 ;  /* 0x0000001018267819 */ /* 0x000fc40000001219 */
[----:B------:R-:W-:Y:S01]  /*8b00*/  SHF.R.U32.HI R32, RZ, 0x10, R25 ;  /* 0x00000010ff207819 */ /* 0x000fe20000011619 */
[----:B------:R-:W-:Y:S01]  /*8b10*/  HADD2.F32 R25, -RZ, R53.H1_H1 ;  /* 0x30000035ff197230 */ /* 0x000fe20000004100 */
[----:B------:R-:W1:Y:S01]  /*8b20*/  LDS.128 R8, [R3+0x20400] ;  /* 0x0204000003087984 */ /* 0x000e620000000c00 */
[----:B------:R-:W-:Y:S01]  /*8b30*/  SHF.R.U32.HI R34, RZ, 0x10, R27 ;  /* 0x00000010ff227819 */ /* 0x000fe2000001161b */
[----:B------:R-:W-:Y:S01]  /*8b40*/  HADD2.F32 R27, -RZ, R28.H0_H0 ;  /* 0x2000001cff1b7230 */ /* 0x000fe20000004100 */
[--C-:B------:R-:W-:Y:S02]  /*8b50*/  SHF.R.U64 R35, R30, 0x10, R31.reuse ;  /* 0x000000101e237819 */ /* 0x100fe4000000121f */
[----:B------:R-:W-:Y:S01]  /*8b60*/  SHF.R.U32.HI R33, RZ, 0x10, R31 ;  /* 0x00000010ff217819 */ /* 0x000fe2000001161f */
[--C-:B0-----:R-:W-:Y:S02]  /*8b70*/  HADD2.F32 R12, -RZ, R5.reuse.H0_H0 ;  /* 0x20000005ff0c7230 */ /* 0x101fe40000004100 */
[----:B------:R-:W-:-:S02]  /*8b80*/  HADD2.F32 R5, -RZ, R5.H1_H1 ;  /* 0x30000005ff057230 */ /* 0x000fc40000004100 */
[----:B------:R-:W-:Y:S02]  /*8b90*/  HADD2.F32 R0, -RZ, R4.H0_H0 ;  /* 0x20000004ff007230 */ /* 0x000fe40000004100 */
[----:B------:R-:W-:Y:S02]  /*8ba0*/  HADD2.F32 R13, -RZ, R6.H0_H0 ;  /* 0x20000006ff0d7230 */ /* 0x000fe40000004100 */
[--C-:B------:R-:W-:Y:S02]  /*8bb0*/  HADD2.F32 R14, -RZ, R7.reuse.H0_H0 ;  /* 0x20000007ff0e7230 */ /* 0x100fe40000004100 */
[----:B------:R-:W-:Y:S02]  /*8bc0*/  HADD2.F32 R7, -RZ, R7.H1_H1 ;  /* 0x30000007ff077230 */ /* 0x000fe40000004100 */
[----:B------:R-:W-:Y:S02]  /*8bd0*/  HADD2.F32 R4, -RZ, R4.H1_H1 ;  /* 0x30000004ff047230 */ /* 0x000fe40000004100 */
[----:B-1----:R-:W-:-:S02]  /*8be0*/  HADD2.F32 R15, -RZ, R9.H0_H0 ;  /* 0x20000009ff0f7230 */ /* 0x002fc40000004100 */
[----:B------:R-:W-:Y:S02]  /*8bf0*/  HADD2.F32 R20, -RZ, R9.H1_H1 ;  /* 0x30000009ff147230 */ /* 0x000fe40000004100 */
[----:B------:R-:W-:Y:S02]  /*8c00*/  HADD2.F32 R9, -RZ, R8.H0_H0 ;  /* 0x20000008ff097230 */ /* 0x000fe40000004100 */
[C---:B------:R-:W-:Y:S01]  /*8c10*/  FMUL.FTZ R29, R15.reuse, R26 ;  /* 0x0000001a0f1d7220 */ /* 0x040fe20000410000 */
[----:B------:R-:W-:Y:S01]  /*8c20*/  FMUL.FTZ R31, R15, R25 ;  /* 0x000000190f1f7220 */ /* 0x000fe20000410000 */
[----:B------:R-:W-:Y:S02]  /*8c30*/  HADD2.F32 R15, -RZ, R32.H0_H0 ;  /* 0x20000020ff0f7230 */ /* 0x000fe40000004100 */
[----:B------:R-:W-:Y:S01]  /*8c40*/  FMUL.FTZ R28, R20, R27 ;  /* 0x0000001b141c7220 */ /* 0x000fe20000410000 */
[----:B------:R-:W-:Y:S01]  /*8c50*/  FFMA.FTZ R29, R12, R25, -R29 ;  /* 0x000000190c1d7223 */ /* 0x000fe2000001081d */
[----:B------:R-:W-:-:S02]  /*8c60*/  HADD2.F32 R25, -RZ, R52.H0_H0 ;  /* 0x20000034ff197230 */ /* 0x000fc40000004100 */
[----:B------:R-:W-:Y:S01]  /*8c70*/  FFMA.FTZ R31, R12, R26, R31 ;  /* 0x0000001a0c1f7223 */ /* 0x000fe2000001001f */
[----:B------:R-:W-:Y:S02]  /*8c80*/  HADD2.F32 R12, -RZ, R53.H0_H0 ;  /* 0x20000035ff0c7230 */ /* 0x000fe40000004100 */
[-C--:B------:R-:W-:Y:S01]  /*8c90*/  FMUL.FTZ R30, R20, R15.reuse ;  /* 0x0000000f141e7220 */ /* 0x080fe20000410000 */
[----:B------:R-:W-:Y:S01]  /*8ca0*/  FFMA.FTZ R28, R5, R15, -R28 ;  /* 0x0000000f051c7223 */ /* 0x000fe2000001081c */
[C---:B------:R-:W-:Y:S01]  /*8cb0*/  FMUL.FTZ R15, R9.reuse, R25 ;  /* 0x00000019090f7220 */ /* 0x040fe20000410000 */
[----:B------:R-:W-:Y:S02]  /*8cc0*/  HADD2.F32 R21, -RZ, R10.H0_H0 ;  /* 0x2000000aff157230 */ /* 0x000fe40000004100 */
[-C--:B------:R-:W-:Y:S01]  /*8cd0*/  FMUL.FTZ R26, R9, R12.reuse ;  /* 0x0000000c091a7220 */ /* 0x080fe20000410000 */
[----:B------:R-:W-:Y:S02]  /*8ce0*/  HADD2.F32 R20, -RZ, R39.H0_H0 ;  /* 0x20000027ff147230 */ /* 0x000fe40000004100 */
[----:B------:R-:W-:Y:S01]  /*8cf0*/  FFMA.FTZ R15, R0, R12, -R15 ;  /* 0x0000000c000f7223 */ /* 0x000fe2000001080f */
[----:B------:R-:W-:-:S02]  /*8d00*/  HADD2.F32 R12, -RZ, R54.H0_H0 ;  /* 0x20000036ff0c7230 */ /* 0x000fc40000004100 */
[----:B------:R-:W-:Y:S01]  /*8d10*/  FFMA.FTZ R30, R5, R27, R30 ;  /* 0x0000001b051e7223 */ /* 0x000fe2000001001e */
[----:B------:R-:W-:Y:S02]  /*8d20*/  HADD2.F32 R24, -RZ, R11.H0_H0 ;  /* 0x2000000bff187230 */ /* 0x000fe40000004100 */
[----:B------:R-:W-:Y:S01]  /*8d30*/  FFMA.FTZ R26, R0, R25, R26 ;  /* 0x00000019001a7223 */ /* 0x000fe2000001001a */
[----:B------:R-:W-:Y:S02]  /*8d40*/  HADD2.F32 R9, -RZ, R39.H1_H1 ;  /* 0x30000027ff097230 */ /* 0x000fe40000004100 */
[C---:B------:R-:W-:Y:S01]  /*8d50*/  FMUL.FTZ R0, R21.reuse, R20 ;  /* 0x0000001415007220 */ /* 0x040fe20000410000 */
[----:B------:R-:W-:Y:S02]  /*8d60*/  HADD2.F32 R5, -RZ, R54.H1_H1 ;  /* 0x30000036ff057230 */ /* 0x000fe40000004100 */
[----:B------:R-:W-:Y:S01]  /*8d70*/  FMUL.FTZ R32, R21, R12 ;  /* 0x0000000c15207220 */ /* 0x000fe20000410000 */
[----:B------:R-:W-:-:S02]  /*8d80*/  HADD2.F32 R11, -RZ, R11.H1_H1 ;  /* 0x3000000bff0b7230 */ /* 0x000fc40000004100 */
[C---:B------:R-:W-:Y:S01]  /*8d90*/  FFMA.FTZ R21, R13.reuse, R12, -R0 ;  /* 0x0000000c0d157223 */ /* 0x040fe20000010800 */
[C---:B------:R-:W-:Y:S01]  /*8da0*/  FMUL.FTZ R25, R24.reuse, R9 ;  /* 0x0000000918197220 */ /* 0x040fe20000410000 */
[----:B------:R-:W-:Y:S02]  /*8db0*/  HADD2.F32 R12, -RZ, R33.H0_H0 ;  /* 0x20000021ff0c7230 */ /* 0x000fe40000004100 */
[-C--:B------:R-:W-:Y:S01]  /*8dc0*/  FMUL.FTZ R24, R24, R5.reuse ;  /* 0x0000000518187220 */ /* 0x080fe20000410000 */
[----:B------:R-:W-:Y:S02]  /*8dd0*/  HADD2.F32 R0, -RZ, R34.H0_H0 ;  /* 0x20000022ff007230 */ /* 0x000fe40000004100 */
[----:B------:R-:W-:Y:S01]  /*8de0*/  FFMA.FTZ R32, R13, R20, R32 ;  /* 0x000000140d207223 */ /* 0x000fe20000010020 */
[C---:B------:R-:W-:Y:S01]  /*8df0*/  FFMA.FTZ R20, R14.reuse, R5, -R25 ;  /* 0x000000050e147223 */ /* 0x040fe20000010819 */
[----:B------:R-:W-:Y:S01]  /*8e00*/  FFMA.FTZ R24, R14, R9, R24 ;  /* 0x000000090e187223 */ /* 0x000fe20000010018 */
[C---:B------:R-:W-:Y:S01]  /*8e10*/  FMUL.FTZ R34, R11.reuse, R12 ;  /* 0x0000000c0b227220 */ /* 0x040fe20000410000 */
[----:B------:R-:W-:Y:S01]  /*8e20*/  FMUL.FTZ R14, R11, R0 ;  /* 0x000000000b0e7220 */ /* 0x000fe20000410000 */
[----:B------:R-:W-:-:S02]  /*8e30*/  HADD2.F32 R8, -RZ, R8.H1_H1 ;  /* 0x30000008ff087230 */ /* 0x000fc40000004100 */
[----:B------:R-:W-:Y:S02]  /*8e40*/  HADD2.F32 R11, -RZ, R36.H0_H0 ;  /* 0x20000024ff0b7230 */ /* 0x000fe40000004100 */
[C---:B------:R-:W-:Y:S01]  /*8e50*/  FFMA.FTZ R27, R7.reuse, R0, -R34 ;  /* 0x00000000071b7223 */ /* 0x040fe20000010822 */
[----:B------:R-:W-:Y:S02]  /*8e60*/  HADD2.F32 R5, -RZ, R38.H0_H0 ;  /* 0x20000026ff057230 */ /* 0x000fe40000004100 */
[----:B------:R-:W-:Y:S01]  /*8e70*/  FFMA.FTZ R33, R7, R12, R14 ;  /* 0x0000000c07217223 */ /* 0x000fe2000001000e */
[----:B------:R-:W-:Y:S02]  /*8e80*/  HADD2.F32 R10, -RZ, R10.H1_H1 ;  /* 0x3000000aff0a7230 */ /* 0x000fe40000004100 */
[C---:B------:R-:W-:Y:S01]  /*8e90*/  FMUL.FTZ R7, R8.reuse, R11 ;  /* 0x0000000b08077220 */ /* 0x040fe20000410000 */
[----:B------:R-:W-:Y:S02]  /*8ea0*/  HADD2.F32 R13, -RZ, R35.H0_H0 ;  /* 0x20000023ff0d7230 */ /* 0x000fe40000004100 */
[----:B------:R-:W-:Y:S01]  /*8eb0*/  FMUL.FTZ R8, R8, R5 ;  /* 0x0000000508087220 */ /* 0x000fe20000410000 */
[----:B------:R-:W-:-:S02]  /*8ec0*/  HADD2.F32 R9, -RZ, R37.H0_H0 ;  /* 0x20000025ff097230 */ /* 0x000fc40000004100 */
[----:B------:R-:W-:Y:S01]  /*8ed0*/  FFMA.FTZ R0, R4, R5, -R7 ;  /* 0x0000000504007223 */ /* 0x000fe20000010807 */
[----:B------:R-:W-:Y:S02]  /*8ee0*/  HADD2.F32 R6, -RZ, R6.H1_H1 ;  /* 0x30000006ff067230 */ /* 0x000fe40000004100 */
[----:B------:R-:W-:Y:S01]  /*8ef0*/  FMUL.FTZ R25, R10, R13 ;  /* 0x0000000d0a197220 */ /* 0x000fe20000410000 */
[----:B------:R-:W-:Y:S01]  /*8f00*/  FFMA.FTZ R11, R4, R11, R8 ;  /* 0x0000000b040b7223 */ /* 0x000fe20000010008 */
[-C--:B------:R-:W-:Y:S01]  /*8f10*/  FMUL.FTZ R10, R10, R9.reuse ;  /* 0x000000090a0a7220 */ /* 0x080fe20000410000 */
[----:B------:R-:W-:Y:S01]  /*8f20*/  F2FP.F16.F32.PACK_AB R7, R27, R20 ;  /* 0x000000141b07723e */ /* 0x000fe200000000ff */
        /* <DEDUP_REMOVED lines=8> */
[----:B------:R-:W-:Y:S01]  /*8fb0*/  F2FP.F16.F32.PACK_AB R26, R13, R32 ;  /* 0x000000200d1a723e */ /* 0x000fe200000000ff */
[----:B------:R4:W-:Y:S04]  /*8fc0*/  STS.128 [R215+0x20400], R4 ;  /* 0x02040004d7007388 */ /* 0x0009e80000000c00 */
[----:B------:R4:W-:Y:S02]  /*8fd0*/  STS.128 [R3+0x20400], R24 ;  /* 0x0204001803007388 */ /* 0x0009e40000000c00 */
.L_x_3696:
[----:B------:R-:W-:Y:S05]  /*8fe0*/  BSYNC B0 ;  /* 0x0000000000007941 */ /* 0x000fea0003800000 */
.L_x_3676:
        /* <DEDUP_REMOVED lines=8> */
.L_x_3673:
[----:B------:R-:W-:-:S13]  /*9070*/  ISETP.NE.AND P0, PT, R188, 0x3, PT ;  /* 0x00000003bc00780c */ /* 0x000fda0003f05270 */
[----:B------:R-:W-:Y:S05]  /*9080*/  @!P0 BRA `(.L_x_3711) ;  /* 0x0000000000048947 */ /* 0x000fea0003800000 */
[----:B------:R-:W-:Y:S01]  /*9090*/  BPT.TRAP 0x1 ;  /* 0x000000040000795c */ /* 0x000fe20000300000 */
.L_x_3711:
[----:B------:R-:W-:Y:S01]  /*90a0*/  IMAD R21, R18, 0x8, R2 ;  /* 0x0000000812157824 */ /* 0x000fe200078e0202 */
[----:B------:R-:W-:-:S04]  /*90b0*/  SHF.L.U32 R58, R19, 0x1f, RZ ;  /* 0x0000001f133a7819 */ /* 0x000fc800000006ff */
[----:B------:R0:W0:Y:S01]  /*90c0*/  SYNCS.PHASECHK.TRANS64.TRYWAIT P1, [R21+URZ+0x28c30], R58 ;  /* 0x028c303a150075a7 */ /* 0x000022000802017f */
[----:B------:R-:W-:Y:S05]  /*90d0*/  @!P0 BRA `(.L_x_3712) ;  /* 0x0000000000048947 */ /* 0x000fea0003800000 */
[----:B------:R-:W-:Y:S01]  /*90e0*/  BPT.TRAP 0x1 ;  /* 0x000000040000795c */ /* 0x000fe20000300000 */
.L_x_3712:
[C---:B--23--:R-:W-:Y:S01]  /*90f0*/  IADD3 R0, R2.reuse, 0x22400, RZ ;  /* 0x0002240002007810 */ /* 0x04cfe20007ffe0ff */
        /* <DEDUP_REMOVED lines=9> */
.L_x_3713:
        /* <DEDUP_REMOVED lines=13> */
[----:B------:R-:W-:Y:S01]  /*9260*/  IADD3 R6, R14, 0x2, RZ ;  /* 0x000000020e067810 */ /* 0x000fe20007ffe0ff */
[----:B------:R-:W-:Y:S01]  /*9270*/  IMAD.MOV.U32 R9, RZ, RZ, 0x40000040 ;  /* 0x40000040ff097424 */ /* 0x000fe200078e00ff */
[----:B------:R-:W-:Y:S01]  /*9280*/  IADD3 R8, R4, 0x4, RZ ;  /* 0x0000000404087810 */ /* 0x000fe20007ffe0ff */
[----:B------:R-:W-:Y:S01]  /*9290*/  IMAD.MOV.U32 R15, RZ, RZ, 0x40000040 ;  /* 0x40000040ff0f7424 */ /* 0x000fe200078e00ff */
[----:B------:R-:W-:Y:S01]  /*92a0*/  LEA R12, R185, R190, 0x6 ;  /* 0x000000beb90c7211 */ /* 0x000fe200078e30ff */
[----:B------:R-:W-:Y:S01]  /*92b0*/  IMAD.MOV.U32 R3, RZ, RZ, 0x40 ;  /* 0x00000040ff037424 */ /* 0x000fe200078e00ff */
[----:B------:R-:W1:Y:S03]  /*92c0*/  S2R R59, SR_TID.X ;  /* 0x00000000003b7919 */ /* 0x000e660000002100 */
[----:B------:R-:W-:-:S02]  /*92d0*/  IMAD R0, R168, -0x40, R3 ;  /* 0xffffffc0a8007824 */ /* 0x000fc400078e0203 */
[----:B------:R-:W-:Y:S01]  /*92e0*/  HGMMA.64x64x16.F32 R24, gdesc[UR4], RZ, !UPT, gsb0 ;  /* 0x00e00000041879f0 */ /* 0x000fe2000c0008ff */
[----:B------:R-:W-:Y:S02]  /*92f0*/  R2UR UR4, R10 ;  /* 0x000000000a0472ca */ /* 0x000fe400000e0000 */
[----:B------:R-:W-:Y:S02]  /*9300*/  R2UR UR5, R11 ;  /* 0x000000000b0572ca */ /* 0x000fe400000e0000 */
[----:B------:R-:W-:Y:S01]  /*9310*/  R2UR UR6, R6 ;  /* 0x00000000060672ca */ /* 0x000fe200000e0000 */
[C---:B------:R-:W-:Y:S01]  /*9320*/  VIADD R6, R14.reuse, 0x4 ;  /* 0x000000040e067836 */ /* 0x040fe20000000000 */
[----:B------:R-:W-:Y:S01]  /*9330*/  R2UR UR7, R7 ;  /* 0x00000000070772ca */ /* 0x000fe200000e0000 */
[----:B------:R-:W-:Y:S01]  /*9340*/  VIADD R14, R14, 0x6 ;  /* 0x000000060e0e7836 */ /* 0x000fe20000000000 */
[----:B------:R-:W-:Y:S02]  /*9350*/  MOV R7, 0x40000040 ;  /* 0x4000004000077802 */ /* 0x000fe40000000f00 */
[----:B------:R-:W-:-:S02]  /*9360*/  IADD3 R3, R187, 0x1, R0 ;  /* 0x00000001bb037810 */ /* 0x000fc40007ffe000 */
[C---:B------:R-:W-:Y:S02]  /*9370*/  IADD3 R0, -R192.reuse, R0, R187 ;  /* 0x00000000c0007210 */ /* 0x040fe40007ffe1bb */
[----:B------:R-:W-:Y:S02]  /*9380*/  IADD3 R3, -R192, R3, -R184 ;  /* 0x00000003c0037210 */ /* 0x000fe40007ffe9b8 */
[----:B-1----:R-:W-:Y:S01]  /*9390*/  LOP3.LUT R59, R59, 0x7f, RZ, 0xc0, !PT ;  /* 0x0000007f3b3b7812 */ /* 0x002fe200078ec0ff */
[----:B------:R-:W-:Y:S02]  /*93a0*/  WARPGROUP.DEPBAR.LE gsb0, 0x0 ;  /* 0x00008000000079c5 */ /* 0x000fe40000010000 */
[----:B------:R-:W-:-:S06]  /*93b0*/  WARPGROUP.ARRIVE ;  /* 0x00000000000079c5 */ /* 0x000fcc0000000000 */
[----:B------:R-:W-:Y:S01]  /*93c0*/  HGMMA.64x64x16.F32 R24, gdesc[UR4], R24, gsb0 ;  /* 0x00e00000041879f0 */ /* 0x000fe20008000818 */
[----:B------:R-:W-:Y:S02]  /*93d0*/  R2UR UR4, R8 ;  /* 0x00000000080472ca */ /* 0x000fe400000e0000 */
[----:B------:R-:W-:Y:S02]  /*93e0*/  R2UR UR5, R9 ;  /* 0x00000000090572ca */ /* 0x000fe400000e0000 */
[----:B------:R-:W-:Y:S01]  /*93f0*/  R2UR UR6, R6 ;  /* 0x00000000060672ca */ /* 0x000fe200000e0000 */
[----:B------:R-:W-:Y:S01]  /*9400*/  VIADD R6, R4, 0x6 ;  /* 0x0000000604067836 */ /* 0x000fe20000000000 */
        /* <DEDUP_REMOVED lines=8> */
[----:B------:R-:W-:Y:S02]  /*9490*/  R2UR UR7, R15 ;  /* 0x000000000f0772ca */ /* 0x000fe400000e0000 */
[----:B------:R-:W-:-:S04]  /*94a0*/  IADD3 R15, R3, 0x8, R12 ;  /* 0x00000008030f7810 */ /* 0x000fc80007ffe00c */
[----:B------:R-:W-:Y:S02]  /*94b0*/  VIMNMX R15, R0, R15, PT ;  /* 0x0000000f000f7248 */ /* 0x000fe40003fe0100 */
[----:B------:R-:W-:Y:S02]  /*94c0*/  VIADDMNMX R0, R12, R3, R0, PT ;  /* 0x000000030c007246 */ /* 0x000fe40003800100 */
[C---:B------:R-:W-:Y:S02]  /*94d0*/  ISETP.GT.AND P1, PT, R15.reuse, RZ, PT ;  /* 0x000000ff0f00720c */ /* 0x040fe40003f24270 */
[C---:B------:R-:W-:Y:S02]  /*94e0*/  ISETP.GT.AND P2, PT, R15.reuse, 0x1, PT ;  /* 0x000000010f00780c */ /* 0x040fe40003f44270 */
[----:B------:R-:W-:Y:S02]  /*94f0*/  ISETP.GT.AND P3, PT, R15, 0x8, PT ;  /* 0x000000080f00780c */ /* 0x000fe40003f64270 */
[----:B------:R-:W-:-:S02]  /*9500*/  ISETP.GT.AND P4, PT, R0, 0x19, PT ;  /* 0x000000190000780c */ /* 0x000fc40003f84270 */
[----:B------:R-:W-:Y:S01]  /*9510*/  ISETP.GT.AND P5, PT, R0, 0x20, PT ;  /* 0x000000200000780c */ /* 0x000fe20003fa4270 */
        /* <DEDUP_REMOVED lines=50> */
[----:B------:R-:W-:Y:S01]  /*9840*/  ULDC UR4, c[0x0][0x988] ;  /* 0x0002620000047ab9 */ /* 0x000fe20000000800 */
[----:B------:R-:W3:Y:S01]  /*9850*/  MUFU.TANH R35, R35 ;  /* 0x0000002300237308 */ /* 0x000ee20000002400 */
[----:B-1----:R-:W-:-:S02]  /*9860*/  FSEL R62, R31, -INF , P1 ;  /* 0xff8000001f3e7808 */ /* 0x002fc40000800000 */
        /* <DEDUP_REMOVED lines=63> */
[----:B----4-:R-:W-:Y:S02]  /*9c60*/  FSEL R12, R29, -INF , P1 ;  /* 0xff8000001d0c7808 */ /* 0x010fe40000800000 */
[----:B--2---:R-:W-:Y:S02]  /*9c70*/  FMNMX.FTZ R20, R57, R20, !PT ;  /* 0x0000001439147209 */ /* 0x004fe40007810000 */
[----:B------:R-:W-:Y:S02]  /*9c80*/  ISETP.GT.AND P1, PT, R0, 0x11, PT ;  /* 0x000000110000780c */ /* 0x000fe40003f24270 */
[----:B------:R-:W-:Y:S01]  /*9c90*/  FMNMX.FTZ R3, R12, R3, !PT ;  /* 0x000000030c037209 */ /* 0x000fe20007810000 */
[----:B------:R-:W2:Y:S01]  /*9ca0*/  MUFU.TANH R36, R36 ;  /* 0x0000002400247308 */ /* 0x000ea20000002400 */
[----:B------:R-:W4:Y:S01]  /*9cb0*/  SHFL.BFLY PT, R15, R20, 0x1, 0x1f ;  /* 0x0c201f00140f7f89 */ /* 0x000f2200000e0000 */
[----:B---3--:R-:W-:-:S02]  /*9cc0*/  FSEL R32, R32, -INF , P2 ;  /* 0xff80000020207808 */ /* 0x008fc40001000000 */
[----:B------:R-:W-:Y:S02]  /*9cd0*/  ISETP.GT.AND P2, PT, R0, 0x28, PT ;  /* 0x000000280000780c */ /* 0x000fe40003f44270 */
[----:B------:R-:W-:Y:S02]  /*9ce0*/  FMNMX.FTZ R3, R32, R3, !PT ;  /* 0x0000000320037209 */ /* 0x000fe40007810000 */
        /* <DEDUP_REMOVED lines=10> */
[----:B----4-:R-:W-:Y:S01]  /*9d90*/  FMNMX.FTZ R20, R20, R15, !PT ;  /* 0x0000000f14147209 */ /* 0x010fe20007810000 */
[----:B------:R-:W-:Y:S01]  /*9da0*/  IMAD.U32 R15, RZ, RZ, UR4 ;  /* 0x00000004ff0f7e24 */ /* 0x000fe2000f8e00ff */
[----:B------:R-:W-:Y:S02]  /*9db0*/  FMNMX.FTZ R3, R30, R3, !PT ;  /* 0x000000031e037209 */ /* 0x000fe40007810000 */
[----:B------:R-:W-:Y:S01]  /*9dc0*/  ISETP.GT.AND P4, PT, R0, 0x30, PT ;  /* 0x000000300000780c */ /* 0x000fe20003f84270 */
[----:B------:R-:W3:Y:S01]  /*9dd0*/  MUFU.TANH R44, R44 ;  /* 0x0000002c002c7308 */ /* 0x000ee20000002400 */
[----:B-1----:R-:W-:Y:S01]  /*9de0*/  FSEL R40, R40, -INF , P5 ;  /* 0xff80000028287808 */ /* 0x002fe20002800000 */
[----:B------:R-:W-:-:S03]  /*9df0*/  FMUL.FTZ R29, R20, R15 ;  /* 0x0000000f141d7220 */ /* 0x000fc60000410000 */
[----:B------:R-:W-:-:S03]  /*9e00*/  FMNMX.FTZ R3, R40, R3, !PT ;  /* 0x0000000328037209 */ /* 0x000fc60007810000 */
[----:B------:R-:W1:Y:S01]  /*9e10*/  MUFU.TANH R45, R45 ;  /* 0x0000002d002d7308 */ /* 0x000e620000002400 */
[----:B--2---:R-:W-:Y:S02]  /*9e20*/  FSEL R34, R41, -INF , P1 ;  /* 0xff80000029227808 */ /* 0x004fe40000800000 */
[----:B------:R-:W-:Y:S02]  /*9e30*/  FSETP.NEU.FTZ.AND P1, PT, R20, -INF , PT ;  /* 0xff8000001400780b */ /* 0x000fe40003f3d000 */
[----:B------:R-:W-:Y:S02]  /*9e40*/  FMNMX.FTZ R3, R34, R3, !PT ;  /* 0x0000000322037209 */ /* 0x000fe40007810000 */
[----:B------:R-:W-:Y:S01]  /*9e50*/  FSEL R29, R29, RZ, P1 ;  /* 0x000000ff1d1d7208 */ /* 0x000fe20000800000 */
[----:B------:R-:W2:Y:S01]  /*9e60*/  MUFU.TANH R48, R48 ;  /* 0x0000003000307308 */ /* 0x000ea20000002400 */
[----:B---3--:R-:W-:Y:S02]  /*9e70*/  FSEL R44, R44, -INF , P2 ;  /* 0xff8000002c2c7808 */ /* 0x008fe40001000000 */
[----:B------:R-:W-:Y:S01]  /*9e80*/  ISETP.GT.AND P1, PT, R0, 0x31, PT ;  /* 0x000000310000780c */ /* 0x000fe20003f24270 */
[--C-:B------:R-:W-:Y:S01]  /*9e90*/  FFMA.FTZ R14, R14, R15, -R29.reuse ;  /* 0x0000000f0e0e7223 */ /* 0x100fe2000001081d */
[----:B------:R-:W-:Y:S01]  /*9ea0*/  FMNMX.FTZ R3, R44, R3, !PT ;  /* 0x000000032c037209 */ /* 0x000fe20007810000 */
[-CC-:B------:R-:W-:Y:S01]  /*9eb0*/  FFMA.FTZ R27, R27, R15.reuse, -R29.reuse ;  /* 0x0000000f1b1b7223 */ /* 0x180fe2000001081d */
[----:B------:R-:W-:Y:S01]  /*9ec0*/  ISETP.GT.AND P2, PT, R0, 0x38, PT ;  /* 0x000000380000780c */ /* 0x000fe20003f44270 */
[----:B------:R-:W3:Y:S01]  /*9ed0*/  MUFU.TANH R49, R49 ;  /* 0x0000003100317308 */ /* 0x000ee20000002400 */
[----:B-1----:R-:W-:Y:S01]  /*9ee0*/  FSEL R38, R45, -INF , P3 ;  /* 0xff8000002d267808 */ /* 0x002fe20001800000 */
[-CC-:B------:R-:W-:Y:S01]  /*9ef0*/  FFMA.FTZ R60, R60, R15.reuse, -R29.reuse ;  /* 0x0000000f3c3c7223 */ /* 0x180fe2000001081d */
[-CC-:B------:R-:W-:Y:S01]  /*9f00*/  FFMA.FTZ R62, R62, R15.reuse, -R29.reuse ;  /* 0x0000000f3e3e7223 */ /* 0x180fe2000001081d */
[--C-:B------:R-:W-:Y:S01]  /*9f10*/  FFMA.FTZ R64, R64, R15, -R29.reuse ;  /* 0x0000000f40407223 */ /* 0x100fe2000001081d */
[----:B------:R-:W-:Y:S01]  /*9f20*/  FMNMX.FTZ R3, R38, R3, !PT ;  /* 0x0000000326037209 */ /* 0x000fe20007810000 */
[-CC-:B------:R-:W-:Y:S01]  /*9f30*/  FFMA.FTZ R66, R66, R15.reuse, -R29.reuse ;  /* 0x0000000f42427223 */ /* 0x180fe2000001081d */
[-CC-:B------:R-:W-:Y:S01]  /*9f40*/  FFMA.FTZ R68, R68, R15.reuse, -R29.reuse ;  /* 0x0000000f44447223 */ /* 0x180fe2000001081d */
[----:B------:R-:W1:Y:S01]  /*9f50*/  MUFU.TANH R52, R52 ;  /* 0x0000003400347308 */ /* 0x000e620000002400 */
[----:B--2---:R-:W-:Y:S01]  /*9f60*/  FSEL R48, R48, -INF , P4 ;  /* 0xff80000030307808 */ /* 0x004fe20002000000 */
[-CC-:B------:R-:W-:Y:S01]  /*9f70*/  FFMA.FTZ R70, R70, R15.reuse, -R29.reuse ;  /* 0x0000000f46467223 */ /* 0x180fe2000001081d */
[-CC-:B------:R-:W-:Y:S01]  /*9f80*/  FFMA.FTZ R72, R72, R15.reuse, -R29.reuse ;  /* 0x0000000f48487223 */ /* 0x180fe2000001081d */
[--C-:B------:R-:W-:Y:S01]  /*9f90*/  FFMA.FTZ R74, R74, R15, -R29.reuse ;  /* 0x0000000f4a4a7223 */ /* 0x100fe2000001081d */
[----:B------:R-:W-:Y:S01]  /*9fa0*/  FMNMX.FTZ R3, R48, R3, !PT ;  /* 0x0000000330037209 */ /* 0x000fe20007810000 */
[-CC-:B------:R-:W-:Y:S01]  /*9fb0*/  FFMA.FTZ R76, R76, R15.reuse, -R29.reuse ;  /* 0x0000000f4c4c7223 */ /* 0x180fe2000001081d */
[-CC-:B------:R-:W-:Y:S01]  /*9fc0*/  FFMA.FTZ R78, R78, R15.reuse, -R29.reuse ;  /* 0x0000000f4e4e7223 */ /* 0x180fe2000001081d */
[----:B------:R-:W2:Y:S01]  /*9fd0*/  MUFU.TANH R53, R53 ;  /* 0x0000003500357308 */ /* 0x000ea20000002400 */
[----:B---3--:R-:W-:Y:S01]  /*9fe0*/  FSEL R42, R49, -INF , P1 ;  /* 0xff800000312a7808 */ /* 0x008fe20000800000 */
[-CC-:B------:R-:W-:Y:S01]  /*9ff0*/  FFMA.FTZ R50, R50, R15.reuse, -R29.reuse ;  /* 0x0000000f32327223 */ /* 0x180fe2000001081d */
[----:B------:R-:W-:Y:S01]  /*a000*/  ISETP.GT.AND P1, PT, R0, 0x39, PT ;  /* 0x000000390000780c */ /* 0x000fe20003f24270 */
[--C-:B------:R-:W-:Y:S01]  /*a010*/  FFMA.FTZ R80, R80, R15, -R29.reuse ;  /* 0x0000000f50507223 */ /* 0x100fe2000001081d */
[----:B------:R-:W-:Y:S01]  /*a020*/  FMNMX.FTZ R3, R42, R3, !PT ;  /* 0x000000032a037209 */ /* 0x000fe20007810000 */
[-CC-:B------:R-:W-:Y:S01]  /*a030*/  FFMA.FTZ R54, R54, R15.reuse, -R29.reuse ;  /* 0x0000000f36367223 */ /* 0x180fe2000001081d */
[----:B------:R-:W-:Y:S01]  /*a040*/  FFMA.FTZ R29, R82, R15, -R29 ;  /* 0x0000000f521d7223 */ /* 0x000fe2000001081d */
[----:B------:R-:W-:Y:S01]  /*a050*/  MUFU.EX2 R165, R14 ;  /* 0x0000000e00a57308 */ /* 0x000fe20000000800 */
[----:B-1----:R-:W-:-:S04]  /*a060*/  FSEL R52, R52, -INF , P2 ;  /* 0xff80000034347808 */ /* 0x002fc80001000000 */
[----:B------:R-:W-:-:S03]  /*a070*/  FMNMX.FTZ R3, R52, R3, !PT ;  /* 0x0000000334037209 */ /* 0x000fc60007810000 */
[----:B------:R-:W1:Y:S01]  /*a080*/  MUFU.EX2 R84, R27 ;  /* 0x0000001b00547308 */ /* 0x000e620000000800 */
[----:B--2---:R-:W-:-:S04]  /*a090*/  FSEL R46, R53, -INF , P1 ;  /* 0xff800000352e7808 */ /* 0x004fc80000800000 */
[----:B------:R-:W-:-:S03]  /*a0a0*/  FMNMX.FTZ R3, R46, R3, !PT ;  /* 0x000000032e037209 */ /* 0x000fc60007810000 */
[----:B------:R-:W2:Y:S02]  /*a0b0*/  MUFU.EX2 R60, R60 ;  /* 0x0000003c003c7308 */ /* 0x000ea40000000800 */
[----:B------:R-:W3:Y:S06]  /*a0c0*/  SHFL.BFLY PT, R0, R3, 0x2, 0x1f ;  /* 0x0c401f0003007f89 */ /* 0x000eec00000e0000 */
[----:B------:R-:W4:Y:S01]  /*a0d0*/  MUFU.EX2 R167, R62 ;  /* 0x0000003e00a77308 */ /* 0x000f220000000800 */
[----:B-1----:R-:W-:Y:S01]  /*a0e0*/  FADD.FTZ R35, R165, R84 ;  /* 0x00000054a5237221 */ /* 0x002fe20000010000 */
[----:B------:R-:W-:-:S06]  /*a0f0*/  F2FP.F16.F32.PACK_AB R165, R84, R165 ;  /* 0x000000a554a5723e */ /* 0x000fcc00000000ff */
[----:B------:R-:W-:Y:S08]  /*a100*/  MUFU.EX2 R64, R64 ;  /* 0x0000004000407308 */ /* 0x000ff00000000800 */
[----:B------:R-:W-:Y:S01]  /*a110*/  MUFU.EX2 R153, R66 ;  /* 0x0000004200997308 */ /* 0x000fe20000000800 */
[----:B---3--:R-:W-:-:S05]  /*a120*/  FMNMX.FTZ R0, R3, R0, !PT ;  /* 0x0000000003007209 */ /* 0x008fca0007810000 */
[----:B------:R-:W1:Y:S02]  /*a130*/  SHFL.BFLY PT, R3, R0, 0x1, 0x1f ;  /* 0x0c201f0000037f89 */ /* 0x000e6400000e0000 */
[----:B------:R-:W-:Y:S08]  /*a140*/  MUFU.EX2 R68, R68 ;  /* 0x0000004400447308 */ /* 0x000ff00000000800 */
[----:B------:R-:W-:Y:S08]  /*a150*/  MUFU.EX2 R41, R29 ;  /* 0x0000001d00297308 */ /* 0x000ff00000000800 */
[----:B------:R-:W-:Y:S01]  /*a160*/  MUFU.EX2 R155, R70 ;  /* 0x00000046009b7308 */ /* 0x000fe20000000800 */
[----:B-1----:R-:W-:-:S07]  /*a170*/  FMNMX.FTZ R14, R0, R3, !PT ;  /* 0x00000003000e7209 */ /* 0x002fce0007810000 */
[----:B------:R-:W-:Y:S01]  /*a180*/  MUFU.EX2 R72, R72 ;  /* 0x0000004800487308 */ /* 0x000fe20000000800 */
[C---:B------:R-:W-:Y:S01]  /*a190*/  FSETP.NEU.FTZ.AND P1, PT, R14.reuse, -INF , PT ;  /* 0xff8000000e00780b */ /* 0x040fe20003f3d000 */
[----:B------:R-:W-:-:S06]  /*a1a0*/  FMUL.FTZ R0, R14, R15 ;  /* 0x0000000f0e007220 */ /* 0x000fcc0000410000 */
[----:B------:R-:W-:Y:S01]  /*a1b0*/  MUFU.EX2 R157, R74 ;  /* 0x0000004a009d7308 */ /* 0x000fe20000000800 */
[----:B------:R-:W-:Y:S01]  /*a1c0*/  FSEL R3, R0, RZ, P1 ;  /* 0x000000ff00037208 */ /* 0x000fe20000800000 */
[----:B--2---:R-:W-:Y:S01]  /*a1d0*/  FADD.FTZ R0, R60, R35 ;  /* 0x000000233c007221 */ /* 0x004fe20000010000 */
[----:B------:R-:W-:-:S03]  /*a1e0*/  ISETP.NE.AND P1, PT, R59, RZ, PT ;  /* 0x000000ff3b00720c */ /* 0x000fc60003f25270 */
        /* <DEDUP_REMOVED lines=8> */
[----:B----4-:R-:W-:Y:S01]  /*a270*/  FADD.FTZ R43, R167, R0 ;  /* 0x00000000a72b7221 */ /* 0x010fe20000010000 */
[----:B------:R-:W-:Y:S01]  /*a280*/  FFMA.FTZ R30, R30, R15, -R3 ;  /* 0x0000000f1e1e7223 */ /* 0x000fe20000010803 */
[----:B------:R-:W-:-:S02]  /*a290*/  @!P1 VIADD R0, R21, 0x28c40 ;  /* 0x00028c4015009836 */ /* 0x000fc40000000000 */
[-CC-:B------:R-:W-:Y:S01]  /*a2a0*/  FFMA.FTZ R40, R40, R15.reuse, -R3.reuse ;  /* 0x0000000f28287223 */ /* 0x180fe20000010803 */
[-CC-:B------:R-:W-:Y:S01]  /*a2b0*/  FFMA.FTZ R34, R34, R15.reuse, -R3.reuse ;  /* 0x0000000f22227223 */ /* 0x180fe20000010803 */
[-CC-:B------:R-:W-:Y:S01]  /*a2c0*/  FFMA.FTZ R44, R44, R15.reuse, -R3.reuse ;  /* 0x0000000f2c2c7223 */ /* 0x180fe20000010803 */
[----:B------:R-:W1:Y:S01]  /*a2d0*/  MUFU.EX2 R25, R25 ;  /* 0x0000001900197308 */ /* 0x000e620000000800 */
[----:B------:R-:W-:Y:S01]  /*a2e0*/  @!P1 PRMT R0, RZ, 0x654, R0 ;  /* 0x00000654ff009816 */ /* 0x000fe20000000000 */
[-CC-:B------:R-:W-:Y:S01]  /*a2f0*/  FFMA.FTZ R38, R38, R15.reuse, -R3.reuse ;  /* 0x0000000f26267223 */ /* 0x180fe20000010803 */
[-CC-:B------:R-:W-:Y:S01]  /*a300*/  FFMA.FTZ R48, R48, R15.reuse, -R3.reuse ;  /* 0x0000000f30307223 */ /* 0x180fe20000010803 */
[-CC-:B------:R-:W-:Y:S01]  /*a310*/  FFMA.FTZ R42, R42, R15.reuse, -R3.reuse ;  /* 0x0000000f2a2a7223 */ /* 0x180fe20000010803 */
[----:B------:R2:W-:Y:S01]  /*a320*/  @!P1 SYNCS.ARRIVE.TRANS64.RED.A1T0 RZ, [R0+URZ], RZ ;  /* 0x000000ff00ff99a7 */ /* 0x0005e2000810043f */
[-CC-:B------:R-:W-:Y:S01]  /*a330*/  FFMA.FTZ R52, R52, R15.reuse, -R3.reuse ;  /* 0x0000000f34347223 */ /* 0x180fe20000010803 */
[----:B------:R-:W-:Y:S01]  /*a340*/  FFMA.FTZ R3, R46, R15, -R3 ;  /* 0x0000000f2e037223 */ /* 0x000fe20000010803 */
[----:B------:R-:W3:Y:S01]  /*a350*/  MUFU.EX2 R28, R28 ;  /* 0x0000001c001c7308 */ /* 0x000ee20000000800 */
[----:B------:R-:W-:-:S07]  /*a360*/  F2FP.F16.F32.PACK_AB R167, R167, R60 ;  /* 0x0000003ca7a7723e */ /* 0x000fce00000000ff */
[----:B------:R3:W4:Y:S01]  /*a370*/  MUFU.EX2 R27, R12 ;  /* 0x0000000c001b7308 */ /* 0x0007220000000800 */
[----:B-1----:R-:W-:Y:S01]  /*a380*/  FADD.FTZ R37, R24, R25 ;  /* 0x0000001918257221 */ /* 0x002fe20000010000 */
[----:B------:R-:W-:-:S06]  /*a390*/  F2FP.F16.F32.PACK_AB R164, R25, R24 ;  /* 0x0000001819a4723e */ /* 0x000fcc00000000ff */
[----:B------:R-:W2:Y:S01]  /*a3a0*/  MUFU.EX2 R32, R32 ;  /* 0x0000002000207308 */ /* 0x000ea20000000800 */
[----:B---3--:R-:W-:-:S07]  /*a3b0*/  FADD.FTZ R12, R28, R37 ;  /* 0x000000251c0c7221 */ /* 0x008fce0000010000 */
[----:B------:R1:W3:Y:S01]  /*a3c0*/  MUFU.EX2 R29, R26 ;  /* 0x0000001a001d7308 */ /* 0x0002e20000000800 */
[C---:B----4-:R-:W-:Y:S01]  /*a3d0*/  FADD.FTZ R37, R27.reuse, R12 ;  /* 0x0000000c1b257221 */ /* 0x050fe20000010000 */
[----:B------:R-:W-:Y:S01]  /*a3e0*/  F2FP.F16.F32.PACK_AB R166, R27, R28 ;  /* 0x0000001c1ba6723e */ /* 0x000fe200000000ff */
[----:B------:R-:W-:Y:S06]  /*a3f0*/  BAR.SYNC.DEFER_BLOCKING 0xf, 0x100 ;  /* 0x03c4000000007b1d */ /* 0x000fec0000010000 */
[----:B------:R-:W4:Y:S01]  /*a400*/  MUFU.EX2 R36, R36 ;  /* 0x0000002400247308 */ /* 0x000f220000000800 */
[----:B-1----:R-:W-:Y:S01]  /*a410*/  FADD.FTZ R26, R64, R43 ;  /* 0x0000002b401a7221 */ /* 0x002fe20000010000 */
[----:B--2---:R-:W-:-:S03]  /*a420*/  FADD.FTZ R0, R32, R37 ;  /* 0x0000002520007221 */ /* 0x004fc60000010000 */
[C---:B------:R-:W-:Y:S01]  /*a430*/  FADD.FTZ R43, R153.reuse, R26 ;  /* 0x0000001a992b7221 */ /* 0x040fe20000010000 */
[----:B------:R-:W-:Y:S02]  /*a440*/  F2FP.F16.F32.PACK_AB R153, R153, R64 ;  /* 0x000000409999723e */ /* 0x000fe400000000ff */
[----:B------:R-:W1:Y:S01]  /*a450*/  MUFU.EX2 R31, R30 ;  /* 0x0000001e001f7308 */ /* 0x000e620000000800 */
[----:B------:R-:W-:Y:S01]  /*a460*/  FADD.FTZ R12, R68, R43 ;  /* 0x0000002b440c7221 */ /* 0x000fe20000010000 */
[C---:B---3--:R-:W-:Y:S01]  /*a470*/  FADD.FTZ R43, R29.reuse, R0 ;  /* 0x000000001d2b7221 */ /* 0x048fe20000010000 */
[----:B------:R-:W-:Y:S02]  /*a480*/  F2FP.F16.F32.PACK_AB R152, R29, R32 ;  /* 0x000000201d98723e */ /* 0x000fe400000000ff */
[C---:B------:R-:W-:Y:S01]  /*a490*/  FADD.FTZ R45, R155.reuse, R12 ;  /* 0x0000000c9b2d7221 */ /* 0x040fe20000010000 */
[----:B------:R-:W-:Y:S02]  /*a4a0*/  F2FP.F16.F32.PACK_AB R155, R155, R68 ;  /* 0x000000449b9b723e */ /* 0x000fe400000000ff */
[----:B------:R-:W2:Y:S01]  /*a4b0*/  MUFU.EX2 R40, R40 ;  /* 0x0000002800287308 */ /* 0x000ea20000000800 */
[----:B----4-:R-:W-:Y:S01]  /*a4c0*/  FADD.FTZ R0, R36, R43 ;  /* 0x0000002b24007221 */ /* 0x010fe20000010000 */
[----:B------:R-:W-:Y:S01]  /*a4d0*/  FADD.FTZ R12, R72, R45 ;  /* 0x0000002d480c7221 */ /* 0x000fe20000010000 */
[----:B------:R3:W-:Y:S03]  /*a4e0*/  STSM.16.M88.4 [R195+0x26800], R164 ;  /* 0x026800a4c3007844 */ /* 0x0007e60000000200 */
[C---:B------:R-:W-:Y:S01]  /*a4f0*/  FADD.FTZ R45, R157.reuse, R12 ;  /* 0x0000000c9d2d7221 */ /* 0x040fe20000010000 */
[----:B------:R-:W-:Y:S01]  /*a500*/  F2FP.F16.F32.PACK_AB R157, R157, R72 ;  /* 0x000000489d9d723e */ /* 0x000fe200000000ff */
[----:B------:R-:W4:Y:S01]  /*a510*/  MUFU.EX2 R33, R34 ;  /* 0x0000002200217308 */ /* 0x000f220000000800 */
[C---:B-1----:R-:W-:Y:S01]  /*a520*/  FADD.FTZ R43, R31.reuse, R0 ;  /* 0x000000001f2b7221 */ /* 0x042fe20000010000 */
[----:B------:R-:W-:-:S05]  /*a530*/  F2FP.F16.F32.PACK_AB R154, R31, R36 ;  /* 0x000000241f9a723e */ /* 0x000fca00000000ff */
[----:B------:R3:W-:Y:S01]  /*a540*/  STSM.16.M88.4 [R196], R152 ;  /* 0x00000098c4007844 */ /* 0x0007e20000000200 */
[----:B------:R-:W1:Y:S01]  /*a550*/  MUFU.EX2 R76, R76 ;  /* 0x0000004c004c7308 */ /* 0x000e620000000800 */
[----:B--2---:R-:W-:-:S07]  /*a560*/  FADD.FTZ R0, R40, R43 ;  /* 0x0000002b28007221 */ /* 0x004fce0000010000 */
[----:B------:R-:W2:Y:S01]  /*a570*/  MUFU.EX2 R44, R44 ;  /* 0x0000002c002c7308 */ /* 0x000ea20000000800 */
[C---:B----4-:R-:W-:Y:S01]  /*a580*/  FADD.FTZ R43, R33.reuse, R0 ;  /* 0x00000000212b7221 */ /* 0x050fe20000010000 */
[----:B------:R-:W-:-:S06]  /*a590*/  F2FP.F16.F32.PACK_AB R156, R33, R40 ;  /* 0x00000028219c723e */ /* 0x000fcc00000000ff */
[----:B------:R-:W4:Y:S01]  /*a5a0*/  MUFU.EX2 R159, R78 ;  /* 0x0000004e009f7308 */ /* 0x000f220000000800 */
[----:B-1----:R-:W-:-:S07]  /*a5b0*/  FADD.FTZ R12, R76, R45 ;  /* 0x0000002d4c0c7221 */ /* 0x002fce0000010000 */
[----:B------:R-:W1:Y:S01]  /*a5c0*/  MUFU.EX2 R35, R38 ;  /* 0x0000002600237308 */ /* 0x000e620000000800 */
[----:B--2---:R-:W-:-:S07]  /*a5d0*/  FADD.FTZ R0, R44, R43 ;  /* 0x0000002b2c007221 */ /* 0x004fce0000010000 */
[----:B------:R-:W2:Y:S01]  /*a5e0*/  MUFU.EX2 R50, R50 ;  /* 0x0000003200327308 */ /* 0x000ea20000000800 */
[C---:B----4-:R-:W-:Y:S01]  /*a5f0*/  FADD.FTZ R45, R159.reuse, R12 ;  /* 0x0000000c9f2d7221 */ /* 0x050fe20000010000 */
[----:B------:R-:W-:-:S06]  /*a600*/  F2FP.F16.F32.PACK_AB R159, R159, R76 ;  /* 0x0000004c9f9f723e */ /* 0x000fcc00000000ff */
[----:B------:R-:W4:Y:S01]  /*a610*/  MUFU.EX2 R48, R48 ;  /* 0x0000003000307308 */ /* 0x000f220000000800 */
[C---:B-1----:R-:W-:Y:S01]  /*a620*/  FADD.FTZ R25, R35.reuse, R0 ;  /* 0x0000000023197221 */ /* 0x042fe20000010000 */
[----:B------:R-:W-:-:S05]  /*a630*/  F2FP.F16.F32.PACK_AB R158, R35, R44 ;  /* 0x0000002c239e723e */ /* 0x000fca00000000ff */
[----:B------:R3:W-:Y:S01]  /*a640*/  STSM.16.M88.4 [R198], R156 ;  /* 0x0000009cc6007844 */ /* 0x0007e20000000200 */
[----:B------:R-:W1:Y:S01]  /*a650*/  MUFU.EX2 R39, R80 ;  /* 0x0000005000277308 */ /* 0x000e620000000800 */
[----:B--2---:R-:W-:-:S07]  /*a660*/  FADD.FTZ R12, R50, R45 ;  /* 0x0000002d320c7221 */ /* 0x004fce0000010000 */
[----:B------:R-:W2:Y:S01]  /*a670*/  MUFU.EX2 R37, R42 ;  /* 0x0000002a00257308 */ /* 0x000ea20000000800 */
[----:B----4-:R-:W-:-:S07]  /*a680*/  FADD.FTZ R0, R48, R25 ;  /* 0x0000001930007221 */ /* 0x010fce0000010000 */
[----:B------:R-:W4:Y:S01]  /*a690*/  MUFU.EX2 R54, R54 ;  /* 0x0000003600367308 */ /* 0x000f220000000800 */
[C---:B-1----:R-:W-:Y:S01]  /*a6a0*/  F2FP.F16.F32.PACK_AB R161, R39.reuse, R50 ;  /* 0x0000003227a1723e */ /* 0x042fe200000000ff */
[----:B------:R-:W-:-:S06]  /*a6b0*/  FADD.FTZ R39, R39, R12 ;  /* 0x0000000c27277221 */ /* 0x000fcc0000010000 */
[----:B------:R-:W-:Y:S01]  /*a6c0*/  MUFU.EX2 R52, R52 ;  /* 0x0000003400347308 */ /* 0x000fe20000000800 */
[C---:B--2---:R-:W-:Y:S01]  /*a6d0*/  F2FP.F16.F32.PACK_AB R160, R37.reuse, R48 ;  /* 0x0000003025a0723e */ /* 0x044fe200000000ff */
[----:B------:R-:W-:-:S06]  /*a6e0*/  FADD.FTZ R37, R37, R0 ;  /* 0x0000000025257221 */ /* 0x000fcc0000010000 */
[----:B------:R-:W1:Y:S01]  /*a6f0*/  MUFU.EX2 R3, R3 ;  /* 0x0000000300037308 */ /* 0x000e620000000800 */
[----:B----4-:R-:W-:Y:S01]  /*a700*/  F2FP.F16.F32.PACK_AB R163, R41, R54 ;  /* 0x0000003629a3723e */ /* 0x010fe200000000ff */
[----:B------:R-:W-:-:S04]  /*a710*/  FADD.FTZ R0, R54, R39 ;  /* 0x0000002736007221 */ /* 0x000fc80000010000 */
[----:B------:R-:W-:Y:S01]  /*a720*/  FADD.FTZ R0, R41, R0 ;  /* 0x0000000029007221 */ /* 0x000fe20000010000 */
[----:B-1----:R-:W-:Y:S01]  /*a730*/  F2FP.F16.F32.PACK_AB R162, R3, R52 ;  /* 0x0000003403a2723e */ /* 0x002fe200000000ff */
[----:B------:R-:W-:-:S04]  /*a740*/  FADD.FTZ R52, R52, R37 ;  /* 0x0000002534347221 */ /* 0x000fc80000010000 */
[----:B------:R3:W-:Y:S01]  /*a750*/  STSM.16.M88.4 [R197], R160 ;  /* 0x000000a0c5007844 */ /* 0x0007e20000000200 */
[----:B------:R-:W-:Y:S01]  /*a760*/  FADD.FTZ R3, R3, R52 ;  /* 0x0000003403037221 */ /* 0x000fe20000010000 */
[----:B------:R-:W-:Y:S06]  /*a770*/  @!P0 BRA `(.L_x_3715) ;  /* 0x0000000000048947 */ /* 0x000fec0003800000 */
[----:B------:R-:W-:Y:S01]  /*a780*/  BPT.TRAP 0x1 ;  /* 0x000000040000795c */ /* 0x000fe20000300000 */
.L_x_3715:
[----:B------:R1:W2:Y:S01]  /*a790*/  SYNCS.PHASECHK.TRANS64.TRYWAIT P2, [R21+URZ+0x28c50], R58 ;  /* 0x028c503a150075a7 */ /* 0x0002a2000804017f */
[----:B------:R-:W-:Y:S05]  /*a7a0*/  @!P0 BRA `(.L_x_3716) ;  /* 0x0000000000048947 */ /* 0x000fea0003800000 */
[----:B------:R-:W-:Y:S01]  /*a7b0*/  BPT.TRAP 0x1 ;  /* 0x000000040000795c */ /* 0x000fe20000300000 */
.L_x_3716:
[----:B------:R-:W-:Y:S01]  /*a7c0*/  LOP3.LUT R12, R56, 0x2000000, RZ, 0xfc, !PT ;  /* 0x02000000380c7812 */ /* 0x000fe200078efcff */
        /* <DEDUP_REMOVED lines=10> */
.L_x_3718:
[----:B------:R-:W-:Y:S05]  /*a870*/  BSYNC B0 ;  /* 0x0000000000007941 */ /* 0x000fea0003800000 */
.L_x_3717:
[----:B------:R-:W-:Y:S01]  /*a880*/  R2UR UR6, R170 ;  /* 0x00000000aa0672ca */ /* 0x000fe200000e0000 */
[----:B012---:R-:W-:Y:S01]  /*a890*/  WARPGROUP.ARRIVE ;  /* 0x00000000000079c5 */ /* 0x007fe20000000000 */
[----:B------:R-:W-:Y:S01]  /*a8a0*/  R2UR UR7, R171 ;  /* 0x00000000ab0772ca */ /* 0x000fe200000e0000 */
[----:B------:R-:W-:Y:S01]  /*a8b0*/  IMAD.MOV.U32 R171, RZ, RZ, 0x40000040 ;  /* 0x40000040ffab7424 */ /* 0x000fe200078e00ff */
[----:B------:R-:W-:Y:S01]  /*a8c0*/  BSSY B1, `(.L_x_3720) ;  /* 0x000025a000017945 */ /* 0x000fe20003800000 */
[----:B------:R-:W-:Y:S02]  /*a8d0*/  VIADD R211, R168, 0xfffffffe ;  /* 0xfffffffea8d37836 */ /* 0x000fe40000000000 */
[----:B------:R-:W-:-:S05]  /*a8e0*/  @!P1 VIADD R21, R21, 0x28c60 ;  /* 0x00028c6015159836 */ /* 0x000fca0000000000 */
[----:B------:R-:W-:-:S03]  /*a8f0*/  @!P1 PRMT R21, RZ, 0x654, R21 ;  /* 0x00000654ff159816 */ /* 0x000fc60000000015 */
[----:B------:R-:W-:Y:S03]  /*a900*/  HGMMA.64x256x16.F32 R24, R164, gdesc[UR4].tnspB, RZ, !UPT, gsb0 ;  /* 0x43e00004a4187df0 */ /* 0x000fe6000c0008ff */
[----:B------:R-:W-:Y:S02]  /*a910*/  WARPGROUP.DEPBAR.LE gsb0, 0x0 ;  /* 0x00008000000079c5 */ /* 0x000fe40000010000 */
[----:B---3--:R-:W-:Y:S01]  /*a920*/  VIADD R164, R170, 0x80 ;  /* 0x00000080aaa47836 */ /* 0x008fe20000000000 */
[----:B------:R-:W-:Y:S01]  /*a930*/  MOV R165, 0x40000040 ;  /* 0x4000004000a57802 */ /* 0x000fe20000000f00 */
[----:B------:R-:W-:-:S03]  /*a940*/  WARPGROUP.ARRIVE ;  /* 0x00000000000079c5 */ /* 0x000fc60000000000 */
[----:B------:R-:W-:Y:S02]  /*a950*/  R2UR UR6, R164 ;  /* 0x00000000a40672ca */ /* 0x000fe400000e0000 */
[----:B------:R-:W-:-:S15]  /*a960*/  R2UR UR7, R165 ;  /* 0x00000000a50772ca */ /* 0x000fde00000e0000 */
[----:B------:R-:W-:-:S01]  /*a970*/  NOP ;  /* 0x0000000000007918 */ /* 0x000fc20000000000 */
[----:B------:R-:W-:Y:S03]  /*a980*/  HGMMA.64x256x16.F32 R24, R152, gdesc[UR4].tnspB, R24, gsb0 ;  /* 0x43e0000498187df0 */ /* 0x000fe60008000818 */
[----:B------:R-:W-:Y:S02]  /*a990*/  WARPGROUP.DEPBAR.LE gsb0, 0x0 ;  /* 0x00008000000079c5 */ /* 0x000fe40000010000 */
[C---:B------:R-:W-:Y:S01]  /*a9a0*/  VIADD R152, R170.reuse, 0x100 ;  /* 0x00000100aa987836 */ /* 0x040fe20000000000 */
[----:B------:R-:W-:Y:S01]  /*a9b0*/  WARPGROUP.ARRIVE ;  /* 0x00000000000079c5 */ /* 0x000fe20000000000 */
[----:B------:R-:W-:Y:S01]  /*a9c0*/  IMAD.MOV.U32 R153, RZ, RZ, 0x40000040 ;  /* 0x40000040ff997424 */ /* 0x000fe200078e00ff */
[----:B------:R-:W-:Y:S02]  /*a9d0*/  IADD3 R170, R170, 0x180, RZ ;  /* 0x00000180aaaa7810 */ /* 0x000fe40007ffe0ff */
[----:B------:R-:W-:Y:S01]  /*a9e0*/  R2UR UR6, R152 ;  /* 0x00000000980672ca */ /* 0x000fe200000e0000 */
[----:B------:R-:W-:Y:S01]  /*a9f0*/  IMAD.IADD R152, R187, 0x1, -R184 ;  /* 0x00000001bb987824 */ /* 0x000fe200078e0ab8 */
[----:B------:R-:W-:-:S04]  /*aa00*/  R2UR UR7, R153 ;  /* 0x00000000990772ca */ /* 0x000fc800000e0000 */
[----:B------:R-:W-:-:S04]  /*aa10*/  LEA R152, R185, R152, 0x6 ;  /* 0x00000098b9987211 */ /* 0x000fc800078e30ff */
[----:B------:R-:W-:-:S04]  /*aa20*/  SHF.R.S32.HI R153, RZ, 0x1f, R152 ;  /* 0x0000001fff997819 */ /* 0x000fc80000011498 */
[----:B------:R-:W-:-:S04]  /*aa30*/  LEA.HI R153, R153, R152, RZ, 0x6 ;  /* 0x0000009899997211 */ /* 0x000fc800078f30ff */
[----:B------:R-:W-:Y:S01]  /*aa40*/  HGMMA.64x256x16.F32 R24, R156, gdesc[UR4].tnspB, R24, gsb0 ;  /* 0x43e000049c187df0 */ /* 0x000fe20008000818 */
[----:B------:R-:W-:Y:S02]  /*aa50*/  R2UR UR6, R170 ;  /* 0x00000000aa0672ca */ /* 0x000fe400000e0000 */
[----:B------:R-:W-:Y:S02]  /*aa60*/  R2UR UR7, R171 ;  /* 0x00000000ab0772ca */ /* 0x000fe400000e0000 */
[----:B------:R-:W-:-:S04]  /*aa70*/  SHF.R.S32.HI R153, RZ, 0x6, R153 ;  /* 0x00000006ff997819 */ /* 0x000fc80000011499 */
[----:B------:R-:W-:-:S04]  /*aa80*/  VIMNMX R186, RZ, R153, !PT ;  /* 0x00000099ffba7248 */ /* 0x000fc80007fe0100 */
[----:B------:R-:W-:Y:S01]  /*aa90*/  ISETP.GE.AND P2, PT, R211, R186, PT ;  /* 0x000000bad300720c */ /* 0x000fe20003f46270 */
[----:B------:R-:W-:Y:S02]  /*aaa0*/  WARPGROUP.DEPBAR.LE gsb0, 0x0 ;  /* 0x00008000000079c5 */ /* 0x000fe40000010000 */
[----:B------:R-:W-:-:S12]  /*aab0*/  WARPGROUP.ARRIVE ;  /* 0x00000000000079c5 */ /* 0x000fd80000000000 */
        /* <DEDUP_REMOVED lines=12> */
[----:B------:R-:W-:Y:S01]  /*ab80*/  BSSY B0, `(.L_x_3721) ;  /* 0x000022d000007945 */ /* 0x000fe20003800000 */
[----:B------:R-:W-:Y:S01]  /*ab90*/  MOV R222, R20 ;  /* 0x0000001400de7202 */ /* 0x000fe20000000f00 */
[----:B------:R-:W-:Y:S02]  /*aba0*/  IMAD.MOV.U32 R223, RZ, RZ, R14 ;  /* 0x000000ffffdf7224 */ /* 0x000fe400078e000e */
[----:B------:R-:W-:-:S07]  /*abb0*/  IMAD.MOV.U32 R224, RZ, RZ, R18 ;  /* 0x000000ffffe07224 */ /* 0x000fce00078e0012 */
.L_x_3732:
[----:B------:R-:W-:-:S04]  /*abc0*/  IADD3 R18, R224, 0x1, RZ ;  /* 0x00000001e0127810 */ /* 0x000fc80007ffe0ff */
[----:B------:R-:W-:-:S04]  /*abd0*/  ISETP.NE.AND P2, PT, R18, 0x2, PT ;  /* 0x000000021200780c */ /* 0x000fc80003f45270 */
[----:B------:R-:W-:Y:S02]  /*abe0*/  SEL R14, RZ, 0x1, P2 ;  /* 0x00000001ff0e7807 */ /* 0x000fe40001000000 */
[----:B------:R-:W-:Y:S02]  /*abf0*/  SEL R18, R18, RZ, P2 ;  /* 0x000000ff12127207 */ /* 0x000fe40001000000 */
[----:B------:R-:W-:Y:S01]  /*ac00*/  LOP3.LUT R19, R19, R14, RZ, 0x3c, !PT ;  /* 0x0000000e13137212 */ /* 0x000fe200078e3cff */
[----:B-1----:R-:W-:Y:S06]  /*ac10*/  @!P0 BRA `(.L_x_3722) ;  /* 0x0000000000048947 */ /* 0x002fec0003800000 */
[----:B------:R-:W-:Y:S01]  /*ac20*/  BPT.TRAP 0x1 ;  /* 0x000000040000795c */ /* 0x000fe20000300000 */
.L_x_3722:
[----:B------:R-:W-:Y:S01]  /*ac30*/  IMAD R212, R18, 0x8, R2 ;  /* 0x0000000812d47824 */ /* 0x000fe200078e0202 */
[----:B------:R-:W-:-:S04]  /*ac40*/  SHF.L.U32 R213, R19, 0x1f, RZ ;  /* 0x0000001f13d57819 */ /* 0x000fc800000006ff */
[----:B------:R1:W2:Y:S01]  /*ac50*/  SYNCS.PHASECHK.TRANS64.TRYWAIT P2, [R212+URZ+0x28c30], R213 ;  /* 0x028c30d5d40075a7 */ /* 0x0002a2000804017f */
[----:B------:R-:W-:Y:S05]  /*ac60*/  @!P0 BRA `(.L_x_3723) ;  /* 0x0000000000048947 */ /* 0x000fea0003800000 */
[----:B------:R-:W-:Y:S01]  /*ac70*/  BPT.TRAP 0x1 ;  /* 0x000000040000795c */ /* 0x000fe20000300000 */
.L_x_3723:
[----:B------:R-:W-:Y:S01]  /*ac80*/  BSSY B2, `(.L_x_3724) ;  /* 0x0000006000027945 */ /* 0x000fe20003800000 */
[----:B------:R-:W-:Y:S01]  /*ac90*/  IMAD R14, R18, 0x200, R13 ;  /* 0x00000200120e7824 */ /* 0x000fe200078e020d */
[----:B------:R-:W-:Y:S02]  /*aca0*/  MOV R15, 0x40000040 ;  /* 0x40000040000f7802 */ /* 0x000fe40000000f00 */
[----:B--2---:R-:W-:Y:S05]  /*acb0*/  @P2 BRA `(.L_x_3725) ;  /* 0x0000000000082947 */ /* 0x004fea0003800000 */
[----:B------:R-:W2:Y:S02]  /*acc0*/  SYNCS.PHASECHK.TRANS64.TRYWAIT P2, [R212+URZ+0x28c30], R213 ;  /* 0x028c30d5d40075a7 */ /* 0x000ea4000804017f */
[----:B--2---:R-:W-:Y:S05]  /*acd0*/  @!P2 BRA `(.L_x_3726) ;  /* 0x000000e00048a947 */ /* 0x004fea0003800000 */
.L_x_3725:
[----:B------:R-:W-:Y:S05]  /*ace0*/  BSYNC B2 ;  /* 0x0000000000027941 */ /* 0x000fea0003800000 */
.L_x_3724:
[C---:B------:R-:W-:Y:S01]  /*acf0*/  R2UR UR6, R14.reuse ;  /* 0x000000000e0672ca */ /* 0x040fe200000e0000 */
[----:B------:R-:W-:Y:S01]  /*ad00*/  WARPGROUP.ARRIVE ;  /* 0x00000000000079c5 */ /* 0x000fe20000000000 */
[----:B------:R-:W-:Y:S01]  /*ad10*/  R2UR UR7, R15 ;  /* 0x000000000f0772ca */ /* 0x000fe200000e0000 */
[----:B------:R-:W-:Y:S01]  /*ad20*/  VIADD R20, R14, 0x2 ;  /* 0x000000020e147836 */ /* 0x000fe20000000000 */
[----:B------:R-:W-:Y:S01]  /*ad30*/  R2UR UR4, R4 ;  /* 0x00000000040472ca */ /* 0x000fe200000e0000 */
[----:B0-----:R-:W-:Y:S01]  /*ad40*/  IMAD.MOV.U32 R21, RZ, RZ, 0x40000040 ;  /* 0x40000040ff157424 */ /* 0x001fe200078e00ff */
[----:B------:R-:W-:Y:S01]  /*ad50*/  R2UR UR5, R5 ;  /* 0x00000000050572ca */ /* 0x000fe200000e0000 */
[----:B------:R-:W-:Y:S01]  /*ad60*/  IMAD.MOV.U32 R226, RZ, RZ, 0x1 ;  /* 0x00000001ffe27424 */ /* 0x000fe200078e00ff */
[----:B------:R-:W-:-:S03]  /*ad70*/  MOV R15, 0x40000040 ;  /* 0x40000040000f7802 */ /* 0x000fc60000000f00 */
[----:B------:R-:W-:-:S04]  /*ad80*/  IMAD R226, R211, -0x40, R226 ;  /* 0xffffffc0d3e27824 */ /* 0x000fc800078e02e2 */
[----:B------:R-:W-:-:S04]  /*ad90*/  IMAD R226, R185, 0x40, R226 ;  /* 0x00000040b9e27824 */ /* 0x000fc800078e02e2 */
        /* <DEDUP_REMOVED lines=22> */
[----:B------:R-:W-:-:S04]  /*af00*/  IADD3 R15, -R184, R226, R187 ;  /* 0x000000e2b80f7210 */ /* 0x000fc80007ffe1bb */
[----:B------:R-:W-:-:S04]  /*af10*/  IADD3 R15, R190, R15, -R192 ;  /* 0x0000000fbe0f7210 */ /* 0x000fc80007ffe8c0 */
[C---:B------:R-:W-:Y:S02]  /*af20*/  ISETP.GT.AND P2, PT, R15.reuse, RZ, PT ;  /* 0x000000ff0f00720c */ /* 0x040fe40003f44270 */
[C---:B------:R-:W-:Y:S02]  /*af30*/  ISETP.GT.AND P3, PT, R15.reuse, 0x1, PT ;  /* 0x000000010f00780c */ /* 0x040fe40003f64270 */
[----:B------:R-:W-:Y:S01]  /*af40*/  ISETP.GT.AND P4, PT, R15, 0x8, PT ;  /* 0x000000080f00780c */ /* 0x000fe20003f84270 */
        /* <DEDUP_REMOVED lines=29> */
[----:B------:R-:W-:-:S02]  /*b120*/  ISETP.GT.AND P2, PT, R15, 0x9, PT ;  /* 0x000000090f00780c */ /* 0x000fc40003f44270 */
[----:B------:R-:W-:-:S03]  /*b130*/  FMNMX.FTZ R169, R21, R223, !PT ;  /* 0x000000df15a97209 */ /* 0x000fc60007810000 */
[----:B------:R-:W0:Y:S01]  /*b140*/  MUFU.TANH R153, R153 ;  /* 0x0000009900997308 */ /* 0x000e220000002400 */
[----:B---3--:R-:W-:Y:S02]  /*b150*/  FSEL R20, R20, -INF , P3 ;  /* 0xff80000014147808 */ /* 0x008fe40001800000 */
[----:B------:R-:W-:Y:S02]  /*b160*/  ISETP.GT.AND P3, PT, R15, 0x10, PT ;  /* 0x000000100f00780c */ /* 0x000fe40003f64270 */
[----:B------:R-:W-:-:S03]  /*b170*/  FMNMX.FTZ R169, R20, R169, !PT ;  /* 0x000000a914a97209 */ /* 0x000fc60007810000 */
[----:B------:R-:W3:Y:S01]  /*b180*/  MUFU.TANH R156, R156 ;  /* 0x0000009c009c7308 */ /* 0x000ee20000002400 */
[----:B----4-:R-:W-:-:S04]  /*b190*/  FSEL R152, R152, -INF , P4 ;  /* 0xff80000098987808 */ /* 0x010fc80002000000 */
[----:B------:R-:W-:Y:S01]  /*b1a0*/  FMNMX.FTZ R172, R152, R169, !PT ;  /* 0x000000a998ac7209 */ /* 0x000fe20007810000 */
[----:B------:R-:W-:Y:S02]  /*b1b0*/  FMUL.FTZ R169, R176, UR39 ;  /* 0x00000027b0a97c20 */ /* 0x000fe40008410000 */
[----:B------:R-:W4:Y:S01]  /*b1c0*/  MUFU.TANH R154, R154 ;  /* 0x0000009a009a7308 */ /* 0x000f220000002400 */
[----:B0-----:R-:W-:Y:S02]  /*b1d0*/  FSEL R153, R153, -INF , P2 ;  /* 0xff80000099997808 */ /* 0x001fe40001000000 */
[----:B------:R-:W-:Y:S02]  /*b1e0*/  ISETP.GT.AND P2, PT, R15, 0x11, PT ;  /* 0x000000110f00780c */ /* 0x000fe40003f44270 */
[----:B------:R-:W-:Y:S01]  /*b1f0*/  FMNMX.FTZ R173, R153, R172, !PT ;  /* 0x000000ac99ad7209 */ /* 0x000fe20007810000 */
[----:B------:R-:W-:Y:S01]  /*b200*/  FMUL.FTZ R172, R177, UR39 ;  /* 0x00000027b1ac7c20 */ /* 0x000fe20008410000 */
[----:B------:R-:W-:Y:S01]  /*b210*/  FMUL.FTZ R177, R181, UR39 ;  /* 0x00000027b5b17c20 */ /* 0x000fe20008410000 */
[----:B------:R-:W0:Y:S01]  /*b220*/  MUFU.TANH R157, R157 ;  /* 0x0000009d009d7308 */ /* 0x000e220000002400 */
[----:B---3--:R-:W-:-:S02]  /*b230*/  FSEL R156, R156, -INF , P3 ;  /* 0xff8000009c9c7808 */ /* 0x008fc40001800000 */
        /* <DEDUP_REMOVED lines=9> */
[----:B------:R-:W-:Y:S01]  /*b2d0*/  FMNMX.FTZ R173, R157, R176, !PT ;  /* 0x000000b09dad7209 */ /* 0x000fe20007810000 */
[----:B------:R-:W-:Y:S02]  /*b2e0*/  FMUL.FTZ R176, R180, UR39 ;  /* 0x00000027b4b07c20 */ /* 0x000fe40008410000 */
[----:B------:R-:W0:Y:S01]  /*b2f0*/  MUFU.TANH R161, R161 ;  /* 0x000000a100a17308 */ /* 0x000e220000002400 */
[----:B---3--:R-:W-:Y:S02]  /*b300*/  FSEL R160, R160, -INF , P2 ;  /* 0xff800000a0a07808 */ /* 0x008fe40001000000 */
[----:B------:R-:W-:-:S02]  /*b310*/  ISETP.GT.AND P2, PT, R15, 0x21, PT ;  /* 0x000000210f00780c */ /* 0x000fc40003f44270 */
[----:B------:R-:W-:-:S03]  /*b320*/  FMNMX.FTZ R173, R160, R173, !PT ;  /* 0x000000ada0ad7209 */ /* 0x000fc60007810000 */
[----:B------:R-:W3:Y:S01]  /*b330*/  MUFU.TANH R165, R165 ;  /* 0x000000a500a57308 */ /* 0x000ee20000002400 */
[----:B----4-:R-:W-:Y:S02]  /*b340*/  FSEL R164, R164, -INF , P3 ;  /* 0xff800000a4a47808 */ /* 0x010fe40001800000 */
[----:B------:R-:W-:Y:S02]  /*b350*/  ISETP.GT.AND P3, PT, R15, 0x28, PT ;  /* 0x000000280f00780c */ /* 0x000fe40003f64270 */
[----:B------:R-:W-:Y:S01]  /*b360*/  FMNMX.FTZ R180, R164, R173, !PT ;  /* 0x000000ada4b47209 */ /* 0x000fe20007810000 */
[----:B------:R-:W-:Y:S02]  /*b370*/  FMUL.FTZ R173, R155, UR39 ;  /* 0x000000279bad7c20 */ /* 0x000fe40008410000 */
[----:B------:R-:W4:Y:S01]  /*b380*/  MUFU.TANH R168, R168 ;  /* 0x000000a800a87308 */ /* 0x000f220000002400 */
[----:B0-----:R-:W-:Y:S02]  /*b390*/  FSEL R161, R161, -INF , P2 ;  /* 0xff800000a1a17808 */ /* 0x001fe40001000000 */
[----:B------:R-:W-:-:S02]  /*b3a0*/  ISETP.GT.AND P2, PT, R15, 0x29, PT ;  /* 0x000000290f00780c */ /* 0x000fc40003f44270 */
        /* <DEDUP_REMOVED lines=15> */
[C---:B------:R-:W-:Y:S02]  /*b4a0*/  ISETP.GT.AND P2, PT, R15.reuse, 0x39, PT ;  /* 0x000000390f00780c */ /* 0x040fe40003f44270 */
[----:B------:R-:W-:Y:S01]  /*b4b0*/  FMNMX.FTZ R180, R172, R181, !PT ;  /* 0x000000b5acb47209 */ /* 0x000fe20007810000 */
[----:B------:R-:W-:Y:S01]  /*b4c0*/  FMUL.FTZ R181, R162, UR39 ;  /* 0x00000027a2b57c20 */ /* 0x000fe20008410000 */
[----:B------:R-:W-:Y:S01]  /*b4d0*/  IADD3 R15, R15, 0x8, RZ ;  /* 0x000000080f0f7810 */ /* 0x000fe20007ffe0ff */
[----:B------:R-:W-:Y:S01]  /*b4e0*/  MUFU.TANH R14, R14 ;  /* 0x0000000e000e7308 */ /* 0x000fe20000002400 */
[----:B----4-:R-:W-:Y:S02]  /*b4f0*/  FSEL R155, R176, -INF , P3 ;  /* 0xff800000b09b7808 */ /* 0x010fe40001800000 */
[----:B------:R-:W-:-:S02]  /*b500*/  ISETP.GT.AND P3, PT, R15, RZ, PT ;  /* 0x000000ff0f00720c */ /* 0x000fc40003f64270 */
[C---:B------:R-:W-:Y:S02]  /*b510*/  ISETP.GT.AND P5, PT, R15.reuse, 0x8, PT ;  /* 0x000000080f00780c */ /* 0x040fe40003fa4270 */
[----:B------:R-:W-:Y:S01]  /*b520*/  ISETP.GT.AND P6, PT, R15, 0x1, PT ;  /* 0x000000010f00780c */ /* 0x000fe20003fc4270 */
[----:B------:R3:W4:Y:S01]  /*b530*/  MUFU.TANH R176, R226 ;  /* 0x000000e200b07308 */ /* 0x0007220000002400 */
[----:B0-----:R-:W-:Y:S02]  /*b540*/  FSEL R158, R177, -INF , P2 ;  /* 0xff800000b19e7808 */ /* 0x001fe40001000000 */
[----:B------:R-:W-:Y:S01]  /*b550*/  FMNMX.FTZ R177, R155, R180, !PT ;  /* 0x000000b49bb17209 */ /* 0x000fe20007810000 */
[----:B------:R-:W-:Y:S01]  /*b560*/  FMUL.FTZ R180, R159, UR39 ;  /* 0x000000279fb47c20 */ /* 0x000fe20008410000 */
[C---:B------:R-:W-:Y:S02]  /*b570*/  ISETP.GT.AND P2, PT, R15.reuse, 0x9, PT ;  /* 0x000000090f00780c */ /* 0x040fe40003f44270 */
[----:B------:R-:W-:Y:S01]  /*b580*/  FMNMX.FTZ R159, R158, R177, !PT ;  /* 0x000000b19e9f7209 */ /* 0x000fe20007810000 */
[----:B------:R-:W0:Y:S01]  /*b590*/  MUFU.TANH R173, R173 ;  /* 0x000000ad00ad7308 */ /* 0x000e220000002400 */
[----:B---3--:R-:W-:Y:S01]  /*b5a0*/  FMUL.FTZ R226, R166, UR39 ;  /* 0x00000027a6e27c20 */ /* 0x008fe20008410000 */
[----:B------:R-:W-:-:S02]  /*b5b0*/  ISETP.GT.AND P4, PT, R15, 0x10, PT ;  /* 0x000000100f00780c */ /* 0x000fc40003f84270 */
[----:B------:R-:W3:Y:S04]  /*b5c0*/  SHFL.BFLY PT, R162, R159, 0x2, 0x1f ;  /* 0x0c401f009fa27f89 */ /* 0x000ee800000e0000 */
[----:B------:R-:W5:Y:S01]  /*b5d0*/  MUFU.TANH R226, R226 ;  /* 0x000000e200e27308 */ /* 0x000f620000002400 */
[----:B----4-:R-:W-:Y:S02]  /*b5e0*/  FSEL R166, R176, -INF , P5 ;  /* 0xff800000b0a67808 */ /* 0x010fe40002800000 */
[----:B------:R-:W-:-:S05]  /*b5f0*/  ISETP.GT.AND P5, PT, R15, 0x19, PT ;  /* 0x000000190f00780c */ /* 0x000fca0003fa4270 */
[----:B------:R-:W4:Y:S08]  /*b600*/  MUFU.TANH R180, R180 ;  /* 0x000000b400b47308 */ /* 0x000f300000002400 */
[----:B------:R-:W1:Y:S01]  /*b610*/  MUFU.TANH R181, R181 ;  /* 0x000000b500b57308 */ /* 0x000e620000002400 */
[----:B---3--:R-:W-:Y:S02]  /*b620*/  FMNMX.FTZ R177, R159, R162, !PT ;  /* 0x000000a29fb17209 */ /* 0x008fe40007810000 */
[----:B------:R-:W-:-:S05]  /*b630*/  FSEL R159, R14, -INF , P3 ;  /* 0xff8000000e9f7808 */ /* 0x000fca0001800000 */
[----:B------:R-:W3:Y:S01]  /*b640*/  MUFU.TANH R225, R225 ;  /* 0x000000e100e17308 */ /* 0x000ee20000002400 */
[----:B0-----:R-:W-:Y:S02]  /*b650*/  FSEL R162, R173, -INF , P6 ;  /* 0xff800000ada27808 */ /* 0x001fe40003000000 */
[C---:B------:R-:W-:Y:S02]  /*b660*/  ISETP.GT.AND P6, PT, R15.reuse, 0x18, PT ;  /* 0x000000180f00780c */ /* 0x040fe40003fc4270 */
[----:B------:R-:W-:Y:S02]  /*b670*/  ISETP.GT.AND P3, PT, R15, 0x11, PT ;  /* 0x000000110f00780c */ /* 0x000fe40003f64270 */
[----:B-----5:R-:W-:Y:S01]  /*b680*/  FSEL R173, R226, -INF , P6 ;  /* 0xff800000e2ad7808 */ /* 0x020fe20003000000 */
[----:B------:R-:W0:Y:S01]  /*b690*/  MUFU.TANH R227, R227 ;  /* 0x000000e300e37308 */ /* 0x000e220000002400 */
[----:B----4-:R-:W-:Y:S01]  /*b6a0*/  FSEL R170, R180, -INF , P2 ;  /* 0xff800000b4aa7808 */ /* 0x010fe20001000000 */
[----:B------:R-:W4:Y:S01]  /*b6b0*/  SHFL.BFLY PT, R226, R177, 0x1, 0x1f ;  /* 0x0c201f00b1e27f89 */ /* 0x000f2200000e0000 */
[----:B-1----:R-:W-:Y:S01]  /*b6c0*/  FSEL R163, R181, -INF , P4 ;  /* 0xff800000b5a37808 */ /* 0x002fe20002000000 */
[----:B------:R-:W-:Y:S01]  /*b6d0*/  FMUL.FTZ R180, R175, UR39 ;  /* 0x00000027afb47c20 */ /* 0x000fe20008410000 */
[C---:B------:R-:W-:Y:S01]  /*b6e0*/  ISETP.GT.AND P2, PT, R15.reuse, 0x20, PT ;  /* 0x000000200f00780c */ /* 0x040fe20003f44270 */
[----:B------:R-:W-:Y:S01]  /*b6f0*/  FMUL.FTZ R181, R178, UR39 ;  /* 0x00000027b2b57c20 */ /* 0x000fe20008410000 */
[----:B------:R-:W-:Y:S01]  /*b700*/  ISETP.GT.AND P4, PT, R15, 0x21, PT ;  /* 0x000000210f00780c */ /* 0x000fe20003f84270 */
[----:B------:R-:W1:Y:S01]  /*b710*/  MUFU.TANH R228, R228 ;  /* 0x000000e400e47308 */ /* 0x000e620000002400 */
[----:B---3--:R-:W-:Y:S01]  /*b720*/  FSEL R167, R225, -INF , P3 ;  /* 0xff800000e1a77808 */ /* 0x008fe20001800000 */
[----:B------:R-:W-:Y:S01]  /*b730*/  FMUL.FTZ R225, R179, UR39 ;  /* 0x00000027b3e17c20 */ /* 0x000fe20008410000 */
[----:B------:R-:W-:-:S02]  /*b740*/  ISETP.GT.AND P3, PT, R15, 0x28, PT ;  /* 0x000000280f00780c */ /* 0x000fc40003f64270 */
[----:B------:R-:W-:-:S03]  /*b750*/  ISETP.GT.AND P6, PT, R15, 0x29, PT ;  /* 0x000000290f00780c */ /* 0x000fc60003fc4270 */
[----:B------:R0:W3:Y:S08]  /*b760*/  MUFU.TANH R14, R171 ;  /* 0x000000ab000e7308 */ /* 0x0000f00000002400 */
[----:B------:R1:W5:Y:S01]  /*b770*/  MUFU.TANH R176, R174 ;  /* 0x000000ae00b07308 */ /* 0x0003620000002400 */
[----:B0-----:R-:W-:Y:S02]  /*b780*/  FSEL R171, R227, -INF , P5 ;  /* 0xff800000e3ab7808 */ /* 0x001fe40002800000 */
[----:B------:R-:W-:-:S05]  /*b790*/  ISETP.GT.AND P5, PT, R15, 0x30, PT ;  /* 0x000000300f00780c */ /* 0x000fca0003fa4270 */
[----:B------:R-:W0:Y:S01]  /*b7a0*/  MUFU.TANH R180, R180 ;  /* 0x000000b400b47308 */ /* 0x000e220000002400 */
[----:B-1----:R-:W-:Y:S02]  /*b7b0*/  FSEL R174, R228, -INF , P2 ;  /* 0xff800000e4ae7808 */ /* 0x002fe40001000000 */
[----:B---3--:R-:W-:Y:S02]  /*b7c0*/  FSEL R175, R14, -INF , P4 ;  /* 0xff8000000eaf7808 */ /* 0x008fe40002000000 */
[C---:B------:R-:W-:Y:S02]  /*b7d0*/  ISETP.GT.AND P2, PT, R15.reuse, 0x31, PT ;  /* 0x000000310f00780c */ /* 0x040fe40003f44270 */
[C---:B------:R-:W-:Y:S01]  /*b7e0*/  ISETP.GT.AND P4, PT, R15.reuse, 0x38, PT ;  /* 0x000000380f00780c */ /* 0x040fe20003f84270 */
[----:B------:R-:W-:Y:S01]  /*b7f0*/  MUFU.TANH R181, R181 ;  /* 0x000000b500b57308 */ /* 0x000fe20000002400 */
[----:B-----5:R-:W-:Y:S02]  /*b800*/  FSEL R176, R176, -INF , P3 ;  /* 0xff800000b0b07808 */ /* 0x020fe40001800000 */
[----:B------:R-:W-:-:S02]  /*b810*/  ISETP.GT.AND P3, PT, R15, 0x39, PT ;  /* 0x000000390f00780c */ /* 0x000fc40003f64270 */
[----:B------:R-:W-:Y:S02]  /*b820*/  FMNMX.FTZ R15, R159, R222, !PT ;  /* 0x000000de9f0f7209 */ /* 0x000fe40007810000 */
[----:B----4-:R-:W-:Y:S01]  /*b830*/  FMNMX.FTZ R14, R177, R226, !PT ;  /* 0x000000e2b10e7209 */ /* 0x010fe20007810000 */
[----:B------:R-:W-:Y:S01]  /*b840*/  MUFU.TANH R225, R225 ;  /* 0x000000e100e17308 */ /* 0x000fe20000002400 */
[----:B------:R-:W-:Y:S02]  /*b850*/  FMNMX.FTZ R15, R162, R15, !PT ;  /* 0x0000000fa20f7209 */ /* 0x000fe40007810000 */
[----:B0-----:R-:W-:Y:S02]  /*b860*/  FSEL R177, R180, -INF , P6 ;  /* 0xff800000b4b17808 */ /* 0x001fe40003000000 */
[----:B------:R-:W-:Y:S02]  /*b870*/  FMNMX.FTZ R15, R166, R15, !PT ;  /* 0x0000000fa60f7209 */ /* 0x000fe40007810000 */
[----:B------:R-:W-:Y:S01]  /*b880*/  FSETP.NEU.FTZ.AND P6, PT, R14, -INF , PT ;  /* 0xff8000000e00780b */ /* 0x000fe20003fdd000 */
[----:B------:R-:W0:Y:S01]  /*b890*/  MUFU.TANH R182, R182 ;  /* 0x000000b600b67308 */ /* 0x000e220000002400 */
[----:B------:R-:W-:Y:S01]  /*b8a0*/  FMNMX.FTZ R178, R170, R15, !PT ;  /* 0x0000000faab27209 */ /* 0x000fe20007810000 */
[----:B------:R-:W-:-:S03]  /*b8b0*/  IMAD.U32 R15, RZ, RZ, UR37 ;  /* 0x00000025ff0f7e24 */ /* 0x000fc6000f8e00ff */
[----:B------:R-:W-:Y:S01]  /*b8c0*/  FMNMX.FTZ R178, R163, R178, !PT ;  /* 0x000000b2a3b27209 */ /* 0x000fe20007810000 */
[----:B------:R-:W-:Y:S02]  /*b8d0*/  FMUL.FTZ R179, R14, R15 ;  /* 0x0000000f0eb37220 */ /* 0x000fe40000410000 */
[----:B------:R-:W1:Y:S01]  /*b8e0*/  MUFU.TANH R183, R183 ;  /* 0x000000b700b77308 */ /* 0x000e620000002400 */
[----:B------:R-:W-:-:S04]  /*b8f0*/  FMNMX.FTZ R178, R167, R178, !PT ;  /* 0x000000b2a7b27209 */ /* 0x000fc80007810000 */
[----:B------:R-:W-:Y:S02]  /*b900*/  FMNMX.FTZ R180, R173, R178, !PT ;  /* 0x000000b2adb47209 */ /* 0x000fe40007810000 */
[----:B------:R-:W-:Y:S02]  /*b910*/  FSEL R178, R179, RZ, P6 ;  /* 0x000000ffb3b27208 */ /* 0x000fe40003000000 */
[----:B------:R-:W-:-:S03]  /*b920*/  FMNMX.FTZ R179, R171, R180, !PT ;  /* 0x000000b4abb37209 */ /* 0x000fc60007810000 */
[--C-:B------:R-:W-:Y:S01]  /*b930*/  FFMA.FTZ R226, R20, R15, -R178.reuse ;  /* 0x0000000f14e27223 */ /* 0x100fe200000108b2 */
[----:B------:R-:W-:Y:S01]  /*b940*/  FMNMX.FTZ R180, R174, R179, !PT ;  /* 0x000000b3aeb47209 */ /* 0x000fe20007810000 */
[-CC-:B------:R-:W-:Y:S01]  /*b950*/  FFMA.FTZ R228, R152, R15.reuse, -R178.reuse ;  /* 0x0000000f98e47223 */ /* 0x180fe200000108b2 */
[----:B0-----:R-:W-:Y:S01]  /*b960*/  FSEL R152, R182, -INF , P4 ;  /* 0xff800000b6987808 */ /* 0x001fe20002000000 */
[-CC-:B------:R-:W-:Y:S01]  /*b970*/  FFMA.FTZ R21, R21, R15.reuse, -R178.reuse ;  /* 0x0000000f15157223 */ /* 0x180fe200000108b2 */
[----:B------:R-:W-:Y:S01]  /*b980*/  FMNMX.FTZ R179, R175, R180, !PT ;  /* 0x000000b4afb37209 */ /* 0x000fe20007810000 */
[-CC-:B------:R-:W-:Y:S01]  /*b990*/  FFMA.FTZ R153, R153, R15.reuse, -R178.reuse ;  /* 0x0000000f99997223 */ /* 0x180fe200000108b2 */
[----:B------:R-:W-:Y:S01]  /*b9a0*/  FSEL R180, R225, -INF , P2 ;  /* 0xff800000e1b47808 */ /* 0x000fe20001000000 */
[--C-:B------:R-:W-:Y:S01]  /*b9b0*/  FFMA.FTZ R156, R156, R15, -R178.reuse ;  /* 0x0000000f9c9c7223 */ /* 0x100fe200000108b2 */
[----:B------:R-:W-:Y:S01]  /*b9c0*/  FMNMX.FTZ R20, R176, R179, !PT ;  /* 0x000000b3b0147209 */ /* 0x000fe20007810000 */
[-CC-:B------:R-:W-:Y:S01]  /*b9d0*/  FFMA.FTZ R157, R157, R15.reuse, -R178.reuse ;  /* 0x0000000f9d9d7223 */ /* 0x180fe200000108b2 */
[----:B------:R-:W-:Y:S01]  /*b9e0*/  FSEL R179, R181, -INF , P5 ;  /* 0xff800000b5b37808 */ /* 0x000fe20002800000 */
[-CC-:B------:R-:W-:Y:S01]  /*b9f0*/  FFMA.FTZ R160, R160, R15.reuse, -R178.reuse ;  /* 0x0000000fa0a07223 */ /* 0x180fe200000108b2 */
[----:B------:R-:W-:Y:S01]  /*ba00*/  FMNMX.FTZ R20, R177, R20, !PT ;  /* 0x00000014b1147209 */ /* 0x000fe20007810000 */
[----:B------:R0:W-:Y:S01]  /*ba10*/  MUFU.EX2 R181, R226 ;  /* 0x000000e200b57308 */ /* 0x0001e20000000800 */
[----:B-1----:R-:W-:Y:S01]  /*ba20*/  FSEL R183, R183, -INF , P3 ;  /* 0xff800000b7b77808 */ /* 0x002fe20001800000 */
[-CC-:B------:R-:W-:Y:S01]  /*ba30*/  FFMA.FTZ R161, R161, R15.reuse, -R178.reuse ;  /* 0x0000000fa1a17223 */ /* 0x180fe200000108b2 */
[----:B------:R-:W-:Y:S01]  /*ba40*/  FMNMX.FTZ R225, R179, R20, !PT ;  /* 0x00000014b3e17209 */ /* 0x000fe20007810000 */
[----:B------:R-:W-:-:S03]  /*ba50*/  FFMA.FTZ R168, R168, R15, -R178 ;  /* 0x0000000fa8a87223 */ /* 0x000fc600000108b2 */
[----:B------:R-:W-:Y:S01]  /*ba60*/  FMNMX.FTZ R225, R180, R225, !PT ;  /* 0x000000e1b4e17209 */ /* 0x000fe20007810000 */
[----:B------:R1:W-:Y:S01]  /*ba70*/  MUFU.EX2 R182, R228 ;  /* 0x000000e400b67308 */ /* 0x0003e20000000800 */
[-CC-:B0-----:R-:W-:Y:S01]  /*ba80*/  FFMA.FTZ R226, R164, R15.reuse, -R178.reuse ;  /* 0x0000000fa4e27223 */ /* 0x181fe200000108b2 */
[--C-:B------:R-:W-:Y:S01]  /*ba90*/  FFMA.FTZ R164, R165, R15, -R178.reuse ;  /* 0x0000000fa5a47223 */ /* 0x100fe200000108b2 */
[----:B------:R-:W-:Y:S01]  /*baa0*/  FMNMX.FTZ R20, R152, R225, !PT ;  /* 0x000000e198147209 */ /* 0x000fe20007810000 */
[-CC-:B------:R-:W-:Y:S01]  /*bab0*/  FFMA.FTZ R225, R154, R15.reuse, -R178.reuse ;  /* 0x0000000f9ae17223 */ /* 0x180fe200000108b2 */
[-CC-:B------:R-:W-:Y:S01]  /*bac0*/  FFMA.FTZ R165, R169, R15.reuse, -R178.reuse ;  /* 0x0000000fa9a57223 */ /* 0x180fe200000108b2 */
[-CC-:B------:R-:W-:Y:S01]  /*bad0*/  FFMA.FTZ R169, R172, R15.reuse, -R178.reuse ;  /* 0x0000000faca97223 */ /* 0x180fe200000108b2 */
[----:B------:R-:W-:Y:S01]  /*bae0*/  FMNMX.FTZ R20, R183, R20, !PT ;  /* 0x00000014b7147209 */ /* 0x000fe20007810000 */
[-CC-:B------:R-:W-:Y:S01]  /*baf0*/  FFMA.FTZ R172, R155, R15.reuse, -R178.reuse ;  /* 0x0000000f9bac7223 */ /* 0x180fe200000108b2 */
[----:B------:R-:W-:Y:S01]  /*bb00*/  FFMA.FTZ R178, R158, R15, -R178 ;  /* 0x0000000f9eb27223 */ /* 0x000fe200000108b2 */
[----:B------:R-:W-:Y:S01]  /*bb10*/  FSEL R158, R14, RZ, P6 ;  /* 0x000000ff0e9e7208 */ /* 0x000fe20003000000 */
[----:B------:R-:W-:Y:S01]  /*bb20*/  MUFU.EX2 R21, R21 ;  /* 0x0000001500157308 */ /* 0x000fe20000000800 */
[----:B------:R-:W0:Y:S03]  /*bb30*/  SHFL.BFLY PT, R227, R20, 0x2, 0x1f ;  /* 0x0c401f0014e37f89 */ /* 0x000e2600000e0000 */
[----:B------:R-:W-:Y:S01]  /*bb40*/  FADD.FTZ R158, -R158, R223 ;  /* 0x000000df9e9e7221 */ /* 0x000fe20000010100 */
[----:B------:R-:W-:-:S03]  /*bb50*/  IMAD.MOV R223, RZ, RZ, -R194 ;  /* 0x000000ffffdf7224 */ /* 0x000fc600078e0ac2 */
[----:B------:R-:W-:Y:S08]  /*bb60*/  MUFU.EX2 R153, R153 ;  /* 0x0000009900997308 */ /* 0x000ff00000000800 */
[----:B------:R-:W-:Y:S08]  /*bb70*/  MUFU.EX2 R156, R156 ;  /* 0x0000009c009c7308 */ /* 0x000ff00000000800 */
[----:B------:R-:W-:Y:S01]  /*bb80*/  MUFU.EX2 R225, R225 ;  /* 0x000000e100e17308 */ /* 0x000fe20000000800 */
[----:B0-----:R-:W-:-:S05]  /*bb90*/  FMNMX.FTZ R154, R20, R227, !PT ;  /* 0x000000e3149a7209 */ /* 0x001fca0007810000 */
[----:B------:R-:W0:Y:S02]  /*bba0*/  SHFL.BFLY PT, R227, R154, 0x1, 0x1f ;  /* 0x0c201f009ae37f89 */ /* 0x000e2400000e0000 */
[----:B------:R-:W-:Y:S08]  /*bbb0*/  MUFU.EX2 R157, R157 ;  /* 0x0000009d009d7308 */ /* 0x000ff00000000800 */
[----:B------:R-:W-:Y:S08]  /*bbc0*/  MUFU.EX2 R160, R160 ;  /* 0x000000a000a07308 */ /* 0x000ff00000000800 */
[----:B------:R-:W-:Y:S01]  /*bbd0*/  MUFU.EX2 R226, R226 ;  /* 0x000000e200e27308 */ /* 0x000fe20000000800 */
[----:B0-----:R-:W-:-:S07]  /*bbe0*/  FMNMX.FTZ R20, R154, R227, !PT ;  /* 0x000000e39a147209 */ /* 0x001fce0007810000 */
[----:B------:R-:W-:Y:S01]  /*bbf0*/  MUFU.EX2 R161, R161 ;  /* 0x000000a100a17308 */ /* 0x000fe20000000800 */
[C---:B------:R-:W-:Y:S01]  /*bc00*/  FSETP.NEU.FTZ.AND P2, PT, R20.reuse, -INF , PT ;  /* 0xff8000001400780b */ /* 0x040fe20003f5d000 */
[----:B------:R-:W-:-:S05]  /*bc10*/  FMUL.FTZ R154, R20, R15 ;  /* 0x0000000f149a7220 */ /* 0x000fca0000410000 */
[----:B------:R-:W-:Y:S01]  /*bc20*/  FSEL R154, R154, RZ, P2 ;  /* 0x000000ff9a9a7208 */ /* 0x000fe20001000000 */
[----:B------:R-:W-:Y:S04]  /*bc30*/  MUFU.EX2 R164, R164 ;  /* 0x000000a400a47308 */ /* 0x000fe80000000800 */
[-CC-:B-1----:R-:W-:Y:S01]  /*bc40*/  FFMA.FTZ R228, R159, R15.reuse, -R154.reuse ;  /* 0x0000000f9fe47223 */ /* 0x182fe2000001089a */
[-CC-:B------:R-:W-:Y:S01]  /*bc50*/  FFMA.FTZ R159, R166, R15.reuse, -R154.reuse ;  /* 0x0000000fa69f7223 */ /* 0x180fe2000001089a */
[-CC-:B------:R-:W-:Y:S01]  /*bc60*/  FFMA.FTZ R166, R167, R15.reuse, -R154.reuse ;  /* 0x0000000fa7a67223 */ /* 0x180fe2000001089a */
[-CC-:B------:R-:W-:Y:S01]  /*bc70*/  FFMA.FTZ R167, R173, R15.reuse, -R154.reuse ;  /* 0x0000000fada77223 */ /* 0x180fe2000001089a */
[----:B------:R-:W-:Y:S01]  /*bc80*/  FSEL R173, R20, RZ, P2 ;  /* 0x000000ff14ad7208 */ /* 0x000fe20001000000 */
[-CC-:B------:R-:W-:Y:S01]  /*bc90*/  FFMA.FTZ R155, R162, R15.reuse, -R154.reuse ;  /* 0x0000000fa29b7223 */ /* 0x180fe2000001089a */
[-C--:B------:R-:W-:Y:S01]  /*bca0*/  FFMA.FTZ R162, R170, R15.reuse, -R154 ;  /* 0x0000000faaa27223 */ /* 0x080fe2000001089a */
[----:B------:R-:W-:Y:S01]  /*bcb0*/  FMUL.FTZ R170, R158, R15 ;  /* 0x0000000f9eaa7220 */ /* 0x000fe20000410000 */
[----:B------:R-:W-:Y:S01]  /*bcc0*/  ISETP.NE.AND P2, PT, R192, R223, PT ;  /* 0x000000dfc000720c */ /* 0x000fe20003f45270 */
[----:B------:R-:W-:Y:S01]  /*bcd0*/  FADD.FTZ R222, -R173, R222 ;  /* 0x000000deadde7221 */ /* 0x000fe20000010100 */
[----:B------:R-:W-:Y:S01]  /*bce0*/  MUFU.EX2 R228, R228 ;  /* 0x000000e400e47308 */ /* 0x000fe20000000800 */
[----:B------:R-:W-:Y:S01]  /*bcf0*/  @!P1 IADD3 R158, R212, 0x28c40, RZ ;  /* 0x00028c40d49e9810 */ /* 0x000fe20007ffe0ff */
[-CC-:B------:R-:W-:Y:S01]  /*bd00*/  FFMA.FTZ R163, R163, R15.reuse, -R154.reuse ;  /* 0x0000000fa3a37223 */ /* 0x180fe2000001089a */
[-C--:B------:R-:W-:Y:S01]  /*bd10*/  FMUL.FTZ R173, R222, R15.reuse ;  /* 0x0000000fdead7220 */ /* 0x080fe20000410000 */
[-C--:B------:R-:W-:Y:S01]  /*bd20*/  FFMA.FTZ R222, R176, R15.reuse, -R154 ;  /* 0x0000000fb0de7223 */ /* 0x080fe2000001089a */
[----:B------:R-:W-:Y:S01]  /*bd30*/  @!P1 PRMT R158, RZ, 0x654, R158 ;  /* 0x00000654ff9e9816 */ /* 0x000fe2000000009e */
        /* <DEDUP_REMOVED lines=8> */
[-C--:B------:R-:W-:Y:S01]  /*bdc0*/  FFMA.FTZ R183, R183, R15.reuse, -R154 ;  /* 0x0000000fb7b77223 */ /* 0x080fe2000001089a */
[----:B------:R-:W3:Y:S01]  /*bdd0*/  MUFU.EX2 R173, R173 ;  /* 0x000000ad00ad7308 */ /* 0x000ee20000000800 */
[----:B-1----:R-:W-:Y:S02]  /*bde0*/  @!P2 IMAD R158, R223, 0x4, R2 ;  /* 0x00000004df9ea824 */ /* 0x002fe400078e0202 */
[-CC-:B------:R-:W-:Y:S01]  /*bdf0*/  FFMA.FTZ R223, R175, R15.reuse, -R154.reuse ;  /* 0x0000000fafdf7223 */ /* 0x180fe2000001089a */
[----:B------:R-:W-:-:S04]  /*be00*/  FFMA.FTZ R175, R152, R15, -R154 ;  /* 0x0000000f98af7223 */ /* 0x000fc8000001089a */
[----:B------:R-:W1:Y:S01]  /*be10*/  MUFU.EX2 R155, R155 ;  /* 0x0000009b009b7308 */ /* 0x000e620000000800 */
[----:B0-----:R-:W-:Y:S01]  /*be20*/  FFMA.FTZ R152, R170, R3, R21 ;  /* 0x00000003aa987223 */ /* 0x001fe20000010015 */
[----:B------:R-:W-:Y:S01]  /*be30*/  @!P2 STS [R158+0x28800], R170 ;  /* 0x028800aa9e00a388 */ /* 0x000fe20000000800 */
[-C--:B------:R-:W-:Y:S01]  /*be40*/  FMUL.FTZ R24, R24, R170.reuse ;  /* 0x000000aa18187220 */ /* 0x080fe20000410000 */
[-C--:B------:R-:W-:Y:S01]  /*be50*/  FMUL.FTZ R25, R25, R170.reuse ;  /* 0x000000aa19197220 */ /* 0x080fe20000410000 */
[C---:B------:R-:W-:Y:S01]  /*be60*/  FADD.FTZ R3, R181.reuse, R152 ;  /* 0x00000098b5037221 */ /* 0x040fe20000010000 */
[----:B------:R-:W-:Y:S01]  /*be70*/  F2FP.F16.F32.PACK_AB R152, R181, R21 ;  /* 0x00000015b598723e */ /* 0x000fe200000000ff */
[----:B------:R-:W-:Y:S01]  /*be80*/  FMUL.FTZ R28, R28, R170 ;  /* 0x000000aa1c1c7220 */ /* 0x000fe20000410000 */
[----:B------:R-:W0:Y:S01]  /*be90*/  MUFU.EX2 R159, R159 ;  /* 0x0000009f009f7308 */ /* 0x000e220000000800 */
[----:B---3--:R-:W-:Y:S01]  /*bea0*/  FFMA.FTZ R154, R173, R0, R228 ;  /* 0x00000000ad9a7223 */ /* 0x008fe200000100e4 */
[----:B------:R-:W-:Y:S01]  /*beb0*/  FADD.FTZ R230, R182, R3 ;  /* 0x00000003b6e67221 */ /* 0x000fe20000010000 */
[----:B------:R3:W-:Y:S01]  /*bec0*/  @!P2 STS [R158+0x28820], R173 ;  /* 0x028820ad9e00a388 */ /* 0x0007e20000000800 */
[-C--:B------:R-:W-:Y:S01]  /*bed0*/  FMUL.FTZ R29, R29, R170.reuse ;  /* 0x000000aa1d1d7220 */ /* 0x080fe20000410000 */
[-C--:B------:R-:W-:Y:S01]  /*bee0*/  FMUL.FTZ R32, R32, R170.reuse ;  /* 0x000000aa20207220 */ /* 0x080fe20000410000 */
[----:B------:R-:W-:Y:S01]  /*bef0*/  FADD.FTZ R21, R153, R230 ;  /* 0x000000e699157221 */ /* 0x000fe20000010000 */
        /* <DEDUP_REMOVED lines=36> */
[----:B------:R-:W-:Y:S01]  /*c140*/  FADD.FTZ R182, R156, R21 ;  /* 0x000000159cb67221 */ /* 0x000fe20000010000 */
[----:B------:R-:W-:Y:S01]  /*c150*/  F2FP.F16.F32.PACK_AB R153, R155, R228 ;  /* 0x000000e49b99723e */ /* 0x000fe200000000ff */
[----:B0-----:R-:W-:Y:S01]  /*c160*/  FADD.FTZ R3, R159, R224 ;  /* 0x000000e09f037221 */ /* 0x001fe20000010000 */
[C---:B----4-:R-:W-:Y:S01]  /*c170*/  F2FP.F16.F32.PACK_AB R155, R162.reuse, R159 ;  /* 0x0000009fa29b723e */ /* 0x050fe200000000ff */
[----:B------:R-:W-:Y:S01]  /*c180*/  FADD.FTZ R182, R225, R182 ;  /* 0x000000b6e1b67221 */ /* 0x000fe20000010000 */
[----:B------:R-:W0:Y:S01]  /*c190*/  MUFU.EX2 R171, R171 ;  /* 0x000000ab00ab7308 */ /* 0x000e220000000800 */
[----:B---3--:R-:W-:Y:S01]  /*c1a0*/  FADD.FTZ R158, R162, R3 ;  /* 0x00000003a29e7221 */ /* 0x008fe20000010000 */
[----:B------:R-:W-:Y:S01]  /*c1b0*/  BAR.SYNC.DEFER_BLOCKING 0xf, 0x100 ;  /* 0x03c4000000007b1d */ /* 0x000fe20000010000 */
[----:B------:R-:W-:Y:S01]  /*c1c0*/  FADD.FTZ R21, R157, R182 ;  /* 0x000000b69d157221 */ /* 0x000fe20000010000 */
[----:B------:R-:W-:Y:S01]  /*c1d0*/  F2FP.F16.F32.PACK_AB R156, R225, R156 ;  /* 0x0000009ce19c723e */ /* 0x000fe200000000ff */
[----:B-----5:R-:W-:Y:S01]  /*c1e0*/  FADD.FTZ R3, R163, R158 ;  /* 0x0000009ea3037221 */ /* 0x020fe20000010000 */
[C---:B------:R-:W-:Y:S01]  /*c1f0*/  F2FP.F16.F32.PACK_AB R158, R160.reuse, R157 ;  /* 0x0000009da09e723e */ /* 0x040fe200000000ff */
[----:B------:R-:W-:Y:S01]  /*c200*/  FADD.FTZ R21, R160, R21 ;  /* 0x00000015a0157221 */ /* 0x000fe20000010000 */
[----:B------:R-:W1:Y:S01]  /*c210*/  MUFU.EX2 R176, R223 ;  /* 0x000000df00b07308 */ /* 0x000e620000000800 */
[C---:B--2---:R-:W-:Y:S01]  /*c220*/  FADD.FTZ R182, R166.reuse, R3 ;  /* 0x00000003a6b67221 */ /* 0x044fe20000010000 */
[----:B------:R-:W-:Y:S01]  /*c230*/  F2FP.F16.F32.PACK_AB R157, R166, R163 ;  /* 0x000000a3a69d723e */ /* 0x000fe200000000ff */
[-C--:B------:R-:W-:Y:S01]  /*c240*/  FMUL.FTZ R92, R92, R170.reuse ;  /* 0x000000aa5c5c7220 */ /* 0x080fe20000410000 */
[----:B------:R-:W-:Y:S01]  /*c250*/  F2FP.F16.F32.PACK_AB R159, R174, R167 ;  /* 0x000000a7ae9f723e */ /* 0x000fe200000000ff */
[----:B------:R-:W-:Y:S01]  /*c260*/  FADD.FTZ R3, R167, R182 ;  /* 0x000000b6a7037221 */ /* 0x000fe20000010000 */
[----:B------:R-:W-:Y:S01]  /*c270*/  FADD.FTZ R182, R226, R21 ;  /* 0x00000015e2b67221 */ /* 0x000fe20000010000 */
[-C--:B------:R-:W-:Y:S01]  /*c280*/  FMUL.FTZ R93, R93, R170.reuse ;  /* 0x000000aa5d5d7220 */ /* 0x080fe20000410000 */
[----:B------:R-:W2:Y:S01]  /*c290*/  MUFU.EX2 R0, R222 ;  /* 0x000000de00007308 */ /* 0x000ea20000000800 */
[----:B------:R-:W-:Y:S01]  /*c2a0*/  FADD.FTZ R160, R174, R3 ;  /* 0x00000003aea07221 */ /* 0x000fe20000010000 */
[----:B------:R-:W-:Y:S01]  /*c2b0*/  FADD.FTZ R21, R161, R182 ;  /* 0x000000b6a1157221 */ /* 0x000fe20000010000 */
[-C--:B------:R-:W-:Y:S01]  /*c2c0*/  FMUL.FTZ R96, R96, R170.reuse ;  /* 0x000000aa60607220 */ /* 0x080fe20000410000 */
[----:B------:R-:W-:Y:S01]  /*c2d0*/  FMUL.FTZ R97, R97, R170 ;  /* 0x000000aa61617220 */ /* 0x000fe20000410000 */
[----:B0-----:R-:W-:Y:S01]  /*c2e0*/  FADD.FTZ R3, R171, R160 ;  /* 0x000000a0ab037221 */ /* 0x001fe20000010000 */
[----:B------:R-:W-:Y:S01]  /*c2f0*/  FADD.FTZ R21, R164, R21 ;  /* 0x00000015a4157221 */ /* 0x000fe20000010000 */
[----:B------:R-:W-:Y:S01]  /*c300*/  F2FP.F16.F32.PACK_AB R160, R161, R226 ;  /* 0x000000e2a1a0723e */ /* 0x000fe200000000ff */
[----:B------:R-:W0:Y:S01]  /*c310*/  MUFU.EX2 R177, R177 ;  /* 0x000000b100b17308 */ /* 0x000e220000000800 */
[C---:B-1----:R-:W-:Y:S01]  /*c320*/  FADD.FTZ R3, R176.reuse, R3 ;  /* 0x00000003b0037221 */ /* 0x042fe20000010000 */
        /* <DEDUP_REMOVED lines=65> */
[----:B------:R-:W-:Y:S01]  /*c740*/  FMUL.FTZ R62, R62, R173 ;  /* 0x000000ad3e3e7220 */ /* 0x000fe20000410000 */
[----:B------:R-:W-:Y:S01]  /*c750*/  F2FP.F16.F32.PACK_AB R164, R169, R165 ;  /* 0x000000a5a9a4723e */ /* 0x000fe200000000ff */
[----:B------:R-:W-:Y:S01]  /*c760*/  FMUL.FTZ R63, R63, R173 ;  /* 0x000000ad3f3f7220 */ /* 0x000fe20000410000 */
[----:B------:R-:W-:Y:S01]  /*c770*/  F2FP.F16.F32.PACK_AB R165, R180, R179 ;  /* 0x000000b3b4a5723e */ /* 0x000fe200000000ff */
[----:B------:R1:W-:Y:S01]  /*c780*/  STSM.16.M88.4 [R198], R160 ;  /* 0x000000a0c6007844 */ /* 0x0003e20000000200 */
[----:B------:R-:W0:Y:S01]  /*c790*/  MUFU.EX2 R178, R178 ;  /* 0x000000b200b27308 */ /* 0x000e220000000800 */
[C---:B---3--:R-:W-:Y:S01]  /*c7a0*/  FADD.FTZ R0, R182.reuse, R167 ;  /* 0x000000a7b6007221 */ /* 0x048fe20000010000 */
[----:B------:R-:W-:Y:S01]  /*c7b0*/  F2FP.F16.F32.PACK_AB R167, R182, R175 ;  /* 0x000000afb6a7723e */ /* 0x000fe200000000ff */
[-C--:B------:R-:W-:Y:S01]  /*c7c0*/  FMUL.FTZ R66, R66, R173.reuse ;  /* 0x000000ad42427220 */ /* 0x080fe20000410000 */
[-C--:B------:R-:W-:Y:S01]  /*c7d0*/  FMUL.FTZ R67, R67, R173.reuse ;  /* 0x000000ad43437220 */ /* 0x080fe20000410000 */
[-C--:B------:R-:W-:Y:S01]  /*c7e0*/  FMUL.FTZ R70, R70, R173.reuse ;  /* 0x000000ad46467220 */ /* 0x080fe20000410000 */
[-C--:B------:R-:W-:Y:S01]  /*c7f0*/  FMUL.FTZ R71, R71, R173.reuse ;  /* 0x000000ad47477220 */ /* 0x080fe20000410000 */
[-C--:B------:R-:W-:Y:S01]  /*c800*/  FMUL.FTZ R74, R74, R173.reuse ;  /* 0x000000ad4a4a7220 */ /* 0x080fe20000410000 */
[-C--:B------:R-:W-:Y:S01]  /*c810*/  FMUL.FTZ R75, R75, R173.reuse ;  /* 0x000000ad4b4b7220 */ /* 0x080fe20000410000 */
[----:B--2---:R-:W-:Y:S01]  /*c820*/  FADD.FTZ R21, R172, R21 ;  /* 0x00000015ac157221 */ /* 0x004fe20000010000 */
[-C--:B------:R-:W-:Y:S01]  /*c830*/  FMUL.FTZ R78, R78, R173.reuse ;  /* 0x000000ad4e4e7220 */ /* 0x080fe20000410000 */
[-C--:B------:R-:W-:Y:S01]  /*c840*/  FMUL.FTZ R79, R79, R173.reuse ;  /* 0x000000ad4f4f7220 */ /* 0x080fe20000410000 */
[-C--:B------:R-:W-:Y:S01]  /*c850*/  FMUL.FTZ R82, R82, R173.reuse ;  /* 0x000000ad52527220 */ /* 0x080fe20000410000 */
[-C--:B------:R-:W-:Y:S01]  /*c860*/  FMUL.FTZ R83, R83, R173.reuse ;  /* 0x000000ad53537220 */ /* 0x080fe20000410000 */
[-C--:B------:R-:W-:Y:S01]  /*c870*/  FMUL.FTZ R86, R86, R173.reuse ;  /* 0x000000ad56567220 */ /* 0x080fe20000410000 */
[-C--:B------:R-:W-:Y:S01]  /*c880*/  FMUL.FTZ R87, R87, R173.reuse ;  /* 0x000000ad57577220 */ /* 0x080fe20000410000 */
[-C--:B------:R-:W-:Y:S01]  /*c890*/  FMUL.FTZ R90, R90, R173.reuse ;  /* 0x000000ad5a5a7220 */ /* 0x080fe20000410000 */
        /* <DEDUP_REMOVED lines=34> */
[----:B-1----:R-:W-:Y:S06]  /*cac0*/  @!P0 BRA `(.L_x_3727) ;  /* 0x0000000000048947 */ /* 0x002fec0003800000 */
[----:B------:R-:W-:Y:S01]  /*cad0*/  BPT.TRAP 0x1 ;  /* 0x000000040000795c */ /* 0x000fe20000300000 */
.L_x_3727:
[----:B------:R0:W1:Y:S01]  /*cae0*/  SYNCS.PHASECHK.TRANS64.TRYWAIT P2, [R212+URZ+0x28c50], R213 ;  /* 0x028c50d5d40075a7 */ /* 0x000062000804017f */
[----:B------:R-:W-:Y:S05]  /*caf0*/  @!P0 BRA `(.L_x_3728) ;  /* 0x0000000000048947 */ /* 0x000fea0003800000 */
[----:B------:R-:W-:Y:S01]  /*cb00*/  BPT.TRAP 0x1 ;  /* 0x000000040000795c */ /* 0x000fe20000300000 */
.L_x_3728:
[----:B------:R-:W-:Y:S04]  /*cb10*/  BSSY B2, `(.L_x_3729) ;  /* 0x0000004000027945 */ /* 0x000fe80003800000 */
[----:B-1----:R-:W-:Y:S05]  /*cb20*/  @P2 BRA `(.L_x_3730) ;  /* 0x0000000000082947 */ /* 0x002fea0003800000 */
[----:B------:R-:W1:Y:S02]  /*cb30*/  SYNCS.PHASECHK.TRANS64.TRYWAIT P2, [R212+URZ+0x28c50], R213 ;  /* 0x028c50d5d40075a7 */ /* 0x000e64000804017f */
[----:B-1----:R-:W-:Y:S05]  /*cb40*/  @!P2 BRA `(.L_x_3731) ;  /* 0x000000c000c0a947 */ /* 0x002fea0003800000 */
.L_x_3730:
[----:B------:R-:W-:Y:S05]  /*cb50*/  BSYNC B2 ;  /* 0x0000000000027941 */ /* 0x000fea0003800000 */
.L_x_3729:
[----:B------:R-:W-:Y:S01]  /*cb60*/  IMAD.MOV.U32 R169, RZ, RZ, 0x40000040 ;  /* 0x40000040ffa97424 */ /* 0x000fe200078e00ff */
[----:B------:R-:W-:Y:S01]  /*cb70*/  LEA R168, R18, R12, 0xc ;  /* 0x0000000c12a87211 */ /* 0x000fe200078e60ff */
[----:B------:R-:W-:Y:S01]  /*cb80*/  WARPGROUP.ARRIVE ;  /* 0x00000000000079c5 */ /* 0x000fe20000000000 */
[----:B------:R-:W-:Y:S01]  /*cb90*/  ISETP.GT.AND P2, PT, R211, R186, PT ;  /* 0x000000bad300720c */ /* 0x000fe20003f44270 */
[----:B01----:R-:W-:Y:S01]  /*cba0*/  @!P1 VIADD R212, R212, 0x28c60 ;  /* 0x00028c60d4d49836 */ /* 0x003fe20000000000 */
[----:B------:R-:W-:Y:S01]  /*cbb0*/  R2UR UR6, R168 ;  /* 0x00000000a80672ca */ /* 0x000fe200000e0000 */
[----:B------:R-:W-:Y:S01]  /*cbc0*/  IMAD.MOV.U32 R222, RZ, RZ, R20 ;  /* 0x000000ffffde7224 */ /* 0x000fe200078e0014 */
[----:B------:R-:W-:Y:S01]  /*cbd0*/  R2UR UR7, R169 ;  /* 0x00000000a90772ca */ /* 0x000fe200000e0000 */
[----:B------:R-:W-:Y:S01]  /*cbe0*/  IMAD.MOV.U32 R169, RZ, RZ, 0x40000040 ;  /* 0x40000040ffa97424 */ /* 0x000fe200078e00ff */
[----:B------:R-:W-:Y:S01]  /*cbf0*/  @!P1 PRMT R212, RZ, 0x654, R212 ;  /* 0x00000654ffd49816 */ /* 0x000fe200000000d4 */
[----:B------:R-:W-:Y:S01]  /*cc00*/  IMAD.MOV.U32 R223, RZ, RZ, R14 ;  /* 0x000000ffffdf7224 */ /* 0x000fe200078e000e */
[----:B------:R-:W-:-:S02]  /*cc10*/  IADD3 R211, R211, -0x1, RZ ;  /* 0xffffffffd3d37810 */ /* 0x000fc40007ffe0ff */
[----:B------:R-:W-:-:S07]  /*cc20*/  MOV R224, R18 ;  /* 0x0000001200e07202 */ /* 0x000fce0000000f00 */
[----:B------:R-:W-:Y:S03]  /*cc30*/  HGMMA.64x256x16.F32 R24, R152, gdesc[UR4].tnspB, R24, gsb0 ;  /* 0x43e0000498187df0 */ /* 0x000fe60008000818 */
[----:B------:R-:W-:Y:S02]  /*cc40*/  WARPGROUP.DEPBAR.LE gsb0, 0x0 ;  /* 0x00008000000079c5 */ /* 0x000fe40000010000 */
[----:B------:R-:W-:Y:S01]  /*cc50*/  VIADD R152, R168, 0x80 ;  /* 0x00000080a8987836 */ /* 0x000fe20000000000 */
[----:B------:R-:W-:Y:S01]  /*cc60*/  MOV R153, 0x40000040 ;  /* 0x4000004000997802 */ /* 0x000fe20000000f00 */
        /* <DEDUP_REMOVED lines=31> */
.L_x_3721:
[----:B------:R-:W-:Y:S05]  /*ce60*/  BSYNC B1 ;  /* 0x0000000000017941 */ /* 0x000fea0003800000 */
.L_x_3720:
[----:B------:R-:W-:Y:S01]  /*ce70*/  ISETP.GE.AND P2, PT, R211, RZ, PT ;  /* 0x000000ffd300720c */ /* 0x000fe20003f46270 */
[----:B------:R-:W-:-:S12]  /*ce80*/  BSSY B0, `(.L_x_3733) ;  /* 0x00001e2000007945 */ /* 0x000fd80003800000 */
[----:B------:R-:W-:Y:S05]  /*ce90*/  @!P2 BRA `(.L_x_3734) ;  /* 0x0000001c0080a947 */ /* 0x000fea0003800000 */
[----:B------:R-:W-:Y:S01]  /*cea0*/  IMAD.MOV.U32 R213, RZ, RZ, R20 ;  /* 0x000000ffffd57224 */ /* 0x000fe200078e0014 */
[----:B------:R-:W-:Y:S01]  /*ceb0*/  MOV R223, R18 ;  /* 0x0000001200df7202 */ /* 0x000fe20000000f00 */
[----:B------:R-:W-:-:S07]  /*cec0*/  IMAD.MOV.U32 R187, RZ, RZ, R14 ;  /* 0x000000ffffbb7224 */ /* 0x000fce00078e000e */
.L_x_3745:
[----:B------:R-:W-:-:S05]  /*ced0*/  VIADD R18, R223, 0x1 ;  /* 0x00000001df127836 */ /* 0x000fca0000000000 */
[----:B------:R-:W-:-:S04]  /*cee0*/  ISETP.NE.AND P2, PT, R18, 0x2, PT ;  /* 0x000000021200780c */ /* 0x000fc80003f45270 */
[----:B------:R-:W-:Y:S02]  /*cef0*/  SEL R14, RZ, 0x1, P2 ;  /* 0x00000001ff0e7807 */ /* 0x000fe40001000000 */
[----:B------:R-:W-:Y:S02]  /*cf00*/  SEL R18, R18, RZ, P2 ;  /* 0x000000ff12127207 */ /* 0x000fe40001000000 */
[----:B------:R-:W-:Y:S01]  /*cf10*/  LOP3.LUT R19, R19, R14, RZ, 0x3c, !PT ;  /* 0x0000000e13137212 */ /* 0x000fe200078e3cff */
[----:B--2---:R-:W-:Y:S06]  /*cf20*/  @!P0 BRA `(.L_x_3735) ;  /* 0x0000000000048947 */ /* 0x004fec0003800000 */
[----:B------:R-:W-:Y:S01]  /*cf30*/  BPT.TRAP 0x1 ;  /* 0x000000040000795c */ /* 0x000fe20000300000 */
.L_x_3735:
[----:B------:R-:W-:Y:S01]  /*cf40*/  IMAD R184, R18, 0x8, R2 ;  /* 0x0000000812b87824 */ /* 0x000fe200078e0202 */
[----:B------:R-:W-:-:S04]  /*cf50*/  SHF.L.U32 R185, R19, 0x1f, RZ ;  /* 0x0000001f13b97819 */ /* 0x000fc800000006ff */
[----:B------:R2:W3:Y:S01]  /*cf60*/  SYNCS.PHASECHK.TRANS64.TRYWAIT P2, [R184+URZ+0x28c30], R185 ;  /* 0x028c30b9b80075a7 */ /* 0x0004e2000804017f */
[----:B------:R-:W-:Y:S05]  /*cf70*/  @!P0 BRA `(.L_x_3736) ;  /* 0x0000000000048947 */ /* 0x000fea0003800000 */
[----:B------:R-:W-:Y:S01]  /*cf80*/  BPT.TRAP 0x1 ;  /* 0x000000040000795c */ /* 0x000fe20000300000 */
.L_x_3736:
[----:B------:R-:W-:Y:S01]  /*cf90*/  BSSY B1, `(.L_x_3737) ;  /* 0x0000006000017945 */ /* 0x000fe20003800000 */
[----:B------:R-:W-:Y:S01]  /*cfa0*/  LEA R14, R18, R13, 0x9 ;  /* 0x0000000d120e7211 */ /* 0x000fe200078e48ff */
[----:B------:R-:W-:Y:S02]  /*cfb0*/  IMAD.MOV.U32 R15, RZ, RZ, 0x40000040 ;  /* 0x40000040ff0f7424 */ /* 0x000fe400078e00ff */
[----:B---3--:R-:W-:Y:S05]  /*cfc0*/  @P2 BRA `(.L_x_3738) ;  /* 0x0000000000082947 */ /* 0x008fea0003800000 */
[----:B------:R-:W3:Y:S02]  /*cfd0*/  SYNCS.PHASECHK.TRANS64.TRYWAIT P2, [R184+URZ+0x28c30], R185 ;  /* 0x028c30b9b80075a7 */ /* 0x000ee4000804017f */
[----:B---3--:R-:W-:Y:S05]  /*cfe0*/  @!P2 BRA `(.L_x_3739) ;  /* 0x000000bc00aca947 */ /* 0x008fea0003800000 */
.L_x_3738:
[----:B------:R-:W-:Y:S05]  /*cff0*/  BSYNC B1 ;  /* 0x0000000000017941 */ /* 0x000fea0003800000 */
.L_x_3737:
[C---:B------:R-:W-:Y:S01]  /*d000*/  R2UR UR6, R14.reuse ;  /* 0x000000000e0672ca */ /* 0x040fe200000e0000 */
[----:B------:R-:W-:Y:S01]  /*d010*/  WARPGROUP.ARRIVE ;  /* 0x00000000000079c5 */ /* 0x000fe20000000000 */
[----:B------:R-:W-:Y:S01]  /*d020*/  R2UR UR7, R15 ;  /* 0x000000000f0772ca */ /* 0x000fe200000e0000 */
[----:B------:R-:W-:Y:S01]  /*d030*/  VIADD R20, R14, 0x2 ;  /* 0x000000020e147836 */ /* 0x000fe20000000000 */
[----:B------:R-:W-:Y:S01]  /*d040*/  R2UR UR4, R4 ;  /* 0x00000000040472ca */ /* 0x000fe200000e0000 */
[----:B------:R-:W-:Y:S01]  /*d050*/  IMAD.MOV.U32 R15, RZ, RZ, 0x40000040 ;  /* 0x40000040ff0f7424 */ /* 0x000fe200078e00ff */
[----:B------:R-:W-:Y:S02]  /*d060*/  R2UR UR5, R5 ;  /* 0x00000000050572ca */ /* 0x000fe400000e0000 */
[----:B0-----:R-:W-:Y:S02]  /*d070*/  MOV R21, 0x40000040 ;  /* 0x4000004000157802 */ /* 0x001fe40000000f00 */
[----:B------:R-:W-:-:S04]  /*d080*/  IADD3 R227, -R194, RZ, RZ ;  /* 0x000000ffc2e37210 */ /* 0x000fc80007ffe1ff */
[----:B------:R-:W-:-:S05]  /*d090*/  ISETP.NE.AND P2, PT, R192, R227, PT ;  /* 0x000000e3c000720c */ /* 0x000fca0003f45270 */
        /* <DEDUP_REMOVED lines=29> */
[----:B-1----:R-:W-:Y:S01]  /*d270*/  FMUL.FTZ R212, R157, UR38 ;  /* 0x000000269dd47c20 */ /* 0x002fe20008410000 */
        /* <DEDUP_REMOVED lines=34> */
[----:B----4-:R-:W-:-:S07]  /*d4a0*/  FMNMX.FTZ R15, R156, R15, !PT ;  /* 0x0000000f9c0f7209 */ /* 0x010fce0007810000 */
[----:B------:R-:W4:Y:S01]  /*d4b0*/  MUFU.TANH R224, R224 ;  /* 0x000000e000e07308 */ /* 0x000f220000002400 */
[----:B0-----:R-:W-:-:S07]  /*d4c0*/  FMNMX.FTZ R15, R212, R15, !PT ;  /* 0x0000000fd40f7209 */ /* 0x001fce0007810000 */
[----:B------:R-:W0:Y:S01]  /*d4d0*/  MUFU.TANH R164, R164 ;  /* 0x000000a400a47308 */ /* 0x000e220000002400 */
[----:B-1----:R-:W-:-:S07]  /*d4e0*/  FMNMX.FTZ R15, R160, R15, !PT ;  /* 0x0000000fa00f7209 */ /* 0x002fce0007810000 */
        /* <DEDUP_REMOVED lines=21> */
[----:B0-----:R-:W-:-:S05]  /*d640*/  FMNMX.FTZ R15, R234, R15, !PT ;  /* 0x0000000fea0f7209 */ /* 0x001fca0007810000 */
[----:B------:R-:W0:Y:S02]  /*d650*/  SHFL.BFLY PT, R14, R15, 0x2, 0x1f ;  /* 0x0c401f000f0e7f89 */ /* 0x000e2400000e0000 */
[----:B------:R-:W5:Y:S08]  /*d660*/  MUFU.TANH R158, R158 ;  /* 0x0000009e009e7308 */ /* 0x000f700000002400 */
[----:B------:R-:W2:Y:S08]  /*d670*/  MUFU.TANH R222, R222 ;  /* 0x000000de00de7308 */ /* 0x000eb00000002400 */
[----:B------:R-:W3:Y:S01]  /*d680*/  MUFU.TANH R162, R162 ;  /* 0x000000a200a27308 */ /* 0x000ee20000002400 */
[----:B0-----:R-:W-:-:S02]  /*d690*/  FMNMX.FTZ R14, R15, R14, !PT ;  /* 0x0000000e0f0e7209 */ /* 0x001fc40007810000 */
[----:B-1----:R-:W-:-:S05]  /*d6a0*/  FMNMX.FTZ R15, R152, R213, !PT ;  /* 0x000000d5980f7209 */ /* 0x002fca0007810000 */
[----:B------:R-:W0:Y:S01]  /*d6b0*/  MUFU.TANH R236, R236 ;  /* 0x000000ec00ec7308 */ /* 0x000e220000002400 */
[----:B------:R-:W1:Y:S01]  /*d6c0*/  SHFL.BFLY PT, R159, R14, 0x1, 0x1f ;  /* 0x0c201f000e9f7f89 */ /* 0x000e6200000e0000 */
[----:B----4-:R-:W-:-:S04]  /*d6d0*/  FMNMX.FTZ R15, R154, R15, !PT ;  /* 0x0000000f9a0f7209 */ /* 0x010fc80007810000 */
[----:B-----5:R-:W-:Y:S02]  /*d6e0*/  FMNMX.FTZ R15, R158, R15, !PT ;  /* 0x0000000f9e0f7209 */ /* 0x020fe40007810000 */
[----:B------:R-:W4:Y:S02]  /*d6f0*/  MUFU.TANH R166, R166 ;  /* 0x000000a600a67308 */ /* 0x000f240000002400 */
[----:B--2---:R-:W-:-:S04]  /*d700*/  FMNMX.FTZ R15, R222, R15, !PT ;  /* 0x0000000fde0f7209 */ /* 0x004fc80007810000 */
[----:B---3--:R-:W-:Y:S02]  /*d710*/  FMNMX.FTZ R15, R162, R15, !PT ;  /* 0x0000000fa20f7209 */ /* 0x008fe40007810000 */
[----:B------:R-:W2:Y:S02]  /*d720*/  MUFU.TANH R21, R21 ;  /* 0x0000001500157308 */ /* 0x000ea40000002400 */
[----:B0-----:R-:W-:Y:S01]  /*d730*/  FMNMX.FTZ R161, R236, R15, !PT ;  /* 0x0000000feca17209 */ /* 0x001fe20007810000 */
[----:B------:R-:W-:-:S05]  /*d740*/  IMAD.U32 R15, RZ, RZ, UR36 ;  /* 0x00000024ff0f7e24 */ /* 0x000fca000f8e00ff */
[----:B------:R-:W0:Y:S01]  /*d750*/  MUFU.TANH R170, R170 ;  /* 0x000000aa00aa7308 */ /* 0x000e220000002400 */
[----:B----4-:R-:W-:Y:S02]  /*d760*/  FMNMX.FTZ R161, R166, R161, !PT ;  /* 0x000000a1a6a17209 */ /* 0x010fe40007810000 */
[----:B-1----:R-:W-:Y:S01]  /*d770*/  FMNMX.FTZ R14, R14, R159, !PT ;  /* 0x0000009f0e0e7209 */ /* 0x002fe20007810000 */
[----:B------:R-:W-:-:S04]  /*d780*/  FMUL.FTZ R159, R183, UR38 ;  /* 0x00000026b79f7c20 */ /* 0x000fc80008410000 */
[----:B------:R-:W1:Y:S01]  /*d790*/  MUFU.TANH R153, R153 ;  /* 0x0000009900997308 */ /* 0x000e620000002400 */
[----:B------:R-:W-:Y:S01]  /*d7a0*/  FADD.FTZ R163, -R14, R187 ;  /* 0x000000bb0ea37221 */ /* 0x000fe20000010100 */
[----:B--2---:R-:W-:-:S03]  /*d7b0*/  FMNMX.FTZ R165, R21, R161, !PT ;  /* 0x000000a115a57209 */ /* 0x004fc60007810000 */
[-C--:B------:R-:W-:Y:S01]  /*d7c0*/  FMUL.FTZ R169, R163, R15.reuse ;  /* 0x0000000fa3a97220 */ /* 0x080fe20000410000 */
[-C--:B------:R-:W-:Y:S02]  /*d7d0*/  FMUL.FTZ R163, R14, R15.reuse ;  /* 0x0000000f0ea37220 */ /* 0x080fe40000410000 */
[----:B------:R-:W2:Y:S02]  /*d7e0*/  MUFU.TANH R174, R174 ;  /* 0x000000ae00ae7308 */ /* 0x000ea40000002400 */
[--C-:B------:R-:W-:Y:S01]  /*d7f0*/  FFMA.FTZ R171, R20, R15, -R163.reuse ;  /* 0x0000000f14ab7223 */ /* 0x100fe200000108a3 */
[----:B0-----:R-:W-:Y:S01]  /*d800*/  FMNMX.FTZ R20, R170, R165, !PT ;  /* 0x000000a5aa147209 */ /* 0x001fe20007810000 */
[-CC-:B------:R-:W-:Y:S01]  /*d810*/  FFMA.FTZ R212, R212, R15.reuse, -R163.reuse ;  /* 0x0000000fd4d47223 */ /* 0x180fe200000108a3 */
[-CC-:B------:R-:W-:Y:S01]  /*d820*/  FFMA.FTZ R186, R186, R15.reuse, -R163.reuse ;  /* 0x0000000fbaba7223 */ /* 0x180fe200000108a3 */
[-CC-:B------:R-:W-:Y:S01]  /*d830*/  FFMA.FTZ R156, R156, R15.reuse, -R163.reuse ;  /* 0x0000000f9c9c7223 */ /* 0x180fe200000108a3 */
[-CC-:B------:R-:W-:Y:S01]  /*d840*/  FFMA.FTZ R160, R160, R15.reuse, -R163.reuse ;  /* 0x0000000fa0a07223 */ /* 0x180fe200000108a3 */
[----:B------:R-:W0:Y:S01]  /*d850*/  MUFU.TANH R155, R155 ;  /* 0x0000009b009b7308 */ /* 0x000e220000002400 */
        /* <DEDUP_REMOVED lines=8> */
[----:B--2---:R-:W-:Y:S01]  /*d8e0*/  FMNMX.FTZ R20, R174, R167, !PT ;  /* 0x000000a7ae147209 */ /* 0x004fe20007810000 */
[-CC-:B------:R-:W-:Y:S01]  /*d8f0*/  FFMA.FTZ R176, R176, R15.reuse, -R163.reuse ;  /* 0x0000000fb0b07223 */ /* 0x180fe200000108a3 */
[-CC-:B------:R-:W-:Y:S01]  /*d900*/  FFMA.FTZ R179, R232, R15.reuse, -R163.reuse ;  /* 0x0000000fe8b37223 */ /* 0x180fe200000108a3 */
[----:B------:R-:W-:-:S04]  /*d910*/  FFMA.FTZ R180, R180, R15, -R163 ;  /* 0x0000000fb4b47223 */ /* 0x000fc800000108a3 */
[----:B------:R-:W2:Y:S01]  /*d920*/  MUFU.TANH R157, R157 ;  /* 0x0000009d009d7308 */ /* 0x000ea20000002400 */
[----:B0-----:R-:W-:-:S07]  /*d930*/  FMNMX.FTZ R167, R155, R20, !PT ;  /* 0x000000149ba77209 */ /* 0x001fce0007810000 */
[----:B------:R-:W0:Y:S01]  /*d940*/  MUFU.TANH R182, R182 ;  /* 0x000000b600b67308 */ /* 0x000e220000002400 */
[----:B-1----:R-:W-:-:S07]  /*d950*/  FMNMX.FTZ R20, R178, R167, !PT ;  /* 0x000000a7b2147209 */ /* 0x002fce0007810000 */
[----:B------:R-:W1:Y:S01]  /*d960*/  MUFU.TANH R159, R159 ;  /* 0x0000009f009f7308 */ /* 0x000e620000002400 */
[----:B--2---:R-:W-:-:S07]  /*d970*/  FMNMX.FTZ R167, R157, R20, !PT ;  /* 0x000000149da77209 */ /* 0x004fce0007810000 */
[----:B------:R2:W3:Y:S01]  /*d980*/  MUFU.EX2 R161, R169 ;  /* 0x000000a900a17308 */ /* 0x0004e20000000800 */
[----:B0-----:R-:W-:-:S07]  /*d990*/  FMNMX.FTZ R20, R182, R167, !PT ;  /* 0x000000a7b6147209 */ /* 0x001fce0007810000 */
[----:B------:R-:W-:Y:S01]  /*d9a0*/  MUFU.EX2 R167, R212 ;  /* 0x000000d400a77308 */ /* 0x000fe20000000800 */
[----:B-1----:R-:W-:-:S05]  /*d9b0*/  FMNMX.FTZ R20, R159, R20, !PT ;  /* 0x000000149f147209 */ /* 0x002fca0007810000 */
[----:B--2---:R-:W0:Y:S02]  /*d9c0*/  SHFL.BFLY PT, R169, R20, 0x2, 0x1f ;  /* 0x0c401f0014a97f89 */ /* 0x004e2400000e0000 */
[----:B------:R1:W2:Y:S01]  /*d9d0*/  MUFU.EX2 R165, R171 ;  /* 0x000000ab00a57308 */ /* 0x0002a20000000800 */
[-C--:B---3--:R-:W-:Y:S01]  /*d9e0*/  FMUL.FTZ R24, R24, R161.reuse ;  /* 0x000000a118187220 */ /* 0x088fe20000410000 */
[-C--:B------:R-:W-:Y:S01]  /*d9f0*/  FMUL.FTZ R25, R25, R161.reuse ;  /* 0x000000a119197220 */ /* 0x080fe20000410000 */
        /* <DEDUP_REMOVED lines=9> */
[-C--:B------:R-:W-:Y:S01]  /*da90*/  FMUL.FTZ R40, R40, R161.reuse ;  /* 0x000000a128287220 */ /* 0x080fe20000410000 */
[-C--:B------:R-:W-:Y:S01]  /*daa0*/  FMUL.FTZ R41, R41, R161.reuse ;  /* 0x000000a129297220 */ /* 0x080fe20000410000 */
[-C--:B------:R-:W-:Y:S01]  /*dab0*/  FMUL.FTZ R44, R44, R161.reuse ;  /* 0x000000a12c2c7220 */ /* 0x080fe20000410000 */
[----:B------:R-:W-:Y:S01]  /*dac0*/  FMUL.FTZ R45, R45, R161 ;  /* 0x000000a12d2d7220 */ /* 0x000fe20000410000 */
[----:B------:R-:W-:Y:S01]  /*dad0*/  MUFU.EX2 R156, R156 ;  /* 0x0000009c009c7308 */ /* 0x000fe20000000800 */
[----:B--2---:R-:W-:Y:S01]  /*dae0*/  FFMA.FTZ R3, R161, R3, R165 ;  /* 0x00000003a1037223 */ /* 0x004fe200000100a5 */
[-C--:B------:R-:W-:Y:S01]  /*daf0*/  FMUL.FTZ R48, R48, R161.reuse ;  /* 0x000000a130307220 */ /* 0x080fe20000410000 */
[-C--:B------:R-:W-:Y:S01]  /*db00*/  FMUL.FTZ R49, R49, R161.reuse ;  /* 0x000000a131317220 */ /* 0x080fe20000410000 */
[-C--:B------:R-:W-:Y:S01]  /*db10*/  FMUL.FTZ R52, R52, R161.reuse ;  /* 0x000000a134347220 */ /* 0x080fe20000410000 */
[----:B------:R-:W-:Y:S01]  /*db20*/  FMUL.FTZ R53, R53, R161 ;  /* 0x000000a135357220 */ /* 0x000fe20000410000 */
[----:B0-----:R-:W-:Y:S01]  /*db30*/  FMNMX.FTZ R169, R20, R169, !PT ;  /* 0x000000a914a97209 */ /* 0x001fe20007810000 */
[-C--:B------:R-:W-:Y:S01]  /*db40*/  FMUL.FTZ R56, R56, R161.reuse ;  /* 0x000000a138387220 */ /* 0x080fe20000410000 */
[----:B------:R-:W-:Y:S01]  /*db50*/  MUFU.EX2 R160, R160 ;  /* 0x000000a000a07308 */ /* 0x000fe20000000800 */
[----:B---3--:R-:W-:Y:S01]  /*db60*/  FADD.FTZ R3, R186, R3 ;  /* 0x00000003ba037221 */ /* 0x008fe20000010000 */
        /* <DEDUP_REMOVED lines=35> */
[-CC-:B------:R-:W-:Y:S01]  /*dda0*/  FFMA.FTZ R212, R152, R15.reuse, -R225.reuse ;  /* 0x0000000f98d47223 */ /* 0x180fe200000108e1 */
[----:B------:R-:W-:Y:S01]  /*ddb0*/  FFMA.FTZ R181, R154, R15, -R225 ;  /* 0x0000000f9ab57223 */ /* 0x000fe200000108e1 */
[----:B------:R-:W-:-:S02]  /*ddc0*/  @!P1 VIADD R152, R184, 0x28c40 ;  /* 0x00028c40b8989836 */ /* 0x000fc40000000000 */
[-CC-:B------:R-:W-:Y:S01]  /*ddd0*/  FFMA.FTZ R183, R158, R15.reuse, -R225.reuse ;  /* 0x0000000f9eb77223 */ /* 0x180fe200000108e1 */
[-CC-:B------:R-:W-:Y:S01]  /*dde0*/  FFMA.FTZ R226, R21, R15.reuse, -R225.reuse ;  /* 0x0000000f15e27223 */ /* 0x180fe200000108e1 */
[----:B------:R-:W0:Y:S01]  /*ddf0*/  MUFU.EX2 R169, R169 ;  /* 0x000000a900a97308 */ /* 0x000e220000000800 */
[-CC-:B------:R-:W-:Y:S01]  /*de00*/  FFMA.FTZ R21, R170, R15.reuse, -R225.reuse ;  /* 0x0000000faa157223 */ /* 0x180fe200000108e1 */
[-CC-:B------:R-:W-:Y:S01]  /*de10*/  FFMA.FTZ R170, R153, R15.reuse, -R225.reuse ;  /* 0x0000000f99aa7223 */ /* 0x180fe200000108e1 */
[----:B------:R-:W-:Y:S01]  /*de20*/  @!P1 PRMT R152, RZ, 0x654, R152 ;  /* 0x00000654ff989816 */ /* 0x000fe20000000098 */
[----:B------:R-:W-:Y:S02]  /*de30*/  @!P2 IMAD R153, R223, 0x40, R190 ;  /* 0x00000040df99a824 */ /* 0x000fe400078e02be */
[-CC-:B------:R-:W-:Y:S01]  /*de40*/  FFMA.FTZ R222, R222, R15.reuse, -R225.reuse ;  /* 0x0000000fdede7223 */ /* 0x180fe200000108e1 */
[-CC-:B------:R-:W-:Y:S01]  /*de50*/  FFMA.FTZ R187, R162, R15.reuse, -R225.reuse ;  /* 0x0000000fa2bb7223 */ /* 0x180fe200000108e1 */
[----:B------:R1:W-:Y:S01]  /*de60*/  @!P1 SYNCS.ARRIVE.TRANS64.RED.A1T0 RZ, [R152+URZ], RZ ;  /* 0x000000ff98ff99a7 */ /* 0x0003e2000810043f */
[----:B------:R-:W2:Y:S01]  /*de70*/  MUFU.EX2 R212, R212 ;  /* 0x000000d400d47308 */ /* 0x000ea20000000800 */
[-CC-:B------:R-:W-:Y:S01]  /*de80*/  FFMA.FTZ R224, R236, R15.reuse, -R225.reuse ;  /* 0x0000000fece07223 */ /* 0x180fe200000108e1 */
[-CC-:B------:R-:W-:Y:S01]  /*de90*/  FFMA.FTZ R213, R166, R15.reuse, -R225.reuse ;  /* 0x0000000fa6d57223 */ /* 0x180fe200000108e1 */
[-CC-:B------:R-:W-:Y:S01]  /*dea0*/  FFMA.FTZ R174, R174, R15.reuse, -R225.reuse ;  /* 0x0000000faeae7223 */ /* 0x180fe200000108e1 */
[-CC-:B------:R-:W-:Y:S01]  /*deb0*/  FFMA.FTZ R155, R155, R15.reuse, -R225.reuse ;  /* 0x0000000f9b9b7223 */ /* 0x180fe200000108e1 */
[-CC-:B------:R-:W-:Y:S01]  /*dec0*/  FFMA.FTZ R178, R178, R15.reuse, -R225.reuse ;  /* 0x0000000fb2b27223 */ /* 0x180fe200000108e1 */
[-CC-:B------:R-:W-:Y:S01]  /*ded0*/  FFMA.FTZ R157, R157, R15.reuse, -R225.reuse ;  /* 0x0000000f9d9d7223 */ /* 0x180fe200000108e1 */
[----:B-1----:R-:W-:Y:S01]  /*dee0*/  @!P2 LEA R152, R153, R2, 0x2 ;  /* 0x000000029998a211 */ /* 0x002fe200078e10ff */
[----:B------:R-:W1:Y:S01]  /*def0*/  MUFU.EX2 R181, R181 ;  /* 0x000000b500b57308 */ /* 0x000e620000000800 */
[-CC-:B------:R-:W-:Y:S01]  /*df00*/  FFMA.FTZ R182, R182, R15.reuse, -R225.reuse ;  /* 0x0000000fb6b67223 */ /* 0x180fe200000108e1 */
[----:B------:R-:W-:Y:S01]  /*df10*/  FFMA.FTZ R159, R159, R15, -R225 ;  /* 0x0000000f9f9f7223 */ /* 0x000fe200000108e1 */
[-C--:B------:R-:W-:Y:S01]  /*df20*/  FMUL.FTZ R109, R109, R161.reuse ;  /* 0x000000a16d6d7220 */ /* 0x080fe20000410000 */
[----:B------:R-:W-:Y:S01]  /*df30*/  @!P2 STS [R152+0x28800], R161 ;  /* 0x028800a19800a388 */ /* 0x000fe20000000800 */
[-C--:B------:R-:W-:Y:S01]  /*df40*/  FMUL.FTZ R112, R112, R161.reuse ;  /* 0x000000a170707220 */ /* 0x080fe20000410000 */
[-C--:B------:R-:W-:Y:S01]  /*df50*/  FMUL.FTZ R113, R113, R161.reuse ;  /* 0x000000a171717220 */ /* 0x080fe20000410000 */
[-C--:B------:R-:W-:Y:S01]  /*df60*/  FMUL.FTZ R116, R116, R161.reuse ;  /* 0x000000a174747220 */ /* 0x080fe20000410000 */
[----:B------:R-:W3:Y:S01]  /*df70*/  MUFU.EX2 R183, R183 ;  /* 0x000000b700b77308 */ /* 0x000ee20000000800 */
[----:B0-----:R0:W-:Y:S01]  /*df80*/  @!P2 STS [R152+0x28820], R169 ;  /* 0x028820a99800a388 */ /* 0x0011e20000000800 */
[----:B--2---:R-:W-:Y:S01]  /*df90*/  FFMA.FTZ R0, R169, R0, R212 ;  /* 0x00000000a9007223 */ /* 0x004fe200000100d4 */
        /* <DEDUP_REMOVED lines=8> */
[----:B0-----:R-:W-:Y:S01]  /*e020*/  FADD.FTZ R152, R156, R3 ;  /* 0x000000039c987221 */ /* 0x001fe20000010000 */
[-C--:B------:R-:W-:Y:S01]  /*e030*/  FMUL.FTZ R129, R129, R161.reuse ;  /* 0x000000a181817220 */ /* 0x080fe20000410000 */
[-C--:B------:R-:W-:Y:S01]  /*e040*/  FMUL.FTZ R132, R132, R161.reuse ;  /* 0x000000a184847220 */ /* 0x080fe20000410000 */
[-C--:B------:R-:W-:Y:S01]  /*e050*/  FMUL.FTZ R133, R133, R161.reuse ;  /* 0x000000a185857220 */ /* 0x080fe20000410000 */
[----:B------:R-:W-:Y:S01]  /*e060*/  FADD.FTZ R3, R167, R152 ;  /* 0x00000098a7037221 */ /* 0x000fe20000010000 */
[----:B------:R-:W0:Y:S01]  /*e070*/  MUFU.EX2 R187, R187 ;  /* 0x000000bb00bb7308 */ /* 0x000e220000000800 */
[-C--:B------:R-:W-:Y:S01]  /*e080*/  FMUL.FTZ R136, R136, R161.reuse ;  /* 0x000000a188887220 */ /* 0x080fe20000410000 */
[-C--:B------:R-:W-:Y:S01]  /*e090*/  FMUL.FTZ R137, R137, R161.reuse ;  /* 0x000000a189897220 */ /* 0x080fe20000410000 */
[----:B------:R-:W-:Y:S01]  /*e0a0*/  FADD.FTZ R152, R160, R3 ;  /* 0x00000003a0987221 */ /* 0x000fe20000010000 */
[----:B---3--:R-:W-:Y:S01]  /*e0b0*/  FADD.FTZ R3, R183, R0 ;  /* 0x00000000b7037221 */ /* 0x008fe20000010000 */
[-C--:B------:R-:W-:Y:S01]  /*e0c0*/  FMUL.FTZ R140, R140, R161.reuse ;  /* 0x000000a18c8c7220 */ /* 0x080fe20000410000 */
[-C--:B------:R-:W-:Y:S01]  /*e0d0*/  FMUL.FTZ R141, R141, R161.reuse ;  /* 0x000000a18d8d7220 */ /* 0x080fe20000410000 */
[----:B------:R-:W-:Y:S01]  /*e0e0*/  FADD.FTZ R153, R171, R152 ;  /* 0x00000098ab997221 */ /* 0x000fe20000010000 */
[----:B------:R-:W1:Y:S01]  /*e0f0*/  MUFU.EX2 R224, R224 ;  /* 0x000000e000e07308 */ /* 0x000e620000000800 */
[----:B--2---:R-:W-:Y:S01]  /*e100*/  FADD.FTZ R0, R222, R3 ;  /* 0x00000003de007221 */ /* 0x004fe20000010000 */
[-C--:B------:R-:W-:Y:S01]  /*e110*/  FMUL.FTZ R144, R144, R161.reuse ;  /* 0x000000a190907220 */ /* 0x080fe20000410000 */
[----:B------:R-:W-:Y:S01]  /*e120*/  FADD.FTZ R152, R164, R153 ;  /* 0x00000099a4987221 */ /* 0x000fe20000010000 */
[-C--:B------:R-:W-:Y:S01]  /*e130*/  FMUL.FTZ R145, R145, R161.reuse ;  /* 0x000000a191917220 */ /* 0x080fe20000410000 */
[-C--:B------:R-:W-:Y:S01]  /*e140*/  FMUL.FTZ R148, R148, R161.reuse ;  /* 0x000000a194947220 */ /* 0x080fe20000410000 */
[----:B------:R-:W-:Y:S01]  /*e150*/  FMUL.FTZ R149, R149, R161 ;  /* 0x000000a195957220 */ /* 0x000fe20000410000 */
[----:B------:R-:W-:Y:S01]  /*e160*/  FADD.FTZ R153, R173, R152 ;  /* 0x00000098ad997221 */ /* 0x000fe20000010000 */
[----:B------:R-:W2:Y:S01]  /*e170*/  MUFU.EX2 R213, R213 ;  /* 0x000000d500d57308 */ /* 0x000ea20000000800 */
[----:B0-----:R-:W-:Y:S01]  /*e180*/  FADD.FTZ R3, R187, R0 ;  /* 0x00000000bb037221 */ /* 0x001fe20000010000 */
[----:B------:R-:W-:Y:S01]  /*e190*/  F2FP.F16.F32.PACK_AB R158, R173, R164 ;  /* 0x000000a4ad9e723e */ /* 0x000fe200000000ff */
[----:B------:R-:W-:Y:S01]  /*e1a0*/  FADD.FTZ R152, R168, R153 ;  /* 0x00000099a8987221 */ /* 0x000fe20000010000 */
        /* <DEDUP_REMOVED lines=68> */
[----:B------:R2:W3:Y:S01]  /*e5f0*/  MUFU.EX2 R223, R155 ;  /* 0x0000009b00df7308 */ /* 0x0004e20000000800 */
        /* <DEDUP_REMOVED lines=9> */
[----:B--2---:R-:W-:Y:S01]  /*e690*/  F2FP.F16.F32.PACK_AB R155, R222, R183 ;  /* 0x000000b7de9b723e */ /* 0x004fe200000000ff */
        /* <DEDUP_REMOVED lines=15> */
[----:B------:R-:W-:-:S02]  /*e790*/  F2FP.F16.F32.PACK_AB R162, R177, R172 ;  /* 0x000000acb1a2723e */ /* 0x000fc400000000ff */
[----:B------:R-:W-:-:S04]  /*e7a0*/  F2FP.F16.F32.PACK_AB R164, R179, R176 ;  /* 0x000000b0b3a4723e */ /* 0x000fc800000000ff */
[----:B------:R0:W3:Y:S01]  /*e7b0*/  MUFU.EX2 R225, R157 ;  /* 0x0000009d00e17308 */ /* 0x0000e20000000800 */
[----:B-1----:R-:W-:-:S07]  /*e7c0*/  FADD.FTZ R0, R178, R3 ;  /* 0x00000003b2007221 */ /* 0x002fce0000010000 */
[----:B------:R-:W1:Y:S01]  /*e7d0*/  MUFU.EX2 R163, R163 ;  /* 0x000000a300a37308 */ /* 0x000e620000000800 */
[----:B--2---:R-:W-:Y:S01]  /*e7e0*/  FADD.FTZ R166, R180, R153 ;  /* 0x00000099b4a67221 */ /* 0x004fe20000010000 */
[----:B------:R-:W-:Y:S01]  /*e7f0*/  F2FP.F16.F32.PACK_AB R153, R181, R212 ;  /* 0x000000d4b599723e */ /* 0x000fe200000000ff */
[----:B------:R-:W-:Y:S01]  /*e800*/  BAR.SYNC.DEFER_BLOCKING 0xf, 0x100 ;  /* 0x03c4000000007b1d */ /* 0x000fe20000010000 */
[----:B0-----:R-:W-:-:S05]  /*e810*/  F2FP.F16.F32.PACK_AB R157, R224, R187 ;  /* 0x000000bbe09d723e */ /* 0x001fca00000000ff */
[----:B------:R-:W0:Y:S01]  /*e820*/  MUFU.EX2 R167, R182 ;  /* 0x000000b600a77308 */ /* 0x000e220000000800 */
[C---:B---3--:R-:W-:Y:S01]  /*e830*/  FADD.FTZ R0, R225.reuse, R0 ;  /* 0x00000000e1007221 */ /* 0x048fe20000010000 */
[----:B------:R-:W-:-:S06]  /*e840*/  F2FP.F16.F32.PACK_AB R165, R225, R178 ;  /* 0x000000b2e1a5723e */ /* 0x000fcc00000000ff */
[----:B------:R2:W3:Y:S01]  /*e850*/  MUFU.EX2 R168, R159 ;  /* 0x0000009f00a87308 */ /* 0x0004e20000000800 */
[C---:B-1----:R-:W-:Y:S01]  /*e860*/  FADD.FTZ R3, R163.reuse, R166 ;  /* 0x000000a6a3037221 */ /* 0x042fe20000010000 */
[----:B------:R-:W-:Y:S02]  /*e870*/  F2FP.F16.F32.PACK_AB R166, R163, R180 ;  /* 0x000000b4a3a6723e */ /* 0x000fe400000000ff */
[----:B------:R-:W-:Y:S02]  /*e880*/  F2FP.F16.F32.PACK_AB R163, R223, R174 ;  /* 0x000000aedfa3723e */ /* 0x000fe400000000ff */
[----:B--2---:R-:W-:Y:S01]  /*e890*/  F2FP.F16.F32.PACK_AB R159, R226, R213 ;  /* 0x000000d5e29f723e */ /* 0x004fe200000000ff */
[----:B0-----:R-:W-:Y:S01]  /*e8a0*/  FADD.FTZ R171, R167, R0 ;  /* 0x00000000a7ab7221 */ /* 0x001fe20000010000 */
[----:B------:R0:W-:Y:S04]  /*e8b0*/  STSM.16.M88.4 [R195+0x26800], R152 ;  /* 0x02680098c3007844 */ /* 0x0001e80000000200 */
[----:B------:R0:W-:Y:S01]  /*e8c0*/  STSM.16.M88.4 [R196], R156 ;  /* 0x0000009cc4007844 */ /* 0x0001e20000000200 */
[C---:B---3--:R-:W-:Y:S01]  /*e8d0*/  F2FP.F16.F32.PACK_AB R167, R168.reuse, R167 ;  /* 0x000000a7a8a7723e */ /* 0x048fe200000000ff */
[----:B------:R-:W-:-:S02]  /*e8e0*/  FADD.FTZ R0, R168, R171 ;  /* 0x000000aba8007221 */ /* 0x000fc40000010000 */
[----:B------:R0:W-:Y:S04]  /*e8f0*/  STSM.16.M88.4 [R198], R160 ;  /* 0x000000a0c6007844 */ /* 0x0001e80000000200 */
[----:B------:R0:W-:Y:S01]  /*e900*/  STSM.16.M88.4 [R197], R164 ;  /* 0x000000a4c5007844 */ /* 0x0001e20000000200 */
[----:B------:R-:W-:Y:S05]  /*e910*/  @!P0 BRA `(.L_x_3740) ;  /* 0x0000000000048947 */ /* 0x000fea0003800000 */
[----:B------:R-:W-:Y:S01]  /*e920*/  BPT.TRAP 0x1 ;  /* 0x000000040000795c */ /* 0x000fe20000300000 */
.L_x_3740:
[----:B------:R1:W2:Y:S01]  /*e930*/  SYNCS.PHASECHK.TRANS64.TRYWAIT P2, [R184+URZ+0x28c50], R185 ;  /* 0x028c50b9b80075a7 */ /* 0x0002a2000804017f */
[----:B------:R-:W-:Y:S05]  /*e940*/  @!P0 BRA `(.L_x_3741) ;  /* 0x0000000000048947 */ /* 0x000fea0003800000 */
[----:B------:R-:W-:Y:S01]  /*e950*/  BPT.TRAP 0x1 ;  /* 0x000000040000795c */ /* 0x000fe20000300000 */
.L_x_3741:
[----:B------:R-:W-:Y:S04]  /*e960*/  BSSY B1, `(.L_x_3742) ;  /* 0x0000004000017945 */ /* 0x000fe80003800000 */
[----:B--2---:R-:W-:Y:S05]  /*e970*/  @P2 BRA `(.L_x_3743) ;  /* 0x0000000000082947 */ /* 0x004fea0003800000 */
[----:B------:R-:W2:Y:S02]  /*e980*/  SYNCS.PHASECHK.TRANS64.TRYWAIT P2, [R184+URZ+0x28c50], R185 ;  /* 0x028c50b9b80075a7 */ /* 0x000ea4000804017f */
[----:B--2---:R-:W-:Y:S05]  /*e990*/  @!P2 BRA `(.L_x_3744) ;  /* 0x000000a40054a947 */ /* 0x004fea0003800000 */
.L_x_3743:
[----:B------:R-:W-:Y:S05]  /*e9a0*/  BSYNC B1 ;  /* 0x0000000000017941 */ /* 0x000fea0003800000 */
.L_x_3742:
[----:B------:R-:W-:Y:S01]  /*e9b0*/  IMAD R168, R18, 0x1000, R12 ;  /* 0x0000100012a87824 */ /* 0x000fe200078e020c */
[----:B------:R-:W-:Y:S01]  /*e9c0*/  WARPGROUP.ARRIVE ;  /* 0x00000000000079c5 */ /* 0x000fe20000000000 */
[----:B------:R-:W-:Y:S01]  /*e9d0*/  IMAD.MOV.U32 R169, RZ, RZ, 0x40000040 ;  /* 0x40000040ffa97424 */ /* 0x000fe200078e00ff */
[C---:B------:R-:W-:Y:S01]  /*e9e0*/  ISETP.GT.AND P2, PT, R211.reuse, RZ, PT ;  /* 0x000000ffd300720c */ /* 0x040fe20003f44270 */
[----:B------:R-:W-:Y:S01]  /*e9f0*/  VIADD R211, R211, 0xffffffff ;  /* 0xffffffffd3d37836 */ /* 0x000fe20000000000 */
[----:B------:R-:W-:Y:S01]  /*ea00*/  R2UR UR6, R168 ;  /* 0x00000000a80672ca */ /* 0x000fe200000e0000 */
[----:B------:R-:W-:Y:S01]  /*ea10*/  IMAD.MOV.U32 R213, RZ, RZ, R20 ;  /* 0x000000ffffd57224 */ /* 0x000fe200078e0014 */
[----:B------:R-:W-:Y:S01]  /*ea20*/  R2UR UR7, R169 ;  /* 0x00000000a90772ca */ /* 0x000fe200000e0000 */
[----:B------:R-:W-:Y:S01]  /*ea30*/  IMAD.MOV.U32 R169, RZ, RZ, 0x40000040 ;  /* 0x40000040ffa97424 */ /* 0x000fe200078e00ff */
[----:B-12---:R-:W-:Y:S01]  /*ea40*/  @!P1 IADD3 R184, R184, 0x28c60, RZ ;  /* 0x00028c60b8b89810 */ /* 0x006fe20007ffe0ff */
[----:B------:R-:W-:Y:S01]  /*ea50*/  IMAD.MOV.U32 R223, RZ, RZ, R18 ;  /* 0x000000ffffdf7224 */ /* 0x000fe200078e0012 */
[----:B------:R-:W-:-:S02]  /*ea60*/  MOV R187, R14 ;  /* 0x0000000e00bb7202 */ /* 0x000fc40000000f00 */
[----:B------:R-:W-:-:S07]  /*ea70*/  @!P1 PRMT R184, RZ, 0x654, R184 ;  /* 0x00000654ffb89816 */ /* 0x000fce00000000b8 */
        /* <DEDUP_REMOVED lines=8> */
[----:B------:R-:W-:Y:S01]  /*eb00*/  VIADD R168, R168, 0x180 ;  /* 0x00000180a8a87836 */ /* 0x000fe20000000000 */
[----:B------:R-:W-:-:S14]  /*eb10*/  MOV R153, 0x40000040 ;  /* 0x4000004000997802 */ /* 0x000fdc0000000f00 */
        /* <DEDUP_REMOVED lines=24> */
.L_x_3734:
[----:B------:R-:W-:Y:S05]  /*eca0*/  BSYNC B0 ;  /* 0x0000000000007941 */ /* 0x000fea0003800000 */
.L_x_3733:
[----:B------:R-:W3:Y:S01]  /*ecb0*/  SHFL.BFLY PT, R4, R3, 0x2, 0x1f ;  /* 0x0c401f0003047f89 */ /* 0x000ee200000e0000 */
[----:B------:R-:W-:Y:S01]  /*ecc0*/  IMAD.MOV.U32 R167, RZ, RZ, -0x800000 ;  /* 0xff800000ffa77424 */ /* 0x000fe200078e00ff */
[----:B------:R-:W-:Y:S01]  /*ecd0*/  MOV R169, 0xff800000 ;  /* 0xff80000000a97802 */ /* 0x000fe20000000f00 */
[----:B------:R-:W-:Y:S01]  /*ece0*/  VIADD R206, R206, 0x1 ;  /* 0x00000001cece7836 */ /* 0x000fe20000000000 */
[----:B------:R-:W4:Y:S01]  /*ecf0*/  SHFL.BFLY PT, R7, R0, 0x2, 0x1f ;  /* 0x0c401f0000077f89 */ /* 0x000f2200000e0000 */
[----:B------:R-:W-:Y:S08]  /*ed00*/  BAR.ARV 0x8, 0xa0 ;  /* 0x0202800000007b1d */ /* 0x000ff00000002000 */
[----:B------:R-:W-:Y:S01]  /*ed10*/  BAR.SYNC.DEFER_BLOCKING 0xf, 0x100 ;  /* 0x03c4000000007b1d */ /* 0x000fe20000010000 */
[----:B---3--:R-:W-:Y:S01]  /*ed20*/  FADD.FTZ R4, R4, R3 ;  /* 0x0000000304047221 */ /* 0x008fe20000010000 */
[----:B------:R-:W-:Y:S01]  /*ed30*/  MOV R3, RZ ;  /* 0x000000ff00037202 */ /* 0x000fe20000000f00 */
[----:B----4-:R-:W-:-:S03]  /*ed40*/  FADD.FTZ R7, R7, R0 ;  /* 0x0000000007077221 */ /* 0x010fc60000010000 */
[----:B------:R-:W3:Y:S04]  /*ed50*/  SHFL.BFLY PT, R5, R4, 0x1, 0x1f ;  /* 0x0c201f0004057f89 */ /* 0x000ee800000e0000 */
[----:B------:R-:W4:Y:S01]  /*ed60*/  SHFL.BFLY PT, R6, R7, 0x1, 0x1f ;  /* 0x0c201f0007067f89 */ /* 0x000f2200000e0000 */
[----:B---3--:R-:W-:Y:S01]  /*ed70*/  FADD.FTZ R9, R4, R5 ;  /* 0x0000000504097221 */ /* 0x008fe20000010000 */
[----:B------:R-:W-:Y:S02]  /*ed80*/  IMAD.MOV R5, RZ, RZ, -R194 ;  /* 0x000000ffff057224 */ /* 0x000fe400078e0ac2 */
[----:B------:R-:W-:Y:S02]  /*ed90*/  VIADD R4, R18, 0x1 ;  /* 0x0000000112047836 */ /* 0x000fe40000000000 */
[----:B----4-:R-:W-:Y:S01]  /*eda0*/  FADD.FTZ R0, R7, R6 ;  /* 0x0000000607007221 */ /* 0x010fe20000010000 */
[----:B------:R-:W-:Y:S01]  /*edb0*/  FSETP.NE.FTZ.AND P2, PT, R9, RZ, PT ;  /* 0x000000ff0900720b */ /* 0x000fe20003f55000 */
[----:B------:R-:W-:Y:S01]  /*edc0*/  IMAD.MOV.U32 R6, RZ, RZ, RZ ;  /* 0x000000ffff067224 */ /* 0x000fe200078e00ff */
[----:B------:R-:W-:-:S02]  /*edd0*/  ISETP.NE.AND P0, PT, R192, R5, PT ;  /* 0x00000005c000720c */ /* 0x000fc40003f05270 */
[----:B------:R-:W-:Y:S02]  /*ede0*/  FSETP.NE.FTZ.AND P3, PT, R0, RZ, PT ;  /* 0x000000ff0000720b */ /* 0x000fe40003f75000 */
[----:B------:R-:W-:-:S04]  /*edf0*/  ISETP.NE.AND P1, PT, R4, 0x2, PT ;  /* 0x000000020400780c */ /* 0x000fc80003f25270 */
[----:B------:R-:W-:-:S03]  /*ee00*/  SEL R8, RZ, 0x1, P1 ;  /* 0x00000001ff087807 */ /* 0x000fc60000800000 */
[----:B------:R-:W3:Y:S01]  /*ee10*/  @P2 MUFU.RCP R3, R9 ;  /* 0x0000000900032308 */ /* 0x000ee20000001000 */
[----:B------:R-:W-:Y:S02]  /*ee20*/  LOP3.LUT R19, R19, R8, RZ, 0x3c, !PT ;  /* 0x0000000813137212 */ /* 0x000fe400078e3cff */
[----:B------:R-:W-:Y:S01]  /*ee30*/  @!P0 LEA R5, R18, R190, 0x6 ;  /* 0x000000be12058211 */ /* 0x000fe200078e30ff */
[C---:B------:R-:W-:Y:S01]  /*ee40*/  @P2 FMUL.FTZ R18, R15.reuse, 0.69314718246459960938 ;  /* 0x3f3172180f122820 */ /* 0x040fe20000410000 */
[----:B0-----:R-:W-:-:S03]  /*ee50*/  @P3 FMUL.FTZ R21, R15, 0.69314718246459960938 ;  /* 0x3f3172180f153820 */ /* 0x001fc60000410000 */
[----:B------:R-:W0:Y:S01]  /*ee60*/  @P3 MUFU.RCP R6, R0 ;  /* 0x0000000000063308 */ /* 0x000e220000001000 */
[----:B------:R-:W-:-:S07]  /*ee70*/  @!P0 IMAD R5, R5, 0x4, R2 ;  /* 0x0000000405058824 */ /* 0x000fce00078e0202 */
[----:B------:R-:W4:Y:S01]  /*ee80*/  @P2 MUFU.LG2 R2, R9 ;  /* 0x0000000900022308 */ /* 0x000f220000000c00 */
[-C--:B---3--:R-:W-:Y:S01]  /*ee90*/  FMUL.FTZ R174, R32, R3.reuse ;  /* 0x0000000320ae7220 */ /* 0x088fe20000410000 */
[----:B------:R-:W-:Y:S01]  /*eea0*/  @!P0 STS [R5+0x28800], R3 ;  /* 0x0288000305008388 */ /* 0x000fe20000000800 */
[-C--:B------:R-:W-:Y:S01]  /*eeb0*/  FMUL.FTZ R177, R24, R3.reuse ;  /* 0x0000000318b17220 */ /* 0x080fe20000410000 */
[-C--:B------:R-:W-:Y:S01]  /*eec0*/  FMUL.FTZ R24, R33, R3.reuse ;  /* 0x0000000321187220 */ /* 0x080fe20000410000 */
[-C--:B------:R-:W-:Y:S01]  /*eed0*/  FMUL.FTZ R175, R25, R3.reuse ;  /* 0x0000000319af7220 */ /* 0x080fe20000410000 */
[-C--:B------:R-:W-:Y:S01]  /*eee0*/  FMUL.FTZ R176, R28, R3.reuse ;  /* 0x000000031cb07220 */ /* 0x080fe20000410000 */
[-C--:B------:R-:W-:Y:S01]  /*eef0*/  FMUL.FTZ R173, R29, R3.reuse ;  /* 0x000000031dad7220 */ /* 0x080fe20000410000 */
[----:B------:R-:W3:Y:S01]  /*ef00*/  @P3 MUFU.LG2 R32, R0 ;  /* 0x0000000000203308 */ /* 0x000ee20000000c00 */
[----:B0-----:R0:W-:Y:S01]  /*ef10*/  @!P0 STS [R5+0x28820], R6 ;  /* 0x0288200605008388 */ /* 0x0011e20000000800 */
        /* <DEDUP_REMOVED lines=65> */
[----:B------:R-:W-:Y:S01]  /*f330*/  FMUL.FTZ R15, R70, R6 ;  /* 0x00000006460f7220 */ /* 0x000fe20000410000 */
[----:B------:R-:W-:Y:S01]  /*f340*/  @P2 FFMA.FTZ R167, R18, R14, R33 ;  /* 0x0000000e12a72223 */ /* 0x000fe20000010021 */
[----:B------:R-:W-:Y:S01]  /*f350*/  PLOP3.LUT P0, PT, PT, PT, PT, 0x8, 0x0 ;  /* 0x000000000000781c */ /* 0x000fe20003f0e170 */
        /* <DEDUP_REMOVED lines=61> */
.L_x_3655:
[----:B------:R-:W-:Y:S05]  /*f730*/  BSYNC B7 ;  /* 0x0000000000077941 */ /* 0x000fea0003800000 */
.L_x_3653:
[----:B------:R-:W0:Y:S08]  /*f740*/  S2UR UR5, SR_CgaCtaId ;  /* 0x00000000000579c3 */ /* 0x000e300000008800 */
[----:B------:R-:W-:Y:S06]  /*f750*/  BAR.SYNC.DEFER_BLOCKING 0x5, 0x120 ;  /* 0x0144800000007b1d */ /* 0x000fec0000010000 */
[----:B------:R-:W-:Y:S01]  /*f760*/  UMOV UR4, 0x400 ;  /* 0x0000040000047882 */ /* 0x000fe20000000000 */
[----:B------:R-:W-:Y:S01]  /*f770*/  BSSY B0, `(.L_x_3746) ;  /* 0x000026d000007945 */ /* 0x000fe20003800000 */
[----:B0-----:R-:W-:-:S06]  /*f780*/  ULEA UR4, UR5, UR4, 0x18 ;  /* 0x0000000405047291 */ /* 0x001fcc000f8ec03f */
[----:B------:R-:W-:-:S05]  /*f790*/  IMAD.U32 R2, RZ, RZ, UR4 ;  /* 0x00000004ff027e24 */ /* 0x000fca000f8e00ff */
[----:B--2---:R0:W2:Y:S01]  /*f7a0*/  LDS.128 R184, [R2+0x28cd0] ;  /* 0x028cd00002b87984 */ /* 0x0040a20000000c00 */
[----:B------:R-:W-:Y:S06]  /*f7b0*/  BAR.ARV 0x4, 0x120 ;  /* 0x0104800000007b1d */ /* 0x000fec0000002000 */
[----:B------:R-:W-:Y:S05]  /*f7c0*/  @P0 BRA `(.L_x_3747) ;  /* 0x0000001c00100947 */ /* 0x000fea0003800000 */
[----:B-----5:R-:W3:Y:S01]  /*f7d0*/  S2R R33, SR_SWINHI ;  /* 0x0000000000217919 */ /* 0x020ee20000002f00 */
        /* <DEDUP_REMOVED lines=28> */
[C---:B------:R-:W-:Y:S02]  /*f9a0*/  IADD3 R179, P1, R118.reuse, 0x20, RZ ;  /* 0x0000002076b37810 */ /* 0x040fe40007f3e0ff */
[----:B------:R-:W-:Y:S02]  /*f9b0*/  LOP3.LUT R52, R211, 0x380, RZ, 0xc0, !PT ;  /* 0x00000380d3347812 */ /* 0x000fe400078ec0ff */
[----:B------:R-:W-:Y:S02]  /*f9c0*/  IADD3 R183, P4, R118, 0x60, RZ ;  /* 0x0000006076b77810 */ /* 0x000fe40007f9e0ff */
[----:B------:R-:W-:Y:S02]  /*f9d0*/  SHF.R.U64 R44, R44, 0x3, RZ ;  /* 0x000000032c2c7819 */ /* 0x000fe400000012ff */
[----:B------:R-:W-:Y:S01]  /*f9e0*/  IADD3 R60, P5, R118, 0x2040, RZ ;  /* 0x00002040763c7810 */ /* 0x000fe20007fbe0ff */
[----:B------:R-:W-:Y:S01]  /*f9f0*/  IMAD.X R49, RZ, RZ, R119, P4 ;  /* 0x000000ffff317224 */ /* 0x000fe200020e0677 */
[----:B------:R-:W-:-:S02]  /*fa00*/  LOP3.LUT R40, R179, 0x380, RZ, 0xc0, !PT ;  /* 0x00000380b3287812 */ /* 0x000fc400078ec0ff */
[----:B------:R-:W-:Y:S01]  /*fa10*/  IADD3.X R41, RZ, R119, RZ, P1, !PT ;  /* 0x00000077ff297210 */ /* 0x000fe20000ffe4ff */
[--C-:B------:R-:W-:Y:S01]  /*fa20*/  IMAD.X R61, RZ, RZ, R119.reuse, P5 ;  /* 0x000000ffff3d7224 */ /* 0x100fe200028e0677 */
[----:B------:R-:W-:Y:S02]  /*fa30*/  SHF.R.U64 R52, R52, 0x3, RZ ;  /* 0x0000000334347819 */ /* 0x000fe400000012ff */
[----:B------:R-:W-:Y:S02]  /*fa40*/  IADD3 R68, P1, R118, 0x4000, RZ ;  /* 0x0000400076447810 */ /* 0x000fe40007f3e0ff */
[----:B------:R-:W-:Y:S02]  /*fa50*/  LOP3.LUT R48, R183, 0x380, RZ, 0xc0, !PT ;  /* 0x00000380b7307812 */ /* 0x000fe400078ec0ff */
[----:B------:R-:W-:Y:S01]  /*fa60*/  LOP3.LUT R44, R44, R181, RZ, 0x3c, !PT ;  /* 0x000000b52c2c7212 */ /* 0x000fe200078e3cff */
[----:B------:R-:W-:Y:S01]  /*fa70*/  IMAD.X R69, RZ, RZ, R119, P1 ;  /* 0x000000ffff457224 */ /* 0x000fe200008e0677 */
[----:B------:R-:W-:-:S02]  /*fa80*/  SHF.R.U64 R40, R40, 0x3, RZ ;  /* 0x0000000328287819 */ /* 0x000fc400000012ff */
[----:B------:R-:W-:Y:S02]  /*fa90*/  LOP3.LUT R181, R60, 0x380, RZ, 0xc0, !PT ;  /* 0x000003803cb57812 */ /* 0x000fe400078ec0ff */
[----:B------:R-:W-:Y:S02]  /*faa0*/  IADD3 R56, P6, R118, 0x2020, RZ ;  /* 0x0000202076387810 */ /* 0x000fe40007fde0ff */
[----:B------:R-:W-:Y:S02]  /*fab0*/  LOP3.LUT R52, R52, R211, RZ, 0x3c, !PT ;  /* 0x000000d334347212 */ /* 0x000fe400078e3cff */
[----:B------:R-:W-:Y:S01]  /*fac0*/  LOP3.LUT R33, R118, 0x380, RZ, 0xc0, !PT ;  /* 0x0000038076217812 */ /* 0x000fe200078ec0ff */
[----:B------:R-:W-:Y:S01]  /*fad0*/  IMAD.X R57, RZ, RZ, R119, P6 ;  /* 0x000000ffff397224 */ /* 0x000fe200030e0677 */
[----:B------:R-:W-:Y:S02]  /*fae0*/  SHF.R.U64 R48, R48, 0x3, RZ ;  /* 0x0000000330307819 */ /* 0x000fe400000012ff */
[----:B------:R-:W-:-:S02]  /*faf0*/  LOP3.LUT R211, R68, 0x380, RZ, 0xc0, !PT ;  /* 0x0000038044d37812 */ /* 0x000fc400078ec0ff */
[----:B------:R-:W-:Y:S02]  /*fb00*/  IADD3 R64, P2, R118, 0x2060, RZ ;  /* 0x0000206076407810 */ /* 0x000fe40007f5e0ff */
[----:B------:R-:W-:Y:S02]  /*fb10*/  LOP3.LUT R40, R40, R179, RZ, 0x3c, !PT ;  /* 0x000000b328287212 */ /* 0x000fe400078e3cff */
[----:B------:R-:W-:Y:S02]  /*fb20*/  SHF.R.U64 R181, R181, 0x3, RZ ;  /* 0x00000003b5b57819 */ /* 0x000fe400000012ff */
[----:B------:R-:W-:Y:S02]  /*fb30*/  IADD3 R32, P4, R118, 0x4040, RZ ;  /* 0x0000404076207810 */ /* 0x000fe40007f9e0ff */
[----:B------:R-:W-:Y:S02]  /*fb40*/  LOP3.LUT R179, R56, 0x380, RZ, 0xc0, !PT ;  /* 0x0000038038b37812 */ /* 0x000fe400078ec0ff */
[----:B------:R-:W-:-:S02]  /*fb50*/  SHF.R.U64 R33, R33, 0x3, RZ ;  /* 0x0000000321217819 */ /* 0x000fc400000012ff */
[----:B------:R-:W-:Y:S02]  /*fb60*/  LOP3.LUT R48, R48, R183, RZ, 0x3c, !PT ;  /* 0x000000b730307212 */ /* 0x000fe400078e3cff */
[----:B------:R-:W-:Y:S02]  /*fb70*/  SHF.R.U64 R211, R211, 0x3, RZ ;  /* 0x00000003d3d37819 */ /* 0x000fe400000012ff */
[----:B------:R-:W-:Y:S02]  /*fb80*/  IADD3 R6, P6, R118, 0x6000, RZ ;  /* 0x0000600076067810 */ /* 0x000fe40007fde0ff */
[----:B------:R-:W-:Y:S02]  /*fb90*/  LOP3.LUT R183, R64, 0x380, RZ, 0xc0, !PT ;  /* 0x0000038040b77812 */ /* 0x000fe400078ec0ff */
[----:B------:R-:W-:Y:S01]  /*fba0*/  LOP3.LUT R60, R181, R60, RZ, 0x3c, !PT ;  /* 0x0000003cb53c7212 */ /* 0x000fe200078e3cff */
[----:B------:R-:W-:Y:S01]  /*fbb0*/  IMAD.X R111, RZ, RZ, R119, P6 ;  /* 0x000000ffff6f7224 */ /* 0x000fe200030e0677 */
[----:B------:R-:W-:-:S02]  /*fbc0*/  IADD3.X R53, RZ, R119, RZ, P3, !PT ;  /* 0x00000077ff357210 */ /* 0x000fc40001ffe4ff */
[----:B------:R-:W-:Y:S02]  /*fbd0*/  IADD3.X R65, RZ, R119, RZ, P2, !PT ;  /* 0x00000077ff417210 */ /* 0x000fe400017fe4ff */
[----:B------:R-:W-:Y:S02]  /*fbe0*/  SHF.R.U64 R179, R179, 0x3, RZ ;  /* 0x00000003b3b37819 */ /* 0x000fe400000012ff */
[----:B------:R-:W-:Y:S02]  /*fbf0*/  LOP3.LUT R181, R32, 0x380, RZ, 0xc0, !PT ;  /* 0x0000038020b57812 */ /* 0x000fe400078ec0ff */
[C---:B------:R-:W-:Y:S02]  /*fc00*/  IADD3 R4, P0, R118.reuse, 0x4020, RZ ;  /* 0x0000402076047810 */ /* 0x040fe40007f1e0ff */
[C---:B------:R-:W-:Y:S02]  /*fc10*/  IADD3 R36, P3, R118.reuse, 0x4060, RZ ;  /* 0x0000406076247810 */ /* 0x040fe40007f7e0ff */
[C---:B------:R-:W-:Y:S01]  /*fc20*/  IADD3 R14, P5, R118.reuse, 0x6020, RZ ;  /* 0x00006020760e7810 */ /* 0x040fe20007fbe0ff */
[--C-:B------:R-:W-:Y:S01]  /*fc30*/  IMAD.X R73, RZ, RZ, R119.reuse, P0 ;  /* 0x000000ffff497224 */ /* 0x100fe200000e0677 */
[C---:B------:R-:W-:Y:S01]  /*fc40*/  IADD3 R26, P2, R118.reuse, 0x6040, RZ ;  /* 0x00006040761a7810 */ /* 0x040fe20007f5e0ff */
[----:B------:R-:W-:Y:S01]  /*fc50*/  IMAD.X R107, RZ, RZ, R119, P3 ;  /* 0x000000ffff6b7224 */ /* 0x000fe200018e0677 */
[----:B------:R-:W-:-:S02]  /*fc60*/  IADD3 R30, P1, R118, 0x6060, RZ ;  /* 0x00006060761e7810 */ /* 0x000fc40007f3e0ff */
[----:B------:R-:W-:Y:S01]  /*fc70*/  LOP3.LUT R118, R33, R118, RZ, 0x3c, !PT ;  /* 0x0000007621767212 */ /* 0x000fe200078e3cff */
[--C-:B------:R-:W-:Y:S01]  /*fc80*/  IMAD.X R33, RZ, RZ, R119.reuse, P2 ;  /* 0x000000ffff217224 */ /* 0x100fe200010e0677 */
[----:B------:R-:W-:Y:S01]  /*fc90*/  LOP3.LUT R68, R211, R68, RZ, 0x3c, !PT ;  /* 0x00000044d3447212 */ /* 0x000fe200078e3cff */
[----:B------:R-:W-:Y:S01]  /*fca0*/  IMAD.X R37, RZ, RZ, R119, P1 ;  /* 0x000000ffff257224 */ /* 0x000fe200008e0677 */
[----:B------:R-:W-:Y:S02]  /*fcb0*/  SHF.R.U64 R183, R183, 0x3, RZ ;  /* 0x00000003b7b77819 */ /* 0x000fe400000012ff */
[----:B------:R-:W-:Y:S02]  /*fcc0*/  LOP3.LUT R211, R6, 0x380, RZ, 0xc0, !PT ;  /* 0x0000038006d37812 */ /* 0x000fe400078ec0ff */
[----:B------:R-:W-:Y:S02]  /*fcd0*/  LOP3.LUT R56, R179, R56, RZ, 0x3c, !PT ;  /* 0x00000038b3387212 */ /* 0x000fe400078e3cff */
[----:B------:R-:W-:-:S02]  /*fce0*/  SHF.R.U64 R181, R181, 0x3, RZ ;  /* 0x00000003b5b57819 */ /* 0x000fc400000012ff */
[----:B------:R-:W-:Y:S02]  /*fcf0*/  LOP3.LUT R179, R4, 0x380, RZ, 0xc0, !PT ;  /* 0x0000038004b37812 */ /* 0x000fe400078ec0ff */
[-C--:B------:R-:W-:Y:S02]  /*fd00*/  IADD3.X R103, RZ, R119.reuse, RZ, P4, !PT ;  /* 0x00000077ff677210 */ /* 0x080fe400027fe4ff */
[-C--:B------:R-:W-:Y:S02]  /*fd10*/  IADD3.X R115, RZ, R119.reuse, RZ, P5, !PT ;  /* 0x00000077ff737210 */ /* 0x080fe40002ffe4ff */
[----:B------:R-:W-:Y:S02]  /*fd20*/  MOV R118, R118 ;  /* 0x0000007600767202 */ /* 0x000fe40000000f00 */
[----:B------:R-:W-:Y:S02]  /*fd30*/  LOP3.LUT R64, R183, R64, RZ, 0x3c, !PT ;  /* 0x00000040b7407212 */ /* 0x000fe400078e3cff */
[----:B------:R-:W-:-:S02]  /*fd40*/  SHF.R.U64 R211, R211, 0x3, RZ ;  /* 0x00000003d3d37819 */ /* 0x000fc400000012ff */
[----:B------:R-:W-:Y:S02]  /*fd50*/  LOP3.LUT R27, R14, 0x380, RZ, 0xc0, !PT ;  /* 0x000003800e1b7812 */ /* 0x000fe400078ec0ff */
[----:B------:R-:W-:Y:S02]  /*fd60*/  LOP3.LUT R119, R26, 0x380, RZ, 0xc0, !PT ;  /* 0x000003801a777812 */ /* 0x000fe400078ec0ff */
[----:B------:R-:W-:Y:S02]  /*fd70*/  LOP3.LUT R183, R36, 0x380, RZ, 0xc0, !PT ;  /* 0x0000038024b77812 */ /* 0x000fe400078ec0ff */
[----:B------:R-:W-:Y:S02]  /*fd80*/  LOP3.LUT R102, R181, R32, RZ, 0x3c, !PT ;  /* 0x00000020b5667212 */ /* 0x000fe400078e3cff */
[----:B------:R-:W-:Y:S02]  /*fd90*/  SHF.R.U64 R179, R179, 0x3, RZ ;  /* 0x00000003b3b37819 */ /* 0x000fe400000012ff */
[----:B------:R-:W-:-:S02]  /*fda0*/  LOP3.LUT R32, R30, 0x380, RZ, 0xc0, !PT ;  /* 0x000003801e207812 */ /* 0x000fc400078ec0ff */
[----:B------:R-:W-:Y:S02]  /*fdb0*/  LOP3.LUT R110, R211, R6, RZ, 0x3c, !PT ;  /* 0x00000006d36e7212 */ /* 0x000fe400078e3cff */
[----:B------:R-:W-:Y:S02]  /*fdc0*/  SHF.R.U64 R27, R27, 0x3, RZ ;  /* 0x000000031b1b7819 */ /* 0x000fe400000012ff */
[----:B------:R-:W-:Y:S02]  /*fdd0*/  SHF.R.U64 R119, R119, 0x3, RZ ;  /* 0x0000000377777819 */ /* 0x000fe400000012ff */
[----:B------:R-:W-:Y:S02]  /*fde0*/  SHF.R.U64 R183, R183, 0x3, RZ ;  /* 0x00000003b7b77819 */ /* 0x000fe400000012ff */
[----:B------:R-:W-:Y:S02]  /*fdf0*/  F2FP.F16.F32.PACK_AB R6, R173, R176 ;  /* 0x000000b0ad06723e */ /* 0x000fe400000000ff */
[----:B------:R-:W-:-:S02]  /*fe00*/  LOP3.LUT R72, R179, R4, RZ, 0x3c, !PT ;  /* 0x00000004b3487212 */ /* 0x000fc400078e3cff */
[----:B------:R-:W-:Y:S02]  /*fe10*/  SHF.R.U64 R173, R32, 0x3, RZ ;  /* 0x0000000320ad7819 */ /* 0x000fe400000012ff */
[----:B------:R-:W-:Y:S01]  /*fe20*/  F2FP.F16.F32.PACK_AB R4, R175, R177 ;  /* 0x000000b1af04723e */ /* 0x000fe200000000ff */
[----:B------:R-:W-:Y:S01]  /*fe30*/  BAR.SYNC.DEFER_BLOCKING 0x1, 0x100 ;  /* 0x0044000000007b1d */ /* 0x000fe20000010000 */
[----:B------:R-:W-:Y:S02]  /*fe40*/  LOP3.LUT R114, R27, R14, RZ, 0x3c, !PT ;  /* 0x0000000e1b727212 */ /* 0x000fe400078e3cff */
[----:B------:R-:W-:Y:S02]  /*fe50*/  LOP3.LUT R32, R119, R26, RZ, 0x3c, !PT ;  /* 0x0000001a77207212 */ /* 0x000fe400078e3cff */
[----:B------:R-:W-:Y:S02]  /*fe60*/  LOP3.LUT R106, R183, R36, RZ, 0x3c, !PT ;  /* 0x00000024b76a7212 */ /* 0x000fe400078e3cff */
[----:B------:R-:W-:-:S02]  /*fe70*/  MOV R14, R40 ;  /* 0x00000028000e7202 */ /* 0x000fc40000000f00 */
[----:B------:R-:W-:Y:S02]  /*fe80*/  F2FP.F16.F32.PACK_AB R26, R170, R172 ;  /* 0x000000acaa1a723e */ /* 0x000fe400000000ff */
[----:B------:R-:W-:Y:S02]  /*fe90*/  F2FP.F16.F32.PACK_AB R27, R39, R38 ;  /* 0x00000026271b723e */ /* 0x000fe400000000ff */
[----:B------:R-:W-:Y:S02]  /*fea0*/  LOP3.LUT R36, R173, R30, RZ, 0x3c, !PT ;  /* 0x0000001ead247212 */ /* 0x000fe400078e3cff */
[----:B------:R-:W-:Y:S02]  /*feb0*/  MOV R44, R44 ;  /* 0x0000002c002c7202 */ /* 0x000fe40000000f00 */
[----:B------:R-:W-:Y:S02]  /*fec0*/  F2FP.F16.F32.PACK_AB R30, R164, R166 ;  /* 0x000000a6a41e723e */ /* 0x000fe400000000ff */
[----:B------:R-:W-:-:S02]  /*fed0*/  MOV R48, R48 ;  /* 0x0000003000307202 */ /* 0x000fc40000000f00 */
[----:B------:R-:W-:Y:S02]  /*fee0*/  MOV R52, R52 ;  /* 0x0000003400347202 */ /* 0x000fe40000000f00 */
[----:B------:R-:W-:Y:S01]  /*fef0*/  MOV R56, R56 ;  /* 0x0000003800387202 */ /* 0x000fe20000000f00 */
[----:B------:R3:W-:Y:S01]  /*ff00*/  STSM.16.M88.4 [R118], R4 ;  /* 0x0000000476007844 */ /* 0x0007e20000000200 */
[----:B------:R-:W-:Y:S02]  /*ff10*/  MOV R60, R60 ;  /* 0x0000003c003c7202 */ /* 0x000fe40000000f00 */
[----:B------:R-:W-:Y:S01]  /*ff20*/  MOV R64, R64 ;  /* 0x0000004000407202 */ /* 0x000fe20000000f00 */
[----:B------:R4:W-:Y:S01]  /*ff30*/  STSM.16.M88.4 [R14], R24 ;  /* 0x000000180e007844 */ /* 0x0009e20000000200 */
[----:B------:R-:W-:Y:S02]  /*ff40*/  MOV R68, R68 ;  /* 0x0000004400447202 */ /* 0x000fe40000000f00 */
[----:B------:R-:W-:Y:S01]  /*ff50*/  MOV R72, R72 ;  /* 0x0000004800487202 */ /* 0x000fe20000000f00 */
[----:B------:R1:W-:Y:S01]  /*ff60*/  STSM.16.M88.4 [R44], R28 ;  /* 0x0000001c2c007844 */ /* 0x0003e20000000200 */
[----:B------:R-:W-:-:S02]  /*ff70*/  MOV R41, R106 ;  /* 0x0000006a00297202 */ /* 0x000fc40000000f00 */
[----:B------:R-:W-:Y:S02]  /*ff80*/  F2FP.F16.F32.PACK_AB R98, R101, R100 ;  /* 0x000000646562723e */ /* 0x000fe400000000ff */
[----:B------:R-:W-:Y:S02]  /*ff90*/  F2FP.F16.F32.PACK_AB R99, R3, R0 ;  /* 0x000000000363723e */ /* 0x000fe400000000ff */
[----:B------:R-:W-:Y:S02]  /*ffa0*/  F2FP.F16.F32.PACK_AB R104, R105, R104 ;  /* 0x000000686968723e */ /* 0x000fe400000000ff */
[----:B---3--:R-:W-:Y:S02]  /*ffb0*/  F2FP.F16.F32.PACK_AB R4, R162, R165 ;  /* 0x000000a5a204723e */ /* 0x008fe400000000ff */
[----:B------:R-:W-:Y:S02]  /*ffc0*/  F2FP.F16.F32.PACK_AB R5, R51, R50 ;  /* 0x000000323305723e */ /* 0x000fe400000000ff */
[----:B------:R-:W-:-:S02]  /*ffd0*/  F2FP.F16.F32.PACK_AB R6, R160, R163 ;  /* 0x000000a3a006723e */ /* 0x000fc400000000ff */
[----:B------:R-:W-:Y:S02]  /*ffe0*/  F2FP.F16.F32.PACK_AB R7, R55, R54 ;  /* 0x000000363707723e */ /* 0x000fe400000000ff */
[----:B----4-:R-:W-:Y:S02]  /*fff0*/  F2FP.F16.F32.PACK_AB R14, R155, R157 ;  /* 0x0000009d9b0e723e */ /* 0x010fe400000000ff */
[----:B------:R-:W-:Y:S01]  /*10000*/  F2FP.F16.F32.PACK_AB R24, R153, R156 ;  /* 0x0000009c9918723e */ /* 0x000fe200000000ff */
[----:B------:R3:W-:Y:S01]  /*10010*/  STSM.16.M88.4 [R48], R4 ;  /* 0x0000000430007844 */ /* 0x0007e20000000200 */
[----:B------:R-:W-:Y:S02]  /*10020*/  F2FP.F16.F32.PACK_AB R25, R75, R74 ;  /* 0x0000004a4b19723e */ /* 0x000fe400000000ff */
[----:B------:R-:W-:Y:S01]  /*10030*/  F2FP.F16.F32.PACK_AB R26, R77, R154 ;  /* 0x0000009a4d1a723e */ /* 0x000fe200000000ff */
[----:B------:R4:W-:Y:S01]  /*10040*/  STSM.16.M88.4 [R52], R8 ;  /* 0x0000000834007844 */ /* 0x0009e20000000200 */
[----:B------:R-:W-:-:S02]  /*10050*/  F2FP.F16.F32.PACK_AB R27, R79, R78 ;  /* 0x0000004e4f1b723e */ /* 0x000fc400000000ff */
[----:B-1----:R-:W-:Y:S01]  /*10060*/  F2FP.F16.F32.PACK_AB R28, R81, R80 ;  /* 0x00000050511c723e */ /* 0x002fe200000000ff */
[----:B------:R1:W-:Y:S01]  /*10070*/  STSM.16.M88.4 [R56], R12 ;  /* 0x0000000c38007844 */ /* 0x0003e20000000200 */
[----:B------:R-:W-:Y:S02]  /*10080*/  F2FP.F16.F32.PACK_AB R29, R83, R82 ;  /* 0x00000052531d723e */ /* 0x000fe400000000ff */
[----:B------:R-:W-:Y:S01]  /*10090*/  F2FP.F16.F32.PACK_AB R30, R85, R84 ;  /* 0x00000054551e723e */ /* 0x000fe200000000ff */
[----:B------:R0:W-:Y:S01]  /*100a0*/  STSM.16.M88.4 [R60], R24 ;  /* 0x000000183c007844 */ /* 0x0001e20000000200 */
[----:B------:R-:W-:Y:S02]  /*100b0*/  F2FP.F16.F32.PACK_AB R31, R87, R86 ;  /* 0x00000056571f723e */ /* 0x000fe400000000ff */
[----:B------:R-:W-:Y:S02]  /*100c0*/  MOV R102, R102 ;  /* 0x0000006600667202 */ /* 0x000fe40000000f00 */
[----:B------:R-:W-:Y:S01]  /*100d0*/  MOV R40, R114 ;  /* 0x0000007200287202 */ /* 0x000fe20000000f00 */
[----:B------:R2:W-:Y:S01]  /*100e0*/  STSM.16.M88.4 [R64], R28 ;  /* 0x0000001c40007844 */ /* 0x0005e20000000200 */
[----:B------:R-:W-:-:S02]  /*100f0*/  F2FP.F16.F32.PACK_AB R105, R42, R34 ;  /* 0x000000222a69723e */ /* 0x000fc400000000ff */
[----:B------:R-:W-:Y:S01]  /*10100*/  F2FP.F16.F32.PACK_AB R106, R109, R108 ;  /* 0x0000006c6d6a723e */ /* 0x000fe200000000ff */
[----:B------:R-:W-:Y:S01]  /*10110*/  STSM.16.M88.4 [R68], R88 ;  /* 0x0000005844007844 */ /* 0x000fe20000000200 */
[----:B------:R-:W-:Y:S02]  /*10120*/  F2FP.F16.F32.PACK_AB R107, R62, R58 ;  /* 0x0000003a3e6b723e */ /* 0x000fe400000000ff */
[----:B------:R-:W-:Y:S01]  /*10130*/  F2FP.F16.F32.PACK_AB R112, R113, R112 ;  /* 0x000000707170723e */ /* 0x000fe200000000ff */
[----:B------:R-:W-:Y:S01]  /*10140*/  STSM.16.M88.4 [R72], R96 ;  /* 0x0000006048007844 */ /* 0x000fe20000000200 */
[----:B------:R-:W-:Y:S02]  /*10150*/  F2FP.F16.F32.PACK_AB R120, R121, R120 ;  /* 0x000000787978723e */ /* 0x000fe400000000ff */
[----:B------:R-:W-:Y:S01]  /*10160*/  F2FP.F16.F32.PACK_AB R113, R70, R66 ;  /* 0x000000424671723e */ /* 0x000fe200000000ff */
[----:B------:R-:W-:Y:S01]  /*10170*/  STSM.16.M88.4 [R102], R104 ;  /* 0x0000006866007844 */ /* 0x000fe20000000200 */
        /* <DEDUP_REMOVED lines=11> */
[----:B------:R-:W-:Y:S02]  /*10230*/  ISETP.NE.U32.AND P0, PT, RZ, UR4, PT ;  /* 0x00000004ff007c0c */ /* 0x000fe4000bf05070 */
[----:B---3--:R-:W-:Y:S02]  /*10240*/  IADD3 R6, P1, R203, UR4, RZ ;  /* 0x00000004cb067c10 */ /* 0x008fe4000ff3e0ff */
[----:B------:R-:W-:Y:S02]  /*10250*/  F2FP.F16.F32.PACK_AB R130, R133, R132 ;  /* 0x000000848582723e */ /* 0x000fe400000000ff */
[----:B------:R-:W-:-:S02]  /*10260*/  F2FP.F16.F32.PACK_AB R131, R135, R134 ;  /* 0x000000868783723e */ /* 0x000fc400000000ff */
[----:B------:R-:W-:Y:S02]  /*10270*/  F2FP.F16.F32.PACK_AB R137, R139, R138 ;  /* 0x0000008a8b89723e */ /* 0x000fe400000000ff */
[----:B------:R-:W-:Y:S01]  /*10280*/  F2FP.F16.F32.PACK_AB R144, R145, R144 ;  /* 0x000000909190723e */ /* 0x000fe200000000ff */
[----:B------:R-:W-:Y:S01]  /*10290*/  STSM.16.M88.4 [R40], R128 ;  /* 0x0000008028007844 */ /* 0x000fe20000000200 */
[----:B------:R-:W-:Y:S02]  /*102a0*/  MOV R32, R32 ;  /* 0x0000002000207202 */ /* 0x000fe40000000f00 */
[----:B------:R-:W-:Y:S02]  /*102b0*/  F2FP.F16.F32.PACK_AB R138, R141, R140 ;  /* 0x0000008c8d8a723e */ /* 0x000fe400000000ff */
[----:B------:R-:W-:Y:S02]  /*102c0*/  F2FP.F16.F32.PACK_AB R139, R143, R142 ;  /* 0x0000008e8f8b723e */ /* 0x000fe400000000ff */
[----:B------:R-:W-:-:S02]  /*102d0*/  F2FP.F16.F32.PACK_AB R145, R147, R146 ;  /* 0x000000929391723e */ /* 0x000fc400000000ff */
        /* <DEDUP_REMOVED lines=10> */
[----:B------:R-:W-:Y:S02]  /*10380*/  MOV R0, RZ ;  /* 0x000000ff00007202 */ /* 0x000fe40000000f00 */
[----:B------:R-:W-:-:S13]  /*10390*/  ISETP.NE.AND.EX P6, PT, RZ, UR5, PT, P6 ;  /* 0x00000005ff007c0c */ /* 0x000fda000bfc5360 */
[----:B------:R-:W-:Y:S01]  /*103a0*/  @P6 IADD3 R4, P4, R203, UR4, RZ ;  /* 0x00000004cb046c10 */ /* 0x000fe2000ff9e0ff */
[----:B------:R-:W-:Y:S02]  /*103b0*/  ULDC UR4, c[0x0][0xa88] ;  /* 0x0002a20000047ab9 */ /* 0x000fe40000000800 */
[----:B------:R-:W-:Y:S02]  /*103c0*/  MOV R76, UR4 ;  /* 0x00000004004c7c02 */ /* 0x000fe40008000f00 */
[----:B------:R-:W-:Y:S01]  /*103d0*/  @P6 IADD3.X R5, R204, UR5, RZ, P4, !PT ;  /* 0x00000005cc056c10 */ /* 0x000fe2000a7fe4ff */
[----:B------:R0:W5:Y:S01]  /*103e0*/  @P0 LDG.E R0, desc[UR40][R6.64] ;  /* 0x0000002806000981 */ /* 0x000162000c1e1900 */
[----:B------:R-:W-:-:S03]  /*103f0*/  IMAD R3, R200, 0x40, R193 ;  /* 0x00000040c8037824 */ /* 0x000fc600078e02c1 */
[----:B------:R2:W5:Y:S01]  /*10400*/  @P6 LDG.E R76, desc[UR40][R4.64] ;  /* 0x00000028044c6981 */ /* 0x000562000c1e1900 */
[----:B------:R-:W-:-:S03]  /*10410*/  IMAD.WIDE R20, R3, 0x2, R20 ;  /* 0x0000000203147825 */ /* 0x000fc600078e0214 */
[C---:B----4-:R-:W-:Y:S02]  /*10420*/  IADD3 R9, P1, R20.reuse, 0x1000, RZ ;  /* 0x0000100014097810 */ /* 0x050fe40007f3e0ff */
[C---:B-1----:R-:W-:Y:S02]  /*10430*/  IADD3 R13, P2, R20.reuse, 0x2000, RZ ;  /* 0x00002000140d7810 */ /* 0x042fe40007f5e0ff */
[C---:B0-----:R-:W-:Y:S02]  /*10440*/  IADD3 R25, P3, R20.reuse, 0x3000, RZ ;  /* 0x0000300014197810 */ /* 0x041fe40007f7e0ff */
[----:B--2---:R-:W-:Y:S02]  /*10450*/  IADD3 R29, P4, R20, 0x4000, RZ ;  /* 0x00004000141d7810 */ /* 0x004fe40007f9e0ff */
        /* <DEDUP_REMOVED lines=23> */
[----:B---3--:R-:W-:Y:S02]  /*105d0*/  LOP3.LUT R32, R33, 0x380, RZ, 0xc0, !PT ;  /* 0x0000038021207812 */ /* 0x008fe400078ec0ff */
[----:B------:R-:W-:Y:S02]  /*105e0*/  LOP3.LUT R36, R37, 0x380, RZ, 0xc0, !PT ;  /* 0x0000038025247812 */ /* 0x000fe400078ec0ff */
        /* <DEDUP_REMOVED lines=16> */
[----:B------:R-:W-:Y:S06]  /*106f0*/  @P6 BRA `(.L_x_3748) ;  /* 0x0000000000106947 */ /* 0x000fec0003800000 */
[----:B------:R-:W-:Y:S05]  /*10700*/  @!P0 BRA `(.L_x_3748) ;  /* 0x00000000000c8947 */ /* 0x000fea0003800000 */
[----:B------:R-:W2:Y:S04]  /*10710*/  LDG.E R3, desc[UR40][R6.64] ;  /* 0x0000002806037981 */ /* 0x000ea8000c1e1900 */
[----:B-----5:R-:W2:Y:S02]  /*10720*/  LDG.E R76, desc[UR40][R6.64+0x4] ;  /* 0x00000428064c7981 */ /* 0x020ea4000c1e1900 */
[----:B--2---:R-:W-:-:S07]  /*10730*/  IMAD.IADD R76, R76, 0x1, -R3 ;  /* 0x000000014c4c7824 */ /* 0x004fce00078e0a03 */
.L_x_3748:
[----:B------:R-:W0:Y:S01]  /*10740*/  SHFL.IDX PT, R3, R210, RZ, 0x1f ;  /* 0x00001fffd2037589 */ /* 0x000e2200000e0000 */
        /* <DEDUP_REMOVED lines=16> */
[----:B0-----:R-:W-:Y:S02]  /*10850*/  ISETP.NE.AND P5, PT, R3, RZ, PT ;  /* 0x000000ff0300720c */ /* 0x001fe40003fa5270 */
        /* <DEDUP_REMOVED lines=17> */
[----:B------:R-:W-:Y:S02]  /*10970*/  IADD3.X R73, RZ, R21, RZ, P4, !PT ;  /* 0x00000015ff497210 */ /* 0x000fe400027fe4ff */
[----:B------:R-:W-:Y:S02]  /*10980*/  LOP3.LUT R72, R3, R4, RZ, 0x3c, !PT ;  /* 0x0000000403487212 */ /* 0x000fe400078e3cff */
[----:B------:R-:W-:Y:S02]  /*10990*/  SHF.R.S32.HI R78, RZ, 0x1f, R202 ;  /* 0x0000001fff4e7819 */ /* 0x000fe400000114ca */
[----:B------:R-:W-:Y:S02]  /*109a0*/  SEL R205, R205, RZ, !P0 ;  /* 0x000000ffcdcd7207 */ /* 0x000fe40004000000 */
[----:B------:R-:W-:-:S02]  /*109b0*/  SEL R208, R208, RZ, !P0 ;  /* 0x000000ffd0d07207 */ /* 0x000fc40004000000 */
[----:B-----5:R-:W-:Y:S01]  /*109c0*/  SHF.R.S32.HI R77, RZ, 0x1f, R0 ;  /* 0x0000001fff4d7819 */ /* 0x020fe20000011400 */
[----:B------:R-:W-:Y:S06]  /*109d0*/  @P5 BRA `(.L_x_3749) ;  /* 0x0000000000645947 */ /* 0x000fec0003800000 */
[----:B------:R-:W-:Y:S01]  /*109e0*/  ULDC.64 UR4, c[0x0][0xb70] ;  /* 0x0002dc0000047ab9 */ /* 0x000fe20000000a00 */
[----:B------:R-:W-:Y:S02]  /*109f0*/  IMAD.MOV.U32 R4, RZ, RZ, R0 ;  /* 0x000000ffff047224 */ /* 0x000fe400078e0000 */
[----:B------:R-:W-:Y:S02]  /*10a00*/  IMAD R3, R78, UR4, RZ ;  /* 0x000000044e037c24 */ /* 0x000fe4000f8e02ff */
[----:B------:R-:W-:Y:S02]  /*10a10*/  IMAD.MOV.U32 R5, RZ, RZ, R77 ;  /* 0x000000ffff057224 */ /* 0x000fe400078e004d */
[C---:B------:R-:W-:Y:S02]  /*10a20*/  IMAD R3, R202.reuse, UR5, R3 ;  /* 0x00000005ca037c24 */ /* 0x040fe4000f8e0203 */
[----:B------:R-:W-:Y:S01]  /*10a30*/  IMAD.WIDE.U32 R4, R202, UR4, R4 ;  /* 0x00000004ca047c25 */ /* 0x000fe2000f8e0004 */
[----:B------:R-:W-:-:S03]  /*10a40*/  ULDC.64 UR4, c[0x0][0xb78] ;  /* 0x0002de0000047ab9 */ /* 0x000fc60000000a00 */
[----:B------:R-:W-:Y:S01]  /*10a50*/  IMAD.MOV R7, RZ, RZ, -R194 ;  /* 0x000000ffff077224 */ /* 0x000fe200078e0ac2 */
[----:B------:R-:W-:Y:S01]  /*10a60*/  IADD3 R5, R5, R3, RZ ;  /* 0x0000000305057210 */ /* 0x000fe20007ffe0ff */
[----:B------:R-:W-:Y:S02]  /*10a70*/  IMAD R3, R208, UR4, RZ ;  /* 0x00000004d0037c24 */ /* 0x000fe4000f8e02ff */
[----:B------:R-:W-:Y:S01]  /*10a80*/  IMAD R11, R207, 0x40, R190 ;  /* 0x00000040cf0b7824 */ /* 0x000fe200078e02be */
[----:B------:R-:W-:Y:S01]  /*10a90*/  ISETP.NE.AND P0, PT, R192, R7, PT ;  /* 0x00000007c000720c */ /* 0x000fe20003f05270 */
[----:B------:R-:W-:-:S03]  /*10aa0*/  IMAD.WIDE.U32 R4, R205, UR4, R4 ;  /* 0x00000004cd047c25 */ /* 0x000fc6000f8e0004 */
[----:B------:R-:W-:Y:S01]  /*10ab0*/  SHF.R.S32.HI R7, RZ, 0x1f, R11 ;  /* 0x0000001fff077819 */ /* 0x000fe2000001140b */
[----:B------:R-:W-:Y:S01]  /*10ac0*/  IMAD R10, R205, UR5, R3 ;  /* 0x00000005cd0a7c24 */ /* 0x000fe2000f8e0203 */
[C---:B------:R-:W-:Y:S01]  /*10ad0*/  IADD3 R3, R11.reuse, 0x8, RZ ;  /* 0x000000080b037810 */ /* 0x040fe20007ffe0ff */
[----:B------:R-:W-:Y:S01]  /*10ae0*/  ULDC.64 UR4, c[0x0][0xb40] ;  /* 0x0002d00000047ab9 */ /* 0x000fe20000000a00 */
[C---:B------:R-:W-:Y:S02]  /*10af0*/  IADD3 R6, P2, R11.reuse, R4, RZ ;  /* 0x000000040b067210 */ /* 0x040fe40007f5e0ff */
[-C--:B------:R-:W-:Y:S02]  /*10b00*/  ISETP.GE.OR P1, PT, R11, R76.reuse, P0 ;  /* 0x0000004c0b00720c */ /* 0x080fe40000726670 */
[----:B------:R-:W-:Y:S02]  /*10b10*/  ISETP.GE.OR P0, PT, R3, R76, P0 ;  /* 0x0000004c0300720c */ /* 0x000fe40000706670 */
[----:B------:R-:W-:-:S02]  /*10b20*/  IADD3.X R7, R7, R5, R10, P2, !PT ;  /* 0x0000000507077210 */ /* 0x000fc400017fe40a */
[----:B------:R-:W-:-:S04]  /*10b30*/  LEA R4, P2, R6, UR4, 0x2 ;  /* 0x0000000406047c11 */ /* 0x000fc8000f8410ff */
[----:B------:R-:W-:-:S05]  /*10b40*/  LEA.HI.X R5, R6, UR5, R7, 0x2, P2 ;  /* 0x0000000506057c11 */ /* 0x000fca00090f1407 */
[----:B------:R0:W-:Y:S04]  /*10b50*/  @!P1 STG.E desc[UR40][R4.64], R167 ;  /* 0x000000a704009986 */ /* 0x0001e8000c101928 */
[----:B------:R0:W-:Y:S02]  /*10b60*/  @!P0 STG.E desc[UR40][R4.64+0x20], R169 ;  /* 0x000020a904008986 */ /* 0x0001e4000c101928 */
.L_x_3749:
[----:B------:R-:W1:Y:S01]  /*10b70*/  LDC R88, c[0x0][0xa8c] ;  /* 0x0002a300ff587b82 */ /* 0x000e620000000800 */
        /* <DEDUP_REMOVED lines=11> */
[----:B------:R-:W5:Y:S02]  /*10c30*/  LD.E.128 R28, desc[UR40][R28.64] ;  /* 0x000000281c1c7980 */ /* 0x000f64000c101d00 */
[----:B------:R-:W-:Y:S01]  /*10c40*/  IMAD.IADD R21, R21, 0x1, R3 ;  /* 0x0000000115157824 */ /* 0x000fe200078e0203 */
[----:B------:R-:W-:Y:S01]  /*10c50*/  IADD3 R3, R193, 0x40, RZ ;  /* 0x00000040c1037810 */ /* 0x000fe20007ffe0ff */
[----:B------:R-:W-:Y:S01]  /*10c60*/  IMAD R77, R78, UR4, RZ ;  /* 0x000000044e4d7c24 */ /* 0x000fe2000f8e02ff */
[----:B------:R-:W5:Y:S02]  /*10c70*/  LD.E.128 R32, desc[UR40][R32.64] ;  /* 0x0000002820207980 */ /* 0x000f64000c101d00 */
[-C--:B-1----:R-:W-:Y:S01]  /*10c80*/  ISETP.GE.AND P3, PT, R3, R88.reuse, PT ;  /* 0x000000580300720c */ /* 0x082fe20003f66270 */
        /* <DEDUP_REMOVED lines=42> */
[----:B------:R-:W-:Y:S02]  /*10f30*/  ISETP.GE.AND P1, PT, R200, R79, PT ;  /* 0x0000004fc800720c */ /* 0x000fe40003f26270 */
[----:B------:R-:W-:Y:S02]  /*10f40*/  ISETP.GE.AND P4, PT, R78, R88, PT ;  /* 0x000000584e00720c */ /* 0x000fe40003f86270 */
[----:B------:R-:W-:Y:S02]  /*10f50*/  SEL R77, RZ, 0x10, P2 ;  /* 0x00000010ff4d7807 */ /* 0x000fe40001000000 */
[----:B------:R-:W-:Y:S02]  /*10f60*/  SEL R78, RZ, 0x20, P3 ;  /* 0x00000020ff4e7807 */ /* 0x000fe40001800000 */
[----:B------:R-:W-:Y:S02]  /*10f70*/  PRMT R0, RZ, 0x654, R0 ;  /* 0x00000654ff007816 */ /* 0x000fe40000000000 */
[----:B------:R-:W-:-:S02]  /*10f80*/  IADD3 R79, R193, 0x1c0, RZ ;  /* 0x000001c0c14f7810 */ /* 0x000fc40007ffe0ff */
[----:B------:R-:W-:Y:S01]  /*10f90*/  LOP3.LUT R77, R78, R76, R77, 0xfe, !PT ;  /* 0x0000004c4e4d7212 */ /* 0x000fe200078efe4d */
[----:B0-----:R0:W-:Y:S01]  /*10fa0*/  SYNCS.ARRIVE.TRANS64.RED.A1T0 RZ, [R0+URZ], RZ ;  /* 0x000000ff00ff79a7 */ /* 0x0011e2000810043f */
[----:B------:R-:W-:Y:S01]  /*10fb0*/  ISETP.GE.AND P2, PT, R79, R88, PT ;  /* 0x000000584f00720c */ /* 0x000fe20003f46270 */
[----:B------:R-:W-:Y:S01]  /*10fc0*/  IMAD R76, R208, UR4, RZ ;  /* 0x00000004d04c7c24 */ /* 0x000fe2000f8e02ff */
[----:B------:R-:W-:Y:S01]  /*10fd0*/  SHF.R.S32.HI R201, RZ, 0x1f, R200 ;  /* 0x0000001fffc97819 */ /* 0x000fe200000114c8 */
[C---:B------:R-:W-:Y:S01]  /*10fe0*/  IMAD.WIDE.U32 R78, R205.reuse, UR4, R20 ;  /* 0x00000004cd4e7c25 */ /* 0x040fe2000f8e0014 */
[----:B------:R-:W-:Y:S02]  /*10ff0*/  SEL R21, RZ, 0x80, P2 ;  /* 0x00000080ff157807 */ /* 0x000fe40001000000 */
[----:B0-----:R-:W-:Y:S01]  /*11000*/  SEL R0, RZ, 0x40, P4 ;  /* 0x00000040ff007807 */ /* 0x001fe20002000000 */
[----:B------:R-:W-:-:S03]  /*11010*/  IMAD R81, R205, UR5, R76 ;  /* 0x00000005cd517c24 */ /* 0x000fc6000f8e024c */
[----:B------:R-:W-:Y:S01]  /*11020*/  LOP3.LUT R0, R77, R0, RZ, 0xfc, !PT ;  /* 0x000000004d007212 */ /* 0x000fe200078efcff */
[----:B------:R-:W-:-:S03]  /*11030*/  IMAD.WIDE R76, R207, 0x40, R200 ;  /* 0x00000040cf4c7825 */ /* 0x000fc600078e02c8 */
[----:B------:R-:W-:Y:S01]  /*11040*/  LOP3.LUT R86, R0, R21, RZ, 0xfc, !PT ;  /* 0x0000001500567212 */ /* 0x000fe200078efcff */
[----:B------:R-:W-:Y:S01]  /*11050*/  IMAD.IADD R87, R79, 0x1, R81 ;  /* 0x000000014f577824 */ /* 0x000fe200078e0251 */
        /* <DEDUP_REMOVED lines=27> */
.L_x_3751:
[----:B------:R-:W-:Y:S05]  /*11210*/  BSYNC B1 ;  /* 0x0000000000017941 */ /* 0x000fea0003800000 */
.L_x_3750:
        /* <DEDUP_REMOVED lines=31> */
.L_x_3747:
[----:B------:R-:W-:Y:S01]  /*11410*/  ULDC.64 UR4, c[0x0][0xbd8] ;  /* 0x0002f60000047ab9 */ /* 0x000fe20000000a00 */
[----:B------:R-:W-:Y:S01]  /*11420*/  IMAD.MOV.U32 R3, RZ, RZ, RZ ;  /* 0x000000ffff037224 */ /* 0x000fe200078e00ff */
[----:B------:R-:W-:Y:S01]  /*11430*/  ISETP.NE.U32.AND P0, PT, RZ, UR4, PT ;  /* 0x00000004ff007c0c */ /* 0x000fe2000bf05070 */
[----:B------:R-:W3:Y:S01]  /*11440*/  LDC R12, c[0x0][0xa8c] ;  /* 0x0002a300ff0c7b82 */ /* 0x000ee20000000800 */
        /* <DEDUP_REMOVED lines=12> */
[----:B------:R-:W-:Y:S01]  /*11510*/  ISETP.GT.AND P2, PT, R219, 0x3f, PT ;  /* 0x0000003fdb00780c */ /* 0x000fe20003f44270 */
[----:B------:R-:W-:-:S12]  /*11520*/  @P1 BRA `(.L_x_3753) ;  /* 0x0000000000101947 */ /* 0x000fd80003800000 */
[----:B------:R-:W-:Y:S05]  /*11530*/  @!P0 BRA `(.L_x_3753) ;  /* 0x00000000000c8947 */ /* 0x000fea0003800000 */
[----:B----4-:R-:W4:Y:S04]  /*11540*/  LDG.E R7, desc[UR40][R4.64] ;  /* 0x0000002804077981 */ /* 0x010f28000c1e1900 */
[----:B-----5:R-:W4:Y:S02]  /*11550*/  LDG.E R0, desc[UR40][R4.64+0x4] ;  /* 0x0000042804007981 */ /* 0x020f24000c1e1900 */
[----:B----4-:R-:W-:-:S07]  /*11560*/  IADD3 R0, -R7, R0, RZ ;  /* 0x0000000007007210 */ /* 0x010fce0007ffe1ff */
.L_x_3753:
[----:B------:R-:W-:Y:S01]  /*11570*/  BSSY B1, `(.L_x_3754) ;  /* 0x000001d000017945 */ /* 0x000fe20003800000 */
[----:B------:R-:W-:Y:S02]  /*11580*/  SHF.R.S32.HI R9, RZ, 0x1f, R202 ;  /* 0x0000001fff097819 */ /* 0x000fe400000114ca */
[----:B------:R-:W-:Y:S02]  /*11590*/  SHF.R.S32.HI R10, RZ, 0x1f, R193 ;  /* 0x0000001fff0a7819 */ /* 0x000fe400000114c1 */
[----:B------:R-:W-:Y:S02]  /*115a0*/  SEL R205, R205, RZ, !P0 ;  /* 0x000000ffcdcd7207 */ /* 0x000fe40004000000 */
[----:B------:R-:W-:Y:S02]  /*115b0*/  SEL R208, R208, RZ, !P0 ;  /* 0x000000ffd0d07207 */ /* 0x000fe40004000000 */
[----:B-----5:R-:W-:Y:S01]  /*115c0*/  SHF.R.S32.HI R8, RZ, 0x1f, R3 ;  /* 0x0000001fff087819 */ /* 0x020fe20000011403 */
[----:B------:R-:W-:Y:S06]  /*115d0*/  @P2 BRA `(.L_x_3755) ;  /* 0x0000000000582947 */ /* 0x000fec0003800000 */
[----:B----4-:R-:W4:Y:S02]  /*115e0*/  S2R R4, SR_TID.X ;  /* 0x0000000000047919 */ /* 0x010f240000002100 */
[----:B----4-:R-:W-:-:S04]  /*115f0*/  IMAD R4, R207, 0x40, R4 ;  /* 0x00000040cf047824 */ /* 0x010fc800078e0204 */
[----:B------:R-:W-:-:S05]  /*11600*/  VIADD R5, R4, 0xffffff80 ;  /* 0xffffff8004057836 */ /* 0x000fca0000000000 */
        /* <DEDUP_REMOVED lines=9> */
[----:B------:R-:W-:Y:S01]  /*116a0*/  IMAD R6, R208, UR4, RZ ;  /* 0x00000004d0067c24 */ /* 0x000fe2000f8e02ff */
[----:B------:R-:W-:-:S03]  /*116b0*/  IADD3 R5, R5, R7, RZ ;  /* 0x0000000705057210 */ /* 0x000fc60007ffe0ff */
        /* <DEDUP_REMOVED lines=8> */
.L_x_3755:
[----:B------:R-:W-:Y:S05]  /*11740*/  BSYNC B1 ;  /* 0x0000000000017941 */ /* 0x000fea0003800000 */
.L_x_3754:
[----:B------:R-:W-:Y:S01]  /*11750*/  ULDC.64 UR4, c[0x0][0xaa0] ;  /* 0x0002a80000047ab9 */ /* 0x000fe20000000a00 */
[----:B----4-:R-:W-:Y:S01]  /*11760*/  MOV R4, R193 ;  /* 0x000000c100047202 */ /* 0x010fe20000000f00 */
[----:B------:R-:W-:Y:S01]  /*11770*/  IMAD.MOV.U32 R5, RZ, RZ, R10 ;  /* 0x000000ffff057224 */ /* 0x000fe200078e000a */
[C---:B---3--:R-:W-:Y:S01]  /*11780*/  ISETP.GE.AND P2, PT, R193.reuse, R12, PT ;  /* 0x0000000cc100720c */ /* 0x048fe20003f46270 */
[----:B------:R-:W-:Y:S01]  /*11790*/  IMAD R6, R8, UR4, RZ ;  /* 0x0000000408067c24 */ /* 0x000fe2000f8e02ff */
[----:B------:R-:W-:Y:S01]  /*117a0*/  IADD3 R25, R193, 0x100, RZ ;  /* 0x00000100c1197810 */ /* 0x000fe20007ffe0ff */
[C---:B------:R-:W-:Y:S01]  /*117b0*/  IMAD.WIDE.U32 R4, R3.reuse, UR4, R4 ;  /* 0x0000000403047c25 */ /* 0x040fe2000f8e0004 */
[----:B------:R-:W-:Y:S03]  /*117c0*/  BSSY B1, `(.L_x_3756) ;  /* 0x000004a000017945 */ /* 0x000fe60003800000 */
[----:B------:R-:W-:Y:S01]  /*117d0*/  IMAD R3, R3, UR5, R6 ;  /* 0x0000000503037c24 */ /* 0x000fe2000f8e0206 */
[----:B------:R-:W-:Y:S01]  /*117e0*/  ULDC.64 UR4, c[0x0][0xae0] ;  /* 0x0002b80000047ab9 */ /* 0x000fe20000000a00 */
[----:B------:R-:W-:-:S02]  /*117f0*/  VIADD R13, R193, 0x40 ;  /* 0x00000040c10d7836 */ /* 0x000fc40000000000 */
[----:B------:R-:W-:Y:S01]  /*11800*/  IMAD R7, R9, UR4, RZ ;  /* 0x0000000409077c24 */ /* 0x000fe2000f8e02ff */
[----:B------:R-:W-:Y:S01]  /*11810*/  IADD3 R5, R5, R3, RZ ;  /* 0x0000000305057210 */ /* 0x000fe20007ffe0ff */
[----:B------:R-:W-:Y:S01]  /*11820*/  IMAD R3, R207, -0x40, R0 ;  /* 0xffffffc0cf037824 */ /* 0x000fe200078e0200 */
[-C--:B------:R-:W-:Y:S01]  /*11830*/  ISETP.GE.AND P0, PT, R13, R12.reuse, PT ;  /* 0x0000000c0d00720c */ /* 0x080fe20003f06270 */
[----:B------:R-:W-:Y:S01]  /*11840*/  VIADD R0, R200, 0x20 ;  /* 0x00000020c8007836 */ /* 0x000fe20000000000 */
[C---:B------:R-:W-:Y:S01]  /*11850*/  IADD3 R9, R193.reuse, 0x1c0, RZ ;  /* 0x000001c0c1097810 */ /* 0x040fe20007ffe0ff */
[C---:B------:R-:W-:Y:S01]  /*11860*/  VIADD R15, R193.reuse, 0x80 ;  /* 0x00000080c10f7836 */ /* 0x040fe20000000000 */
[----:B------:R-:W-:Y:S01]  /*11870*/  SEL R6, RZ, 0xffffffff, P0 ;  /* 0xffffffffff067807 */ /* 0x000fe20000000000 */
[C---:B------:R-:W-:Y:S01]  /*11880*/  VIADD R21, R193.reuse, 0xc0 ;  /* 0x000000c0c1157836 */ /* 0x040fe20000000000 */
[-C--:B------:R-:W-:Y:S01]  /*11890*/  ISETP.GE.AND P0, PT, R0, R3.reuse, PT ;  /* 0x000000030000720c */ /* 0x080fe20003f06270 */
[----:B------:R-:W-:Y:S01]  /*118a0*/  IMAD R7, R202, UR5, R7 ;  /* 0x00000005ca077c24 */ /* 0x000fe2000f8e0207 */
[----:B------:R-:W-:Y:S01]  /*118b0*/  ISETP.GE.AND P1, PT, R200, R3, PT ;  /* 0x00000003c800720c */ /* 0x000fe20003f26270 */
[----:B------:R-:W-:Y:S01]  /*118c0*/  IMAD.WIDE.U32 R4, R202, UR4, R4 ;  /* 0x00000004ca047c25 */ /* 0x000fe2000f8e0004 */
[----:B------:R-:W-:Y:S01]  /*118d0*/  SEL R0, RZ, 0x1, P2 ;  /* 0x00000001ff007807 */ /* 0x000fe20001000000 */
[----:B------:R-:W-:Y:S01]  /*118e0*/  ULDC.64 UR4, c[0x0][0xae8] ;  /* 0x0002ba0000047ab9 */ /* 0x000fe20000000a00 */
[----:B------:R-:W-:Y:S01]  /*118f0*/  SHF.L.U32 R3, R6, 0x1, RZ ;  /* 0x0000000106037819 */ /* 0x000fe200000006ff */
[----:B------:R-:W-:Y:S01]  /*11900*/  VIADD R27, R193, 0x140 ;  /* 0x00000140c11b7836 */ /* 0x000fe20000000000 */
[-C--:B------:R-:W-:Y:S01]  /*11910*/  ISETP.GE.AND P2, PT, R15, R12.reuse, PT ;  /* 0x0000000c0f00720c */ /* 0x080fe20003f46270 */
[----:B------:R-:W-:Y:S01]  /*11920*/  IMAD.IADD R5, R5, 0x1, R7 ;  /* 0x0000000105057824 */ /* 0x000fe200078e0207 */
[----:B------:R-:W-:Y:S01]  /*11930*/  ISETP.GE.AND P3, PT, R21, R12, PT ;  /* 0x0000000c1500720c */ /* 0x000fe20003f66270 */
[----:B------:R-:W-:Y:S01]  /*11940*/  VIADD R7, R193, 0x180 ;  /* 0x00000180c1077836 */ /* 0x000fe20000000000 */
[----:B------:R-:W-:-:S02]  /*11950*/  LOP3.LUT R0, R3, 0x2, R0, 0xe2, !PT ;  /* 0x0000000203007812 */ /* 0x000fc400078ee200 */
[----:B------:R-:W-:Y:S02]  /*11960*/  SEL R3, RZ, 0x4, P2 ;  /* 0x00000004ff037807 */ /* 0x000fe40001000000 */
[----:B------:R-:W-:Y:S02]  /*11970*/  SEL R6, RZ, 0x8, P3 ;  /* 0x00000008ff067807 */ /* 0x000fe40001800000 */
[-C--:B------:R-:W-:Y:S02]  /*11980*/  ISETP.GE.AND P2, PT, R25, R12.reuse, PT ;  /* 0x0000000c1900720c */ /* 0x080fe40003f46270 */
[-C--:B------:R-:W-:Y:S02]  /*11990*/  ISETP.GE.AND P3, PT, R27, R12.reuse, PT ;  /* 0x0000000c1b00720c */ /* 0x080fe40003f66270 */
[----:B------:R-:W-:Y:S02]  /*119a0*/  ISETP.GE.AND P4, PT, R7, R12, PT ;  /* 0x0000000c0700720c */ /* 0x000fe40003f86270 */
[----:B------:R-:W-:Y:S01]  /*119b0*/  LOP3.LUT R3, R6, R0, R3, 0xfe, !PT ;  /* 0x0000000006037212 */ /* 0x000fe200078efe03 */
[----:B------:R-:W-:Y:S01]  /*119c0*/  IMAD R0, R208, UR4, RZ ;  /* 0x00000004d0007c24 */ /* 0x000fe2000f8e02ff */
[----:B------:R-:W-:-:S02]  /*119d0*/  SEL R6, RZ, 0x10, P2 ;  /* 0x00000010ff067807 */ /* 0x000fc40001000000 */
[----:B------:R-:W-:Y:S02]  /*119e0*/  SEL R7, RZ, 0x20, P3 ;  /* 0x00000020ff077807 */ /* 0x000fe40001800000 */
        /* <DEDUP_REMOVED lines=39> */
.L_x_3757:
[----:B------:R-:W-:Y:S05]  /*11c60*/  BSYNC B1 ;  /* 0x0000000000017941 */ /* 0x000fea0003800000 */
.L_x_3756:
[----:B------:R-:W-:Y:S05]  /*11c70*/  @P0 BRA `(.L_x_3752) ;  /* 0x0000000000700947 */ /* 0x000fea0003800000 */
[----:B------:R-:W-:Y:S01]  /*11c80*/  IADD3 R3, P0, R8, 0x20, RZ ;  /* 0x0000002008037810 */ /* 0x000fe20007f1e0ff */
        /* <DEDUP_REMOVED lines=27> */
.L_x_3752:
[----:B------:R-:W-:Y:S05]  /*11e40*/  BSYNC B0 ;  /* 0x0000000000007941 */ /* 0x000fea0003800000 */
.L_x_3746:
[----:B------:R-:W-:Y:S02]  /*11e50*/  ULDC UR4, c[0x0][0xc14] ;  /* 0x0003050000047ab9 */ /* 0x000fe40000000800 */
[----:B--2---:R-:W-:-:S13]  /*11e60*/  ISETP.GE.AND P0, PT, R187, UR4, PT ;  /* 0x00000004bb007c0c */ /* 0x004fda000bf06270 */
[----:B------:R-:W-:Y:S05]  /*11e70*/  @!P0 BRA `(.L_x_3758) ;  /* 0xfffffef000a08947 */ /* 0x000fea000383ffff */
[----:B------:R-:W-:Y:S05]  /*11e80*/  BRA `(.L_x_3612) ;  /* 0x00000060008c7947 */ /* 0x000fea0003800000 */
.L_x_3610:
        /* <DEDUP_REMOVED lines=61> */
.L_x_3763:
        /* <DEDUP_REMOVED lines=15> */
.L_x_3762:
[----:B------:R-:W-:Y:S05]  /*12350*/  BSYNC B0 ;  /* 0x0000000000007941 */ /* 0x000fea0003800000 */
.L_x_3761:
        /* <DEDUP_REMOVED lines=25> */
.L_x_3759:
        /* <DEDUP_REMOVED lines=20> */
.L_x_3764:
        /* <DEDUP_REMOVED lines=10> */
[----:B------:R-:W-:-:S05]  /*126d0*/  IMAD R2, R9, R4, R3 ;  /* 0x0000000409027224 */ /* 0x000fca00078e0203 */
[----:B------:R-:W-:-:S13]  /*126e0*/  ISETP.GT.U32.AND P0, PT, R11, R2, PT ;  /* 0x000000020b00720c */ /* 0x000fda0003f04070 */
[----:B------:R-:W-:Y:S01]  /*126f0*/  @!P0 IADD3 R2, R2, -R11, RZ ;  /* 0x8000000b02028210 */ /* 0x000fe20007ffe0ff */
[----:B------:R-:W-:-:S03]  /*12700*/  @!P0 VIADD R9, R9, 0x1 ;  /* 0x0000000109098836 */ /* 0x000fc60000000000 */
[----:B------:R-:W-:Y:S02]  /*12710*/  ISETP.GE.U32.AND P0, PT, R2, R11, PT ;  /* 0x0000000b0200720c */ /* 0x000fe40003f06070 */
[----:B------:R-:W-:-:S11]  /*12720*/  LOP3.LUT R2, R5, R6, RZ, 0x3c, !PT ;  /* 0x0000000605027212 */ /* 0x000fd600078e3cff */
        /* <DEDUP_REMOVED lines=9> */
[----:B------:R-:W-:Y:S01]  /*127c0*/  VIADDMNMX R8, R3, UR4, R8, PT ;  /* 0x0000000403087c46 */ /* 0x000fe2000b800108 */
[----:B------:R-:W-:-:S03]  /*127d0*/  IMAD.IADD R4, R5, 0x1, R4 ;  /* 0x0000000105047824 */ /* 0x000fc600078e0204 */
[----:B------:R-:W-:-:S04]  /*127e0*/  IABS R7, R8 ;  /* 0x0000000800077213 */ /* 0x000fc80000000000 */
[----:B------:R-:W1:Y:S08]  /*127f0*/  I2F.RP R10, R7 ;  /* 0x00000007000a7306 */ /* 0x000e700000209400 */
[----:B-1----:R-:W1:Y:S02]  /*12800*/  MUFU.RCP R10, R10 ;  /* 0x0000000a000a7308 */ /* 0x002e640000001000 */
[----:B-1----:R-:W-:-:S06]  /*12810*/  VIADD R2, R10, 0xffffffe ;  /* 0x0ffffffe0a027836 */ /* 0x002fcc0000000000 */
[----:B------:R1:W2:Y:S02]  /*12820*/  F2I.FTZ.U32.TRUNC.NTZ R3, R2 ;  /* 0x0000000200037305 */ /* 0x0002a4000021f000 */
[----:B-1----:R-:W-:Y:S01]  /*12830*/  IMAD.MOV.U32 R2, RZ, RZ, RZ ;  /* 0x000000ffff027224 */ /* 0x002fe200078e00ff */
[----:B--2---:R-:W-:-:S05]  /*12840*/  IADD3 R6, RZ, -R3, RZ ;  /* 0x80000003ff067210 */ /* 0x004fca0007ffe0ff */
        /* <DEDUP_REMOVED lines=14> */
[----:B------:R-:W-:Y:S02]  /*12930*/  @!P0 IADD3 R3, -R3, RZ, RZ ;  /* 0x000000ff03038210 */ /* 0x000fe40007ffe1ff */
[----:B------:R-:W-:-:S13]  /*12940*/  ISETP.NE.AND P0, PT, R8, RZ, PT ;  /* 0x000000ff0800720c */ /* 0x000fda0003f05270 */
[----:B------:R-:W-:Y:S01]  /*12950*/  @!P0 LOP3.LUT R3, RZ, R8, RZ, 0x33, !PT ;  /* 0x00000008ff038212 */ /* 0x000fe200078e33ff */
[----:B------:R-:W-:-:S03]  /*12960*/  IMAD.MOV R8, RZ, RZ, -R8 ;  /* 0x000000ffff087224 */ /* 0x000fc600078e0a08 */
[----:B------:R-:W-:Y:S01]  /*12970*/  LOP3.LUT R2, RZ, R3, RZ, 0x33, !PT ;  /* 0x00000003ff027212 */ /* 0x000fe200078e33ff */
[----:B------:R-:W-:-:S03]  /*12980*/  IMAD R18, R3, R8, R4 ;  /* 0x0000000803127224 */ /* 0x000fc600078e0204 */
[----:B------:R-:W-:Y:S01]  /*12990*/  IADD3 R17, R17, R2, RZ ;  /* 0x0000000211117210 */ /* 0x000fe20007ffe0ff */
[----:B------:R-:W-:Y:S06]  /*129a0*/  BRA `(.L_x_3765) ;  /* 0x00000000000c7947 */ /* 0x000fec0003800000 */
.L_x_3760:
[----:B------:R-:W-:Y:S01]  /*129b0*/  IMAD.MOV.U32 R17, RZ, RZ, RZ ;  /* 0x000000ffff117224 */ /* 0x000fe200078e00ff */
[----:B------:R-:W-:Y:S01]  /*129c0*/  MOV R18, RZ ;  /* 0x000000ff00127202 */ /* 0x000fe20000000f00 */
[----:B------:R-:W-:-:S07]  /*129d0*/  IMAD.U32 R16, RZ, RZ, UR6 ;  /* 0x00000006ff107e24 */ /* 0x000fce000f8e00ff */
.L_x_3765:
        /* <DEDUP_REMOVED lines=16> */
[----:B------:R-:W-:Y:S01]  /*12ae0*/  ULDC.64 UR38, c[0x0][0x198] ;  /* 0x0000660000267ab9 */ /* 0x000fe20000000a00 */
[----:B------:R-:W-:Y:S02]  /*12af0*/  ULDC UR36, c[0x0][0xc] ;  /* 0x0000030000247ab9 */ /* 0x000fe40000000800 */
[----:B------:R1:W-:Y:S04]  /*12b00*/  STL [R1+0x8], R0 ;  /* 0x0000080001007387 */ /* 0x0003e80000100800 */
[----:B------:R1:W-:Y:S04]  /*12b10*/  STL [R1+0x4], RZ ;  /* 0x000004ff01007387 */ /* 0x0003e80000100800 */
[----:B------:R1:W-:Y:S04]  /*12b20*/  STL [R1+0xc], R0 ;  /* 0x00000c0001007387 */ /* 0x0003e80000100800 */
[----:B------:R1:W-:Y:S02]  /*12b30*/  STL [R1+0x28], RZ ;  /* 0x000028ff01007387 */ /* 0x0003e40000100800 */
.L_x_3850:
[----:B--2---:R-:W2:Y:S02]  /*12b40*/  LDC.64 R2, c[0x0][0xc60] ;  /* 0x00031800ff027b82 */ /* 0x004ea40000000a00 */
[----:B--2---:R-:W-:-:S05]  /*12b50*/  IMAD.WIDE R2, R19, 0x4, R2 ;  /* 0x0000000413027825 */ /* 0x004fca00078e0202 */
[----:B-1----:R-:W1:Y:S01]  /*12b60*/  LDG.E R11, desc[UR40][R2.64] ;  /* 0x00000028020b7981 */ /* 0x002e62000c1e1900 */
[----:B------:R-:W-:Y:S05]  /*12b70*/  YIELD ;  /* 0x0000000000007946 */ /* 0x000fea0003800000 */
[----:B------:R-:W-:Y:S01]  /*12b80*/  ULDC.64 UR4, c[0x0][0xa28] ;  /* 0x00028a0000047ab9 */ /* 0x000fe20000000a00 */
[----:B------:R-:W-:Y:S02]  /*12b90*/  CS2R R8, SRZ ;  /* 0x0000000000087805 */ /* 0x000fe4000001ff00 */
[----:B------:R-:W-:Y:S01]  /*12ba0*/  ISETP.NE.U32.AND P0, PT, RZ, UR4, PT ;  /* 0x00000004ff007c0c */ /* 0x000fe2000bf05070 */
[----:B------:R-:W-:Y:S01]  /*12bb0*/  ULDC.64 UR8, c[0x0][0xa08] ;  /* 0x0002820000087ab9 */ /* 0x000fe20000000a00 */
[----:B------:R-:W-:-:S02]  /*12bc0*/  ULDC.64 UR10, c[0x0][0xa10] ;  /* 0x00028400000a7ab9 */ /* 0x000fc40000000a00 */
[----:B------:R-:W-:Y:S02]  /*12bd0*/  ISETP.NE.AND.EX P0, PT, RZ, UR5, PT, P0 ;  /* 0x00000005ff007c0c */ /* 0x000fe4000bf05300 */
[----:B-1----:R-:W-:Y:S01]  /*12be0*/  SHF.R.S32.HI R0, RZ, 0x1f, R11 ;  /* 0x0000001fff007819 */ /* 0x002fe2000001140b */
[----:B------:R-:W-:Y:S10]  /*12bf0*/  STL [R1+0x18], R11 ;  /* 0x0000180b01007387 */ /* 0x000ff40000100800 */
[----:B------:R-:W-:-:S04]  /*12c00*/  @P0 LEA R2, P1, R11, UR4, 0x2 ;  /* 0x000000040b020c11 */ /* 0x000fc8000f8210ff */
[----:B------:R-:W-:Y:S01]  /*12c10*/  @P0 LEA.HI.X R3, R11, UR5, R0, 0x2, P1 ;  /* 0x000000050b030c11 */ /* 0x000fe200088f1400 */
[----:B------:R-:W-:-:S04]  /*12c20*/  ULDC.64 UR4, c[0x0][0xa18] ;  /* 0x0002860000047ab9 */ /* 0x000fc80000000a00 */
[----:B------:R1:W5:Y:S01]  /*12c30*/  @P0 LDG.E R8, desc[UR40][R2.64] ;  /* 0x0000002802080981 */ /* 0x000362000c1e1900 */
[----:B------:R-:W-:Y:S02]  /*12c40*/  ISETP.NE.U32.AND P0, PT, RZ, UR4, PT ;  /* 0x00000004ff007c0c */ /* 0x000fe4000bf05070 */
[C---:B------:R-:W-:Y:S02]  /*12c50*/  SHF.L.U32 R15, R11.reuse, 0x2, RZ ;  /* 0x000000020b0f7819 */ /* 0x040fe400000006ff */
[----:B------:R-:W-:Y:S02]  /*12c60*/  ISETP.NE.AND.EX P0, PT, RZ, UR5, PT, P0 ;  /* 0x00000005ff007c0c */ /* 0x000fe4000bf05300 */
[----:B------:R-:W-:Y:S01]  /*12c70*/  SHF.L.U64.HI R14, R11, 0x2, R0 ;  /* 0x000000020b0e7819 */ /* 0x000fe20000010200 */
[----:B------:R-:W-:Y:S01]  /*12c80*/  STL [R1+0x20], R15 ;  /* 0x0000200f01007387 */ /* 0x000fe20000100800 */
[----:B------:R-:W-:-:S03]  /*12c90*/  ULDC UR6, c[0x0][0x338] ;  /* 0x0000ce0000067ab9 */ /* 0x000fc60000000800 */
[----:B------:R-:W-:Y:S06]  /*12ca0*/  STL [R1+0x24], R14 ;  /* 0x0000240e01007387 */ /* 0x000fec0000100800 */
[----:B------:R-:W-:-:S04]  /*12cb0*/  @P0 IADD3 R12, P1, R15, UR4, RZ ;  /* 0x000000040f0c0c10 */ /* 0x000fc8000ff3e0ff */
[C---:B0-----:R-:W-:Y:S01]  /*12cc0*/  @P0 IADD3.X R13, R14.reuse, UR5, RZ, P1, !PT ;  /* 0x000000050e0d0c10 */ /* 0x041fe20008ffe4ff */
[----:B------:R-:W-:Y:S02]  /*12cd0*/  ULDC.64 UR4, c[0x0][0xa00] ;  /* 0x0002800000047ab9 */ /* 0x000fe40000000a00 */
[----:B------:R-:W-:Y:S02]  /*12ce0*/  ISETP.NE.U32.AND P2, PT, RZ, UR4, PT ;  /* 0x00000004ff007c0c */ /* 0x000fe4000bf45070 */
[C---:B-1----:R-:W-:Y:S02]  /*12cf0*/  IADD3 R2, P1, R15.reuse, UR4, RZ ;  /* 0x000000040f027c10 */ /* 0x042fe4000ff3e0ff */
[----:B------:R-:W-:Y:S02]  /*12d00*/  ISETP.NE.AND.EX P2, PT, RZ, UR5, PT, P2 ;  /* 0x00000005ff007c0c */ /* 0x000fe4000bf45320 */
[----:B------:R-:W-:Y:S01]  /*12d10*/  IADD3.X R3, R14, UR5, RZ, P1, !PT ;  /* 0x000000050e037c10 */ /* 0x000fe20008ffe4ff */
[----:B------:R-:W-:Y:S01]  /*12d20*/  ULDC UR4, c[0x0][0x288] ;  /* 0x0000a20000047ab9 */ /* 0x000fe20000000800 */
[----:B------:R-:W-:Y:S01]  /*12d30*/  IADD3 R6, P1, R15, UR8, RZ ;  /* 0x000000080f067c10 */ /* 0x000fe2000ff3e0ff */
[----:B------:R-:W-:Y:S01]  /*12d40*/  IMAD.U32 R10, RZ, RZ, UR4 ;  /* 0x00000004ff0a7e24 */ /* 0x000fe2000f8e00ff */
[----:B------:R-:W-:-:S02]  /*12d50*/  ULDC.64 UR4, c[0x0][0x3f8] ;  /* 0x0000fe0000047ab9 */ /* 0x000fc40000000a00 */
[----:B------:R-:W-:-:S03]  /*12d60*/  IADD3.X R7, R14, UR9, RZ, P1, !PT ;  /* 0x000000090e077c10 */ /* 0x000fc60008ffe4ff */
[----:B------:R0:W5:Y:S04]  /*12d70*/  @P0 LDG.E R10, desc[UR40][R12.64] ;  /* 0x000000280c0a0981 */ /* 0x000168000c1e1900 */
[----:B------:R-:W2:Y:S01]  /*12d80*/  @P2 LDG.E R9, desc[UR40][R2.64] ;  /* 0x0000002802092981 */ /* 0x000ea2000c1e1900 */
[----:B------:R-:W-:Y:S01]  /*12d90*/  UISETP.NE.U32.AND UP0, UPT, UR4, URZ, UPT ;  /* 0x0000003f0400728c */ /* 0x000fe2000bf05070 */
[----:B------:R-:W-:Y:S02]  /*12da0*/  IADD3 R4, P1, R15, UR10, RZ ;  /* 0x0000000a0f047c10 */ /* 0x000fe4000ff3e0ff */
[----:B------:R-:W-:Y:S01]  /*12db0*/  ULDC UR4, c[0x0][0x404] ;  /* 0x0001010000047ab9 */ /* 0x000fe20000000800 */
[----:B------:R-:W-:Y:S01]  /*12dc0*/  UISETP.NE.AND.EX UP0, UPT, UR5, URZ, UPT, UP0 ;  /* 0x0000003f0500728c */ /* 0x000fe2000bf05300 */
[----:B------:R-:W-:-:S02]  /*12dd0*/  IADD3.X R5, R14, UR11, RZ, P1, !PT ;  /* 0x0000000b0e057c10 */ /* 0x000fc40008ffe4ff */
[----:B------:R-:W-:Y:S01]  /*12de0*/  ISETP.NE.U32.AND P1, PT, RZ, UR8, PT ;  /* 0x00000008ff007c0c */ /* 0x000fe2000bf25070 */
[----:B------:R-:W-:Y:S01]  /*12df0*/  USEL UR4, UR4, 0x1, UP0 ;  /* 0x0000000104047887 */ /* 0x000fe20008000000 */
[----:B------:R-:W-:Y:S02]  /*12e00*/  ULDC UR5, c[0x0][0x2e0] ;  /* 0x0000b80000057ab9 */ /* 0x000fe40000000800 */
[----:B------:R-:W-:Y:S01]  /*12e10*/  ISETP.NE.AND.EX P3, PT, RZ, UR9, PT, P1 ;  /* 0x00000009ff007c0c */ /* 0x000fe2000bf65310 */
[----:B------:R-:W-:Y:S01]  /*12e20*/  UIMAD UR4, UR4, UR5, URZ ;  /* 0x00000005040472a4 */ /* 0x000fe2000f8e023f */
[----:B------:R-:W-:Y:S01]  /*12e30*/  ISETP.NE.U32.AND P1, PT, RZ, UR10, PT ;  /* 0x0000000aff007c0c */ /* 0x000fe2000bf25070 */
[----:B------:R-:W-:-:S03]  /*12e40*/  IMAD.U32 R0, RZ, RZ, UR6 ;  /* 0x00000006ff007e24 */ /* 0x000fc6000f8e00ff */
[----:B------:R-:W-:Y:S01]  /*12e50*/  ISETP.NE.AND.EX P1, PT, RZ, UR11, PT, P1 ;  /* 0x0000000bff007c0c */ /* 0x000fe2000bf25310 */
[----:B--2---:R1:W-:Y:S02]  /*12e60*/  STL [R1+0x2c], R9 ;  /* 0x00002c0901007387 */ /* 0x0043e40000100800 */
[----:B-1----:R-:W-:Y:S01]  /*12e70*/  MOV R9, UR4 ;  /* 0x0000000400097c02 */ /* 0x002fe20008000f00 */
[----:B0-----:R-:W-:Y:S09]  /*12e80*/  @P0 BRA `(.L_x_3767) ;  /* 0x0000000000100947 */ /* 0x001ff20003800000 */
[----:B------:R-:W-:Y:S05]  /*12e90*/  @!P2 BRA `(.L_x_3767) ;  /* 0x00000000000ca947 */ /* 0x000fea0003800000 */
[----:B-----5:R-:W2:Y:S04]  /*12ea0*/  LDG.E R10, desc[UR40][R2.64] ;  /* 0x00000028020a7981 */ /* 0x020ea8000c1e1900 */
[----:B------:R-:W2:Y:S02]  /*12eb0*/  LDG.E R2, desc[UR40][R2.64+0x4] ;  /* 0x0000042802027981 */ /* 0x000ea4000c1e1900 */
[----:B--2---:R-:W-:-:S07]  /*12ec0*/  IMAD.IADD R10, R2, 0x1, -R10 ;  /* 0x00000001020a7824 */ /* 0x004fce00078e0a0a */
.L_x_3767:
[----:B------:R-:W-:Y:S01]  /*12ed0*/  IMAD.MOV.U32 R2, RZ, RZ, RZ ;  /* 0x000000ffff027224 */ /* 0x000fe200078e00ff */
[----:B------:R-:W-:Y:S01]  /*12ee0*/  MOV R20, RZ ;  /* 0x000000ff00147202 */ /* 0x000fe20000000f00 */
[----:B------:R-:W-:-:S04]  /*12ef0*/  ULDC.64 UR4, c[0x0][0xa20] ;  /* 0x0002880000047ab9 */ /* 0x000fc80000000a00 */
[----:B------:R-:W2:Y:S04]  /*12f00*/  @P3 LDG.E R2, desc[UR40][R6.64] ;  /* 0x0000002806023981 */ /* 0x000ea8000c1e1900 */
[----:B------:R0:W5:Y:S01]  /*12f10*/  @P1 LDG.E R20, desc[UR40][R4.64] ;  /* 0x0000002804141981 */ /* 0x000162000c1e1900 */
[----:B------:R-:W-:-:S04]  /*12f20*/  ISETP.NE.U32.AND P0, PT, RZ, UR4, PT ;  /* 0x00000004ff007c0c */ /* 0x000fc8000bf05070 */
[----:B------:R-:W-:Y:S01]  /*12f30*/  ISETP.NE.AND.EX P0, PT, RZ, UR5, PT, P0 ;  /* 0x00000005ff007c0c */ /* 0x000fe2000bf05300 */
[----:B--2--5:R-:W-:-:S05]  /*12f40*/  IMAD.IADD R2, R2, 0x1, R8 ;  /* 0x0000000102027824 */ /* 0x024fca00078e0208 */
[----:B------:R0:W-:Y:S07]  /*12f50*/  STL [R1+0x10], R2 ;  /* 0x0000100201007387 */ /* 0x0001ee0000100800 */
[----:B------:R-:W-:Y:S05]  /*12f60*/  @!P0 BRA `(.L_x_3768) ;  /* 0x0000000000108947 */ /* 0x000fea0003800000 */
[----:B0-----:R-:W-:-:S04]  /*12f70*/  IADD3 R2, P0, R15, UR4, RZ ;  /* 0x000000040f027c10 */ /* 0x001fc8000ff1e0ff */
[----:B------:R-:W-:-:S05]  /*12f80*/  IADD3.X R3, R14, UR5, RZ, P0, !PT ;  /* 0x000000050e037c10 */ /* 0x000fca00087fe4ff */
[----:B------:R0:W5:Y:S01]  /*12f90*/  LDG.E R9, desc[UR40][R2.64] ;  /* 0x0000002802097981 */ /* 0x000162000c1e1900 */
[----:B------:R-:W-:Y:S05]  /*12fa0*/  BRA `(.L_x_3769) ;  /* 0x0000000000107947 */ /* 0x000fea0003800000 */
.L_x_3768:
[----:B------:R-:W-:Y:S05]  /*12fb0*/  @!P3 BRA `(.L_x_3769) ;  /* 0x00000000000cb947 */ /* 0x000fea0003800000 */
[----:B------:R-:W2:Y:S04]  /*12fc0*/  LDG.E R9, desc[UR40][R6.64] ;  /* 0x0000002806097981 */ /* 0x000ea8000c1e1900 */
[----:B------:R-:W2:Y:S02]  /*12fd0*/  LDG.E R6, desc[UR40][R6.64+0x4] ;  /* 0x0000042806067981 */ /* 0x000ea4000c1e1900 */
[----:B--2---:R-:W-:-:S07]  /*12fe0*/  IMAD.IADD R9, R6, 0x1, -R9 ;  /* 0x0000000106097824 */ /* 0x004fce00078e0a09 */
.L_x_3769:
[----:B0-----:R-:W2:Y:S01]  /*12ff0*/  @P1 LDG.E R2, desc[UR40][R4.64] ;  /* 0x0000002804021981 */ /* 0x001ea2000c1e1900 */
[----:B-----5:R-:W-:-:S03]  /*13000*/  IADD3 R9, -R8, R9, RZ ;  /* 0x0000000908097210 */ /* 0x020fc60007ffe1ff */
[----:B------:R-:W2:Y:S01]  /*13010*/  @P1 LDG.E R4, desc[UR40][R4.64+0x4] ;  /* 0x0000042804041981 */ /* 0x000ea2000c1e1900 */
[----:B------:R-:W-:Y:S01]  /*13020*/  LEA R3, R17, 0x7f, 0x6 ;  /* 0x0000007f11037811 */ /* 0x000fe200078e30ff */
[----:B------:R-:W-:Y:S01]  /*13030*/  BSSY B0, `(.L_x_3770) ;  /* 0x0000115000007945 */ /* 0x000fe20003800000 */
[----:B------:R-:W-:Y:S01]  /*13040*/  PLOP3.LUT P2, PT, PT, PT, PT, 0x80, 0x0 ;  /* 0x000000000000781c */ /* 0x000fe20003f4f070 */
[----:B--2---:R-:W-:-:S04]  /*13050*/  @P1 IMAD.IADD R0, R4, 0x1, -R2 ;  /* 0x0000000104001824 */ /* 0x004fc800078e0a02 */
[----:B------:R-:W-:-:S05]  /*13060*/  IMAD.IADD R2, R9, 0x1, R0 ;  /* 0x0000000109027824 */ /* 0x000fca00078e0200 */
[C---:B------:R-:W-:Y:S02]  /*13070*/  IADD3 R3, R2.reuse, R3, -R10 ;  /* 0x0000000302037210 */ /* 0x040fe40007ffe80a */
[----:B------:R-:W-:-:S04]  /*13080*/  IADD3 R2, R2, 0x3f, RZ ;  /* 0x0000003f02027810 */ /* 0x000fc80007ffe0ff */
[----:B------:R-:W-:-:S04]  /*13090*/  SHF.R.S32.HI R4, RZ, 0x1f, R2 ;  /* 0x0000001fff047819 */ /* 0x000fc80000011402 */
[----:B------:R-:W-:Y:S02]  /*130a0*/  LEA.HI R4, R4, R2, RZ, 0x6 ;  /* 0x0000000204047211 */ /* 0x000fe400078f30ff */
[----:B------:R-:W-:-:S04]  /*130b0*/  SHF.R.S32.HI R2, RZ, 0x1f, R3 ;  /* 0x0000001fff027819 */ /* 0x000fc80000011403 */
[----:B------:R-:W-:Y:S02]  /*130c0*/  LEA.HI R2, R2, R3, RZ, 0x6 ;  /* 0x0000000302027211 */ /* 0x000fe400078f30ff */
[----:B------:R-:W-:Y:S02]  /*130d0*/  SHF.R.S32.HI R4, RZ, 0x6, R4 ;  /* 0x00000006ff047819 */ /* 0x000fe40000011404 */
[----:B------:R-:W-:-:S04]  /*130e0*/  SHF.R.S32.HI R2, RZ, 0x6, R2 ;  /* 0x00000006ff027819 */ /* 0x000fc80000011402 */
[----:B------:R-:W-:-:S05]  /*130f0*/  VIMNMX R6, R4, R2, PT ;  /* 0x0000000204067248 */ /* 0x000fca0003fe0100 */
[--C-:B------:R-:W-:Y:S02]  /*13100*/  IMAD R2, R6, 0x40, -R9.reuse ;  /* 0x0000004006027824 */ /* 0x100fe400078e0a09 */
[----:B------:R-:W-:-:S03]  /*13110*/  IMAD.MOV R9, RZ, RZ, -R9 ;  /* 0x000000ffff097224 */ /* 0x000fc600078e0a09 */
[----:B------:R-:W-:Y:S02]  /*13120*/  VIMNMX R2, R2, R0, PT ;  /* 0x0000000002027248 */ /* 0x000fe40003fe0100 */
[----:B------:R-:W-:-:S04]  /*13130*/  VIMNMX R9, RZ, R9, !PT ;  /* 0x00000009ff097248 */ /* 0x000fc80007fe0100 */
[----:B------:R-:W-:Y:S02]  /*13140*/  ISETP.GT.AND P0, PT, R2, R9, PT ;  /* 0x000000090200720c */ /* 0x000fe40003f04270 */
[----:B------:R-:W-:-:S11]  /*13150*/  SHF.R.U32.HI R0, RZ, 0x6, R9 ;  /* 0x00000006ff007819 */ /* 0x000fd60000011609 */
[----:B------:R-:W-:-:S04]  /*13160*/  @P0 IADD3 R2, R2, 0x3f, RZ ;  /* 0x0000003f02020810 */ /* 0x000fc80007ffe0ff */
[----:B------:R-:W-:Y:S01]  /*13170*/  @P0 SHF.R.S32.HI R3, RZ, 0x1f, R2 ;  /* 0x0000001fff030819 */ /* 0x000fe20000011402 */
[----:B------:R0:W-:Y:S03]  /*13180*/  STL [R1+0x1c], R6 ;  /* 0x00001c0601007387 */ /* 0x0001e60000100800 */
[----:B------:R-:W-:Y:S01]  /*13190*/  @P0 LEA.HI R3, R3, R2, RZ, 0x6 ;  /* 0x0000000203030211 */ /* 0x000fe200078f30ff */
[----:B------:R-:W-:-:S03]  /*131a0*/  IMAD.MOV.U32 R2, RZ, RZ, R0 ;  /* 0x000000ffff027224 */ /* 0x000fc600078e0000 */
[----:B------:R-:W-:-:S04]  /*131b0*/  @P0 SHF.R.S32.HI R2, RZ, 0x6, R3 ;  /* 0x00000006ff020819 */ /* 0x000fc80000011403 */
[----:B------:R-:W-:-:S13]  /*131c0*/  ISETP.GT.AND P0, PT, R2, R0, PT ;  /* 0x000000000200720c */ /* 0x000fda0003f04270 */
[----:B0-----:R-:W-:Y:S05]  /*131d0*/  @!P0 BRA `(.L_x_3771) ;  /* 0x0000000c00e88947 */ /* 0x001fea0003800000 */
[----:B------:R-:W0:Y:S01]  /*131e0*/  LDC R3, c[0x0][0x428] ;  /* 0x00010a00ff037b82 */ /* 0x000e220000000800 */
[----:B------:R-:W-:Y:S01]  /*131f0*/  UMOV UR4, 0xffffffff ;  /* 0xffffffff00047882 */ /* 0x000fe20000000000 */
[----:B0-----:R-:W-:Y:S01]  /*13200*/  ISETP.NE.AND P0, PT, R3, 0x1, PT ;  /* 0x000000010300780c */ /* 0x001fe20003f05270 */
[----:B------:R-:W-:-:S12]  /*13210*/  IMAD.MOV.U32 R3, RZ, RZ, R18 ;  /* 0x000000ffff037224 */ /* 0x000fd800078e0012 */
[----:B------:R-:W0:Y:S08]  /*13220*/  @P0 LDC R4, c[0x0][0x42c] ;  /* 0x00010b00ff040b82 */ /* 0x000e300000000800 */
[----:B------:R-:W1:Y:S01]  /*13230*/  @P0 LDC R5, c[0x0][0x430] ;  /* 0x00010c00ff050b82 */ /* 0x000e620000000800 */
[----:B0-----:R-:W-:-:S05]  /*13240*/  @P0 IMAD.HI.U32 R4, R18, R4, RZ ;  /* 0x0000000412040227 */ /* 0x001fca00078e00ff */
[----:B-1----:R-:W-:Y:S02]  /*13250*/  @P0 SHF.R.U32.HI R3, RZ, R5, R4 ;  /* 0x00000005ff030219 */ /* 0x002fe40000011604 */
[----:B------:R-:W-:Y:S01]  /*13260*/  SEL R4, R11, RZ, !P1 ;  /* 0x000000ff0b047207 */ /* 0x000fe20004800000 */
[----:B------:R-:W-:Y:S06]  /*13270*/  BRA.DIV UR4, `(.L_x_3772) ;  /* 0x0000005e04307947 */ /* 0x000fec000b800000 */
.L_x_3918:
[----:B------:R-:W-:-:S03]  /*13280*/  UMOV UR4, 0xffffffff ;  /* 0xffffffff00047882 */ /* 0x000fc60000000000 */
[----:B------:R-:W-:Y:S05]  /*13290*/  BRA.DIV UR4, `(.L_x_3773) ;  /* 0x0000005e045c7947 */ /* 0x000fea000b800000 */
[----:B------:R-:W-:-:S13]  /*132a0*/  ELECT P6, URZ, PT ;  /* 0x00000000003f782f */ /* 0x000fda00038c0000 */
.L_x_3921:
[----:B------:R-:W2:Y:S01]  /*132b0*/  LDL R5, [R1+0x28] ;  /* 0x0000280001057983 */ /* 0x000ea20000100800 */
[----:B------:R-:W-:Y:S01]  /*132c0*/  BSSY B1, `(.L_x_3774) ;  /* 0x000000b000017945 */ /* 0x000fe20003800000 */
[----:B------:R-:W0:Y:S01]  /*132d0*/  S2R R9, SR_CgaCtaId ;  /* 0x0000000000097919 */ /* 0x000e220000008800 */
[----:B--2---:R-:W-:-:S04]  /*132e0*/  IADD3 R5, R5, 0x1, RZ ;  /* 0x0000000105057810 */ /* 0x004fc80007ffe0ff */
[----:B------:R-:W-:-:S04]  /*132f0*/  LEA.HI R6, R5, R5, RZ, 0x1 ;  /* 0x0000000505067211 */ /* 0x000fc800078f08ff */
[----:B------:R-:W-:-:S05]  /*13300*/  LOP3.LUT R6, R6, 0xfffffffe, RZ, 0xc0, !PT ;  /* 0xfffffffe06067812 */ /* 0x000fca00078ec0ff */
[----:B------:R-:W-:Y:S01]  /*13310*/  IMAD.IADD R5, R5, 0x1, -R6 ;  /* 0x0000000105057824 */ /* 0x000fe200078e0a06 */
[----:B------:R-:W-:-:S04]  /*13320*/  MOV R6, 0x400 ;  /* 0x0000040000067802 */ /* 0x000fc80000000f00 */
[----:B0-----:R-:W-:Y:S02]  /*13330*/  LEA R9, R9, R6, 0x18 ;  /* 0x0000000609097211 */ /* 0x001fe400078ec0ff */
[----:B------:R-:W-:-:S04]  /*13340*/  SHF.L.U32 R5, R5, 0x1f, RZ ;  /* 0x0000001f05057819 */ /* 0x000fc800000006ff */
[----:B------:R-:W0:Y:S02]  /*13350*/  SYNCS.PHASECHK.TRANS64.TRYWAIT P0, [R9+URZ+0x28c20], R5 ;  /* 0x028c2005090075a7 */ /* 0x000e24000800017f */
[----:B0-----:R-:W-:Y:S05]  /*13360*/  @!P0 BRA `(.L_x_3775) ;  /* 0x0000005c00488947 */ /* 0x001fea0003800000 */
.L_x_3922:
[----:B------:R-:W-:Y:S05]  /*13370*/  BSYNC B1 ;  /* 0x0000000000017941 */ /* 0x000fea0003800000 */
.L_x_3774:
        /* <DEDUP_REMOVED lines=8> */
.L_x_3923:
        /* <DEDUP_REMOVED lines=11> */
.L_x_3779:
        /* <DEDUP_REMOVED lines=17> */
[----:B------:R-:W2:Y:S02]  /*135c0*/  SYNCS.PHASECHK.TRANS64.TRYWAIT P0, [R5+URZ+0x28cc0], R7 ;  /* 0x028cc007050075a7 */ /* 0x000ea4000800017f */
[----:B-12---:R-:W-:Y:S05]  /*135d0*/  @!P0 BRA `(.L_x_3780) ;  /* 0x0000005800d48947 */ /* 0x006fea0003800000 */
.L_x_3924:
        /* <DEDUP_REMOVED lines=8> */
.L_x_3781:
        /* <DEDUP_REMOVED lines=51> */
.L_x_3777:
[----:B------:R-:W-:Y:S05]  /*13990*/  BSYNC B1 ;  /* 0x0000000000017941 */ /* 0x000fea0003800000 */
.L_x_3776:
        /* <DEDUP_REMOVED lines=12> */
[----:B0-----:R-:W-:Y:S05]  /*13a60*/  @!P0 BRA `(.L_x_3771) ;  /* 0x0000000400c48947 */ /* 0x001fea0003800000 */
[C---:B------:R-:W-:Y:S01]  /*13a70*/  IMAD R5, R2.reuse, 0x40, R20 ;  /* 0x0000004002057824 */ /* 0x040fe200078e0214 */
[----:B------:R-:W-:-:S03]  /*13a80*/  IADD3 R2, R2, -0x1, RZ ;  /* 0xffffffff02027810 */ /* 0x000fc60007ffe0ff */
[----:B------:R-:W-:-:S07]  /*13a90*/  VIADD R5, R5, 0xffffff80 ;  /* 0xffffff8005057836 */ /* 0x000fce0000000000 */
.L_x_3788:
[----:B------:R-:W-:Y:S05]  /*13aa0*/  YIELD ;  /* 0x0000000000007946 */ /* 0x000fea0003800000 */
[----:B------:R-:W-:Y:S04]  /*13ab0*/  BSSY B1, `(.L_x_3782) ;  /* 0x000005f000017945 */ /* 0x000fe80003800000 */
[----:B0-----:R-:W-:Y:S05]  /*13ac0*/  @!P6 BRA `(.L_x_3783) ;  /* 0x000000040074e947 */ /* 0x001fea0003800000 */
[----:B------:R-:W2:Y:S04]  /*13ad0*/  LDL R6, [R1+0x4] ;  /* 0x0000040001067983 */ /* 0x000ea80000100800 */
[----:B------:R-:W3:Y:S01]  /*13ae0*/  LDL R7, [R1+0xc] ;  /* 0x00000c0001077983 */ /* 0x000ee20000100800 */
[----:B--2---:R-:W-:Y:S01]  /*13af0*/  IMAD R6, R6, 0x8, R9 ;  /* 0x0000000806067824 */ /* 0x004fe200078e0209 */
[----:B---3--:R-:W-:-:S04]  /*13b00*/  SHF.L.U32 R7, R7, 0x1f, RZ ;  /* 0x0000001f07077819 */ /* 0x008fc800000006ff */
[----:B------:R-:W0:Y:S02]  /*13b10*/  SYNCS.PHASECHK.TRANS64.TRYWAIT P0, [R6+URZ+0x28ca0], R7 ;  /* 0x028ca007060075a7 */ /* 0x000e24000800017f */
[----:B0-----:R-:W-:Y:S05]  /*13b20*/  @!P0 BRA `(.L_x_3784) ;  /* 0x0000005400948947 */ /* 0x001fea0003800000 */
.L_x_3925:
        /* <DEDUP_REMOVED lines=11> */
.L_x_3785:
        /* <DEDUP_REMOVED lines=17> */
.L_x_3926:
        /* <DEDUP_REMOVED lines=8> */
.L_x_3787:
        /* <DEDUP_REMOVED lines=51> */
.L_x_3783:
[----:B------:R-:W-:Y:S05]  /*140a0*/  BSYNC B1 ;  /* 0x0000000000017941 */ /* 0x000fea0003800000 */
.L_x_3782:
        /* <DEDUP_REMOVED lines=13> */
.L_x_3771:
[----:B------:R-:W-:Y:S05]  /*14180*/  BSYNC B0 ;  /* 0x0000000000007941 */ /* 0x000fea0003800000 */
.L_x_3770:
[----:B------:R-:W2:Y:S01]  /*14190*/  LDL R6, [R1+0x1c] ;  /* 0x00001c0001067983 */ /* 0x000ea20000100800 */
        /* <DEDUP_REMOVED lines=9> */
[----:B0-----:R-:W0:Y:S01]  /*14230*/  S2R R7, SR_LANEID ;  /* 0x0000000000077919 */ /* 0x001e220000000000 */
[----:B------:R-:W-:Y:S01]  /*14240*/  VOTEU.ANY UR4, UPT, PT ;  /* 0x0000000000047886 */ /* 0x000fe200038e0100 */
[----:B------:R-:W1:Y:S01]  /*14250*/  LDC.64 R2, c[0x0][0xc38] ;  /* 0x00030e00ff027b82 */ /* 0x000e620000000a00 */
[----:B------:R-:W0:Y:S08]  /*14260*/  FLO.U32 R0, UR4 ;  /* 0x0000000400007d00 */ /* 0x000e3000080e0000 */
[----:B------:R-:W1:Y:S01]  /*14270*/  POPC R5, UR4 ;  /* 0x0000000400057d09 */ /* 0x000e620008000000 */
[----:B0-----:R-:W-:-:S13]  /*14280*/  ISETP.EQ.U32.AND P0, PT, R0, R7, PT ;  /* 0x000000070000720c */ /* 0x001fda0003f02070 */
[----:B-1----:R-:W2:Y:S01]  /*14290*/  @P0 ATOMG.E.ADD.STRONG.GPU PT, R3, desc[UR40][R2.64], R5 ;  /* 0x00000005020309a8 */ /* 0x002ea200081ee1e8 */
[----:B------:R-:W0:Y:S02]  /*142a0*/  S2R R4, SR_LTMASK ;  /* 0x0000000000047919 */ /* 0x000e240000003900 */
[----:B0-----:R-:W-:-:S04]  /*142b0*/  LOP3.LUT R4, R4, UR4, RZ, 0xc0, !PT ;  /* 0x0000000404047c12 */ /* 0x001fc8000f8ec0ff */
[----:B------:R-:W0:Y:S01]  /*142c0*/  POPC R7, R4 ;  /* 0x0000000400077309 */ /* 0x000e220000000000 */
[----:B--2---:R-:W0:Y:S02]  /*142d0*/  SHFL.IDX PT, R0, R3, R0, 0x1f ;  /* 0x00001f0003007589 */ /* 0x004e2400000e0000 */
[----:B0-----:R-:W-:Y:S01]  /*142e0*/  IADD3 R16, R0, UR36, R7 ;  /* 0x0000002400107c10 */ /* 0x001fe2000fffe007 */
[----:B------:R-:W-:Y:S06]  /*142f0*/  BRA `(.L_x_3791) ;  /* 0x0000002c00807947 */ /* 0x000fec0003800000 */
.L_x_3790:
        /* <DEDUP_REMOVED lines=16> */
[----:B0-----:R-:W-:Y:S01]  /*14400*/  IMAD.U32 R7, RZ, RZ, UR9 ;  /* 0x00000009ff077e24 */ /* 0x001fe2000f8e00ff */
[----:B------:R-:W-:Y:S01]  /*14410*/  MOV R12, 0x1 ;  /* 0x00000001000c7802 */ /* 0x000fe20000000f00 */
[----:B------:R-:W-:-:S02]  /*14420*/  IMAD.U32 R11, RZ, RZ, UR5 ;  /* 0x00000005ff0b7e24 */ /* 0x000fc4000f8e00ff */
[----:B------:R-:W-:Y:S02]  /*14430*/  IMAD.MOV.U32 R8, RZ, RZ, 0x70 ;  /* 0x00000070ff087424 */ /* 0x000fe400078e00ff */
[----:B------:R-:W-:-:S07]  /*14440*/  IMAD.MOV.U32 R13, RZ, RZ, RZ ;  /* 0x000000ffff0d7224 */ /* 0x000fce00078e00ff */
[----:B------:R-:W-:-:S07]  /*14450*/  LEPC R20, `(.L_x_3792) ;  /* 0x000000001014794e */ /* 0x000fce0000000000 */
[----:B-1----:R-:W-:Y:S05]  /*14460*/  CALL.ABS.NOINC R2 ;  /* 0x0000000002007343 */ /* 0x002fea0003c00000 */
.L_x_3792:
        /* <DEDUP_REMOVED lines=11> */
[----:B0-----:R-:W-:Y:S01]  /*14520*/  MOV R7, UR9 ;  /* 0x0000000900077c02 */ /* 0x001fe20008000f00 */
        /* <DEDUP_REMOVED lines=8> */
.L_x_3794:
        /* <DEDUP_REMOVED lines=16> */
.L_x_3793:
[----:B------:R-:W2:Y:S01]  /*146b0*/  LDL.LU R2, [R1+0x20] ;  /* 0x0000200001027983 */ /* 0x000ea20000300800 */
[----:B------:R-:W-:-:S03]  /*146c0*/  ULDC.64 UR4, c[0x0][0x9f8] ;  /* 0x00027e0000047ab9 */ /* 0x000fc60000000a00 */
[----:B------:R-:W3:Y:S04]  /*146d0*/  LDL.LU R0, [R1+0x24] ;  /* 0x0000240001007983 */ /* 0x000ee80000300800 */
[----:B------:R-:W4:Y:S04]  /*146e0*/  LDL.LU R4, [R1+0x2c] ;  /* 0x00002c0001047983 */ /* 0x000f280000300800 */
[----:B0-----:R-:W4:Y:S01]  /*146f0*/  LDL.LU R8, [R1+0x18] ;  /* 0x0000180001087983 */ /* 0x001f220000300800 */
        /* <DEDUP_REMOVED lines=26> */
.L_x_3795:
        /* <DEDUP_REMOVED lines=16> */
[----:B-----5:R-:W-:Y:S02]  /*149a0*/  SEL R6, R0, RZ, !P0 ;  /* 0x000000ff00067207 */ /* 0x020fe40004000000 */
[----:B--2---:R-:W-:Y:S01]  /*149b0*/  IADD3 R3, R3, -0x1, RZ ;  /* 0xffffffff03037810 */ /* 0x004fe20007ffe0ff */
[----:B------:R-:W-:Y:S06]  /*149c0*/  BRA.DIV UR4, `(.L_x_3796) ;  /* 0x0000004a04147947 */ /* 0x000fec000b800000 */
.L_x_3929:
[----:B------:R-:W-:Y:S01]  /*149d0*/  UMOV UR4, 0xffffffff ;  /* 0xffffffff00047882 */ /* 0x000fe20000000000 */
[----:B------:R-:W-:Y:S02]  /*149e0*/  SHF.R.S32.HI R8, RZ, 0x1f, R0 ;  /* 0x0000001fff087819 */ /* 0x000fe40000011400 */
[----:B------:R-:W-:Y:S05]  /*149f0*/  BRA.DIV UR4, `(.L_x_3797) ;  /* 0x0000004a043c7947 */ /* 0x000fea000b800000 */
[----:B------:R-:W-:-:S13]  /*14a00*/  ELECT P6, URZ, PT ;  /* 0x00000000003f782f */ /* 0x000fda00038c0000 */
.L_x_3932:
[----:B------:R-:W-:Y:S05]  /*14a10*/  @!P6 BRA `(.L_x_3798) ;  /* 0x0000000000fce947 */ /* 0x000fea0003800000 */
[----:B------:R-:W-:-:S04]  /*14a20*/  ISETP.NE.U32.AND P0, PT, R20, RZ, PT ;  /* 0x000000ff1400720c */ /* 0x000fc80003f05070 */
[----:B------:R-:W-:-:S13]  /*14a30*/  ISETP.NE.AND.EX P0, PT, R21, RZ, PT, P0 ;  /* 0x000000ff1500720c */ /* 0x000fda0003f05300 */
[----:B------:R-:W-:Y:S05]  /*14a40*/  @!P0 BRA `(.L_x_3799) ;  /* 0x0000000000488947 */ /* 0x000fea0003800000 */
[----:B------:R-:W0:Y:S01]  /*14a50*/  LDC R9, c[0x0][0x41c] ;  /* 0x00010700ff097b82 */ /* 0x000e220000000800 */
        /* <DEDUP_REMOVED lines=17> */
.L_x_3799:
        /* <DEDUP_REMOVED lines=9> */
.L_x_3933:
        /* <DEDUP_REMOVED lines=11> */
.L_x_3801:
        /* <DEDUP_REMOVED lines=22> */
.L_x_3798:
        /* <DEDUP_REMOVED lines=30> */
.L_x_3934:
[----:B------:R-:W-:Y:S05]  /*14ff0*/  BSYNC B0 ;  /* 0x0000000000007941 */ /* 0x000fea0003800000 */
.L_x_3802:
        /* <DEDUP_REMOVED lines=11> */
.L_x_3935:
        /* <DEDUP_REMOVED lines=11> */
.L_x_3807:
        /* <DEDUP_REMOVED lines=57> */
.L_x_3805:
[----:B------:R-:W-:Y:S05]  /*154f0*/  BSYNC B0 ;  /* 0x0000000000007941 */ /* 0x000fea0003800000 */
.L_x_3804:
        /* <DEDUP_REMOVED lines=33> */
[--C-:B------:R-:W-:Y:S01]  /*15710*/  SHF.R.S32.HI R3, RZ, 0x1f, R2.reuse ;  /* 0x0000001fff037819 */ /* 0x100fe20000011402 */
        /* <DEDUP_REMOVED lines=8> */
.L_x_3814:
[----:B------:R-:W2:Y:S01]  /*157a0*/  S2R R5, SR_CgaCtaId ;  /* 0x0000000000057919 */ /* 0x000ea20000008800 */
[----:B------:R-:W-:-:S04]  /*157b0*/  MOV R3, 0x400 ;  /* 0x0000040000037802 */ /* 0x000fc80000000f00 */
[----:B--2---:R-:W-:Y:S02]  /*157c0*/  LEA R3, R5, R3, 0x18 ;  /* 0x0000000305037211 */ /* 0x004fe400078ec0ff */
[----:B------:R-:W-:Y:S02]  /*157d0*/  SHF.L.U32 R5, R9, 0x1f, RZ ;  /* 0x0000001f09057819 */ /* 0x000fe400000006ff */
[----:B------:R-:W-:-:S04]  /*157e0*/  LEA R3, R12, R3, 0x3 ;  /* 0x000000030c037211 */ /* 0x000fc800078e18ff */
[----:B------:R-:W2:Y:S02]  /*157f0*/  SYNCS.PHASECHK.TRANS64.TRYWAIT P0, [R3+URZ+0x28c40], R5 ;  /* 0x028c4005030075a7 */ /* 0x000ea4000800017f */
[----:B--2---:R-:W-:Y:S05]  /*15800*/  @!P0 BRA `(.L_x_3815) ;  /* 0x0000003c00208947 */ /* 0x004fea0003800000 */
.L_x_3936:
[----:B0-----:R-:W0:Y:S02]  /*15810*/  S2R R9, SR_TID.X ;  /* 0x0000000000097919 */ /* 0x001e240000002100 */
[----:B0-----:R-:W-:-:S04]  /*15820*/  LOP3.LUT R9, R9, 0x7f, RZ, 0xc0, !PT ;  /* 0x0000007f09097812 */ /* 0x001fc800078ec0ff */
[----:B------:R-:W-:-:S13]  /*15830*/  ISETP.NE.AND P1, PT, R9, RZ, PT ;  /* 0x000000ff0900720c */ /* 0x000fda0003f25270 */
[----:B------:R-:W-:Y:S05]  /*15840*/  @P1 BRA `(.L_x_3816) ;  /* 0x00000000001c1947 */ /* 0x000fea0003800000 */
[----:B------:R-:W0:Y:S02]  /*15850*/  S2R R9, SR_TID.X ;  /* 0x0000000000097919 */ /* 0x000e240000002100 */
[----:B0-----:R-:W-:-:S04]  /*15860*/  LOP3.LUT R9, R9, 0x1f, RZ, 0xc0, !PT ;  /* 0x0000001f09097812 */ /* 0x001fc800078ec0ff */
[----:B------:R-:W-:Y:S01]  /*15870*/  ISETP.NE.AND P0, PT, R9, RZ, PT ;  /* 0x000000ff0900720c */ /* 0x000fe20003f05270 */
[----:B------:R-:W-:-:S04]  /*15880*/  IMAD.MOV.U32 R9, RZ, RZ, 0x2000 ;  /* 0x00002000ff097424 */ /* 0x000fc800078e00ff */
[----:B------:R0:W-:Y:S08]  /*15890*/  SYNCS.ARRIVE.TRANS64 RZ, [R3+URZ+0x28c30], R9 ;  /* 0x028c300903ff79a7 */ /* 0x0001f0000800003f */
[----:B------:R-:W-:Y:S05]  /*158a0*/  @!P0 BRA `(.L_x_3816) ;  /* 0x0000000000048947 */ /* 0x000fea0003800000 */
[----:B------:R-:W-:Y:S01]  /*158b0*/  BPT.TRAP 0x1 ;  /* 0x000000040000795c */ /* 0x000fe20000300000 */
.L_x_3816:
[----:B0-----:R-:W3:Y:S01]  /*158c0*/  LDL R9, [R1] ;  /* 0x0000000001097983 */ /* 0x001ee20000100800 */
[----:B------:R-:W-:-:S03]  /*158d0*/  MOV R11, 0x400 ;  /* 0x00000400000b7802 */ /* 0x000fc60000000f00 */
        /* <DEDUP_REMOVED lines=13> */
[----:B------:R-:W-:Y:S02]  /*159b0*/  R2UR UR8, R9 ;  /* 0x00000000090872ca */ /* 0x000fe400000e0000 */
[----:B----4-:R-:W-:-:S04]  /*159c0*/  LEA R2, R2, R10, 0x6 ;  /* 0x0000000a02027211 */ /* 0x010fc800078e30ff */
[----:B------:R-:W-:-:S07]  /*159d0*/  R2UR UR11, R2 ;  /* 0x00000000020b72ca */ /* 0x000fce00000e0000 */
[----:B------:R-:W-:-:S09]  /*159e0*/  UIADD3 UR8, UR8, 0x22400, URZ ;  /* 0x0002240008087890 */ /* 0x000fd2000fffe03f */
[----:B------:R0:W-:Y:S01]  /*159f0*/  UTMALDG.4D [UR8], [UR4], desc[UR6] ;  /* 0x00000608040075b4 */ /* 0x0001e20008019000 */
[----:B------:R-:W3:Y:S02]  /*15a00*/  SYNCS.PHASECHK.TRANS64.TRYWAIT P0, [R3+URZ+0x28c60], R5 ;  /* 0x028c6005030075a7 */ /* 0x000ee4000800017f */
[----:B0--3--:R-:W-:Y:S05]  /*15a10*/  @!P0 BRA `(.L_x_3817) ;  /* 0x0000003800b08947 */ /* 0x009fea0003800000 */
.L_x_3937:
        /* <DEDUP_REMOVED lines=8> */
.L_x_3818:
[----:B0-2---:R-:W2:Y:S01]  /*15aa0*/  LDL R5, [R1] ;  /* 0x0000000001057983 */ /* 0x005ea20000100800 */
[----:B------:R-:W-:Y:S01]  /*15ab0*/  MOV R9, 0x400 ;  /* 0x0000040000097802 */ /* 0x000fe20000000f00 */
[----:B------:R-:W0:Y:S01]  /*15ac0*/  S2R R10, SR_CgaCtaId ;  /* 0x00000000000a7919 */ /* 0x000e220000008800 */
[----:B------:R-:W-:Y:S02]  /*15ad0*/  R2UR UR11, R2 ;  /* 0x00000000020b72ca */ /* 0x000fe400000e0000 */
[----:B------:R-:W-:Y:S01]  /*15ae0*/  R2UR UR9, R3 ;  /* 0x00000000030972ca */ /* 0x000fe200000e0000 */
[----:B------:R-:W-:Y:S01]  /*15af0*/  UIADD3 UR4, UP0, UR38, 0x470, URZ ;  /* 0x0000047026047890 */ /* 0x000fe2000ff1e03f */
[----:B------:R-:W-:Y:S02]  /*15b00*/  R2UR UR12, R4 ;  /* 0x00000000040c72ca */ /* 0x000fe400000e0000 */
[----:B------:R-:W-:Y:S01]  /*15b10*/  R2UR UR13, R6 ;  /* 0x00000000060d72ca */ /* 0x000fe200000e0000 */
[----:B------:R-:W-:Y:S01]  /*15b20*/  UIADD3.X UR5, URZ, UR39, URZ, UP0, !UPT ;  /* 0x000000273f057290 */ /* 0x000fe200087fe43f */
        /* <DEDUP_REMOVED lines=45> */
.L_x_3813:
[----:B------:R-:W-:Y:S05]  /*15e00*/  BSYNC B2 ;  /* 0x0000000000027941 */ /* 0x000fea0003800000 */
.L_x_3812:
[----:B------:R-:W2:Y:S02]  /*15e10*/  LDL.LU R2, [R1+0x1c] ;  /* 0x00001c0001027983 */ /* 0x000ea40000300800 */
[----:B--2---:R-:W-:-:S07]  /*15e20*/  IADD3 R5, R2, -0x3, RZ ;  /* 0xfffffffd02057810 */ /* 0x004fce0007ffe0ff */
.L_x_3811:
[----:B------:R-:W-:Y:S05]  /*15e30*/  BSYNC B1 ;  /* 0x0000000000017941 */ /* 0x000fea0003800000 */
.L_x_3810:
[----:B------:R-:W-:-:S13]  /*15e40*/  ISETP.NE.AND P0, PT, R7, RZ, PT ;  /* 0x000000ff0700720c */ /* 0x000fda0003f05270 */
[----:B------:R-:W-:Y:S05]  /*15e50*/  @!P0 BRA `(.L_x_3809) ;  /* 0x0000001000388947 */ /* 0x000fea0003800000 */
.L_x_3833:
[----:B0-----:R-:W0:Y:S04]  /*15e60*/  LDL.LU R3, [R1] ;  /* 0x0000000001037983 */ /* 0x001e280000300800 */
[----:B------:R-:W2:Y:S01]  /*15e70*/  LDL.LU R2, [R1+0x8] ;  /* 0x0000080001027983 */ /* 0x000ea20000300800 */
[----:B------:R-:W-:Y:S05]  /*15e80*/  YIELD ;  /* 0x0000000000007946 */ /* 0x000fea0003800000 */
[----:B------:R-:W-:Y:S01]  /*15e90*/  BSSY B1, `(.L_x_3819) ;  /* 0x0000081000017945 */ /* 0x000fe20003800000 */
[----:B0-----:R-:W-:-:S05]  /*15ea0*/  VIADD R9, R3, 0x1 ;  /* 0x0000000103097836 */ /* 0x001fca0000000000 */
[----:B------:R-:W-:-:S04]  /*15eb0*/  ISETP.NE.AND P0, PT, R9, 0x2, PT ;  /* 0x000000020900780c */ /* 0x000fc80003f05270 */
[----:B------:R-:W-:Y:S02]  /*15ec0*/  SEL R10, RZ, 0x1, P0 ;  /* 0x00000001ff0a7807 */ /* 0x000fe40000000000 */
[----:B------:R-:W-:Y:S02]  /*15ed0*/  SEL R9, R9, RZ, P0 ;  /* 0x000000ff09097207 */ /* 0x000fe40000000000 */
[----:B--2---:R-:W-:Y:S01]  /*15ee0*/  LOP3.LUT R10, R2, R10, RZ, 0x3c, !PT ;  /* 0x0000000a020a7212 */ /* 0x004fe200078e3cff */
[----:B------:R-:W-:Y:S06]  /*15ef0*/  @!P6 BRA `(.L_x_3820) ;  /* 0x0000000400e8e947 */ /* 0x000fec0003800000 */
[----:B------:R-:W-:Y:S01]  /*15f00*/  ULDC.64 UR4, c[0x0][0x3f8] ;  /* 0x0000fe0000047ab9 */ /* 0x000fe20000000a00 */
[----:B------:R-:W-:Y:S01]  /*15f10*/  IMAD.MOV.U32 R11, RZ, RZ, R5 ;  /* 0x000000ffff0b7224 */ /* 0x000fe200078e0005 */
[----:B------:R-:W-:-:S04]  /*15f20*/  ISETP.NE.U32.AND P0, PT, RZ, UR4, PT ;  /* 0x00000004ff007c0c */ /* 0x000fc8000bf05070 */
[----:B------:R-:W-:-:S13]  /*15f30*/  ISETP.NE.AND.EX P0, PT, RZ, UR5, PT, P0 ;  /* 0x00000005ff007c0c */ /* 0x000fda000bf05300 */
[----:B------:R-:W-:Y:S05]  /*15f40*/  @!P0 BRA `(.L_x_3821) ;  /* 0x0000000000448947 */ /* 0x000fea0003800000 */
[----:B------:R-:W0:Y:S01]  /*15f50*/  LDC R6, c[0x0][0x41c] ;  /* 0x00010700ff067b82 */ /* 0x000e220000000800 */
[----:B------:R-:W-:Y:S01]  /*15f60*/  ULDC.64 UR6, c[0x0][0x408] ;  /* 0x0001020000067ab9 */ /* 0x000fe20000000a00 */
[----:B0-----:R-:W-:-:S13]  /*15f70*/  ISETP.NE.AND P0, PT, R6, 0x1, PT ;  /* 0x000000010600780c */ /* 0x001fda0003f05270 */
[----:B------:R-:W0:Y:S02]  /*15f80*/  @P0 LDC.64 R2, c[0x0][0x420] ;  /* 0x00010800ff020b82 */ /* 0x000e240000000a00 */
[----:B0-----:R-:W-:Y:S01]  /*15f90*/  @P0 IMAD.HI.U32 R12, R5, R2, RZ ;  /* 0x00000002050c0227 */ /* 0x001fe200078e00ff */
        /* <DEDUP_REMOVED lines=12> */
.L_x_3821:
[----:B------:R-:W2:Y:S01]  /*16060*/  S2R R3, SR_CgaCtaId ;  /* 0x0000000000037919 */ /* 0x000ea20000008800 */
[----:B------:R-:W-:-:S04]  /*16070*/  MOV R2, 0x400 ;  /* 0x0000040000027802 */ /* 0x000fc80000000f00 */
[----:B--2---:R-:W-:Y:S02]  /*16080*/  LEA R2, R3, R2, 0x18 ;  /* 0x0000000203027211 */ /* 0x004fe400078ec0ff */
[----:B------:R-:W-:Y:S02]  /*16090*/  SHF.L.U32 R3, R10, 0x1f, RZ ;  /* 0x0000001f0a037819 */ /* 0x000fe400000006ff */
[----:B------:R-:W-:-:S04]  /*160a0*/  LEA R2, R9, R2, 0x3 ;  /* 0x0000000209027211 */ /* 0x000fc800078e18ff */
[----:B------:R-:W2:Y:S02]  /*160b0*/  SYNCS.PHASECHK.TRANS64.TRYWAIT P0, [R2+URZ+0x28c40], R3 ;  /* 0x028c4003020075a7 */ /* 0x000ea4000800017f */
[----:B--2---:R-:W-:Y:S05]  /*160c0*/  @!P0 BRA `(.L_x_3822) ;  /* 0x0000003400188947 */ /* 0x004fea0003800000 */
.L_x_3938:
        /* <DEDUP_REMOVED lines=11> */
.L_x_3823:
[----:B------:R-:W3:Y:S01]  /*16180*/  LDL R12, [R1+0x10] ;  /* 0x00001000010c7983 */ /* 0x000ee20000100800 */
[----:B0-----:R-:W-:Y:S01]  /*16190*/  MOV R7, 0x400 ;  /* 0x0000040000077802 */ /* 0x001fe20000000f00 */
        /* <DEDUP_REMOVED lines=18> */
[----:B0--3--:R-:W-:Y:S05]  /*162c0*/  @!P1 BRA `(.L_x_3824) ;  /* 0x0000003000ac9947 */ /* 0x009fea0003800000 */
.L_x_3939:
        /* <DEDUP_REMOVED lines=8> */
.L_x_3825:
[----:B------:R-:W3:Y:S01]  /*16350*/  S2R R11, SR_CgaCtaId ;  /* 0x00000000000b7919 */ /* 0x000ee20000008800 */
        /* <DEDUP_REMOVED lines=52> */
.L_x_3820:
[----:B------:R-:W-:Y:S05]  /*166a0*/  BSYNC B1 ;  /* 0x0000000000017941 */ /* 0x000fea0003800000 */
.L_x_3819:
        /* <DEDUP_REMOVED lines=31> */
.L_x_3828:
[----:B------:R-:W3:Y:S01]  /*168a0*/  S2R R3, SR_CgaCtaId ;  /* 0x0000000000037919 */ /* 0x000ee20000008800 */
[----:B------:R-:W-:-:S04]  /*168b0*/  MOV R2, 0x400 ;  /* 0x0000040000027802 */ /* 0x000fc80000000f00 */
[----:B---3--:R-:W-:Y:S02]  /*168c0*/  LEA R2, R3, R2, 0x18 ;  /* 0x0000000203027211 */ /* 0x008fe400078ec0ff */
[----:B------:R-:W-:-:S03]  /*168d0*/  SHF.L.U32 R3, R10, 0x1f, RZ ;  /* 0x0000001f0a037819 */ /* 0x000fc600000006ff */
[----:B------:R-:W-:-:S04]  /*168e0*/  IMAD R2, R11, 0x8, R2 ;  /* 0x000000080b027824 */ /* 0x000fc800078e0202 */
[----:B------:R-:W3:Y:S02]  /*168f0*/  SYNCS.PHASECHK.TRANS64.TRYWAIT P0, [R2+URZ+0x28c40], R3 ;  /* 0x028c4003020075a7 */ /* 0x000ee4000800017f */
[----:B---3--:R-:W-:Y:S05]  /*16900*/  @!P0 BRA `(.L_x_3829) ;  /* 0x0000002c00308947 */ /* 0x008fea0003800000 */
.L_x_3940:
[----:B--2---:R-:W2:Y:S02]  /*16910*/  S2R R7, SR_TID.X ;  /* 0x0000000000077919 */ /* 0x004ea40000002100 */
        /* <DEDUP_REMOVED lines=10> */
.L_x_3830:
        /* <DEDUP_REMOVED lines=22> */
.L_x_3941:
        /* <DEDUP_REMOVED lines=8> */
.L_x_3832:
        /* <DEDUP_REMOVED lines=54> */
.L_x_3827:
[----:B------:R-:W-:Y:S05]  /*16f00*/  BSYNC B1 ;  /* 0x0000000000017941 */ /* 0x000fea0003800000 */
.L_x_3826:
[C---:B------:R-:W-:Y:S01]  /*16f10*/  ISETP.GT.AND P0, PT, R5.reuse, 0x1, PT ;  /* 0x000000010500780c */ /* 0x040fe20003f04270 */
[----:B------:R-:W-:-:S12]  /*16f20*/  VIADD R5, R5, 0xfffffffe ;  /* 0xfffffffe05057836 */ /* 0x000fd80000000000 */
[----:B------:R-:W-:Y:S05]  /*16f30*/  @P0 BRA `(.L_x_3833) ;  /* 0xffffffec00c80947 */ /* 0x000fea000383ffff */
.L_x_3809:
[----:B------:R-:W-:Y:S05]  /*16f40*/  BSYNC B0 ;  /* 0x0000000000007941 */ /* 0x000fea0003800000 */
.L_x_3808:
[----:B------:R-:W2:Y:S01]  /*16f50*/  LDL.LU R3, [R1] ;  /* 0x0000000001037983 */ /* 0x000ea20000300800 */
[----:B------:R-:W-:Y:S01]  /*16f60*/  BSSY B0, `(.L_x_3834) ;  /* 0x0000016000007945 */ /* 0x000fe20003800000 */
[----:B0-----:R-:W0:Y:S02]  /*16f70*/  S2R R2, SR_TID.X ;  /* 0x0000000000027919 */ /* 0x001e240000002100 */
[----:B0-----:R-:W-:-:S04]  /*16f80*/  LOP3.LUT R2, R2, 0x1f, RZ, 0xc0, !PT ;  /* 0x0000001f02027812 */ /* 0x001fc800078ec0ff */
        /* <DEDUP_REMOVED lines=18> */
[----:B0-----:R-:W-:-:S07]  /*170b0*/  IADD3 R16, R4, UR36, R7 ;  /* 0x0000002404107c10 */ /* 0x001fce000fffe007 */
.L_x_3835:
[----:B------:R-:W-:Y:S05]  /*170c0*/  BSYNC B0 ;  /* 0x0000000000007941 */ /* 0x000fea0003800000 */
.L_x_3834:
[----:B0-----:R-:W2:Y:S02]  /*170d0*/  LDL.LU R2, [R1+0x8] ;  /* 0x0000080001027983 */ /* 0x001ea40000300800 */
[----:B--2---:R-:W-:-:S05]  /*170e0*/  LOP3.LUT R2, R2, R0, RZ, 0x3c, !PT ;  /* 0x0000000002027212 */ /* 0x004fca00078e3cff */
[----:B------:R0:W-:Y:S02]  /*170f0*/  STL [R1+0x8], R2 ;  /* 0x0000080201007387 */ /* 0x0001e40000100800 */
.L_x_3791:
[----:B------:R-:W-:Y:S05]  /*17100*/  BSYNC B6 ;  /* 0x0000000000067941 */ /* 0x000fea0003800000 */
.L_x_3789:
[----:B------:R-:W-:-:S03]  /*17110*/  UMOV UR4, 0xffffffff ;  /* 0xffffffff00047882 */ /* 0x000fc60000000000 */
[----:B------:R-:W-:Y:S05]  /*17120*/  BRA.DIV UR4, `(.L_x_3836) ;  /* 0x0000002604507947 */ /* 0x000fea000b800000 */
[----:B------:R2:W3:Y:S04]  /*17130*/  SHFL.IDX PT, R4, R16, RZ, 0x1f ;  /* 0x00001fff10047589 */ /* 0x0004e800000e0000 */
[----:B------:R-:W4:Y:S02]  /*17140*/  SHFL.IDX PT, R16, R16, 0x1, 0x1f ;  /* 0x00201f0010107f89 */ /* 0x000f2400000e0000 */
.L_x_3945:
        /* <DEDUP_REMOVED lines=10> */
[----:B------:R-:W0:Y:S02]  /*171f0*/  LDC.64 R2, c[0x0][0xc58] ;  /* 0x00031600ff027b82 */ /* 0x000e240000000a00 */
[----:B0-----:R-:W-:-:S05]  /*17200*/  IMAD.WIDE R2, R5, 0x4, R2 ;  /* 0x0000000405027825 */ /* 0x001fca00078e0202 */
[----:B------:R0:W5:Y:S02]  /*17210*/  LDG.E R17, desc[UR40][R2.64] ;  /* 0x0000002802117981 */ /* 0x000164000c1e1900 */
.L_x_3838:
[----:B------:R-:W-:Y:S05]  /*17220*/  BSYNC B0 ;  /* 0x0000000000007941 */ /* 0x000fea0003800000 */
.L_x_3837:
        /* <DEDUP_REMOVED lines=22> */
[----:B------:R0:W0:Y:S02]  /*17390*/  SHFL.IDX PT, R14, R2, 0x1f, 0x1f ;  /* 0x03e01f00020e7f89 */ /* 0x00002400000e0000 */
.L_x_3953:
[----:B------:R-:W-:Y:S02]  /*173a0*/  ULDC UR4, c[0x0][0xc10] ;  /* 0x0003040000047ab9 */ /* 0x000fe40000000800 */
[----:B------:R-:W-:-:S05]  /*173b0*/  MOV R5, UR4 ;  /* 0x0000000400057c02 */ /* 0x000fca0008000f00 */
[----:B0-----:R-:W-:-:S04]  /*173c0*/  IMAD R3, R14, R5, RZ ;  /* 0x000000050e037224 */ /* 0x001fc800078e02ff */
[----:B--2-4-:R-:W-:-:S05]  /*173d0*/  IMAD.IADD R16, R16, 0x1, R3 ;  /* 0x0000000110107824 */ /* 0x014fca00078e0203 */
[----:B---3--:R-:W-:-:S13]  /*173e0*/  ISETP.GT.AND P0, PT, R16, R4, PT ;  /* 0x000000041000720c */ /* 0x008fda0003f04270 */
[----:B------:R-:W-:Y:S05]  /*173f0*/  @P0 BRA `(.L_x_3840) ;  /* 0x0000000000b40947 */ /* 0x000fea0003800000 */
[----:B------:R-:W0:Y:S02]  /*17400*/  LDC R0, c[0x0][0xc14] ;  /* 0x00030500ff007b82 */ /* 0x000e240000000800 */
.L_x_3845:
[----:B------:R-:W-:-:S05]  /*17410*/  VIADD R19, R19, 0x1f ;  /* 0x0000001f13137836 */ /* 0x000fca0000000000 */
[----:B0-----:R-:W-:-:S13]  /*17420*/  ISETP.GE.AND P0, PT, R19, R0, PT ;  /* 0x000000001300720c */ /* 0x001fda0003f06270 */
[----:B------:R-:W-:Y:S05]  /*17430*/  @P0 BRA `(.L_x_3841) ;  /* 0x0000000400ec0947 */ /* 0x000fea0003800000 */
[----:B------:R-:W0:Y:S01]  /*17440*/  S2R R2, SR_TID.X ;  /* 0x0000000000027919 */ /* 0x000e220000002100 */
        /* <DEDUP_REMOVED lines=10> */
.L_x_3843:
[----:B------:R-:W-:Y:S05]  /*174f0*/  BSYNC B0 ;  /* 0x0000000000007941 */ /* 0x000fea0003800000 */
.L_x_3842:
[----:B------:R-:W-:-:S03]  /*17500*/  UMOV UR4, 0xffffffff ;  /* 0xffffffff00047882 */ /* 0x000fc60000000000 */
[----:B------:R-:W-:Y:S05]  /*17510*/  BRA.DIV UR4, `(.L_x_3844) ;  /* 0x0000002604707947 */ /* 0x000fea000b800000 */
[----:B-----5:R-:W2:Y:S01]  /*17520*/  SHFL.UP PT, R14, R17, 0x1, RZ ;  /* 0x04200000110e7989 */ /* 0x020ea200000e00ff */
[C---:B------:R-:W-:Y:S02]  /*17530*/  ISETP.NE.AND P0, PT, R7.reuse, RZ, PT ;  /* 0x000000ff0700720c */ /* 0x040fe40003f05270 */
[C---:B------:R-:W-:Y:S02]  /*17540*/  ISETP.GE.U32.AND P1, PT, R7.reuse, 0x2, PT ;  /* 0x000000020700780c */ /* 0x040fe40003f26070 */
[----:B--2---:R-:W-:Y:S02]  /*17550*/  SEL R14, R14, RZ, P0 ;  /* 0x000000ff0e0e7207 */ /* 0x004fe40000000000 */
[----:B------:R-:W-:-:S03]  /*17560*/  ISETP.GE.U32.AND P0, PT, R7, 0x4, PT ;  /* 0x000000040700780c */ /* 0x000fc60003f06070 */
[----:B------:R-:W-:-:S05]  /*17570*/  IMAD.IADD R13, R17, 0x1, R14 ;  /* 0x00000001110d7824 */ /* 0x000fca00078e020e */
[----:B------:R-:W2:Y:S02]  /*17580*/  SHFL.UP PT, R14, R13, 0x2, RZ ;  /* 0x044000000d0e7989 */ /* 0x000ea400000e00ff */
[----:B--2---:R-:W-:Y:S02]  /*17590*/  SEL R14, R14, RZ, P1 ;  /* 0x000000ff0e0e7207 */ /* 0x004fe40000800000 */
        /* <DEDUP_REMOVED lines=12> */
[----:B------:R0:W2:Y:S02]  /*17660*/  SHFL.IDX PT, R14, R2, 0x1f, 0x1f ;  /* 0x03e01f00020e7f89 */ /* 0x0000a400000e0000 */
.L_x_3961:
[----:B------:R-:W-:Y:S02]  /*17670*/  ULDC UR4, c[0x0][0xc10] ;  /* 0x0003040000047ab9 */ /* 0x000fe40000000800 */
[----:B------:R-:W-:-:S04]  /*17680*/  IMAD.U32 R5, RZ, RZ, UR4 ;  /* 0x00000004ff057e24 */ /* 0x000fc8000f8e00ff */
[----:B--2---:R-:W-:-:S04]  /*17690*/  IMAD R3, R14, R5, RZ ;  /* 0x000000050e037224 */ /* 0x004fc800078e02ff */
[----:B------:R-:W-:-:S05]  /*176a0*/  IMAD.IADD R16, R3, 0x1, R16 ;  /* 0x0000000103107824 */ /* 0x000fca00078e0210 */
[----:B------:R-:W-:-:S13]  /*176b0*/  ISETP.GT.AND P0, PT, R16, R4, PT ;  /* 0x000000041000720c */ /* 0x000fda0003f04270 */
[----:B------:R-:W-:Y:S05]  /*176c0*/  @!P0 BRA `(.L_x_3845) ;  /* 0xfffffffc00508947 */ /* 0x000fea000383ffff */
.L_x_3840:
        /* <DEDUP_REMOVED lines=8> */
.L_x_3965:
[----:B------:R-:W-:Y:S01]  /*17750*/  ISETP.NE.AND P0, PT, R3, RZ, PT ;  /* 0x000000ff0300720c */ /* 0x000fe20003f05270 */
[----:B------:R-:W-:-:S12]  /*17760*/  IMAD.MOV.U32 R7, RZ, RZ, RZ ;  /* 0x000000ffff077224 */ /* 0x000fd800078e00ff */
[----:B------:R-:W-:Y:S05]  /*17770*/  @!P0 BRA `(.L_x_3847) ;  /* 0x0000000000108947 */ /* 0x000fea0003800000 */
[----:B------:R-:W-:Y:S01]  /*17780*/  UMOV UR4, 0xffffffff ;  /* 0xffffffff00047882 */ /* 0x000fe20000000000 */
[----:B------:R-:W-:Y:S02]  /*17790*/  VIADD R12, R6, 0xffffffff ;  /* 0xffffffff060c7836 */ /* 0x000fe40000000000 */
[----:B------:R-:W-:Y:S05]  /*177a0*/  BRA.DIV UR4, `(.L_x_3848) ;  /* 0x0000002604e47947 */ /* 0x000fea000b800000 */
[----:B------:R4:W0:Y:S02]  /*177b0*/  SHFL.IDX PT, R7, R2, R12, 0x1f ;  /* 0x00001f0c02077589 */ /* 0x00082400000e0000 */
.L_x_3847:
[----:B0---4-:R-:W0:Y:S01]  /*177c0*/  LDC.64 R2, c[0x0][0xc68] ;  /* 0x00031a00ff027b82 */ /* 0x011e220000000a00 */
[----:B------:R-:W-:-:S05]  /*177d0*/  IADD3 R19, R6, R19, RZ ;  /* 0x0000001306137210 */ /* 0x000fca0007ffe0ff */
[----:B0-----:R-:W-:-:S05]  /*177e0*/  IMAD.WIDE R2, R19, 0x4, R2 ;  /* 0x0000000413027825 */ /* 0x001fca00078e0202 */
[----:B------:R-:W2:Y:S01]  /*177f0*/  LDG.E R9, desc[UR40][R2.64] ;  /* 0x0000002802097981 */ /* 0x000ea2000c1e1900 */
[----:B------:R-:W-:-:S04]  /*17800*/  IMAD R16, R7, R5, R16 ;  /* 0x0000000507107224 */ /* 0x000fc800078e0210 */
[----:B------:R-:W-:Y:S02]  /*17810*/  IMAD.IADD R7, R4, 0x1, -R16 ;  /* 0x0000000104077824 */ /* 0x000fe400078e0a10 */
[----:B--23--:R-:W-:-:S05]  /*17820*/  IMAD R6, R17, R9, RZ ;  /* 0x0000000911067224 */ /* 0x00cfca00078e02ff */
[----:B------:R-:W-:-:S04]  /*17830*/  IABS R8, R6 ;  /* 0x0000000600087213 */ /* 0x000fc80000000000 */
[----:B------:R-:W0:Y:S08]  /*17840*/  I2F.RP R11, R8 ;  /* 0x00000008000b7306 */ /* 0x000e300000209400 */
[----:B0-----:R-:W0:Y:S02]  /*17850*/  MUFU.RCP R11, R11 ;  /* 0x0000000b000b7308 */ /* 0x001e240000001000 */
[----:B0-----:R-:W-:-:S06]  /*17860*/  VIADD R12, R11, 0xffffffe ;  /* 0x0ffffffe0b0c7836 */ /* 0x001fcc0000000000 */
[----:B------:R-:W0:Y:S02]  /*17870*/  F2I.FTZ.U32.TRUNC.NTZ R3, R12 ;  /* 0x0000000c00037305 */ /* 0x000e24000021f000 */
[----:B0-----:R-:W-:-:S04]  /*17880*/  IMAD.MOV R2, RZ, RZ, -R3 ;  /* 0x000000ffff027224 */ /* 0x001fc800078e0a03 */
[----:B------:R-:W-:Y:S01]  /*17890*/  IMAD R10, R2, R8, RZ ;  /* 0x00000008020a7224 */ /* 0x000fe200078e02ff */
[----:B------:R-:W-:-:S05]  /*178a0*/  MOV R2, RZ ;  /* 0x000000ff00027202 */ /* 0x000fca0000000f00 */
[----:B------:R-:W-:Y:S01]  /*178b0*/  IMAD.HI.U32 R10, R3, R10, R2 ;  /* 0x0000000a030a7227 */ /* 0x000fe200078e0002 */
[----:B------:R-:W-:Y:S02]  /*178c0*/  IABS R3, R7 ;  /* 0x0000000700037213 */ /* 0x000fe40000000000 */
[----:B------:R-:W-:-:S03]  /*178d0*/  IABS R2, R6 ;  /* 0x0000000600027213 */ /* 0x000fc60000000000 */
[----:B------:R-:W-:-:S04]  /*178e0*/  IMAD.HI.U32 R10, R10, R3, RZ ;  /* 0x000000030a0a7227 */ /* 0x000fc800078e00ff */
[----:B------:R-:W-:-:S04]  /*178f0*/  IMAD.MOV R2, RZ, RZ, -R2 ;  /* 0x000000ffff027224 */ /* 0x000fc800078e0a02 */
[----:B------:R-:W-:-:S05]  /*17900*/  IMAD R3, R10, R2, R3 ;  /* 0x000000020a037224 */ /* 0x000fca00078e0203 */
[----:B------:R-:W-:-:S13]  /*17910*/  ISETP.GT.U32.AND P0, PT, R8, R3, PT ;  /* 0x000000030800720c */ /* 0x000fda0003f04070 */
[----:B------:R-:W-:Y:S01]  /*17920*/  @!P0 IADD3 R3, R3, -R8, RZ ;  /* 0x8000000803038210 */ /* 0x000fe20007ffe0ff */
        /* <DEDUP_REMOVED lines=13> */
[----:B------:R-:W-:-:S04]  /*17a00*/  VIADDMNMX R9, R8, R5, R9, PT ;  /* 0x0000000508097246 */ /* 0x000fc80003800109 */
[----:B------:R-:W-:-:S04]  /*17a10*/  IABS R5, R9 ;  /* 0x0000000900057213 */ /* 0x000fc80000000000 */
[----:B------:R-:W0:Y:S08]  /*17a20*/  I2F.RP R8, R5 ;  /* 0x0000000500087306 */ /* 0x000e300000209400 */
[----:B0-----:R-:W0:Y:S02]  /*17a30*/  MUFU.RCP R8, R8 ;  /* 0x0000000800087308 */ /* 0x001e240000001000 */
[----:B0-----:R-:W-:-:S06]  /*17a40*/  IADD3 R10, R8, 0xffffffe, RZ ;  /* 0x0ffffffe080a7810 */ /* 0x001fcc0007ffe0ff */
        /* <DEDUP_REMOVED lines=12> */
[----:B------:R-:W-:Y:S01]  /*17b10*/  @!P0 IMAD.IADD R8, R8, 0x1, -R5 ;  /* 0x0000000108088824 */ /* 0x000fe200078e0a05 */
[----:B------:R-:W-:-:S04]  /*17b20*/  @!P0 IADD3 R2, R2, 0x1, RZ ;  /* 0x0000000102028810 */ /* 0x000fc80007ffe0ff */
[----:B------:R-:W-:-:S13]  /*17b30*/  ISETP.GE.U32.AND P0, PT, R8, R5, PT ;  /* 0x000000050800720c */ /* 0x000fda0003f06070 */
[----:B------:R-:W-:Y:S01]  /*17b40*/  @P0 VIADD R2, R2, 0x1 ;  /* 0x0000000102020836 */ /* 0x000fe20000000000 */
[----:B------:R-:W-:Y:S02]  /*17b50*/  ISETP.GE.AND P0, PT, R3, RZ, PT ;  /* 0x000000ff0300720c */ /* 0x000fe40003f06270 */
[----:B------:R-:W-:-:S11]  /*17b60*/  IADD3 R3, R6, R4, RZ ;  /* 0x0000000406037210 */ /* 0x000fd60007ffe0ff */
        /* <DEDUP_REMOVED lines=8> */
.L_x_3841:
[----:B------:R-:W-:Y:S01]  /*17bf0*/  UMOV UR4, URZ ;  /* 0x0000003f00047c82 */ /* 0x000fe20008000000 */
[----:B------:R-:W-:Y:S01]  /*17c00*/  UMOV UR5, URZ ;  /* 0x0000003f00057c82 */ /* 0x000fe20008000000 */
[----:B------:R-:W-:Y:S01]  /*17c10*/  ULDC UR6, c[0x0][0xc14] ;  /* 0x0003050000067ab9 */ /* 0x000fe20000000800 */
[----:B------:R-:W-:Y:S01]  /*17c20*/  MOV R16, R4 ;  /* 0x0000000400107202 */ /* 0x000fe20000000f00 */
[----:B------:R-:W-:Y:S01]  /*17c30*/  IMAD.U32 R17, RZ, RZ, UR4 ;  /* 0x00000004ff117e24 */ /* 0x000fe2000f8e00ff */
[----:B------:R-:W-:Y:S01]  /*17c40*/  MOV R19, UR6 ;  /* 0x0000000600137c02 */ /* 0x000fe20008000f00 */
[----:B------:R-:W-:-:S07]  /*17c50*/  IMAD.U32 R18, RZ, RZ, UR5 ;  /* 0x00000005ff127e24 */ /* 0x000fce000f8e00ff */
.L_x_3849:
[----:B------:R-:W0:Y:S01]  /*17c60*/  S2R R2, SR_TID.X ;  /* 0x0000000000027919 */ /* 0x000e220000002100 */
        /* <DEDUP_REMOVED lines=11> */
.L_x_3766:
        /* <DEDUP_REMOVED lines=12> */
.L_x_3968:
[----:B------:R-:W-:Y:S05]  /*17de0*/  BSYNC B0 ;  /* 0x0000000000007941 */ /* 0x000fea0003800000 */
.L_x_3851:
[----:B------:R-:W-:-:S03]  /*17df0*/  UMOV UR4, 0xffffffff ;  /* 0xffffffff00047882 */ /* 0x000fc60000000000 */
[----:B------:R-:W-:Y:S05]  /*17e00*/  BRA.DIV UR4, `(.L_x_3853) ;  /* 0x0000002204887947 */ /* 0x000fea000b800000 */
[----:B------:R-:W2:Y:S02]  /*17e10*/  S2R R2, SR_TID.X ;  /* 0x0000000000027919 */ /* 0x000ea40000002100 */
[----:B--2---:R-:W-:-:S04]  /*17e20*/  SHF.R.U32.HI R2, RZ, 0x5, R2 ;  /* 0x00000005ff027819 */ /* 0x004fc80000011602 */
[----:B------:R-:W-:-:S05]  /*17e30*/  LOP3.LUT R2, R2, 0x3, RZ, 0xc0, !PT ;  /* 0x0000000302027812 */ /* 0x000fca00078ec0ff */
[----:B------:R2:W3:Y:S02]  /*17e40*/  SHFL.IDX PT, R14, R2, RZ, 0x1f ;  /* 0x00001fff020e7589 */ /* 0x0004e400000e0000 */
.L_x_3971:
[----:B---3--:R-:W-:-:S13]  /*17e50*/  ISETP.NE.AND P0, PT, R14, RZ, PT ;  /* 0x000000ff0e00720c */ /* 0x008fda0003f05270 */
[----:B------:R-:W-:Y:S05]  /*17e60*/  @P0 BRA `(.L_x_3612) ;  /* 0x0000000000940947 */ /* 0x000fea0003800000 */
[----:B------:R-:W-:-:S03]  /*17e70*/  UMOV UR4, 0xffffffff ;  /* 0xffffffff00047882 */ /* 0x000fc60000000000 */
[----:B------:R-:W-:Y:S05]  /*17e80*/  BRA.DIV UR4, `(.L_x_3854) ;  /* 0x00000022049c7947 */ /* 0x000fea000b800000 */
[----:B------:R-:W-:-:S13]  /*17e90*/  ELECT P6, URZ, PT ;  /* 0x00000000003f782f */ /* 0x000fda00038c0000 */
.L_x_3974:
[----:B------:R-:W-:Y:S05]  /*17ea0*/  @!P6 BRA `(.L_x_3612) ;  /* 0x000000000084e947 */ /* 0x000fea0003800000 */
[----:B--2---:R-:W2:Y:S02]  /*17eb0*/  LDL.LU R2, [R1+0x30] ;  /* 0x0000300001027983 */ /* 0x004ea40000300800 */
[----:B--2---:R-:W-:-:S04]  /*17ec0*/  LOP3.LUT R2, R2, 0x2, RZ, 0xfc, !PT ;  /* 0x0000000202027812 */ /* 0x004fc800078efcff */
[----:B------:R-:W-:-:S13]  /*17ed0*/  ISETP.NE.AND P2, PT, R2, 0x3, PT ;  /* 0x000000030200780c */ /* 0x000fda0003f45270 */
[----:B------:R-:W-:Y:S05]  /*17ee0*/  @!P2 BRA `(.L_x_3855) ;  /* 0x000000000004a947 */ /* 0x000fea0003800000 */
[----:B------:R-:W-:Y:S01]  /*17ef0*/  BPT.TRAP 0x1 ;  /* 0x000000040000795c */ /* 0x000fe20000300000 */
.L_x_3855:
[----:B-1----:R-:W2:Y:S04]  /*17f00*/  LDL R3, [R1] ;  /* 0x0000000001037983 */ /* 0x002ea80000100800 */
[----:B------:R-:W3:Y:S01]  /*17f10*/  LDL.LU R7, [R1+0x8] ;  /* 0x0000080001077983 */ /* 0x000ee20000300800 */
[----:B------:R-:W-:-:S05]  /*17f20*/  IADD3 R2, R0, 0x28c40, RZ ;  /* 0x00028c4000027810 */ /* 0x000fca0007ffe0ff */
[C---:B--2---:R-:W-:Y:S02]  /*17f30*/  IMAD R6, R3.reuse, 0x8, R2 ;  /* 0x0000000803067824 */ /* 0x044fe400078e0202 */
[----:B------:R-:W-:Y:S01]  /*17f40*/  VIADD R3, R3, 0x1 ;  /* 0x0000000103037836 */ /* 0x000fe20000000000 */
[----:B---3--:R-:W-:-:S04]  /*17f50*/  SHF.L.U32 R5, R7, 0x1f, RZ ;  /* 0x0000001f07057819 */ /* 0x008fc800000006ff */
[C---:B------:R-:W-:Y:S01]  /*17f60*/  ISETP.NE.AND P1, PT, R3.reuse, 0x2, PT ;  /* 0x000000020300780c */ /* 0x040fe20003f25270 */
[----:B------:R-:W1:Y:S03]  /*17f70*/  SYNCS.PHASECHK.TRANS64.TRYWAIT P0, [R6+URZ], R5 ;  /* 0x00000005060075a7 */ /* 0x000e66000800017f */
[----:B------:R-:W-:Y:S02]  /*17f80*/  SEL R4, RZ, 0x1, P1 ;  /* 0x00000001ff047807 */ /* 0x000fe40000800000 */
[----:B------:R-:W-:Y:S02]  /*17f90*/  SEL R3, R3, RZ, P1 ;  /* 0x000000ff03037207 */ /* 0x000fe40000800000 */
[----:B------:R-:W-:Y:S02]  /*17fa0*/  LOP3.LUT R4, R7, R4, RZ, 0x3c, !PT ;  /* 0x0000000407047212 */ /* 0x000fe400078e3cff */
[----:B------:R-:W-:-:S02]  /*17fb0*/  LEA R7, R3, R2, 0x3 ;  /* 0x0000000203077211 */ /* 0x000fc400078e18ff */
[----:B------:R-:W-:Y:S01]  /*17fc0*/  SHF.L.U32 R2, R4, 0x1f, RZ ;  /* 0x0000001f04027819 */ /* 0x000fe200000006ff */
[----:B-1----:R-:W-:Y:S06]  /*17fd0*/  @!P0 BRA `(.L_x_3856) ;  /* 0x0000002000688947 */ /* 0x002fec0003800000 */
.L_x_3975:
[----:B------:R-:W2:Y:S02]  /*17fe0*/  SYNCS.PHASECHK.TRANS64.TRYWAIT P0, [R7+URZ], R2 ;  /* 0x00000002070075a7 */ /* 0x000ea4000800017f */
[----:B--2---:R-:W-:Y:S05]  /*17ff0*/  @!P0 BRA `(.L_x_3857) ;  /* 0x0000002000748947 */ /* 0x004fea0003800000 */
.L_x_3976:
[----:B------:R-:W-:Y:S05]  /*18000*/  @!P2 BRA `(.L_x_3858) ;  /* 0x000000000004a947 */ /* 0x000fea0003800000 */
[----:B------:R-:W-:Y:S01]  /*18010*/  BPT.TRAP 0x1 ;  /* 0x000000040000795c */ /* 0x000fe20000300000 */
.L_x_3858:
[----:B------:R-:W3:Y:S01]  /*18020*/  LDL.LU R4, [R1] ;  /* 0x0000000001047983 */ /* 0x000ee20000300800 */
[----:B------:R-:W-:-:S04]  /*18030*/  VIADD R0, R0, 0x28c60 ;  /* 0x00028c6000007836 */ /* 0x000fc80000000000 */
[----:B---3--:R-:W-:-:S04]  /*18040*/  IMAD R4, R4, 0x8, R0 ;  /* 0x0000000804047824 */ /* 0x008fc800078e0200 */
[----:B------:R-:W3:Y:S02]  /*18050*/  SYNCS.PHASECHK.TRANS64.TRYWAIT P0, [R4+URZ], R5 ;  /* 0x00000005040075a7 */ /* 0x000ee4000800017f */
[----:B---3--:R-:W-:Y:S05]  /*18060*/  @!P0 BRA `(.L_x_3859) ;  /* 0x00000020006c8947 */ /* 0x008fea0003800000 */
.L_x_3977:
[----:B------:R-:W-:-:S07]  /*18070*/  LEA R3, R3, R0, 0x3 ;  /* 0x0000000003037211 */ /* 0x000fce00078e18ff */
.L_x_3860:
[----:B----4-:R4:W0:Y:S02]  /*18080*/  SYNCS.PHASECHK.TRANS64.TRYWAIT P0, [R3+URZ], R2 ;  /* 0x00000002030075a7 */ /* 0x010824000800017f */
[----:B0-----:R-:W-:Y:S05]  /*18090*/  @!P0 NANOSLEEP.SYNCS 0x989680 ;  /* 0x009896800000895d */ /* 0x001fea0003900000 */
[----:B------:R-:W0:Y:S02]  /*180a0*/  @!P0 SYNCS.PHASECHK.TRANS64 P0, [R3+URZ], R2 ;  /* 0x00000002030085a7 */ /* 0x000e24000800007f */
[----:B0-----:R-:W-:Y:S05]  /*180b0*/  @!P0 BRA `(.L_x_3860) ;  /* 0xfffffffc00f08947 */ /* 0x001fea000383ffff */
.L_x_3612:
[----:B------:R-:W-:Y:S05]  /*180c0*/  BSYNC B8 ;  /* 0x0000000000087941 */ /* 0x000fea0003800000 */
.L_x_3609:
[----:B------:R-:W-:Y:S05]  /*180d0*/  EXIT ;  /* 0x000000000000794d */ /* 0x000fea0003800000 */
.L_x_3628:
[----:B0-----:R0:W1:Y:S02]  /*180e0*/  SYNCS.PHASECHK.TRANS64.TRYWAIT P5, [R70+URZ+0x28c90], R77 ;  /* 0x028c904d460075a7 */ /* 0x00106400080a017f */
[----:B-1----:R-:W-:Y:S05]  /*180f0*/  @!P5 NANOSLEEP.SYNCS 0x989680 ;  /* 0x009896800000d95d */ /* 0x002fea0003900000 */
[----:B------:R-:W1:Y:S02]  /*18100*/  @!P5 SYNCS.PHASECHK.TRANS64 P5, [R70+URZ+0x28c90], R77 ;  /* 0x028c904d4600d5a7 */ /* 0x000e6400080a007f */
[----:B-1----:R-:W-:Y:S05]  /*18110*/  @!P5 BRA `(.L_x_3628) ;  /* 0xfffffffc00f0d947 */ /* 0x002fea000383ffff */
[----:B------:R-:W-:Y:S05]  /*18120*/  BRA `(.L_x_3861) ;  /* 0xfffffea400487947 */ /* 0x000fea000383ffff */
.L_x_3638:
[----:B0-----:R0:W1:Y:S02]  /*18130*/  SYNCS.PHASECHK.TRANS64.TRYWAIT P5, [R70+URZ+0x28c90], R77 ;  /* 0x028c904d460075a7 */ /* 0x00106400080a017f */
[----:B-1----:R-:W-:Y:S05]  /*18140*/  @!P5 NANOSLEEP.SYNCS 0x989680 ;  /* 0x009896800000d95d */ /* 0x002fea0003900000 */
[----:B------:R-:W1:Y:S02]  /*18150*/  @!P5 SYNCS.PHASECHK.TRANS64 P5, [R70+URZ+0x28c90], R77 ;  /* 0x028c904d4600d5a7 */ /* 0x000e6400080a007f */
[----:B-1----:R-:W-:Y:S05]  /*18160*/  @!P5 BRA `(.L_x_3638) ;  /* 0xfffffffc00f0d947 */ /* 0x002fea000383ffff */
[----:B------:R-:W-:Y:S05]  /*18170*/  BRA `(.L_x_3862) ;  /* 0xfffffeac00987947 */ /* 0x000fea000383ffff */
.L_x_3643:
[----:B0-----:R0:W1:Y:S02]  /*18180*/  SYNCS.PHASECHK.TRANS64.TRYWAIT P5, [R70+URZ+0x28c90], R77 ;  /* 0x028c904d460075a7 */ /* 0x00106400080a017f */
[----:B-1----:R-:W-:Y:S05]  /*18190*/  @!P5 NANOSLEEP.SYNCS 0x989680 ;  /* 0x009896800000d95d */ /* 0x002fea0003900000 */
[----:B------:R-:W1:Y:S02]  /*181a0*/  @!P5 SYNCS.PHASECHK.TRANS64 P5, [R70+URZ+0x28c90], R77 ;  /* 0x028c904d4600d5a7 */ /* 0x000e6400080a007f */
[----:B-1----:R-:W-:Y:S05]  /*181b0*/  @!P5 BRA `(.L_x_3643) ;  /* 0xfffffffc00f0d947 */ /* 0x002fea000383ffff */
[----:B------:R-:W-:Y:S05]  /*181c0*/  BRA `(.L_x_3863) ;  /* 0xfffffeb400a47947 */ /* 0x000fea000383ffff */
.L_x_3647:
[----:B----4-:R4:W0:Y:S02]  /*181d0*/  SYNCS.PHASECHK.TRANS64.TRYWAIT P5, [R70+URZ+0x28cb0], R77 ;  /* 0x028cb04d460075a7 */ /* 0x01082400080a017f */
[----:B0-----:R-:W-:Y:S05]  /*181e0*/  @!P5 NANOSLEEP.SYNCS 0x989680 ;  /* 0x009896800000d95d */ /* 0x001fea0003900000 */
[----:B------:R-:W0:Y:S02]  /*181f0*/  @!P5 SYNCS.PHASECHK.TRANS64 P5, [R70+URZ+0x28cb0], R77 ;  /* 0x028cb04d4600d5a7 */ /* 0x000e2400080a007f */
[----:B0-----:R-:W-:Y:S05]  /*18200*/  @!P5 BRA `(.L_x_3647) ;  /* 0xfffffffc00f0d947 */ /* 0x001fea000383ffff */
[----:B------:R-:W-:Y:S05]  /*18210*/  BRA `(.L_x_3864) ;  /* 0xfffffeb800207947 */ /* 0x000fea000383ffff */
.L_x_3658:
[----:B0-----:R0:W1:Y:S02]  /*18220*/  SYNCS.PHASECHK.TRANS64.TRYWAIT P1, [R14+URZ+0x28c50], R3 ;  /* 0x028c50030e0075a7 */ /* 0x001064000802017f */
[----:B-1----:R-:W-:Y:S05]  /*18230*/  @!P1 NANOSLEEP.SYNCS 0x989680 ;  /* 0x009896800000995d */ /* 0x002fea0003900000 */
[----:B------:R-:W1:Y:S02]  /*18240*/  @!P1 SYNCS.PHASECHK.TRANS64 P1, [R14+URZ+0x28c50], R3 ;  /* 0x028c50030e0095a7 */ /* 0x000e64000802007f */
[----:B-1----:R-:W-:Y:S05]  /*18250*/  @!P1 BRA `(.L_x_3658) ;  /* 0xfffffffc00f09947 */ /* 0x002fea000383ffff */
[----:B------:R-:W-:Y:S05]  /*18260*/  BRA `(.L_x_3865) ;  /* 0xfffffec400447947 */ /* 0x000fea000383ffff */
.L_x_3665:
[----:B-1----:R1:W2:Y:S02]  /*18270*/  SYNCS.PHASECHK.TRANS64.TRYWAIT P2, [R0+URZ+0x28c50], R3 ;  /* 0x028c5003000075a7 */ /* 0x0022a4000804017f */
[----:B--2---:R-:W-:Y:S05]  /*18280*/  @!P2 NANOSLEEP.SYNCS 0x989680 ;  /* 0x009896800000a95d */ /* 0x004fea0003900000 */
[----:B------:R-:W2:Y:S02]  /*18290*/  @!P2 SYNCS.PHASECHK.TRANS64 P2, [R0+URZ+0x28c50], R3 ;  /* 0x028c50030000a5a7 */ /* 0x000ea4000804007f */
[----:B--2---:R-:W-:Y:S05]  /*182a0*/  @!P2 BRA `(.L_x_3665) ;  /* 0xfffffffc00f0a947 */ /* 0x004fea000383ffff */
[----:B------:R-:W-:Y:S05]  /*182b0*/  BRA `(.L_x_3664) ;  /* 0xfffffed0006c7947 */ /* 0x000fea000383ffff */
.L_x_3682:
[----:B------:R-:W-:Y:S01]  /*182c0*/  BSSY B1, `(.L_x_3866) ;  /* 0x0000008000017945 */ /* 0x000fe20003800000 */
[----:B------:R-:W-:Y:S01]  /*182d0*/  IMAD.MOV.U32 R13, RZ, RZ, R5 ;  /* 0x000000ffff0d7224 */ /* 0x000fe200078e0005 */
[----:B------:R-:W-:Y:S01]  /*182e0*/  MOV R11, 0x1c1f ;  /* 0x00001c1f000b7802 */ /* 0x000fe20000000f00 */
[----:B------:R-:W-:Y:S02]  /*182f0*/  IMAD.MOV.U32 R12, RZ, RZ, RZ ;  /* 0x000000ffff0c7224 */ /* 0x000fe400078e00ff */
[----:B------:R-:W-:-:S07]  /*18300*/  IMAD.MOV.U32 R15, RZ, RZ, -0x1 ;  /* 0xffffffffff0f7424 */ /* 0x000fce00078e00ff */
[----:B-----5:R-:W-:Y:S05]  /*18310*/  WARPSYNC.COLLECTIVE R15, `(.L_x_3867) ;  /* 0x000000000f087348 */ /* 0x020fea0003c00000 */
[----:B------:R0:W1:Y:S02]  /*18320*/  SHFL.IDX P6, R14, R13, R12, R11 ;  /* 0x0000000c0d0e7389 */ /* 0x00006400000c000b */
[----:B01---5:R-:W-:Y:S01]  /*18330*/  ENDCOLLECTIVE ;  /* 0x000000000000791b */ /* 0x023fe20003800000 */
.L_x_3867:
[----:B------:R-:W-:Y:S05]  /*18340*/  BSYNC B1 ;  /* 0x0000000000017941 */ /* 0x000fea0003800000 */
.L_x_3866:
[----:B------:R-:W-:Y:S05]  /*18350*/  BRA `(.L_x_3868) ;  /* 0xfffffee800b47947 */ /* 0x000fea000383ffff */
.L_x_3683:
[----:B------:R-:W-:Y:S01]  /*18360*/  BSSY B1, `(.L_x_3869) ;  /* 0x0000008000017945 */ /* 0x000fe20003800000 */
[----:B------:R-:W-:Y:S01]  /*18370*/  IMAD.MOV.U32 R13, RZ, RZ, R4 ;  /* 0x000000ffff0d7224 */ /* 0x000fe200078e0004 */
[----:B------:R-:W-:Y:S01]  /*18380*/  MOV R12, RZ ;  /* 0x000000ff000c7202 */ /* 0x000fe20000000f00 */
[----:B------:R-:W-:Y:S02]  /*18390*/  IMAD.MOV.U32 R11, RZ, RZ, 0x1c1f ;  /* 0x00001c1fff0b7424 */ /* 0x000fe400078e00ff */
[----:B------:R-:W-:-:S07]  /*183a0*/  IMAD.MOV.U32 R15, RZ, RZ, -0x1 ;  /* 0xffffffffff0f7424 */ /* 0x000fce00078e00ff */
[----:B-----5:R-:W-:Y:S05]  /*183b0*/  WARPSYNC.COLLECTIVE R15, `(.L_x_3870) ;  /* 0x000000000f087348 */ /* 0x020fea0003c00000 */
[----:B------:R0:W1:Y:S02]  /*183c0*/  SHFL.IDX P6, R14, R13, R12, R11 ;  /* 0x0000000c0d0e7389 */ /* 0x00006400000c000b */
[----:B01---5:R-:W-:Y:S01]  /*183d0*/  ENDCOLLECTIVE ;  /* 0x000000000000791b */ /* 0x023fe20003800000 */
.L_x_3870:
[----:B------:R-:W-:Y:S05]  /*183e0*/  BSYNC B1 ;  /* 0x0000000000017941 */ /* 0x000fea0003800000 */
.L_x_3869:
[----:B------:R-:W-:Y:S05]  /*183f0*/  BRA `(.L_x_3871) ;  /* 0xfffffee800947947 */ /* 0x000fea000383ffff */
.L_x_3684:
[----:B------:R-:W-:Y:S01]  /*18400*/  BSSY B1, `(.L_x_3872) ;  /* 0x0000008000017945 */ /* 0x000fe20003800000 */
[----:B------:R-:W-:Y:S01]  /*18410*/  MOV R13, R3 ;  /* 0x00000003000d7202 */ /* 0x000fe20000000f00 */
[----:B------:R-:W-:Y:S01]  /*18420*/  IMAD.MOV.U32 R12, RZ, RZ, RZ ;  /* 0x000000ffff0c7224 */ /* 0x000fe200078e00ff */
[----:B------:R-:W-:Y:S01]  /*18430*/  MOV R15, 0xffffffff ;  /* 0xffffffff000f7802 */ /* 0x000fe20000000f00 */
[----:B------:R-:W-:-:S07]  /*18440*/  IMAD.MOV.U32 R11, RZ, RZ, 0x1c1f ;  /* 0x00001c1fff0b7424 */ /* 0x000fce00078e00ff */
[----:B-----5:R-:W-:Y:S05]  /*18450*/  WARPSYNC.COLLECTIVE R15, `(.L_x_3873) ;  /* 0x000000000f087348 */ /* 0x020fea0003c00000 */
[----:B------:R0:W1:Y:S02]  /*18460*/  SHFL.IDX P6, R14, R13, R12, R11 ;  /* 0x0000000c0d0e7389 */ /* 0x00006400000c000b */
[----:B01---5:R-:W-:Y:S01]  /*18470*/  ENDCOLLECTIVE ;  /* 0x000000000000791b */ /* 0x023fe20003800000 */
.L_x_3873:
[----:B------:R-:W-:Y:S05]  /*18480*/  BSYNC B1 ;  /* 0x0000000000017941 */ /* 0x000fea0003800000 */
.L_x_3872:
[----:B------:R-:W-:Y:S05]  /*18490*/  BRA `(.L_x_3874) ;  /* 0xfffffee800747947 */ /* 0x000fea000383ffff */
.L_x_3685:
        /* <DEDUP_REMOVED lines=8> */
.L_x_3876:
[----:B------:R-:W-:Y:S05]  /*18520*/  BSYNC B1 ;  /* 0x0000000000017941 */ /* 0x000fea0003800000 */
.L_x_3875:
[----:B------:R-:W-:Y:S05]  /*18530*/  BRA `(.L_x_3877) ;  /* 0xfffffee800547947 */ /* 0x000fea000383ffff */
.L_x_3686:
[----:B------:R-:W-:Y:S01]  /*18540*/  BSSY B1, `(.L_x_3878) ;  /* 0x0000008000017945 */ /* 0x000fe20003800000 */
[----:B------:R-:W-:Y:S01]  /*18550*/  IMAD.MOV.U32 R13, RZ, RZ, R5 ;  /* 0x000000ffff0d7224 */ /* 0x000fe200078e0005 */
[----:B------:R-:W-:Y:S01]  /*18560*/  MOV R12, 0x1 ;  /* 0x00000001000c7802 */ /* 0x000fe20000000f00 */
[----:B------:R-:W-:Y:S02]  /*18570*/  IMAD.MOV.U32 R11, RZ, RZ, 0x1c1f ;  /* 0x00001c1fff0b7424 */ /* 0x000fe400078e00ff */
[----:B------:R-:W-:-:S07]  /*18580*/  IMAD.MOV.U32 R15, RZ, RZ, -0x1 ;  /* 0xffffffffff0f7424 */ /* 0x000fce00078e00ff */
[----:B-----5:R-:W-:Y:S05]  /*18590*/  WARPSYNC.COLLECTIVE R15, `(.L_x_3879) ;  /* 0x000000000f087348 */ /* 0x020fea0003c00000 */
[----:B------:R0:W1:Y:S02]  /*185a0*/  SHFL.IDX P6, R14, R13, R12, R11 ;  /* 0x0000000c0d0e7389 */ /* 0x00006400000c000b */
[----:B01---5:R-:W-:Y:S01]  /*185b0*/  ENDCOLLECTIVE ;  /* 0x000000000000791b */ /* 0x023fe20003800000 */
.L_x_3879:
[----:B------:R-:W-:Y:S05]  /*185c0*/  BSYNC B1 ;  /* 0x0000000000017941 */ /* 0x000fea0003800000 */
.L_x_3878:
[----:B------:R-:W-:Y:S05]  /*185d0*/  BRA `(.L_x_3880) ;  /* 0xfffffee800347947 */ /* 0x000fea000383ffff */
.L_x_3687:
[----:B------:R-:W-:Y:S01]  /*185e0*/  BSSY B1, `(.L_x_3881) ;  /* 0x0000008000017945 */ /* 0x000fe20003800000 */
[----:B------:R-:W-:Y:S01]  /*185f0*/  MOV R13, R4 ;  /* 0x00000004000d7202 */ /* 0x000fe20000000f00 */
[----:B------:R-:W-:Y:S01]  /*18600*/  IMAD.MOV.U32 R12, RZ, RZ, 0x1 ;  /* 0x00000001ff0c7424 */ /* 0x000fe200078e00ff */
[----:B------:R-:W-:Y:S01]  /*18610*/  MOV R15, 0xffffffff ;  /* 0xffffffff000f7802 */ /* 0x000fe20000000f00 */
[----:B------:R-:W-:-:S07]  /*18620*/  IMAD.MOV.U32 R11, RZ, RZ, 0x1c1f ;  /* 0x00001c1fff0b7424 */ /* 0x000fce00078e00ff */
[----:B-----5:R-:W-:Y:S05]  /*18630*/  WARPSYNC.COLLECTIVE R15, `(.L_x_3882) ;  /* 0x000000000f087348 */ /* 0x020fea0003c00000 */
[----:B------:R0:W1:Y:S02]  /*18640*/  SHFL.IDX P6, R14, R13, R12, R11 ;  /* 0x0000000c0d0e7389 */ /* 0x00006400000c000b */
[----:B01---5:R-:W-:Y:S01]  /*18650*/  ENDCOLLECTIVE ;  /* 0x000000000000791b */ /* 0x023fe20003800000 */
.L_x_3882:
[----:B------:R-:W-:Y:S05]  /*18660*/  BSYNC B1 ;  /* 0x0000000000017941 */ /* 0x000fea0003800000 */
.L_x_3881:
[----:B------:R-:W-:Y:S05]  /*18670*/  BRA `(.L_x_3883) ;  /* 0xfffffee800147947 */ /* 0x000fea000383ffff */
.L_x_3688:
        /* <DEDUP_REMOVED lines=8> */
.L_x_3885:
[----:B------:R-:W-:Y:S05]  /*18700*/  BSYNC B1 ;  /* 0x0000000000017941 */ /* 0x000fea0003800000 */
.L_x_3884:
[----:B------:R-:W-:Y:S05]  /*18710*/  BRA `(.L_x_3886) ;  /* 0xfffffee400f47947 */ /* 0x000fea000383ffff */
.L_x_3689:
        /* <DEDUP_REMOVED lines=8> */
.L_x_3888:
[----:B------:R-:W-:Y:S05]  /*187a0*/  BSYNC B1 ;  /* 0x0000000000017941 */ /* 0x000fea0003800000 */
.L_x_3887:
[----:B------:R-:W-:Y:S05]  /*187b0*/  BRA `(.L_x_3889) ;  /* 0xfffffee400d47947 */ /* 0x000fea000383ffff */
.L_x_3691:
[----:B0-----:R0:W1:Y:S02]  /*187c0*/  SYNCS.PHASECHK.TRANS64.TRYWAIT P2, [R2+URZ+0x28c00], R7 ;  /* 0x028c0007020075a7 */ /* 0x001064000804017f */
[----:B-1----:R-:W-:Y:S05]  /*187d0*/  @!P2 NANOSLEEP.SYNCS 0x989680 ;  /* 0x009896800000a95d */ /* 0x002fea0003900000 */
[----:B------:R-:W1:Y:S02]  /*187e0*/  @!P2 SYNCS.PHASECHK.TRANS64 P2, [R2+URZ+0x28c00], R7 ;  /* 0x028c00070200a5a7 */ /* 0x000e64000804007f */
[----:B-1----:R-:W-:Y:S05]  /*187f0*/  @!P2 BRA `(.L_x_3691) ;  /* 0xfffffffc00f0a947 */ /* 0x002fea000383ffff */
[----:B------:R-:W-:Y:S05]  /*18800*/  BRA `(.L_x_3890) ;  /* 0xfffffee8004c7947 */ /* 0x000fea000383ffff */
.L_x_3699:
        /* <DEDUP_REMOVED lines=8> */
.L_x_3892:
[----:B------:R-:W-:Y:S05]  /*18890*/  BSYNC B1 ;  /* 0x0000000000017941 */ /* 0x000fea0003800000 */
.L_x_3891:
[----:B------:R-:W-:Y:S05]  /*188a0*/  BRA `(.L_x_3893) ;  /* 0xfffffef800207947 */ /* 0x000fea000383ffff */
.L_x_3700:
        /* <DEDUP_REMOVED lines=8> */
.L_x_3895:
[----:B------:R-:W-:Y:S05]  /*18930*/  BSYNC B1 ;  /* 0x0000000000017941 */ /* 0x000fea0003800000 */
.L_x_3894:
[----:B------:R-:W-:Y:S05]  /*18940*/  BRA `(.L_x_3896) ;  /* 0xfffffef800007947 */ /* 0x000fea000383ffff */
.L_x_3701:
        /* <DEDUP_REMOVED lines=8> */
.L_x_3898:
[----:B------:R-:W-:Y:S05]  /*189d0*/  BSYNC B1 ;  /* 0x0000000000017941 */ /* 0x000fea0003800000 */
.L_x_3897:
[----:B------:R-:W-:Y:S05]  /*189e0*/  BRA `(.L_x_3899) ;  /* 0xfffffef400e07947 */ /* 0x000fea000383ffff */
.L_x_3702:
        /* <DEDUP_REMOVED lines=8> */
.L_x_3901:
[----:B------:R-:W-:Y:S05]  /*18a70*/  BSYNC B1 ;  /* 0x0000000000017941 */ /* 0x000fea0003800000 */
.L_x_3900:
[----:B------:R-:W-:Y:S05]  /*18a80*/  BRA `(.L_x_3902) ;  /* 0xfffffef400c07947 */ /* 0x000fea000383ffff */
.L_x_3703:
        /* <DEDUP_REMOVED lines=8> */
.L_x_3904:
[----:B------:R-:W-:Y:S05]  /*18b10*/  BSYNC B1 ;  /* 0x0000000000017941 */ /* 0x000fea0003800000 */
.L_x_3903:
[----:B------:R-:W-:Y:S05]  /*18b20*/  BRA `(.L_x_3905) ;  /* 0xfffffef400a07947 */ /* 0x000fea000383ffff */
.L_x_3704:
        /* <DEDUP_REMOVED lines=8> */
.L_x_3907:
[----:B------:R-:W-:Y:S05]  /*18bb0*/  BSYNC B1 ;  /* 0x0000000000017941 */ /* 0x000fea0003800000 */
.L_x_3906:
[----:B------:R-:W-:Y:S05]  /*18bc0*/  BRA `(.L_x_3908) ;  /* 0xfffffef400847947 */ /* 0x000fea000383ffff */
.L_x_3705:
        /* <DEDUP_REMOVED lines=8> */
.L_x_3910:
[----:B------:R-:W-:Y:S05]  /*18c50*/  BSYNC B1 ;  /* 0x0000000000017941 */ /* 0x000fea0003800000 */
.L_x_3909:
[----:B------:R-:W-:Y:S05]  /*18c60*/  BRA `(.L_x_3911) ;  /* 0xfffffef400687947 */ /* 0x000fea000383ffff */
.L_x_3706:
        /* <DEDUP_REMOVED lines=8> */
.L_x_3913:
[----:B------:R-:W-:Y:S05]  /*18cf0*/  BSYNC B1 ;  /* 0x0000000000017941 */ /* 0x000fea0003800000 */
.L_x_3912:
[----:B------:R-:W-:Y:S05]  /*18d00*/  BRA `(.L_x_3914) ;  /* 0xfffffef4004c7947 */ /* 0x000fea000383ffff */
.L_x_3708:
[----:B0-----:R0:W1:Y:S02]  /*18d10*/  SYNCS.PHASECHK.TRANS64.TRYWAIT P2, [R2+URZ+0x28c00], R3 ;  /* 0x028c0003020075a7 */ /* 0x001064000804017f */
[----:B-1----:R-:W-:Y:S05]  /*18d20*/  @!P2 NANOSLEEP.SYNCS 0x989680 ;  /* 0x009896800000a95d */ /* 0x002fea0003900000 */
[----:B------:R-:W1:Y:S02]  /*18d30*/  @!P2 SYNCS.PHASECHK.TRANS64 P2, [R2+URZ+0x28c00], R3 ;  /* 0x028c00030200a5a7 */ /* 0x000e64000804007f */
[----:B-1----:R-:W-:Y:S05]  /*18d40*/  @!P2 BRA `(.L_x_3708) ;  /* 0xfffffffc00f0a947 */ /* 0x002fea000383ffff */
[----:B------:R-:W-:Y:S05]  /*18d50*/  BRA `(.L_x_3915) ;  /* 0xfffffef400a87947 */ /* 0x000fea000383ffff */
.L_x_3714:
[----:B0-----:R0:W1:Y:S02]  /*18d60*/  SYNCS.PHASECHK.TRANS64.TRYWAIT P1, [R21+URZ+0x28c30], R58 ;  /* 0x028c303a150075a7 */ /* 0x001064000802017f */
[----:B-1----:R-:W-:Y:S05]  /*18d70*/  @!P1 NANOSLEEP.SYNCS 0x989680 ;  /* 0x009896800000995d */ /* 0x002fea0003900000 */
[----:B------:R-:W1:Y:S02]  /*18d80*/  @!P1 SYNCS.PHASECHK.TRANS64 P1, [R21+URZ+0x28c30], R58 ;  /* 0x028c303a150095a7 */ /* 0x000e64000802007f */
[----:B-1----:R-:W-:Y:S05]  /*18d90*/  @!P1 BRA `(.L_x_3714) ;  /* 0xfffffffc00f09947 */ /* 0x002fea000383ffff */
[----:B------:R-:W-:Y:S05]  /*18da0*/  BRA `(.L_x_3713) ;  /* 0xffffff0000f87947 */ /* 0x000fea000383ffff */
.L_x_3719:
[----:B--2---:R2:W4:Y:S02]  /*18db0*/  SYNCS.PHASECHK.TRANS64.TRYWAIT P2, [R21+URZ+0x28c50], R58 ;  /* 0x028c503a150075a7 */ /* 0x004524000804017f */
[----:B----4-:R-:W-:Y:S05]  /*18dc0*/  @!P2 NANOSLEEP.SYNCS 0x989680 ;  /* 0x009896800000a95d */ /* 0x010fea0003900000 */
[----:B------:R-:W4:Y:S02]  /*18dd0*/  @!P2 SYNCS.PHASECHK.TRANS64 P2, [R21+URZ+0x28c50], R58 ;  /* 0x028c503a1500a5a7 */ /* 0x000f24000804007f */
[----:B----4-:R-:W-:Y:S05]  /*18de0*/  @!P2 BRA `(.L_x_3719) ;  /* 0xfffffffc00f0a947 */ /* 0x010fea000383ffff */
[----:B------:R-:W-:Y:S05]  /*18df0*/  BRA `(.L_x_3718) ;  /* 0xffffff18009c7947 */ /* 0x000fea000383ffff */
.L_x_3726:
[----:B--2---:R2:W3:Y:S02]  /*18e00*/  SYNCS.PHASECHK.TRANS64.TRYWAIT P2, [R212+URZ+0x28c30], R213 ;  /* 0x028c30d5d40075a7 */ /* 0x0044e4000804017f */
[----:B---3--:R-:W-:Y:S05]  /*18e10*/  @!P2 NANOSLEEP.SYNCS 0x989680 ;  /* 0x009896800000a95d */ /* 0x008fea0003900000 */
[----:B------:R-:W3:Y:S02]  /*18e20*/  @!P2 SYNCS.PHASECHK.TRANS64 P2, [R212+URZ+0x28c30], R213 ;  /* 0x028c30d5d400a5a7 */ /* 0x000ee4000804007f */
[----:B---3--:R-:W-:Y:S05]  /*18e30*/  @!P2 BRA `(.L_x_3726) ;  /* 0xfffffffc00f0a947 */ /* 0x008fea000383ffff */
[----:B------:R-:W-:Y:S05]  /*18e40*/  BRA `(.L_x_3725) ;  /* 0xffffff1c00a47947 */ /* 0x000fea000383ffff */
.L_x_3731:
[----:B-1----:R1:W2:Y:S02]  /*18e50*/  SYNCS.PHASECHK.TRANS64.TRYWAIT P2, [R212+URZ+0x28c50], R213 ;  /* 0x028c50d5d40075a7 */ /* 0x0022a4000804017f */
[----:B--2---:R-:W-:Y:S05]  /*18e60*/  @!P2 NANOSLEEP.SYNCS 0x989680 ;  /* 0x009896800000a95d */ /* 0x004fea0003900000 */
[----:B------:R-:W2:Y:S02]  /*18e70*/  @!P2 SYNCS.PHASECHK.TRANS64 P2, [R212+URZ+0x28c50], R213 ;  /* 0x028c50d5d400a5a7 */ /* 0x000ea4000804007f */
[----:B--2---:R-:W-:Y:S05]  /*18e80*/  @!P2 BRA `(.L_x_3731) ;  /* 0xfffffffc00f0a947 */ /* 0x004fea000383ffff */
[----:B------:R-:W-:Y:S05]  /*18e90*/  BRA `(.L_x_3730) ;  /* 0xffffff3c002c7947 */ /* 0x000fea000383ffff */
.L_x_3739:
[----:B---3--:R3:W4:Y:S02]  /*18ea0*/  SYNCS.PHASECHK.TRANS64.TRYWAIT P2, [R184+URZ+0x28c30], R185 ;  /* 0x028c30b9b80075a7 */ /* 0x008724000804017f */
[----:B----4-:R-:W-:Y:S05]  /*18eb0*/  @!P2 NANOSLEEP.SYNCS 0x989680 ;  /* 0x009896800000a95d */ /* 0x010fea0003900000 */
[----:B------:R-:W4:Y:S02]  /*18ec0*/  @!P2 SYNCS.PHASECHK.TRANS64 P2, [R184+URZ+0x28c30], R185 ;  /* 0x028c30b9b800a5a7 */ /* 0x000f24000804007f */
[----:B----4-:R-:W-:Y:S05]  /*18ed0*/  @!P2 BRA `(.L_x_3739) ;  /* 0xfffffffc00f0a947 */ /* 0x010fea000383ffff */
[----:B------:R-:W-:Y:S05]  /*18ee0*/  BRA `(.L_x_3738) ;  /* 0xffffff4000407947 */ /* 0x000fea000383ffff */
.L_x_3744:
[----:B--2---:R2:W3:Y:S02]  /*18ef0*/  SYNCS.PHASECHK.TRANS64.TRYWAIT P2, [R184+URZ+0x28c50], R185 ;  /* 0x028c50b9b80075a7 */ /* 0x0044e4000804017f */
[----:B---3--:R-:W-:Y:S05]  /*18f00*/  @!P2 NANOSLEEP.SYNCS 0x989680 ;  /* 0x009896800000a95d */ /* 0x008fea0003900000 */
[----:B------:R-:W3:Y:S02]  /*18f10*/  @!P2 SYNCS.PHASECHK.TRANS64 P2, [R184+URZ+0x28c50], R185 ;  /* 0x028c50b9b800a5a7 */ /* 0x000ee4000804007f */
[----:B---3--:R-:W-:Y:S05]  /*18f20*/  @!P2 BRA `(.L_x_3744) ;  /* 0xfffffffc00f0a947 */ /* 0x008fea000383ffff */
[----:B------:R-:W-:Y:S05]  /*18f30*/  BRA `(.L_x_3743) ;  /* 0xffffff5800987947 */ /* 0x000fea000383ffff */
.L_x_3772:
        /* <DEDUP_REMOVED lines=11> */
.L_x_3917:
[----:B------:R-:W-:Y:S05]  /*18ff0*/  BSYNC B1 ;  /* 0x0000000000017941 */ /* 0x000fea0003800000 */
.L_x_3916:
[----:B------:R-:W-:Y:S05]  /*19000*/  BRA `(.L_x_3918) ;  /* 0xffffffa0009c7947 */ /* 0x000fea000383ffff */
.L_x_3773:
[----:B------:R-:W-:Y:S01]  /*19010*/  BSSY B1, `(.L_x_3919) ;  /* 0x0000006000017945 */ /* 0x000fe20003800000 */
[----:B------:R-:W-:-:S07]  /*19020*/  MOV R15, 0xffffffff ;  /* 0xffffffff000f7802 */ /* 0x000fce0000000f00 */
[----:B------:R-:W-:Y:S05]  /*19030*/  WARPSYNC.COLLECTIVE R15, `(.L_x_3920) ;  /* 0x000000000f0c7348 */ /* 0x000fea0003c00000 */
[----:B------:R-:W-:Y:S02]  /*19040*/  ELECT P6, UR62, PT ;  /* 0x00000000003e782f */ /* 0x000fe400038c0000 */
[----:B------:R-:W-:Y:S01]  /*19050*/  MOV R14, UR62 ;  /* 0x0000003e000e7c02 */ /* 0x000fe20008000f00 */
[----:B------:R-:W-:Y:S10]  /*19060*/  ENDCOLLECTIVE ;  /* 0x000000000000791b */ /* 0x000ff40003800000 */
.L_x_3920:
[----:B------:R-:W-:Y:S05]  /*19070*/  BSYNC B1 ;  /* 0x0000000000017941 */ /* 0x000fea0003800000 */
.L_x_3919:
[----:B------:R-:W-:Y:S05]  /*19080*/  BRA `(.L_x_3921) ;  /* 0xffffffa000887947 */ /* 0x000fea000383ffff */
.L_x_3775:
[----:B0-----:R0:W1:Y:S02]  /*19090*/  SYNCS.PHASECHK.TRANS64.TRYWAIT P0, [R9+URZ+0x28c20], R5 ;  /* 0x028c2005090075a7 */ /* 0x001064000800017f */
[----:B-1----:R-:W-:Y:S05]  /*190a0*/  @!P0 NANOSLEEP.SYNCS 0x989680 ;  /* 0x009896800000895d */ /* 0x002fea0003900000 */
[----:B------:R-:W1:Y:S02]  /*190b0*/  @!P0 SYNCS.PHASECHK.TRANS64 P0, [R9+URZ+0x28c20], R5 ;  /* 0x028c2005090085a7 */ /* 0x000e64000800007f */
[----:B-1----:R-:W-:Y:S05]  /*190c0*/  @!P0 BRA `(.L_x_3775) ;  /* 0xfffffffc00f08947 */ /* 0x002fea000383ffff */
[----:B------:R-:W-:Y:S05]  /*190d0*/  BRA `(.L_x_3922) ;  /* 0xffffffa000a47947 */ /* 0x000fea000383ffff */
.L_x_3778:
[----:B0-----:R0:W1:Y:S02]  /*190e0*/  SYNCS.PHASECHK.TRANS64.TRYWAIT P0, [R5+URZ+0x28ca0], R7 ;  /* 0x028ca007050075a7 */ /* 0x001064000800017f */
[----:B-1----:R-:W-:Y:S05]  /*190f0*/  @!P0 NANOSLEEP.SYNCS 0x989680 ;  /* 0x009896800000895d */ /* 0x002fea0003900000 */
[----:B------:R-:W1:Y:S02]  /*19100*/  @!P0 SYNCS.PHASECHK.TRANS64 P0, [R5+URZ+0x28ca0], R7 ;  /* 0x028ca007050085a7 */ /* 0x000e64000800007f */
[----:B-1----:R-:W-:Y:S05]  /*19110*/  @!P0 BRA `(.L_x_3778) ;  /* 0xfffffffc00f08947 */ /* 0x002fea000383ffff */
[----:B------:R-:W-:Y:S05]  /*19120*/  BRA `(.L_x_3923) ;  /* 0xffffffa000b47947 */ /* 0x000fea000383ffff */
.L_x_3780:
[----:B-1----:R1:W2:Y:S02]  /*19130*/  SYNCS.PHASECHK.TRANS64.TRYWAIT P0, [R5+URZ+0x28cc0], R7 ;  /* 0x028cc007050075a7 */ /* 0x0022a4000800017f */
[----:B--2---:R-:W-:Y:S05]  /*19140*/  @!P0 NANOSLEEP.SYNCS 0x989680 ;  /* 0x009896800000895d */ /* 0x004fea0003900000 */
[----:B------:R-:W2:Y:S02]  /*19150*/  @!P0 SYNCS.PHASECHK.TRANS64 P0, [R5+URZ+0x28cc0], R7 ;  /* 0x028cc007050085a7 */ /* 0x000ea4000800007f */
[----:B--2---:R-:W-:Y:S05]  /*19160*/  @!P0 BRA `(.L_x_3780) ;  /* 0xfffffffc00f08947 */ /* 0x004fea000383ffff */
[----:B------:R-:W-:Y:S05]  /*19170*/  BRA `(.L_x_3924) ;  /* 0xffffffa400187947 */ /* 0x000fea000383ffff */
.L_x_3784:
[----:B0-----:R0:W1:Y:S02]  /*19180*/  SYNCS.PHASECHK.TRANS64.TRYWAIT P0, [R6+URZ+0x28ca0], R7 ;  /* 0x028ca007060075a7 */ /* 0x001064000800017f */
[----:B-1----:R-:W-:Y:S05]  /*19190*/  @!P0 NANOSLEEP.SYNCS 0x989680 ;  /* 0x009896800000895d */ /* 0x002fea0003900000 */
[----:B------:R-:W1:Y:S02]  /*191a0*/  @!P0 SYNCS.PHASECHK.TRANS64 P0, [R6+URZ+0x28ca0], R7 ;  /* 0x028ca007060085a7 */ /* 0x000e64000800007f */
[----:B-1----:R-:W-:Y:S05]  /*191b0*/  @!P0 BRA `(.L_x_3784) ;  /* 0xfffffffc00f08947 */ /* 0x002fea000383ffff */
[----:B------:R-:W-:Y:S05]  /*191c0*/  BRA `(.L_x_3925) ;  /* 0xffffffa800587947 */ /* 0x000fea000383ffff */
.L_x_3786:
[----:B-1----:R1:W2:Y:S02]  /*191d0*/  SYNCS.PHASECHK.TRANS64.TRYWAIT P1, [R6+URZ+0x28cc0], R7 ;  /* 0x028cc007060075a7 */ /* 0x0022a4000802017f */
[----:B--2---:R-:W-:Y:S05]  /*191e0*/  @!P1 NANOSLEEP.SYNCS 0x989680 ;  /* 0x009896800000995d */ /* 0x004fea0003900000 */
[----:B------:R-:W2:Y:S02]  /*191f0*/  @!P1 SYNCS.PHASECHK.TRANS64 P1, [R6+URZ+0x28cc0], R7 ;  /* 0x028cc007060095a7 */ /* 0x000ea4000802007f */
[----:B--2---:R-:W-:Y:S05]  /*19200*/  @!P1 BRA `(.L_x_3786) ;  /* 0xfffffffc00f09947 */ /* 0x004fea000383ffff */
[----:B------:R-:W-:Y:S05]  /*19210*/  BRA `(.L_x_3926) ;  /* 0xffffffa800b47947 */ /* 0x000fea000383ffff */
.L_x_3796:
        /* <DEDUP_REMOVED lines=11> */
.L_x_3928:
[----:B------:R-:W-:Y:S05]  /*192d0*/  BSYNC B0 ;  /* 0x0000000000007941 */ /* 0x000fea0003800000 */
.L_x_3927:
[----:B------:R-:W-:Y:S05]  /*192e0*/  BRA `(.L_x_3929) ;  /* 0xffffffb400b87947 */ /* 0x000fea000383ffff */
.L_x_3797:
[----:B------:R-:W-:Y:S01]  /*192f0*/  BSSY B0, `(.L_x_3930) ;  /* 0x0000006000007945 */ /* 0x000fe20003800000 */
[----:B------:R-:W-:-:S07]  /*19300*/  IMAD.MOV.U32 R15, RZ, RZ, -0x1 ;  /* 0xffffffffff0f7424 */ /* 0x000fce00078e00ff */
[----:B------:R-:W-:Y:S05]  /*19310*/  WARPSYNC.COLLECTIVE R15, `(.L_x_3931) ;  /* 0x000000000f0c7348 */ /* 0x000fea0003c00000 */
[----:B------:R-:W-:Y:S02]  /*19320*/  ELECT P6, UR62, PT ;  /* 0x00000000003e782f */ /* 0x000fe400038c0000 */
[----:B------:R-:W-:Y:S01]  /*19330*/  MOV R14, UR62 ;  /* 0x0000003e000e7c02 */ /* 0x000fe20008000f00 */
[----:B------:R-:W-:Y:S10]  /*19340*/  ENDCOLLECTIVE ;  /* 0x000000000000791b */ /* 0x000ff40003800000 */
.L_x_3931:
[----:B------:R-:W-:Y:S05]  /*19350*/  BSYNC B0 ;  /* 0x0000000000007941 */ /* 0x000fea0003800000 */
.L_x_3930:
[----:B------:R-:W-:Y:S05]  /*19360*/  BRA `(.L_x_3932) ;  /* 0xffffffb400a87947 */ /* 0x000fea000383ffff */
.L_x_3800:
[----:B0-----:R0:W1:Y:S02]  /*19370*/  SYNCS.PHASECHK.TRANS64.TRYWAIT P0, [R5+URZ+0x28c40], R7 ;  /* 0x028c4007050075a7 */ /* 0x001064000800017f */
[----:B-1----:R-:W-:Y:S05]  /*19380*/  @!P0 NANOSLEEP.SYNCS 0x989680 ;  /* 0x009896800000895d */ /* 0x002fea0003900000 */
[----:B------:R-:W1:Y:S02]  /*19390*/  @!P0 SYNCS.PHASECHK.TRANS64 P0, [R5+URZ+0x28c40], R7 ;  /* 0x028c4007050085a7 */ /* 0x000e64000800007f */
[----:B-1----:R-:W-:Y:S05]  /*193a0*/  @!P0 BRA `(.L_x_3800) ;  /* 0xfffffffc00f08947 */ /* 0x002fea000383ffff */
[----:B------:R-:W-:Y:S05]  /*193b0*/  BRA `(.L_x_3933) ;  /* 0xffffffb800107947 */ /* 0x000fea000383ffff */
.L_x_3803:
        /* <DEDUP_REMOVED lines=8> */
.L_x_3806:
[----:B0-----:R0:W1:Y:S02]  /*19440*/  SYNCS.PHASECHK.TRANS64.TRYWAIT P0, [R2+URZ+0x28c60], R5 ;  /* 0x028c6005020075a7 */ /* 0x001064000800017f */
[----:B-1----:R-:W-:Y:S05]  /*19450*/  @!P0 NANOSLEEP.SYNCS 0x989680 ;  /* 0x009896800000895d */ /* 0x002fea0003900000 */
[----:B------:R-:W1:Y:S02]  /*19460*/  @!P0 SYNCS.PHASECHK.TRANS64 P0, [R2+URZ+0x28c60], R5 ;  /* 0x028c6005020085a7 */ /* 0x000e64000800007f */
[----:B-1----:R-:W-:Y:S05]  /*19470*/  @!P0 BRA `(.L_x_3806) ;  /* 0xfffffffc00f08947 */ /* 0x002fea000383ffff */
[----:B------:R-:W-:Y:S05]  /*19480*/  BRA `(.L_x_3935) ;  /* 0xffffffbc00087947 */ /* 0x000fea000383ffff */
.L_x_3815:
[----:B--2---:R2:W3:Y:S02]  /*19490*/  SYNCS.PHASECHK.TRANS64.TRYWAIT P0, [R3+URZ+0x28c40], R5 ;  /* 0x028c4005030075a7 */ /* 0x0044e4000800017f */
[----:B---3--:R-:W-:Y:S05]  /*194a0*/  @!P0 NANOSLEEP.SYNCS 0x989680 ;  /* 0x009896800000895d */ /* 0x008fea0003900000 */
[----:B------:R-:W3:Y:S02]  /*194b0*/  @!P0 SYNCS.PHASECHK.TRANS64 P0, [R3+URZ+0x28c40], R5 ;  /* 0x028c4005030085a7 */ /* 0x000ee4000800007f */
[----:B---3--:R-:W-:Y:S05]  /*194c0*/  @!P0 BRA `(.L_x_3815) ;  /* 0xfffffffc00f08947 */ /* 0x008fea000383ffff */
[----:B------:R-:W-:Y:S05]  /*194d0*/  BRA `(.L_x_3936) ;  /* 0xffffffc000cc7947 */ /* 0x000fea000383ffff */
.L_x_3817:
[----:B0-----:R0:W3:Y:S02]  /*194e0*/  SYNCS.PHASECHK.TRANS64.TRYWAIT P0, [R3+URZ+0x28c60], R5 ;  /* 0x028c6005030075a7 */ /* 0x0010e4000800017f */
[----:B---3--:R-:W-:Y:S05]  /*194f0*/  @!P0 NANOSLEEP.SYNCS 0x989680 ;  /* 0x009896800000895d */ /* 0x008fea0003900000 */
[----:B------:R-:W3:Y:S02]  /*19500*/  @!P0 SYNCS.PHASECHK.TRANS64 P0, [R3+URZ+0x28c60], R5 ;  /* 0x028c6005030085a7 */ /* 0x000ee4000800007f */
[----:B---3--:R-:W-:Y:S05]  /*19510*/  @!P0 BRA `(.L_x_3817) ;  /* 0xfffffffc00f08947 */ /* 0x008fea000383ffff */
[----:B------:R-:W-:Y:S05]  /*19520*/  BRA `(.L_x_3937) ;  /* 0xffffffc4003c7947 */ /* 0x000fea000383ffff */
.L_x_3822:
[----:B--2---:R2:W3:Y:S02]  /*19530*/  SYNCS.PHASECHK.TRANS64.TRYWAIT P0, [R2+URZ+0x28c40], R3 ;  /* 0x028c4003020075a7 */ /* 0x0044e4000800017f */
[----:B---3--:R-:W-:Y:S05]  /*19540*/  @!P0 NANOSLEEP.SYNCS 0x989680 ;  /* 0x009896800000895d */ /* 0x008fea0003900000 */
[----:B------:R-:W3:Y:S02]  /*19550*/  @!P0 SYNCS.PHASECHK.TRANS64 P0, [R2+URZ+0x28c40], R3 ;  /* 0x028c4003020085a7 */ /* 0x000ee4000800007f */
[----:B---3--:R-:W-:Y:S05]  /*19560*/  @!P0 BRA `(.L_x_3822) ;  /* 0xfffffffc00f08947 */ /* 0x008fea000383ffff */
[----:B------:R-:W-:Y:S05]  /*19570*/  BRA `(.L_x_3938) ;  /* 0xffffffc800d47947 */ /* 0x000fea000383ffff */
.L_x_3824:
[----:B0-----:R0:W3:Y:S02]  /*19580*/  SYNCS.PHASECHK.TRANS64.TRYWAIT P1, [R2+URZ+0x28c60], R3 ;  /* 0x028c6003020075a7 */ /* 0x0010e4000802017f */
[----:B---3--:R-:W-:Y:S05]  /*19590*/  @!P1 NANOSLEEP.SYNCS 0x989680 ;  /* 0x009896800000995d */ /* 0x008fea0003900000 */
[----:B------:R-:W3:Y:S02]  /*195a0*/  @!P1 SYNCS.PHASECHK.TRANS64 P1, [R2+URZ+0x28c60], R3 ;  /* 0x028c6003020095a7 */ /* 0x000ee4000802007f */
[----:B---3--:R-:W-:Y:S05]  /*195b0*/  @!P1 BRA `(.L_x_3824) ;  /* 0xfffffffc00f09947 */ /* 0x008fea000383ffff */
[----:B------:R-:W-:Y:S05]  /*195c0*/  BRA `(.L_x_3939) ;  /* 0xffffffcc00407947 */ /* 0x000fea000383ffff */
.L_x_3829:
[----:B---3--:R3:W4:Y:S02]  /*195d0*/  SYNCS.PHASECHK.TRANS64.TRYWAIT P0, [R2+URZ+0x28c40], R3 ;  /* 0x028c4003020075a7 */ /* 0x008724000800017f */
[----:B----4-:R-:W-:Y:S05]  /*195e0*/  @!P0 NANOSLEEP.SYNCS 0x989680 ;  /* 0x009896800000895d */ /* 0x010fea0003900000 */
[----:B------:R-:W4:Y:S02]  /*195f0*/  @!P0 SYNCS.PHASECHK.TRANS64 P0, [R2+URZ+0x28c40], R3 ;  /* 0x028c4003020085a7 */ /* 0x000f24000800007f */
[----:B----4-:R-:W-:Y:S05]  /*19600*/  @!P0 BRA `(.L_x_3829) ;  /* 0xfffffffc00f08947 */ /* 0x010fea000383ffff */
[----:B------:R-:W-:Y:S05]  /*19610*/  BRA `(.L_x_3940) ;  /* 0xffffffd000bc7947 */ /* 0x000fea000383ffff */
.L_x_3831:
[----:B0-----:R0:W2:Y:S02]  /*19620*/  SYNCS.PHASECHK.TRANS64.TRYWAIT P1, [R2+URZ+0x28c60], R3 ;  /* 0x028c6003020075a7 */ /* 0x0010a4000802017f */
[----:B--2---:R-:W-:Y:S05]  /*19630*/  @!P1 NANOSLEEP.SYNCS 0x989680 ;  /* 0x009896800000995d */ /* 0x004fea0003900000 */
[----:B------:R-:W2:Y:S02]  /*19640*/  @!P1 SYNCS.PHASECHK.TRANS64 P1, [R2+URZ+0x28c60], R3 ;  /* 0x028c6003020095a7 */ /* 0x000ea4000802007f */
[----:B--2---:R-:W-:Y:S05]  /*19650*/  @!P1 BRA `(.L_x_3831) ;  /* 0xfffffffc00f09947 */ /* 0x004fea000383ffff */
[----:B------:R-:W-:Y:S05]  /*19660*/  BRA `(.L_x_3941) ;  /* 0xffffffd4002c7947 */ /* 0x000fea000383ffff */
.L_x_3836:
[----:B------:R-:W-:Y:S01]  /*19670*/  BSSY B0, `(.L_x_3942) ;  /* 0x0000008000007945 */ /* 0x000fe20003800000 */
[----:B------:R-:W-:Y:S01]  /*19680*/  MOV R13, R16 ;  /* 0x00000010000d7202 */ /* 0x000fe20000000f00 */
[----:B------:R-:W-:Y:S01]  /*19690*/  IMAD.MOV.U32 R12, RZ, RZ, RZ ;  /* 0x000000ffff0c7224 */ /* 0x000fe200078e00ff */
[----:B------:R-:W-:Y:S01]  /*196a0*/  MOV R15, 0xffffffff ;  /* 0xffffffff000f7802 */ /* 0x000fe20000000f00 */
[----:B------:R-:W-:-:S07]  /*196b0*/  IMAD.MOV.U32 R11, RZ, RZ, 0x1f ;  /* 0x0000001fff0b7424 */ /* 0x000fce00078e00ff */
[----:B01----:R-:W-:Y:S05]  /*196c0*/  WARPSYNC.COLLECTIVE R15, `(.L_x_3943) ;  /* 0x000000000f087348 */ /* 0x003fea0003c00000 */
[----:B------:R2:W3:Y:S02]  /*196d0*/  SHFL.IDX P6, R14, R13, R12, R11 ;  /* 0x0000000c0d0e7389 */ /* 0x0004e400000c000b */
[----:B0123--:R-:W-:Y:S01]  /*196e0*/  ENDCOLLECTIVE ;  /* 0x000000000000791b */ /* 0x00ffe20003800000 */
.L_x_3943:
[----:B------:R-:W-:Y:S05]  /*196f0*/  BSYNC B0 ;  /* 0x0000000000007941 */ /* 0x000fea0003800000 */
.L_x_3942:
        /* <DEDUP_REMOVED lines=8> */
.L_x_3944:
[----:B------:R-:W-:Y:S01]  /*19780*/  MOV R16, R14 ;  /* 0x0000000e00107202 */ /* 0x000fe20000000f00 */
[----:B------:R-:W-:Y:S06]  /*19790*/  BRA `(.L_x_3945) ;  /* 0xffffffd8006c7947 */ /* 0x000fec000383ffff */
.L_x_3839:
        /* <DEDUP_REMOVED lines=8> */
.L_x_3947:
[----:B------:R-:W-:Y:S05]  /*19820*/  BSYNC B0 ;  /* 0x0000000000007941 */ /* 0x000fea0003800000 */
.L_x_3946:
[C---:B------:R-:W-:Y:S01]  /*19830*/  ISETP.NE.AND P0, PT, R7.reuse, RZ, PT ;  /* 0x000000ff0700720c */ /* 0x040fe20003f05270 */
        /* <DEDUP_REMOVED lines=9> */
.L_x_3948:
        /* <DEDUP_REMOVED lines=8> */
.L_x_3949:
        /* <DEDUP_REMOVED lines=8> */
.L_x_3950:
        /* <DEDUP_REMOVED lines=8> */
.L_x_3951:
        /* <DEDUP_REMOVED lines=8> */
.L_x_3952:
[----:B------:R-:W-:Y:S05]  /*19ad0*/  BRA `(.L_x_3953) ;  /* 0xffffffd800307947 */ /* 0x000fea000383ffff */
.L_x_3844:
[----:B------:R-:W-:Y:S01]  /*19ae0*/  BSSY B0, `(.L_x_3954) ;  /* 0x0000008000007945 */ /* 0x000fe20003800000 */
[----:B-----5:R-:W-:Y:S01]  /*19af0*/  IMAD.MOV.U32 R13, RZ, RZ, R17 ;  /* 0x000000ffff0d7224 */ /* 0x020fe200078e0011 */
[----:B------:R-:W-:Y:S01]  /*19b00*/  MOV R11, RZ ;  /* 0x000000ff000b7202 */ /* 0x000fe20000000f00 */
[----:B------:R-:W-:Y:S02]  /*19b10*/  IMAD.MOV.U32 R12, RZ, RZ, 0x1 ;  /* 0x00000001ff0c7424 */ /* 0x000fe400078e00ff */
[----:B------:R-:W-:-:S07]  /*19b20*/  IMAD.MOV.U32 R15, RZ, RZ, -0x1 ;  /* 0xffffffffff0f7424 */ /* 0x000fce00078e00ff */
[----:B01----:R-:W-:Y:S05]  /*19b30*/  WARPSYNC.COLLECTIVE R15, `(.L_x_3955) ;  /* 0x000000000f087348 */ /* 0x003fea0003c00000 */
[----:B------:R2:W3:Y:S02]  /*19b40*/  SHFL.UP P6, R14, R13, R12, R11 ;  /* 0x0400000c0d0e7389 */ /* 0x0004e400000c000b */
[----:B0123--:R-:W-:Y:S01]  /*19b50*/  ENDCOLLECTIVE ;  /* 0x000000000000791b */ /* 0x00ffe20003800000 */
.L_x_3955:
[----:B------:R-:W-:Y:S05]  /*19b60*/  BSYNC B0 ;  /* 0x0000000000007941 */ /* 0x000fea0003800000 */
.L_x_3954:
        /* <DEDUP_REMOVED lines=10> */
.L_x_3956:
        /* <DEDUP_REMOVED lines=8> */
.L_x_3957:
        /* <DEDUP_REMOVED lines=8> */
.L_x_3958:
        /* <DEDUP_REMOVED lines=8> */
.L_x_3959:
        /* <DEDUP_REMOVED lines=8> */
.L_x_3960:
[----:B------:R-:W-:Y:S05]  /*19e10*/  BRA `(.L_x_3961) ;  /* 0xffffffd800147947 */ /* 0x000fea000383ffff */
.L_x_3846:
[----:B------:R-:W-:Y:S01]  /*19e20*/  BSSY B0, `(.L_x_3962) ;  /* 0x0000006000007945 */ /* 0x000fe20003800000 */
[----:B------:R-:W-:Y:S01]  /*19e30*/  PLOP3.LUT P6, PT, P6, PT, PT, 0x8, 0x0 ;  /* 0x000000000000781c */ /* 0x000fe200037ce170 */
[----:B------:R-:W-:-:S12]  /*19e40*/  IMAD.MOV.U32 R15, RZ, RZ, -0x1 ;  /* 0xffffffffff0f7424 */ /* 0x000fd800078e00ff */
[----:B01----:R-:W-:Y:S05]  /*19e50*/  WARPSYNC.COLLECTIVE R15, `(.L_x_3963) ;  /* 0x000000000f087348 */ /* 0x003fea0003c00000 */
[----:B------:R-:W-:Y:S01]  /*19e60*/  VOTE.ANY R14, PT, P6 ;  /* 0x00000000000e7806 */ /* 0x000fe200030e0100 */
[----:B01----:R-:W-:Y:S06]  /*19e70*/  ENDCOLLECTIVE ;  /* 0x000000000000791b */ /* 0x003fec0003800000 */
.L_x_3963:
[----:B------:R-:W-:Y:S05]  /*19e80*/  BSYNC B0 ;  /* 0x0000000000007941 */ /* 0x000fea0003800000 */
.L_x_3962:
        /* <DEDUP_REMOVED lines=9> */
.L_x_3964:
[----:B------:R-:W-:Y:S01]  /*19f20*/  IMAD.MOV.U32 R17, RZ, RZ, R14 ;  /* 0x000000ffff117224 */ /* 0x000fe200078e000e */
[----:B------:R-:W-:Y:S06]  /*19f30*/  BRA `(.L_x_3965) ;  /* 0xffffffd800047947 */ /* 0x000fec000383ffff */
.L_x_3848:
[----:B------:R-:W-:Y:S01]  /*19f40*/  BSSY B0, `(.L_x_3966) ;  /* 0x0000007000007945 */ /* 0x000fe20003800000 */
[----:B------:R-:W-:Y:S01]  /*19f50*/  IMAD.MOV.U32 R13, RZ, RZ, R2 ;  /* 0x000000ffff0d7224 */ /* 0x000fe200078e0002 */
[----:B------:R-:W-:Y:S01]  /*19f60*/  MOV R11, 0x1f ;  /* 0x0000001f000b7802 */ /* 0x000fe20000000f00 */
[----:B------:R-:W-:-:S07]  /*19f70*/  IMAD.MOV.U32 R15, RZ, RZ, -0x1 ;  /* 0xffffffffff0f7424 */ /* 0x000fce00078e00ff */
[----:B0123--:R-:W-:Y:S05]  /*19f80*/  WARPSYNC.COLLECTIVE R15, `(.L_x_3967) ;  /* 0x000000000f087348 */ /* 0x00ffea0003c00000 */
[----:B------:R4:W0:Y:S02]  /*19f90*/  SHFL.IDX P6, R14, R13, R12, R11 ;  /* 0x0000000c0d0e7389 */ /* 0x00082400000c000b */
[----:B01234-:R-:W-:Y:S01]  /*19fa0*/  ENDCOLLECTIVE ;  /* 0x000000000000791b */ /* 0x01ffe20003800000 */
.L_x_3967:
[----:B------:R-:W-:Y:S05]  /*19fb0*/  BSYNC B0 ;  /* 0x0000000000007941 */ /* 0x000fea0003800000 */
.L_x_3966:
[----:B------:R-:W-:Y:S01]  /*19fc0*/  IMAD.MOV.U32 R7, RZ, RZ, R14 ;  /* 0x000000ffff077224 */ /* 0x000fe200078e000e */
[----:B------:R-:W-:Y:S06]  /*19fd0*/  BRA `(.L_x_3847) ;  /* 0xffffffd400f87947 */ /* 0x000fec000383ffff */
.L_x_3852:
[----:B-1----:R1:W2:Y:S02]  /*19fe0*/  SYNCS.PHASECHK.TRANS64.TRYWAIT P0, [R0+URZ+0x28c20], R3 ;  /* 0x028c2003000075a7 */ /* 0x0022a4000800017f */
[----:B--2---:R-:W-:Y:S05]  /*19ff0*/  @!P0 NANOSLEEP.SYNCS 0x989680 ;  /* 0x009896800000895d */ /* 0x004fea0003900000 */
[----:B------:R-:W2:Y:S02]  /*1a000*/  @!P0 SYNCS.PHASECHK.TRANS64 P0, [R0+URZ+0x28c20], R3 ;  /* 0x028c2003000085a7 */ /* 0x000ea4000800007f */
[----:B--2---:R-:W-:Y:S05]  /*1a010*/  @!P0 BRA `(.L_x_3852) ;  /* 0xfffffffc00f08947 */ /* 0x004fea000383ffff */
[----:B------:R-:W-:Y:S05]  /*1a020*/  BRA `(.L_x_3968) ;  /* 0xffffffdc006c7947 */ /* 0x000fea000383ffff */
.L_x_3853:
        /* <DEDUP_REMOVED lines=11> */
.L_x_3970:
[----:B------:R-:W-:Y:S05]  /*1a0e0*/  BSYNC B0 ;  /* 0x0000000000007941 */ /* 0x000fea0003800000 */
.L_x_3969:
[----:B------:R-:W-:Y:S05]  /*1a0f0*/  BRA `(.L_x_3971) ;  /* 0xffffffdc00547947 */ /* 0x000fea000383ffff */
.L_x_3854:
[----:B------:R-:W-:Y:S01]  /*1a100*/  BSSY B0, `(.L_x_3972) ;  /* 0x0000006000007945 */ /* 0x000fe20003800000 */
[----:B------:R-:W-:-:S07]  /*1a110*/  IMAD.MOV.U32 R15, RZ, RZ, -0x1 ;  /* 0xffffffffff0f7424 */ /* 0x000fce00078e00ff */
[----:B012---:R-:W-:Y:S05]  /*1a120*/  WARPSYNC.COLLECTIVE R15, `(.L_x_3973) ;  /* 0x000000000f0c7348 */ /* 0x007fea0003c00000 */
[----:B------:R-:W-:Y:S02]  /*1a130*/  ELECT P6, UR62, PT ;  /* 0x00000000003e782f */ /* 0x000fe400038c0000 */
[----:B------:R-:W-:Y:S01]  /*1a140*/  MOV R14, UR62 ;  /* 0x0000003e000e7c02 */ /* 0x000fe20008000f00 */
[----:B012---:R-:W-:Y:S10]  /*1a150*/  ENDCOLLECTIVE ;  /* 0x000000000000791b */ /* 0x007ff40003800000 */
.L_x_3973:
[----:B------:R-:W-:Y:S05]  /*1a160*/  BSYNC B0 ;  /* 0x0000000000007941 */ /* 0x000fea0003800000 */
.L_x_3972:
[----:B------:R-:W-:Y:S05]  /*1a170*/  BRA `(.L_x_3974) ;  /* 0xffffffdc00487947 */ /* 0x000fea000383ffff */
.L_x_3856:
[----:B-1----:R1:W2:Y:S02]  /*1a180*/  SYNCS.PHASECHK.TRANS64.TRYWAIT P0, [R6+URZ], R5 ;  /* 0x00000005060075a7 */ /* 0x0022a4000800017f */
[----:B--2---:R-:W-:Y:S05]  /*1a190*/  @!P0 NANOSLEEP.SYNCS 0x989680 ;  /* 0x009896800000895d */ /* 0x004fea0003900000 */
[----:B------:R-:W2:Y:S02]  /*1a1a0*/  @!P0 SYNCS.PHASECHK.TRANS64 P0, [R6+URZ], R5 ;  /* 0x00000005060085a7 */ /* 0x000ea4000800007f */
[----:B--2---:R-:W-:Y:S05]  /*1a1b0*/  @!P0 BRA `(.L_x_3856) ;  /* 0xfffffffc00f08947 */ /* 0x004fea000383ffff */
[----:B------:R-:W-:Y:S05]  /*1a1c0*/  BRA `(.L_x_3975) ;  /* 0xffffffdc00847947 */ /* 0x000fea000383ffff */
.L_x_3857:
[----:B--2---:R2:W3:Y:S02]  /*1a1d0*/  SYNCS.PHASECHK.TRANS64.TRYWAIT P0, [R7+URZ], R2 ;  /* 0x00000002070075a7 */ /* 0x0044e4000800017f */
[----:B---3--:R-:W-:Y:S05]  /*1a1e0*/  @!P0 NANOSLEEP.SYNCS 0x989680 ;  /* 0x009896800000895d */ /* 0x008fea0003900000 */
[----:B------:R-:W3:Y:S02]  /*1a1f0*/  @!P0 SYNCS.PHASECHK.TRANS64 P0, [R7+URZ], R2 ;  /* 0x00000002070085a7 */ /* 0x000ee4000800007f */
[----:B---3--:R-:W-:Y:S05]  /*1a200*/  @!P0 BRA `(.L_x_3857) ;  /* 0xfffffffc00f08947 */ /* 0x008fea000383ffff */
[----:B------:R-:W-:Y:S05]  /*1a210*/  BRA `(.L_x_3976) ;  /* 0xffffffdc00787947 */ /* 0x000fea000383ffff */
.L_x_3859:
[----:B---3--:R3:W4:Y:S02]  /*1a220*/  SYNCS.PHASECHK.TRANS64.TRYWAIT P0, [R4+URZ], R5 ;  /* 0x00000005040075a7 */ /* 0x008724000800017f */
[----:B----4-:R-:W-:Y:S05]  /*1a230*/  @!P0 NANOSLEEP.SYNCS 0x989680 ;  /* 0x009896800000895d */ /* 0x010fea0003900000 */
[----:B------:R-:W4:Y:S02]  /*1a240*/  @!P0 SYNCS.PHASECHK.TRANS64 P0, [R4+URZ], R5 ;  /* 0x00000005040085a7 */ /* 0x000f24000800007f */
[----:B----4-:R-:W-:Y:S05]  /*1a250*/  @!P0 BRA `(.L_x_3859) ;  /* 0xfffffffc00f08947 */ /* 0x010fea000383ffff */
[----:B------:R-:W-:Y:S05]  /*1a260*/  BRA `(.L_x_3977) ;  /* 0xffffffdc00807947 */ /* 0x000fea000383ffff */
.L_x_3978:
        /* <DEDUP_REMOVED lines=9> */
.L_x_4564:


//--------------------- .text._ZN7cutlass13device_kernelIN5flash11enable_sm90INS1_16FlashAttnFwdSm90INS1_25CollectiveMainloopFwdSm90ILi2EN4cute5tupleIJNS5_1CILi1EEES8_S8_EEENS6_IJNS7_ILi64EEESA_SA_EEELi512ENS_6half_tEfNS_4arch4Sm90ELb1ELb0ELb1ELb1ELb0ELb0ELb1ELb0ELb0ELb0ELb0ELb0EEENS1_21CollectiveEpilogueFwdINS6_IJSA_NS7_ILi512EEESA_EEES9_SC_SE_Li256ELb1ELb0ELb0ELb0EEENS1_36VarlenDynamicPersistentTileSchedulerILi64ELi64ELi256ELi32ELb0ELb0ELb1ELb1ELb1ELb1EEEEEEEEEvNT_6ParamsE --------------------------
	.section	.text._ZN7cutlass13device_kernelIN5flash11enable_sm90INS1_16FlashAttnFwdSm90INS1_25CollectiveMainloopFwdSm90ILi2EN4cute5tupleIJNS5_1CILi1EEES8_S8_EEENS6_IJNS7_ILi64EEESA_SA_EEELi512ENS_6half_tEfNS_4arch4Sm90ELb1ELb0ELb1ELb1ELb0ELb0ELb1ELb0ELb0ELb0ELb0ELb0EEENS1_21CollectiveEpilogueFwdINS6_IJSA_NS7_ILi512EEESA_EEES9_SC_SE_Li256ELb1ELb0ELb0ELb0EEENS1_36VarlenDynamicPersistentTileSchedulerILi64ELi64ELi256ELi32ELb0ELb0ELb1ELb1ELb1ELb1EEEEEEEEEvNT_6ParamsE,"ax",@progbits
	.align	128
.text._ZN7cutlass13device_kernelIN5flash11enable_sm90INS1_16FlashAttnFwdSm90INS1_25CollectiveMainloopFwdSm90ILi2EN4cute5tupleIJNS5_1CILi1EEES8_S8_EEENS6_IJNS7_ILi64EEESA_SA_EEELi512ENS_6half_tEfNS_4arch4Sm90ELb1ELb0ELb1ELb1ELb0ELb0ELb1ELb0ELb0ELb0ELb0ELb0EEENS1_21CollectiveEpilogueFwdINS6_IJSA_NS7_ILi512EEESA_EEES9_SC_SE_Li256ELb1ELb0ELb0ELb0EEENS1_36VarlenDynamicPersistentTileSchedulerILi64ELi64ELi256ELi32ELb0ELb0ELb1ELb1ELb1ELb1EEEEEEEEEvNT_6ParamsE:
        .type           _ZN7cutlass13device_kernelIN5flash11enable_sm90INS1_16FlashAttnFwdSm90INS1_25CollectiveMainloopFwdSm90ILi2EN4cute5tupleIJNS5_1CILi1EEES8_S8_EEENS6_IJNS7_ILi64EEESA_SA_EEELi512ENS_6half_tEfNS_4arch4Sm90ELb1ELb0ELb1ELb1ELb0ELb0ELb1ELb0ELb0ELb0ELb0ELb0EEENS1_21CollectiveEpilogueFwdINS6_IJSA_NS7_ILi512EEESA_EEES9_SC_SE_Li256ELb1ELb0ELb0ELb0EEENS1_36VarlenDynamicPersistentTileSchedulerILi64ELi64ELi256ELi32ELb0ELb0ELb1ELb1ELb1ELb1EEEEEEEEEvNT_6ParamsE,@function
        .size           _ZN7cutlass13device_kernelIN5flash11enable_sm90INS1_16FlashAttnFwdSm90INS1_25CollectiveMainloopFwdSm90ILi2EN4cute5tupleIJNS5_1CILi1EEES8_S8_EEENS6_IJNS7_ILi64EEESA_SA_EEELi512ENS_6half_tEfNS_4arch4Sm90ELb1ELb0ELb1ELb1ELb0ELb0ELb1ELb0ELb0ELb0ELb0ELb0EEENS1_21CollectiveEpilogueFwdINS6_IJSA_NS7_ILi512EEESA_EEES9_SC_SE_Li256ELb1ELb0ELb0ELb0EEENS1_36VarlenDynamicPersistentTileSchedulerILi64ELi64ELi256ELi32ELb0ELb0ELb1ELb1ELb1ELb1EEEEEEEEEvNT_6ParamsE,(.L_x_4565 - _ZN7cutlass13device_kernelIN5flash11enable_sm90INS1_16FlashAttnFwdSm90INS1_25CollectiveMainloopFwdSm90ILi2EN4cute5tupleIJNS5_1CILi1EEES8_S8_EEENS6_IJNS7_ILi64EEESA_SA_EEELi512ENS_6half_tEfNS_4arch4Sm90ELb1ELb0ELb1ELb1ELb0ELb0ELb1ELb0ELb0ELb0ELb0ELb0EEENS1_21CollectiveEpilogueFwdINS6_IJSA_NS7_ILi512EEESA_EEES9_SC_SE_Li256ELb1ELb0ELb0ELb0EEENS1_36VarlenDynamicPersistentTileSchedulerILi64ELi64ELi256ELi32ELb0ELb0ELb1ELb1ELb1ELb1EEEEEEEEEvNT_6ParamsE)
        .other          _ZN7cutlass13device_kernelIN5flash11enable_sm90INS1_16FlashAttnFwdSm90INS1_25CollectiveMainloopFwdSm90ILi2EN4cute5tupleIJNS5_1CILi1EEES8_S8_EEENS6_IJNS7_ILi64EEESA_SA_EEELi512ENS_6half_tEfNS_4arch4Sm90ELb1ELb0ELb1ELb1ELb0ELb0ELb1ELb0ELb0ELb0ELb0ELb0EEENS1_21CollectiveEpilogueFwdINS6_IJSA_NS7_ILi512EEESA_EEES9_SC_SE_Li256ELb1ELb0ELb0ELb0EEENS1_36VarlenDynamicPersistentTileSchedulerILi64ELi64ELi256ELi32ELb0ELb0ELb1ELb1ELb1ELb1EEEEEEEEEvNT_6ParamsE,@"STO_CUDA_ENTRY STV_DEFAULT"
_ZN7cutlass13device_kernelIN5flash11enable_sm90INS1_16FlashAttnFwdSm90INS1_25CollectiveMainloopFwdSm90ILi2EN4cute5tupleIJNS5_1CILi1EEES8_S8_EEENS6_IJNS7_ILi64EEESA_SA_EEELi512ENS_6half_tEfNS_4arch4Sm90ELb1ELb0ELb1ELb1ELb0ELb0ELb1ELb0ELb0ELb0ELb0ELb0EEENS1_21CollectiveEpilogueFwdINS6_IJSA_NS7_ILi512EEESA_EEES9_SC_SE_Li256ELb1ELb0ELb0ELb0EEENS1_36VarlenDynamicPersistentTileSchedulerILi64ELi64ELi256ELi32ELb0ELb0ELb1ELb1ELb1ELb1EEEEEEEEEvNT_6ParamsE:
        /* <DEDUP_REMOVED lines=24> */
.L_x_3980:
[----:B------:R-:W-:Y:S05]  /*0180*/  BSYNC B0 ;  /* 0x0000000000007941 */ /* 0x000fea0003800000 */
.L_x_3979:
        /* <DEDUP_REMOVED lines=21> */
[----:B0-----:R0:W1:Y:S01]  /*02e0*/  @UP1 SYNCS.EXCH.64 URZ, [UR8+0x38800], UR4 ;  /* 0x03880004083f15b2 */ /* 0x0010620008000100 */
[----:B------:R0:W2:Y:S04]  /*02f0*/  @UP2 SYNCS.EXCH.64 URZ, [UR8+0x38810], UR4 ;  /* 0x03881004083f25b2 */ /* 0x0000a80008000100 */
        /* <DEDUP_REMOVED lines=16> */
.L_x_3981:
        /* <DEDUP_REMOVED lines=22> */
.L_x_3982:
        /* <DEDUP_REMOVED lines=18> */
.L_x_3983:
        /* <DEDUP_REMOVED lines=22> */
.L_x_3984:
        /* <DEDUP_REMOVED lines=22> */
.L_x_3985:
[----:B0-----:R-:W-:Y:S01]  /*0940*/  UMOV UR4, 0x1 ;  /* 0x0000000100047882 */ /* 0x001fe20000000000 */
[----:B------:R-:W-:Y:S01]  /*0950*/  PLOP3.LUT P0, PT, PT, PT, UP0, 0x80, 0x0 ;  /* 0x000000000000781c */ /* 0x000fe20003f0f008 */
[----:B------:R-:W-:Y:S01]  /*0960*/  USEL UR4, UR4, 0x2, !UP0 ;  /* 0x0000000204047887 */ /* 0x000fe2000c000000 */
[----:B------:R-:W-:-:S05]  /*0970*/  NOP ;  /* 0x0000000000007918 */ /* 0x000fca0000000000 */
[----:B------:R-:W-:-:S05]  /*0980*/  IMAD.U32 R2, RZ, RZ, UR4 ;  /* 0x00000004ff027e24 */ /* 0x000fca000f8e00ff */
[----:B------:R0:W-:Y:S01]  /*0990*/  STL [R1+0x2c], R2 ;  /* 0x00002c0201007387 */ /* 0x0001e20000100800 */
[----:B-123--:R-:W-:Y:S06]  /*09a0*/  BAR.SYNC.DEFER_BLOCKING 0x0 ;  /* 0x0000000000007b1d */ /* 0x00efec0000010000 */
[----:B------:R-:W-:Y:S05]  /*09b0*/  @!P0 BRA `(.L_x_3986) ;  /* 0x000000f000dc8947 */ /* 0x000fea0003800000 */
.L_x_3987:
[----:B------:R-:W-:-:S08]  /*09c0*/  NOP ;  /* 0x0000000000007918 */ /* 0x000fd00000000000 */
[----:B------:R-:W1:Y:S02]  /*09d0*/  USETMAXREG.TRY_ALLOC.CTAPOOL UP0, 0xf0 ;  /* 0x000000f0000079c8 */ /* 0x000e640008000600 */
[----:B-1----:R-:W-:-:S13]  /*09e0*/  PLOP3.LUT P0, PT, PT, PT, UP0, 0x80, 0x0 ;  /* 0x000000000000781c */ /* 0x002fda0003f0f008 */
[----:B------:R-:W-:Y:S05]  /*09f0*/  @!P0 BRA `(.L_x_3987) ;  /* 0xfffffffc00f08947 */ /* 0x000fea000383ffff */
[----:B0-----:R-:W0:Y:S01]  /*0a00*/  S2R R2, SR_TID.X ;  /* 0x0000000000027919 */ /* 0x001e220000002100 */
[----:B------:R-:W1:Y:S01]  /*0a10*/  S2UR UR5, SR_CgaCtaId ;  /* 0x00000000000579c3 */ /* 0x000e620000008800 */
[----:B------:R-:W-:Y:S02]  /*0a20*/  UMOV UR4, 0x400 ;  /* 0x0000040000047882 */ /* 0x000fe40000000000 */
[----:B-1----:R-:W-:-:S06]  /*0a30*/  ULEA UR4, UR5, UR4, 0x18 ;  /* 0x0000000405047291 */ /* 0x002fcc000f8ec03f */
[----:B------:R-:W-:Y:S01]  /*0a40*/  IMAD.U32 R17, RZ, RZ, UR4 ;  /* 0x00000004ff117e24 */ /* 0x000fe2000f8e00ff */
[----:B0-----:R-:W-:Y:S01]  /*0a50*/  LOP3.LUT R0, R2, 0xffffff80, RZ, 0xc0, !PT ;  /* 0xffffff8002007812 */ /* 0x001fe200078ec0ff */
[----:B------:R-:W-:-:S03]  /*0a60*/  ULDC UR4, c[0x0][0xd14] ;  /* 0x0003450000047ab9 */ /* 0x000fc60000000800 */
[----:B------:R-:W-:-:S13]  /*0a70*/  ISETP.NE.AND P0, PT, R0, 0x80, PT ;  /* 0x000000800000780c */ /* 0x000fda0003f05270 */
[----:B------:R-:W-:Y:S06]  /*0a80*/  @!P0 BAR.ARV 0x8, 0xa0 ;  /* 0x0202800000008b1d */ /* 0x000fec0000002000 */
[----:B------:R-:W-:-:S13]  /*0a90*/  ISETP.GE.U32.AND P0, PT, R2, 0x100, PT ;  /* 0x000001000200780c */ /* 0x000fda0003f06070 */
[----:B------:R-:W-:Y:S08]  /*0aa0*/  @P0 BAR.ARV 0xf, 0x100 ;  /* 0x03c4000000000b1d */ /* 0x000ff00000002000 */
[----:B------:R-:W-:Y:S06]  /*0ab0*/  BAR.SYNC.DEFER_BLOCKING 0x5, 0x120 ;  /* 0x0144800000007b1d */ /* 0x000fec0000010000 */
[----:B------:R-:W0:Y:S02]  /*0ac0*/  LDS.128 R184, [R17+0x388d0] ;  /* 0x0388d00011b87984 */ /* 0x000e240000000c00 */
[----:B------:R-:W-:Y:S06]  /*0ad0*/  BAR.ARV 0x4, 0x120 ;  /* 0x0104800000007b1d */ /* 0x000fec0000002000 */
[----:B0-----:R-:W-:-:S13]  /*0ae0*/  ISETP.GE.AND P0, PT, R187, UR4, PT ;  /* 0x00000004bb007c0c */ /* 0x001fda000bf06270 */
[----:B------:R-:W-:Y:S05]  /*0af0*/  @P0 EXIT ;  /* 0x000000000000094d */ /* 0x000fea0003800000 */
[----:B------:R-:W2:Y:S01]  /*0b00*/  LDL R3, [R1+0x2c] ;  /* 0x00002c0001037983 */ /* 0x000ea20000100800 */
[----:B------:R-:W-:Y:S01]  /*0b10*/  VIADD R198, R2, 0xffffff80 ;  /* 0xffffff8002c67836 */ /* 0x000fe20000000000 */
[----:B------:R-:W-:Y:S01]  /*0b20*/  MOV R191, 0x40 ;  /* 0x0000004000bf7802 */ /* 0x000fe20000000f00 */
[----:B------:R-:W-:Y:S01]  /*0b30*/  IMAD.MOV.U32 R16, RZ, RZ, RZ ;  /* 0x000000ffff107224 */ /* 0x000fe200078e00ff */
[----:B------:R-:W-:Y:S01]  /*0b40*/  R2UR UR5, R186 ;  /* 0x00000000ba0572ca */ /* 0x000fe200000e0000 */
[----:B------:R-:W-:Y:S01]  /*0b50*/  UMOV UR36, URZ ;  /* 0x0000003f00247c82 */ /* 0x000fe20008000000 */
[----:B--2---:R-:W-:Y:S02]  /*0b60*/  R2UR UR4, R3 ;  /* 0x00000000030472ca */ /* 0x004fe400000e0000 */
[----:B------:R-:W-:-:S04]  /*0b70*/  SHF.R.S32.HI R3, RZ, 0x1f, R198 ;  /* 0x0000001fff037819 */ /* 0x000fc800000114c6 */
[CC--:B------:R-:W-:Y:S02]  /*0b80*/  LEA.HI R0, R3.reuse, R198.reuse, RZ, 0x4 ;  /* 0x000000c603007211 */ /* 0x0c0fe400078f20ff */
[----:B------:R-:W-:Y:S02]  /*0b90*/  LEA.HI R4, R3, R198, RZ, 0x5 ;  /* 0x000000c603047211 */ /* 0x000fe400078f28ff */
[----:B------:R-:W-:Y:S02]  /*0ba0*/  SHF.R.S32.HI R11, RZ, 0x4, R0 ;  /* 0x00000004ff0b7819 */ /* 0x000fe40000011400 */
[C---:B------:R-:W-:Y:S01]  /*0bb0*/  LOP3.LUT R7, R0.reuse, 0xfffffff0, RZ, 0xc0, !PT ;  /* 0xfffffff000077812 */ /* 0x040fe200078ec0ff */
[----:B------:R-:W-:Y:S01]  /*0bc0*/  ULOP3.LUT UR41, UR4, 0x1, URZ, 0xfc, !UPT ;  /* 0x0000000104297892 */ /* 0x000fe2000f8efc3f */
[--C-:B------:R-:W-:Y:S02]  /*0bd0*/  SHF.R.S32.HI R13, RZ, 0x5, R4.reuse ;  /* 0x00000005ff0d7819 */ /* 0x100fe40000011404 */
[----:B------:R-:W-:Y:S01]  /*0be0*/  LEA.HI R2, R0, R11, RZ, 0x1 ;  /* 0x0000000b00027211 */ /* 0x000fe200078f08ff */
[----:B------:R-:W-:Y:S01]  /*0bf0*/  IMAD.IADD R9, R198, 0x1, -R7 ;  /* 0x00000001c6097824 */ /* 0x000fe200078e0a07 */
[----:B------:R-:W-:-:S02]  /*0c00*/  SHF.R.S32.HI R4, RZ, 0x1f, R4 ;  /* 0x0000001fff047819 */ /* 0x000fc40000011404 */
[----:B------:R-:W-:Y:S02]  /*0c10*/  LOP3.LUT R2, R2, 0x1ffffffe, RZ, 0xc0, !PT ;  /* 0x1ffffffe02027812 */ /* 0x000fe400078ec0ff */
[----:B------:R-:W-:Y:S02]  /*0c20*/  LEA.HI R4, R4, R13, RZ, 0x2 ;  /* 0x0000000d04047211 */ /* 0x000fe400078f10ff */
[----:B------:R-:W-:Y:S01]  /*0c30*/  LEA.HI R5, R3, R198, RZ, 0x7 ;  /* 0x000000c603057211 */ /* 0x000fe200078f38ff */
[----:B------:R-:W-:Y:S01]  /*0c40*/  IMAD.IADD R11, R11, 0x1, -R2 ;  /* 0x000000010b0b7824 */ /* 0x000fe200078e0a02 */
[----:B------:R-:W-:Y:S02]  /*0c50*/  SHF.R.S32.HI R0, RZ, 0x1f, R9 ;  /* 0x0000001fff007819 */ /* 0x000fe40000011409 */
[----:B------:R-:W-:Y:S01]  /*0c60*/  LOP3.LUT R4, R4, 0x3ffffc, RZ, 0xc0, !PT ;  /* 0x003ffffc04047812 */ /* 0x000fe200078ec0ff */
[----:B------:R-:W-:Y:S01]  /*0c70*/  IMAD.SHL.U32 R11, R11, 0x8, RZ ;  /* 0x000000080b0b7824 */ /* 0x000fe200078e00ff */
[----:B------:R-:W-:-:S02]  /*0c80*/  SHF.R.S32.HI R196, RZ, 0x7, R5 ;  /* 0x00000007ffc47819 */ /* 0x000fc40000011405 */
[----:B------:R-:W-:Y:S01]  /*0c90*/  LEA.HI R2, R0, R9, RZ, 0x3 ;  /* 0x0000000900027211 */ /* 0x000fe200078f18ff */
[----:B------:R-:W-:Y:S01]  /*0ca0*/  IMAD.IADD R6, R13, 0x1, -R4 ;  /* 0x000000010d067824 */ /* 0x000fe200078e0a04 */
[----:B------:R-:W-:Y:S01]  /*0cb0*/  LOP3.LUT R7, R5, 0xffffff80, RZ, 0xc0, !PT ;  /* 0xffffff8005077812 */ /* 0x000fe200078ec0ff */
[----:B------:R-:W-:Y:S01]  /*0cc0*/  IMAD R15, R196, 0x100, R9 ;  /* 0x00000100c40f7824 */ /* 0x000fe200078e0209 */
[C---:B------:R-:W-:Y:S01]  /*0cd0*/  LOP3.LUT R4, R2.reuse, 0xfffffff8, RZ, 0xc0, !PT ;  /* 0xfffffff802047812 */ /* 0x040fe200078ec0ff */
[----:B------:R-:W-:Y:S01]  /*0ce0*/  IMAD.SHL.U32 R8, R2, 0x40, RZ ;  /* 0x0000004002087824 */ /* 0x000fe200078e00ff */
[----:B------:R-:W-:Y:S01]  /*0cf0*/  IADD3 R7, R198, -R7, RZ ;  /* 0x80000007c6077210 */ /* 0x000fe20007ffe0ff */
[----:B------:R-:W-:Y:S01]  /*0d00*/  IMAD R12, R6, 0x10, R15 ;  /* 0x00000010060c7824 */ /* 0x000fe200078e020f */
[----:B------:R-:W-:Y:S01]  /*0d10*/  LEA.HI R3, R3, R198, RZ, 0x3 ;  /* 0x000000c603037211 */ /* 0x000fe200078f18ff */
[----:B------:R-:W-:Y:S01]  /*0d20*/  IMAD.IADD R6, R9, 0x1, -R4 ;  /* 0x0000000109067824 */ /* 0x000fe200078e0a04 */
[----:B------:R-:W-:Y:S01]  /*0d30*/  LOP3.LUT R10, R8, 0x7ffffe00, RZ, 0xc0, !PT ;  /* 0x7ffffe00080a7812 */ /* 0x000fe200078ec0ff */
[----:B------:R-:W-:Y:S01]  /*0d40*/  IMAD.U32 R197, R12, 0x40, R11 ;  /* 0x000000400cc57824 */ /* 0x000fe200078e000b */
[----:B------:R-:W-:Y:S01]  /*0d50*/  SHF.R.S32.HI R0, RZ, 0x1f, R7 ;  /* 0x0000001fff007819 */ /* 0x000fe20000011407 */
[----:B------:R-:W-:Y:S01]  /*0d60*/  IMAD.SHL.U32 R8, R6, 0x40, RZ ;  /* 0x0000004006087824 */ /* 0x000fe200078e00ff */
[----:B------:R-:W-:-:S02]  /*0d70*/  LEA R10, R13, R10, 0xa ;  /* 0x0000000a0d0a7211 */ /* 0x000fc400078e50ff */
[----:B------:R-:W-:Y:S02]  /*0d80*/  LEA.HI R2, R0, R7, RZ, 0x2 ;  /* 0x0000000700027211 */ /* 0x000fe400078f10ff */
[----:B------:R-:W-:Y:S02]  /*0d90*/  LOP3.LUT R8, R8, 0x1c0, RZ, 0xc0, !PT ;  /* 0x000001c008087812 */ /* 0x000fe400078ec0ff */
[----:B------:R-:W-:Y:S02]  /*0da0*/  SHF.R.S32.HI R4, RZ, 0x2, R2 ;  /* 0x00000002ff047819 */ /* 0x000fe40000011402 */
[----:B------:R-:W-:Y:S02]  /*0db0*/  LOP3.LUT R11, R8, 0x8, R11, 0xf8, !PT ;  /* 0x00000008080b7812 */ /* 0x000fe400078ef80b */
[----:B------:R-:W-:Y:S02]  /*0dc0*/  SHF.R.U32.HI R8, RZ, 0x3, R8 ;  /* 0x00000003ff087819 */ /* 0x000fe40000011608 */
[----:B------:R-:W-:-:S02]  /*0dd0*/  SHF.R.S32.HI R9, RZ, 0x1f, R2 ;  /* 0x0000001fff097819 */ /* 0x000fc40000011402 */
[----:B------:R-:W-:Y:S02]  /*0de0*/  LOP3.LUT R11, R11, R8, RZ, 0x3c, !PT ;  /* 0x000000080b0b7212 */ /* 0x000fe400078e3cff */
[----:B------:R-:W-:Y:S02]  /*0df0*/  R2P PR, R6, 0x6 ;  /* 0x0000000606007804 */ /* 0x000fe40000000000 */
[----:B------:R-:W-:Y:S01]  /*0e00*/  LOP3.LUT R2, R2, 0x7ffffffc, RZ, 0xc0, !PT ;  /* 0x7ffffffc02027812 */ /* 0x000fe200078ec0ff */
[----:B------:R-:W-:Y:S01]  /*0e10*/  IMAD.IADD R10, R10, 0x1, R11 ;  /* 0x000000010a0a7824 */ /* 0x000fe200078e020b */
[----:B------:R-:W-:Y:S02]  /*0e20*/  LEA.HI R9, R9, R4, RZ, 0x3 ;  /* 0x0000000409097211 */ /* 0x000fe400078f18ff */
[----:B------:R-:W-:Y:S01]  /*0e30*/  LEA.HI R5, R5, R196, RZ, 0x1 ;  /* 0x000000c405057211 */ /* 0x000fe200078f08ff */
[----:B------:R-:W-:Y:S01]  /*0e40*/  IMAD R189, R10, 0x2, R17 ;  /* 0x000000020abd7824 */ /* 0x000fe200078e0211 */
[----:B------:R-:W-:Y:S01]  /*0e50*/  LEA.HI R0, R0, R7, RZ, 0x5 ;  /* 0x0000000700007211 */ /* 0x000fe200078f28ff */
[----:B------:R-:W-:Y:S01]  /*0e60*/  IMAD.IADD R22, R7, 0x1, -R2 ;  /* 0x0000000107167824 */ /* 0x000fe200078e0a02 */
[----:B------:R-:W-:Y:S01]  /*0e70*/  LOP3.LUT R9, R9, 0xfffffff8, RZ, 0xc0, !PT ;  /* 0xfffffff809097812 */ /* 0x000fe200078ec0ff */
[----:B------:R-:W-:Y:S01]  /*0e80*/  VIADD R192, R189, 0x36400 ;  /* 0x00036400bdc07836 */ /* 0x000fe20000000000 */
[----:B------:R-:W-:Y:S01]  /*0e90*/  LOP3.LUT R7, R3, 0x1ffffff8, RZ, 0xc0, !PT ;  /* 0x1ffffff803077812 */ /* 0x000fe200078ec0ff */
[----:B------:R-:W-:Y:S01]  /*0ea0*/  VIADD R190, R189, 0x36420 ;  /* 0x00036420bdbe7836 */ /* 0x000fe20000000000 */
[----:B------:R-:W-:Y:S01]  /*0eb0*/  LOP3.LUT R5, R5, 0xfffffe, RZ, 0xc0, !PT ;  /* 0x00fffffe05057812 */ /* 0x000fe200078ec0ff */
[----:B------:R-:W-:Y:S01]  /*0ec0*/  IMAD.IADD R9, R4, 0x1, -R9 ;  /* 0x0000000104097824 */ /* 0x000fe200078e0a09 */
[----:B------:R-:W-:Y:S01]  /*0ed0*/  SEL R191, R191, 0xffffffc0, !P2 ;  /* 0xffffffc0bfbf7807 */ /* 0x000fe20005000000 */
[----:B------:R-:W-:Y:S01]  /*0ee0*/  IMAD.IADD R7, R198, 0x1, -R7 ;  /* 0x00000001c6077824 */ /* 0x000fe200078e0a07 */
[----:B------:R-:W-:Y:S01]  /*0ef0*/  SHF.R.S32.HI R0, RZ, 0x5, R0 ;  /* 0x00000005ff007819 */ /* 0x000fe20000011400 */
[----:B------:R-:W-:Y:S01]  /*0f00*/  @P1 VIADD R190, R192, 0xffffffe0 ;  /* 0xffffffe0c0be1836 */ /* 0x000fe20000000000 */
[----:B------:R-:W-:Y:S01]  /*0f10*/  IADD3 R5, R196, -R5, RZ ;  /* 0x80000005c4057210 */ /* 0x000fe20007ffe0ff */
[----:B------:R-:W-:Y:S01]  /*0f20*/  IMAD.IADD R192, R192, 0x1, R191 ;  /* 0x00000001c0c07824 */ /* 0x000fe200078e02bf */
[----:B------:R-:W-:Y:S01]  /*0f30*/  SHF.R.S32.HI R194, RZ, 0x3, R3 ;  /* 0x00000003ffc27819 */ /* 0x000fe20000011403 */
[----:B------:R-:W-:-:S02]  /*0f40*/  IMAD R18, R0, 0x10, R9 ;  /* 0x0000001000127824 */ /* 0x000fc400078e0209 */
[----:B------:R-:W-:Y:S02]  /*0f50*/  IMAD.MOV.U32 R2, RZ, RZ, RZ ;  /* 0x000000ffff027224 */ /* 0x000fe400078e00ff */
[----:B------:R-:W-:Y:S02]  /*0f60*/  IMAD.SHL.U32 R23, R7, 0x8, RZ ;  /* 0x0000000807177824 */ /* 0x000fe400078e00ff */
[----:B------:R-:W-:Y:S02]  /*0f70*/  IMAD.SHL.U32 R188, R5, 0x100, RZ ;  /* 0x0000010005bc7824 */ /* 0x000fe400078e00ff */
[----:B------:R-:W-:Y:S02]  /*0f80*/  IMAD.SHL.U32 R22, R22, 0x2, RZ ;  /* 0x0000000216167824 */ /* 0x000fe400078e00ff */
[----:B------:R-:W-:-:S07]  /*0f90*/  IMAD.IADD R191, R191, 0x1, R190 ;  /* 0x00000001bfbf7824 */ /* 0x000fce00078e02be */
.L_x_4038:
[----:B0-----:R-:W0:Y:S01]  /*0fa0*/  LDC.64 R4, c[0x0][0xd60] ;  /* 0x00035800ff047b82 */ /* 0x001e220000000a00 */
[----:B------:R-:W-:Y:S01]  /*0fb0*/  ULDC.64 UR10, c[0x0][0x208] ;  /* 0x00008200000a7ab9 */ /* 0x000fe20000000a00 */
[----:B------:R-:W-:Y:S01]  /*0fc0*/  ULDC.64 UR6, c[0x0][0xb20] ;  /* 0x0002c80000067ab9 */ /* 0x000fe20000000a00 */
[----:B------:R-:W-:-:S05]  /*0fd0*/  ULDC.64 UR8, c[0x0][0xb10] ;  /* 0x0002c40000087ab9 */ /* 0x000fca0000000a00 */
[----:B-1----:R-:W1:Y:S08]  /*0fe0*/  LDC.64 R8, c[0x0][0x3f8] ;  /* 0x0000fe00ff087b82 */ /* 0x002e700000000a00 */
[----:B--2---:R-:W2:Y:S01]  /*0ff0*/  LDC R184, c[0x0][0x288] ;  /* 0x0000a200ffb87b82 */ /* 0x004ea20000000800 */
[----:B0-----:R-:W-:-:S07]  /*1000*/  IMAD.WIDE R4, R187, 0x4, R4 ;  /* 0x00000004bb047825 */ /* 0x001fce00078e0204 */
[----:B------:R-:W0:Y:S01]  /*1010*/  LDC R0, c[0x0][0x404] ;  /* 0x00010100ff007b82 */ /* 0x000e220000000800 */
[----:B---3--:R-:W3:Y:S01]  /*1020*/  LDG.E R4, desc[UR10][R4.64] ;  /* 0x0000000a04047981 */ /* 0x008ee2000c1e1900 */
[----:B------:R-:W-:Y:S01]  /*1030*/  UISETP.NE.U32.AND UP0, UPT, UR6, URZ, UPT ;  /* 0x0000003f0600728c */ /* 0x000fe2000bf05070 */
[----:B------:R-:W-:Y:S01]  /*1040*/  MOV R3, RZ ;  /* 0x000000ff00037202 */ /* 0x000fe20000000f00 */
[----:B------:R-:W-:-:S04]  /*1050*/  UISETP.NE.U32.AND UP1, UPT, UR8, URZ, UPT ;  /* 0x0000003f0800728c */ /* 0x000fc8000bf25070 */
[----:B------:R-:W4:Y:S01]  /*1060*/  LDC R11, c[0x0][0x2e0] ;  /* 0x0000b800ff0b7b82 */ /* 0x000f220000000800 */
[----:B------:R-:W-:Y:S02]  /*1070*/  UISETP.NE.AND.EX UP0, UPT, UR7, URZ, UPT, UP0 ;  /* 0x0000003f0700728c */ /* 0x000fe4000bf05300 */
[----:B------:R-:W-:-:S04]  /*1080*/  UISETP.NE.AND.EX UP1, UPT, UR9, URZ, UPT, UP1 ;  /* 0x0000003f0900728c */ /* 0x000fc8000bf25310 */
[----:B------:R-:W-:Y:S02]  /*1090*/  PLOP3.LUT P0, PT, PT, PT, UP0, 0x80, 0x0 ;  /* 0x000000000000781c */ /* 0x000fe40003f0f008 */
[----:B------:R-:W-:Y:S01]  /*10a0*/  PLOP3.LUT P2, PT, PT, PT, UP1, 0x80, 0x0 ;  /* 0x000000000000781c */ /* 0x000fe20003f4f018 */
[----:B------:R-:W-:Y:S01]  /*10b0*/  UMOV UR40, UR5 ;  /* 0x0000000500287c82 */ /* 0x000fe20008000000 */
[----:B---3--:R-:W-:-:S13]  /*10c0*/  R2UR UR38, R4 ;  /* 0x00000000042672ca */ /* 0x008fda00000e0000 */
[----:B------:R-:W-:Y:S02]  /*10d0*/  USHF.R.S32.HI UR39, URZ, 0x1f, UR38 ;  /* 0x0000001f3f277899 */ /* 0x000fe40008011426 */
[----:B------:R-:W-:-:S04]  /*10e0*/  @UP0 ULEA UR6, UP2, UR38, UR6, 0x2 ;  /* 0x0000000626060291 */ /* 0x000fc8000f84103f */
[----:B------:R-:W-:Y:S02]  /*10f0*/  @UP0 ULEA.HI.X UR7, UR38, UR7, UR39, 0x2, UP2 ;  /* 0x0000000726070291 */ /* 0x000fe400090f1427 */
[----:B------:R-:W-:Y:S01]  /*1100*/  @UP1 ULEA UR8, UP0, UR38, UR8, 0x2 ;  /* 0x0000000826081291 */ /* 0x000fe2000f80103f */
[----:B------:R-:W-:-:S03]  /*1110*/  IMAD.U32 R4, RZ, RZ, UR6 ;  /* 0x00000006ff047e24 */ /* 0x000fc6000f8e00ff */
[----:B------:R-:W-:Y:S01]  /*1120*/  IMAD.U32 R5, RZ, RZ, UR7 ;  /* 0x00000007ff057e24 */ /* 0x000fe2000f8e00ff */
[----:B------:R-:W-:Y:S01]  /*1130*/  @UP1 ULEA.HI.X UR9, UR38, UR9, UR39, 0x2, UP0 ;  /* 0x0000000926091291 */ /* 0x000fe200080f1427 */
[----:B------:R-:W-:Y:S01]  /*1140*/  IMAD.U32 R6, RZ, RZ, UR8 ;  /* 0x00000008ff067e24 */ /* 0x000fe2000f8e00ff */
[----:B------:R-:W-:Y:S02]  /*1150*/  ULDC.64 UR6, c[0x0][0xb18] ;  /* 0x0002c60000067ab9 */ /* 0x000fe40000000a00 */
[----:B------:R3:W5:Y:S01]  /*1160*/  @P0 LDG.E R3, desc[UR10][R4.64] ;  /* 0x0000000a04030981 */ /* 0x000762000c1e1900 */
[----:B-1----:R-:W-:Y:S01]  /*1170*/  ISETP.NE.U32.AND P0, PT, R8, RZ, PT ;  /* 0x000000ff0800720c */ /* 0x002fe20003f05070 */
[----:B------:R-:W-:Y:S01]  /*1180*/  IMAD.U32 R7, RZ, RZ, UR9 ;  /* 0x00000009ff077e24 */ /* 0x000fe2000f8e00ff */
[----:B------:R-:W-:Y:S02]  /*1190*/  ISETP.NE.U32.AND P1, PT, RZ, UR6, PT ;  /* 0x00000006ff007c0c */ /* 0x000fe4000bf25070 */
[----:B------:R-:W-:-:S02]  /*11a0*/  ISETP.NE.AND.EX P0, PT, R9, RZ, PT, P0 ;  /* 0x000000ff0900720c */ /* 0x000fc40003f05300 */
[----:B--2---:R3:W5:Y:S01]  /*11b0*/  @P2 LDG.E R184, desc[UR10][R6.64] ;  /* 0x0000000a06b82981 */ /* 0x004762000c1e1900 */
[----:B------:R-:W-:Y:S02]  /*11c0*/  ISETP.NE.AND.EX P1, PT, RZ, UR7, PT, P1 ;  /* 0x00000007ff007c0c */ /* 0x000fe4000bf25310 */
[----:B0-----:R-:W-:Y:S01]  /*11d0*/  SEL R0, R0, 0x1, P0 ;  /* 0x0000000100007807 */ /* 0x001fe20000000000 */
[----:B----4-:R-:W-:Y:S10]  /*11e0*/  @P2 BRA `(.L_x_3988) ;  /* 0x0000000000302947 */ /* 0x010ff40003800000 */
[----:B------:R-:W-:Y:S02]  /*11f0*/  ULDC.64 UR4, c[0x0][0xaf8] ;  /* 0x0002be0000047ab9 */ /* 0x000fe40000000a00 */
[----:B------:R-:W-:-:S04]  /*1200*/  ISETP.NE.U32.AND P0, PT, RZ, UR4, PT ;  /* 0x00000004ff007c0c */ /* 0x000fc8000bf05070 */
[----:B------:R-:W-:-:S13]  /*1210*/  ISETP.NE.AND.EX P0, PT, RZ, UR5, PT, P0 ;  /* 0x00000005ff007c0c */ /* 0x000fda000bf05300 */
[----:B------:R-:W-:Y:S05]  /*1220*/  @!P0 BRA `(.L_x_3988) ;  /* 0x0000000000208947 */ /* 0x000fea0003800000 */
[----:B------:R-:W-:Y:S01]  /*1230*/  ULDC.64 UR4, c[0x0][0xaf8] ;  /* 0x0002be0000047ab9 */ /* 0x000fe20000000a00 */
[----:B------:R-:W-:Y:S01]  /*1240*/  ULDC.64 UR8, c[0x0][0x208] ;  /* 0x0000820000087ab9 */ /* 0x000fe20000000a00 */
[----:B------:R-:W-:-:S06]  /*1250*/  UIMAD.WIDE UR4, UR38, 0x4, UR4 ;  /* 0x00000004260478a5 */ /* 0x000fcc000f8e0204 */
[----:B---3--:R-:W-:Y:S02]  /*1260*/  IMAD.U32 R4, RZ, RZ, UR4 ;  /* 0x00000004ff047e24 */ /* 0x008fe4000f8e00ff */
[----:B------:R-:W-:-:S05]  /*1270*/  IMAD.U32 R5, RZ, RZ, UR5 ;  /* 0x00000005ff057e24 */ /* 0x000fca000f8e00ff */
[----:B-----5:R-:W2:Y:S04]  /*1280*/  LDG.E R184, desc[UR8][R4.64] ;  /* 0x0000000804b87981 */ /* 0x020ea8000c1e1900 */
[----:B------:R-:W2:Y:S02]  /*1290*/  LDG.E R7, desc[UR8][R4.64+0x4] ;  /* 0x0000040804077981 */ /* 0x000ea4000c1e1900 */
[----:B--2---:R-:W-:-:S07]  /*12a0*/  IADD3 R184, -R184, R7, RZ ;  /* 0x00000007b8b87210 */ /* 0x004fce0007ffe1ff */
.L_x_3988:
[----:B------:R-:W-:Y:S02]  /*12b0*/  IMAD R186, R0, R11, RZ ;  /* 0x0000000b00ba7224 */ /* 0x000fe400078e02ff */
[----:B------:R-:W-:Y:S01]  /*12c0*/  IMAD.MOV.U32 R193, RZ, RZ, R185 ;  /* 0x000000ffffc17224 */ /* 0x000fe200078e00b9 */
[----:B------:R-:W-:Y:S06]  /*12d0*/  @!P1 BRA `(.L_x_3989) ;  /* 0x00000000001c9947 */ /* 0x000fec0003800000 */
[----:B------:R-:W-:Y:S01]  /*12e0*/  ULEA UR4, UP0, UR38, UR6, 0x2 ;  /* 0x0000000626047291 */ /* 0x000fe2000f80103f */
[----:B------:R-:W-:-:S03]  /*12f0*/  ULDC.64 UR8, c[0x0][0x208] ;  /* 0x0000820000087ab9 */ /* 0x000fc60000000a00 */
[----:B------:R-:W-:Y:S02]  /*1300*/  ULEA.HI.X UR5, UR38, UR7, UR39, 0x2, UP0 ;  /* 0x0000000726057291 */ /* 0x000fe400080f1427 */
[----:B---3--:R-:W-:-:S04]  /*1310*/  IMAD.U32 R4, RZ, RZ, UR4 ;  /* 0x00000004ff047e24 */ /* 0x008fc8000f8e00ff */
[----:B------:R-:W-:-:S05]  /*1320*/  IMAD.U32 R5, RZ, RZ, UR5 ;  /* 0x00000005ff057e24 */ /* 0x000fca000f8e00ff */
[----:B------:R0:W5:Y:S01]  /*1330*/  LDG.E R186, desc[UR8][R4.64] ;  /* 0x0000000804ba7981 */ /* 0x000162000c1e1900 */
[----:B------:R-:W-:Y:S05]  /*1340*/  BRA `(.L_x_3990) ;  /* 0x0000000000307947 */ /* 0x000fea0003800000 */
.L_x_3989:
        /* <DEDUP_REMOVED lines=9> */
[----:B------:R-:W2:Y:S04]  /*13e0*/  LDG.E R186, desc[UR6][R4.64] ;  /* 0x0000000604ba7981 */ /* 0x000ea8000c1e1900 */
[----:B------:R-:W2:Y:S02]  /*13f0*/  LDG.E R7, desc[UR6][R4.64+0x4] ;  /* 0x0000040604077981 */ /* 0x000ea4000c1e1900 */
[----:B--2---:R-:W-:-:S07]  /*1400*/  IMAD.IADD R186, R7, 0x1, -R186 ;  /* 0x0000000107ba7824 */ /* 0x004fce00078e0aba */
.L_x_3990:
[----:B-----5:R-:W-:Y:S01]  /*1410*/  IADD3 R186, -R3, R186, RZ ;  /* 0x000000ba03ba7210 */ /* 0x020fe20007ffe1ff */
[----:B------:R-:W-:Y:S01]  /*1420*/  UISETP.NE.AND UP0, UPT, UR37, 0x1, UPT ;  /* 0x000000012500788c */ /* 0x000fe2000bf05270 */
[----:B------:R-:W-:Y:S02]  /*1430*/  LEA R3, R185, 0x7f, 0x6 ;  /* 0x0000007fb9037811 */ /* 0x000fe400078e30ff */
[----:B------:R-:W-:Y:S02]  /*1440*/  CS2R R150, SRZ ;  /* 0x0000000000967805 */ /* 0x000fe4000001ff00 */
[----:B------:R-:W-:Y:S01]  /*1450*/  CS2R R148, SRZ ;  /* 0x0000000000947805 */ /* 0x000fe2000001ff00 */
[C---:B------:R-:W-:Y:S01]  /*1460*/  VIADD R0, R186.reuse, 0x3f ;  /* 0x0000003fba007836 */ /* 0x040fe20000000000 */
[----:B0--3--:R-:W-:Y:S02]  /*1470*/  IADD3 R4, R186, R3, -R184 ;  /* 0x00000003ba047210 */ /* 0x009fe40007ffe8b8 */
[----:B------:R-:W-:-:S02]  /*1480*/  CS2R R146, SRZ ;  /* 0x0000000000927805 */ /* 0x000fc4000001ff00 */
[----:B------:R-:W-:Y:S02]  /*1490*/  PLOP3.LUT P0, PT, PT, PT, UP0, 0x80, 0x0 ;  /* 0x000000000000781c */ /* 0x000fe40003f0f008 */
[----:B------:R-:W-:Y:S02]  /*14a0*/  CS2R R144, SRZ ;  /* 0x0000000000907805 */ /* 0x000fe4000001ff00 */
[----:B------:R-:W-:Y:S02]  /*14b0*/  SHF.R.S32.HI R3, RZ, 0x1f, R0 ;  /* 0x0000001fff037819 */ /* 0x000fe40000011400 */
[----:B------:R-:W-:Y:S02]  /*14c0*/  CS2R R142, SRZ ;  /* 0x00000000008e7805 */ /* 0x000fe4000001ff00 */
[----:B------:R-:W-:Y:S02]  /*14d0*/  SHF.R.S32.HI R5, RZ, 0x1f, R4 ;  /* 0x0000001fff057819 */ /* 0x000fe40000011404 */
[----:B------:R-:W-:-:S02]  /*14e0*/  CS2R R140, SRZ ;  /* 0x00000000008c7805 */ /* 0x000fc4000001ff00 */
[----:B------:R-:W-:Y:S01]  /*14f0*/  LEA.HI R3, R3, R0, RZ, 0x6 ;  /* 0x0000000003037211 */ /* 0x000fe200078f30ff */
[----:B------:R-:W-:Y:S01]  /*1500*/  IMAD.MOV.U32 R0, RZ, RZ, RZ ;  /* 0x000000ffff007224 */ /* 0x000fe200078e00ff */
[----:B------:R-:W-:Y:S02]  /*1510*/  LEA.HI R5, R5, R4, RZ, 0x6 ;  /* 0x0000000405057211 */ /* 0x000fe400078f30ff */
[----:B------:R-:W-:Y:S02]  /*1520*/  CS2R R138, SRZ ;  /* 0x00000000008a7805 */ /* 0x000fe4000001ff00 */
[----:B------:R-:W-:Y:S01]  /*1530*/  SHF.R.S32.HI R168, RZ, 0x6, R3 ;  /* 0x00000006ffa87819 */ /* 0x000fe20000011403 */
[----:B------:R-:W-:Y:S01]  /*1540*/  IMAD.MOV.U32 R3, RZ, RZ, RZ ;  /* 0x000000ffff037224 */ /* 0x000fe200078e00ff */
[----:B------:R-:W-:Y:S02]  /*1550*/  SHF.R.S32.HI R5, RZ, 0x6, R5 ;  /* 0x00000006ff057819 */ /* 0x000fe40000011405 */
[----:B------:R-:W-:-:S02]  /*1560*/  CS2R R136, SRZ ;  /* 0x0000000000887805 */ /* 0x000fc4000001ff00 */
[----:B------:R-:W-:Y:S02]  /*1570*/  CS2R R134, SRZ ;  /* 0x0000000000867805 */ /* 0x000fe4000001ff00 */
[----:B------:R-:W-:Y:S02]  /*1580*/  CS2R R132, SRZ ;  /* 0x0000000000847805 */ /* 0x000fe4000001ff00 */
[----:B------:R-:W-:Y:S02]  /*1590*/  VIMNMX R168, R168, R5, PT ;  /* 0x00000005a8a87248 */ /* 0x000fe40003fe0100 */
        /* <DEDUP_REMOVED lines=51> */
[----:B------:R-:W-:Y:S01]  /*18d0*/  CS2R R30, SRZ ;  /* 0x00000000001e7805 */ /* 0x000fe2000001ff00 */
[----:B------:R-:W-:Y:S01]  /*18e0*/  IMAD.MOV.U32 R169, RZ, RZ, RZ ;  /* 0x000000ffffa97224 */ /* 0x000fe200078e00ff */
[----:B------:R-:W-:-:S02]  /*18f0*/  MOV R24, RZ ;  /* 0x000000ff00187202 */ /* 0x000fc40000000f00 */
[----:B------:R-:W-:Y:S01]  /*1900*/  CS2R R170, SRZ ;  /* 0x0000000000aa7805 */ /* 0x000fe2000001ff00 */
[----:B------:R-:W-:Y:S02]  /*1910*/  IMAD.MOV.U32 R5, RZ, RZ, RZ ;  /* 0x000000ffff057224 */ /* 0x000fe400078e00ff */
[----:B------:R-:W-:Y:S01]  /*1920*/  IMAD.MOV.U32 R172, RZ, RZ, RZ ;  /* 0x000000ffffac7224 */ /* 0x000fe200078e00ff */
[----:B------:R-:W-:Y:S06]  /*1930*/  @!P0 BRA `(.L_x_3991) ;  /* 0x0000001400e88947 */ /* 0x000fec0003800000 */
        /* <DEDUP_REMOVED lines=13> */
[----:B------:R-:W-:Y:S01]  /*1a10*/  UMOV UR7, 0x40000040 ;  /* 0x4000004000077882 */ /* 0x000fe20000000000 */
[----:B------:R-:W1:Y:S01]  /*1a20*/  S2R R20, SR_TID.X ;  /* 0x0000000000147919 */ /* 0x000e620000002100 */
[----:B0-----:R-:W-:-:S04]  /*1a30*/  LEA.HI R5, R4, R4, RZ, 0x1 ;  /* 0x0000000404057211 */ /* 0x001fc800078f08ff */
[----:B------:R-:W-:Y:S01]  /*1a40*/  LOP3.LUT R5, R5, 0x1fffe, RZ, 0xc0, !PT ;  /* 0x0001fffe05057812 */ /* 0x000fe200078ec0ff */
[----:B------:R-:W-:-:S04]  /*1a50*/  WARPGROUP.ARRIVE ;  /* 0x00000000000079c5 */ /* 0x000fc80000000000 */
        /* <DEDUP_REMOVED lines=10> */
[----:B------:R-:W-:Y:S01]  /*1b00*/  VIADD R8, R5, 0x2 ;  /* 0x0000000205087836 */ /* 0x000fe20000000000 */
[----:B------:R-:W-:-:S02]  /*1b10*/  LOP3.LUT R7, R4, 0x2000000, RZ, 0xfc, !PT ;  /* 0x0200000004077812 */ /* 0x000fc400078efcff */
[----:B-1----:R-:W-:Y:S02]  /*1b20*/  LOP3.LUT R20, R20, 0x7f, RZ, 0xc0, !PT ;  /* 0x0000007f14147812 */ /* 0x002fe400078ec0ff */
[----:B------:R-:W-:Y:S02]  /*1b30*/  LEA R4, R2, R7, 0xc ;  /* 0x0000000702047211 */ /* 0x000fe400078e60ff */
[----:B------:R-:W-:Y:S01]  /*1b40*/  R2UR UR12, R8 ;  /* 0x00000000080c72ca */ /* 0x000fe200000e0000 */
[C---:B------:R-:W-:Y:S01]  /*1b50*/  VIADD R8, R5.reuse, 0x4 ;  /* 0x0000000405087836 */ /* 0x040fe20000000000 */
[C---:B------:R-:W-:Y:S01]  /*1b60*/  R2UR UR10, R4.reuse ;  /* 0x00000000040a72ca */ /* 0x040fe200000e0000 */
[----:B------:R-:W-:Y:S01]  /*1b70*/  VIADD R6, R4, 0x80 ;  /* 0x0000008004067836 */ /* 0x000fe20000000000 */
[----:B------:R-:W-:Y:S01]  /*1b80*/  ISETP.NE.AND P1, PT, R20, RZ, PT ;  /* 0x000000ff1400720c */ /* 0x000fe20003f25270 */
[----:B------:R-:W-:Y:S01]  /*1b90*/  VIADD R5, R5, 0x6 ;  /* 0x0000000605057836 */ /* 0x000fe20000000000 */
[----:B------:R-:W-:-:S02]  /*1ba0*/  R2UR UR16, R8 ;  /* 0x00000000081072ca */ /* 0x000fc400000e0000 */
[----:B------:R-:W-:Y:S01]  /*1bb0*/  R2UR UR14, R6 ;  /* 0x00000000060e72ca */ /* 0x000fe200000e0000 */
[C---:B------:R-:W-:Y:S01]  /*1bc0*/  VIADD R6, R4.reuse, 0x100 ;  /* 0x0000010004067836 */ /* 0x040fe20000000000 */
[----:B------:R-:W-:Y:S01]  /*1bd0*/  R2UR UR4, R5 ;  /* 0x00000000050472ca */ /* 0x000fe200000e0000 */
[----:B------:R-:W-:-:S03]  /*1be0*/  VIADD R4, R4, 0x180 ;  /* 0x0000018004047836 */ /* 0x000fc60000000000 */
[----:B------:R-:W-:Y:S01]  /*1bf0*/  R2UR UR18, R6 ;  /* 0x00000000061272ca */ /* 0x000fe200000e0000 */
[----:B------:R-:W-:Y:S01]  /*1c00*/  HGMMA.64x256x16.F32 R24, gdesc[UR8].tnspB, RZ, !UPT, gsb0 ;  /* 0x43e00000081879f0 */ /* 0x000fe2000c0008ff */
[----:B------:R-:W-:Y:S02]  /*1c10*/  R2UR UR6, R4 ;  /* 0x00000000040672ca */ /* 0x000fe400000e0000 */
[----:B------:R-:W-:-:S05]  /*1c20*/  @!P1 LEA R4, R2, R17, 0x3 ;  /* 0x0000001102049211 */ /* 0x000fca00078e18ff */
[----:B------:R-:W-:-:S05]  /*1c30*/  @!P1 VIADD R4, R4, 0x38860 ;  /* 0x0003886004049836 */ /* 0x000fca0000000000 */
        /* <DEDUP_REMOVED lines=17> */
.L_x_3994:
[----:B------:R-:W-:Y:S01]  /*1d50*/  BAR.SYNC.DEFER_BLOCKING 0xe, 0x100 ;  /* 0x0384000000007b1d */ /* 0x000fe20000010000 */
[----:B01----:R-:W-:Y:S01]  /*1d60*/  IMAD R4, R2, 0x40, R18 ;  /* 0x0000004002047824 */ /* 0x003fe200078e0212 */
[----:B------:R-:W-:Y:S01]  /*1d70*/  ISETP.GT.AND P2, PT, R168, RZ, PT ;  /* 0x000000ffa800720c */ /* 0x000fe20003f44270 */
[----:B------:R-:W-:Y:S02]  /*1d80*/  VIADD R2, R2, 0x1 ;  /* 0x0000000102027836 */ /* 0x000fe40000000000 */
[----:B------:R-:W-:Y:S01]  /*1d90*/  IMAD R4, R4, 0x4, R17 ;  /* 0x0000000404047824 */ /* 0x000fe200078e0211 */
[----:B------:R-:W-:Y:S01]  /*1da0*/  UMOV UR11, 0x40000040 ;  /* 0x40000040000b7882 */ /* 0x000fe20000000000 */
[----:B------:R-:W-:Y:S01]  /*1db0*/  UMOV UR15, 0x40000040 ;  /* 0x40000040000f7882 */ /* 0x000fe20000000000 */
[----:B------:R-:W-:Y:S01]  /*1dc0*/  ISETP.NE.AND P0, PT, R2, 0x2, PT ;  /* 0x000000020200780c */ /* 0x000fe20003f05270 */
[----:B------:R-:W-:Y:S01]  /*1dd0*/  UMOV UR19, 0x40000040 ;  /* 0x4000004000137882 */ /* 0x000fe20000000000 */
[----:B------:R-:W-:Y:S01]  /*1de0*/  UMOV UR7, 0x40000040 ;  /* 0x4000004000077882 */ /* 0x000fe20000000000 */
[----:B------:R-:W-:Y:S01]  /*1df0*/  VIADD R168, R168, 0xffffffff ;  /* 0xffffffffa8a87836 */ /* 0x000fe20000000000 */
[----:B------:R-:W-:Y:S01]  /*1e00*/  SEL R2, R2, RZ, P0 ;  /* 0x000000ff02027207 */ /* 0x000fe20000000000 */
[----:B------:R-:W0:Y:S04]  /*1e10*/  LDS R5, [R4+0x38400] ;  /* 0x0384000004057984 */ /* 0x000e280000000800 */
[----:B------:R1:W2:Y:S02]  /*1e20*/  LDS R6, [R4+0x38420] ;  /* 0x0384200004067984 */ /* 0x0002a40000000800 */
[----:B-1----:R-:W-:-:S05]  /*1e30*/  IMAD R4, R2, 0x1000, R7 ;  /* 0x0000100002047824 */ /* 0x002fca00078e0207 */
[----:B------:R-:W-:Y:S01]  /*1e40*/  R2UR UR10, R4 ;  /* 0x00000000040a72ca */ /* 0x000fe200000e0000 */
        /* <DEDUP_REMOVED lines=128> */
[----:B------:R-:W-:-:S04]  /*2650*/  IADD3 R5, R4, 0x80, RZ ;  /* 0x0000008004057810 */ /* 0x000fc80007ffe0ff */
[----:B------:R-:W-:Y:S01]  /*2660*/  R2UR UR14, R5 ;  /* 0x00000000050e72ca */ /* 0x000fe200000e0000 */
[----:B------:R-:W-:Y:S01]  /*2670*/  WARPGROUP.ARRIVE ;  /* 0x00000000000079c5 */ /* 0x000fe20000000000 */
[C---:B------:R-:W-:Y:S02]  /*2680*/  VIADD R5, R4.reuse, 0x100 ;  /* 0x0000010004057836 */ /* 0x040fe40000000000 */
[----:B------:R-:W-:-:S03]  /*2690*/  VIADD R4, R4, 0x180 ;  /* 0x0000018004047836 */ /* 0x000fc60000000000 */
[----:B------:R-:W-:Y:S01]  /*26a0*/  HGMMA.64x256x16.F32 R24, gdesc[UR8].tnspB, R24, gsb0 ;  /* 0x43e00000081879f0 */ /* 0x000fe20008000818 */
[----:B------:R-:W-:Y:S02]  /*26b0*/  R2UR UR18, R5 ;  /* 0x00000000051272ca */ /* 0x000fe400000e0000 */
[----:B------:R-:W-:Y:S01]  /*26c0*/  R2UR UR6, R4 ;  /* 0x00000000040672ca */ /* 0x000fe200000e0000 */
[----:B------:R-:W-:Y:S01]  /*26d0*/  @!P1 IMAD R4, R2, 0x8, R17 ;  /* 0x0000000802049824 */ /* 0x000fe200078e0211 */
[----:B------:R-:W-:-:S03]  /*26e0*/  SEL R5, RZ, 0x1, P0 ;  /* 0x00000001ff057807 */ /* 0x000fc60000000000 */
[----:B------:R-:W-:Y:S01]  /*26f0*/  @!P1 VIADD R4, R4, 0x38860 ;  /* 0x0003886004049836 */ /* 0x000fe20000000000 */
[----:B------:R-:W-:-:S04]  /*2700*/  LOP3.LUT R16, R16, R5, RZ, 0x3c, !PT ;  /* 0x0000000510107212 */ /* 0x000fc800078e3cff */
        /* <DEDUP_REMOVED lines=16> */
.L_x_3993:
[----:B------:R-:W-:Y:S01]  /*2810*/  BAR.SYNC.DEFER_BLOCKING 0xe, 0x100 ;  /* 0x0384000000007b1d */ /* 0x000fe20000010000 */
[C---:B01----:R-:W-:Y:S01]  /*2820*/  IMAD R4, R2.reuse, 0x40, R18 ;  /* 0x0000004002047824 */ /* 0x043fe200078e0212 */
[----:B------:R-:W-:Y:S01]  /*2830*/  PLOP3.LUT P0, PT, PT, PT, PT, 0x8, 0x0 ;  /* 0x000000000000781c */ /* 0x000fe20003f0e170 */
[----:B------:R-:W-:-:S03]  /*2840*/  VIADD R2, R2, 0x1 ;  /* 0x0000000102027836 */ /* 0x000fc60000000000 */
[----:B------:R-:W-:Y:S02]  /*2850*/  LEA R17, R4, R17, 0x2 ;  /* 0x0000001104117211 */ /* 0x000fe400078e10ff */
[----:B------:R-:W-:-:S04]  /*2860*/  ISETP.NE.AND P1, PT, R2, 0x2, PT ;  /* 0x000000020200780c */ /* 0x000fc80003f25270 */
[----:B------:R-:W-:Y:S02]  /*2870*/  SEL R7, RZ, 0x1, P1 ;  /* 0x00000001ff077807 */ /* 0x000fe40000800000 */
[----:B------:R-:W-:Y:S02]  /*2880*/  SEL R2, R2, RZ, P1 ;  /* 0x000000ff02027207 */ /* 0x000fe40000800000 */
[----:B------:R-:W-:Y:S01]  /*2890*/  LOP3.LUT R16, R16, R7, RZ, 0x3c, !PT ;  /* 0x0000000710107212 */ /* 0x000fe200078e3cff */
        /* <DEDUP_REMOVED lines=132> */
.L_x_3991:
[----:B------:R-:W-:Y:S02]  /*30e0*/  ISETP.GE.AND P1, PT, R168, 0x1, PT ;  /* 0x00000001a800780c */ /* 0x000fe40003f26270 */
[----:B------:R-:W-:-:S11]  /*30f0*/  PLOP3.LUT P0, PT, PT, PT, PT, 0x80, 0x0 ;  /* 0x000000000000781c */ /* 0x000fd60003f0f070 */
[----:B------:R-:W-:Y:S05]  /*3100*/  @!P1 BRA `(.L_x_3992) ;  /* 0x000000a000a89947 */ /* 0x000fea0003800000 */
[----:B------:R-:W0:Y:S02]  /*3110*/  SHFL.IDX PT, R0, R196, RZ, 0x1f ;  /* 0x00001fffc4007589 */ /* 0x000e2400000e0000 */
        /* <DEDUP_REMOVED lines=19> */
[----:B------:R-:W-:Y:S01]  /*3250*/  MOV R13, RZ ;  /* 0x000000ff000d7202 */ /* 0x000fe20000000f00 */
[----:B------:R-:W-:Y:S02]  /*3260*/  IMAD.U32 R6, RZ, RZ, UR4 ;  /* 0x00000004ff067e24 */ /* 0x000fe4000f8e00ff */
[----:B------:R-:W-:-:S02]  /*3270*/  IMAD.U32 R7, RZ, RZ, UR5 ;  /* 0x00000005ff077e24 */ /* 0x000fc4000f8e00ff */
[----:B------:R-:W-:Y:S02]  /*3280*/  IMAD.U32 R11, RZ, RZ, UR7 ;  /* 0x00000007ff0b7e24 */ /* 0x000fe4000f8e00ff */
[----:B------:R-:W-:Y:S02]  /*3290*/  IMAD.MOV.U32 R8, RZ, RZ, 0x70 ;  /* 0x00000070ff087424 */ /* 0x000fe400078e00ff */
[----:B0-----:R-:W-:-:S07]  /*32a0*/  IMAD.MOV.U32 R12, RZ, RZ, 0x1 ;  /* 0x00000001ff0c7424 */ /* 0x001fce00078e00ff */
[----:B------:R-:W-:-:S07]  /*32b0*/  LEPC R20, `(.L_x_3995) ;  /* 0x000000001014794e */ /* 0x000fce0000000000 */
[----:B-1----:R-:W-:Y:S05]  /*32c0*/  CALL.ABS.NOINC R14 ;  /* 0x000000000e007343 */ /* 0x002fea0003c00000 */
.L_x_3995:
[----:B------:R-:W-:Y:S01]  /*32d0*/  ULEA.HI UR4, UR36, UR36, URZ, 0x1 ;  /* 0x0000002424047291 */ /* 0x000fe2000f8f083f */
[----:B------:R-:W-:-:S03]  /*32e0*/  IMAD.U32 R0, RZ, RZ, UR41 ;  /* 0x00000029ff007e24 */ /* 0x000fc6000f8e00ff */
[----:B------:R-:W-:Y:S02]  /*32f0*/  ULOP3.LUT UR4, UR4, 0xfffffffe, URZ, 0xc0, !UPT ;  /* 0xfffffffe04047892 */ /* 0x000fe4000f8ec03f */
[----:B------:R-:W-:Y:S02]  /*3300*/  ISETP.NE.AND P0, PT, R0, 0x3, PT ;  /* 0x000000030000780c */ /* 0x000fe40003f05270 */
[----:B------:R-:W-:-:S06]  /*3310*/  UIADD3 UR4, UR36, -UR4, URZ ;  /* 0x8000000424047290 */ /* 0x000fcc000fffe03f */
[----:B------:R-:W-:-:S05]  /*3320*/  IMAD.U32 R4, RZ, RZ, UR4 ;  /* 0x00000004ff047e24 */ /* 0x000fca000f8e00ff */
[----:B------:R-:W-:-:S04]  /*3330*/  SHF.L.U32 R4, R4, 0x1f, RZ ;  /* 0x0000001f04047819 */ /* 0x000fc800000006ff */
[----:B------:R-:W0:Y:S02]  /*3340*/  SYNCS.PHASECHK.TRANS64.TRYWAIT P1, [R17+URZ+0x38800], R4 ;  /* 0x03880004110075a7 */ /* 0x000e24000802017f */
[----:B0-----:R-:W-:Y:S05]  /*3350*/  @!P1 BRA `(.L_x_3996) ;  /* 0x0000012000189947 */ /* 0x001fea0003800000 */
.L_x_4124:
[----:B------:R-:W-:Y:S05]  /*3360*/  @!P0 BRA `(.L_x_3997) ;  /* 0x0000000000048947 */ /* 0x000fea0003800000 */
[----:B------:R-:W-:Y:S01]  /*3370*/  BPT.TRAP 0x1 ;  /* 0x000000040000795c */ /* 0x000fe20000300000 */
.L_x_3997:
[----:B------:R-:W-:Y:S01]  /*3380*/  IMAD R5, R2, 0x8, R17 ;  /* 0x0000000802057824 */ /* 0x000fe200078e0211 */
[----:B------:R-:W-:-:S04]  /*3390*/  SHF.L.U32 R8, R16, 0x1f, RZ ;  /* 0x0000001f10087819 */ /* 0x000fc800000006ff */
[----:B------:R1:W2:Y:S01]  /*33a0*/  SYNCS.PHASECHK.TRANS64.TRYWAIT P1, [R5+URZ+0x38830], R8 ;  /* 0x03883008050075a7 */ /* 0x0002a2000802017f */
[----:B------:R-:W-:Y:S05]  /*33b0*/  @!P0 BRA `(.L_x_3998) ;  /* 0x0000000000048947 */ /* 0x000fea0003800000 */
[----:B------:R-:W-:Y:S01]  /*33c0*/  BPT.TRAP 0x1 ;  /* 0x000000040000795c */ /* 0x000fe20000300000 */
.L_x_3998:
[----:B------:R-:W-:-:S05]  /*33d0*/  VIADD R0, R17, 0x22400 ;  /* 0x0002240011007836 */ /* 0x000fca0000000000 */
[----:B------:R-:W-:-:S04]  /*33e0*/  SHF.R.U32.HI R0, RZ, 0x4, R0 ;  /* 0x00000004ff007819 */ /* 0x000fc80000011600 */
[----:B------:R-:W-:Y:S01]  /*33f0*/  LOP3.LUT R0, R0, 0x3fff, RZ, 0xc0, !PT ;  /* 0x00003fff00007812 */ /* 0x000fe200078ec0ff */
[----:B--2---:R-:W-:Y:S06]  /*3400*/  @P1 BRA `(.L_x_3999) ;  /* 0x0000000000081947 */ /* 0x004fec0003800000 */
[----:B------:R-:W2:Y:S02]  /*3410*/  SYNCS.PHASECHK.TRANS64.TRYWAIT P1, [R5+URZ+0x38830], R8 ;  /* 0x03883008050075a7 */ /* 0x000ea4000802017f */
[----:B--2---:R-:W-:Y:S05]  /*3420*/  @!P1 BRA `(.L_x_4000) ;  /* 0x0000011c00f89947 */ /* 0x004fea0003800000 */
.L_x_3999:
[----:B------:R-:W-:Y:S05]  /*3430*/  WARPSYNC.ALL ;  /* 0x0000000000007948 */ /* 0x000fea0003800000 */
[----:B------:R-:W-:Y:S01]  /*3440*/  LOP3.LUT R0, R0, 0x10000, RZ, 0xfc, !PT ;  /* 0x0001000000007812 */ /* 0x000fe200078efcff */
[----:B------:R-:W-:Y:S01]  /*3450*/  VIADD R3, R17, 0x20400 ;  /* 0x0002040011037836 */ /* 0x000fe20000000000 */
[----:B------:R-:W-:-:S03]  /*3460*/  WARPGROUP.ARRIVE ;  /* 0x00000000000079c5 */ /* 0x000fc60000000000 */
[----:B------:R-:W-:Y:S01]  /*3470*/  IMAD R6, R2, 0x200, R0 ;  /* 0x0000020002067824 */ /* 0x000fe200078e0200 */
[----:B------:R-:W-:Y:S01]  /*3480*/  UMOV UR27, 0x40000040 ;  /* 0x40000040001b7882 */ /* 0x000fe20000000000 */
[----:B------:R-:W-:Y:S01]  /*3490*/  UMOV UR25, 0x40000040 ;  /* 0x4000004000197882 */ /* 0x000fe20000000000 */
[----:B------:R-:W-:Y:S01]  /*34a0*/  SHF.R.U32.HI R3, RZ, 0x4, R3 ;  /* 0x00000004ff037819 */ /* 0x000fe20000011603 */
[----:B------:R-:W-:Y:S01]  /*34b0*/  UMOV UR23, 0x40000040 ;  /* 0x4000004000177882 */ /* 0x000fe20000000000 */
[----:B------:R-:W-:Y:S01]  /*34c0*/  R2UR UR26, R6 ;  /* 0x00000000061a72ca */ /* 0x000fe200000e0000 */
[----:B------:R-:W-:Y:S01]  /*34d0*/  UMOV UR21, 0x40000040 ;  /* 0x4000004000157882 */ /* 0x000fe20000000000 */
[----:B------:R-:W-:Y:S01]  /*34e0*/  LOP3.LUT R3, R3, 0x3fff, RZ, 0xc0, !PT ;  /* 0x00003fff03037812 */ /* 0x000fe200078ec0ff */
[----:B------:R-:W-:Y:S01]  /*34f0*/  UMOV UR19, 0x40000040 ;  /* 0x4000004000137882 */ /* 0x000fe20000000000 */
[----:B------:R-:W-:Y:S01]  /*3500*/  UMOV UR17, 0x40000040 ;  /* 0x4000004000117882 */ /* 0x000fe20000000000 */
[----:B------:R-:W-:Y:S01]  /*3510*/  UMOV UR15, 0x40000040 ;  /* 0x40000040000f7882 */ /* 0x000fe20000000000 */
[----:B------:R-:W-:Y:S01]  /*3520*/  LOP3.LUT R3, R3, 0x10000, RZ, 0xfc, !PT ;  /* 0x0001000003037812 */ /* 0x000fe200078efcff */
[----:B------:R-:W-:-:S03]  /*3530*/  UMOV UR13, 0x40000040 ;  /* 0x40000040000d7882 */ /* 0x000fc60000000000 */
[C---:B------:R-:W-:Y:S02]  /*3540*/  R2UR UR24, R3.reuse ;  /* 0x00000000031872ca */ /* 0x040fe400000e0000 */
[C---:B------:R-:W-:Y:S01]  /*3550*/  IADD3 R6, R3.reuse, 0x2, RZ ;  /* 0x0000000203067810 */ /* 0x040fe20007ffe0ff */
[----:B------:R-:W-:Y:S02]  /*3560*/  UIADD3 UR22, UR26, 0x2, URZ ;  /* 0x000000021a167890 */ /* 0x000fe4000fffe03f */
[----:B------:R-:W-:Y:S01]  /*3570*/  UIADD3 UR18, UR26, 0x4, URZ ;  /* 0x000000041a127890 */ /* 0x000fe2000fffe03f */
[----:B------:R-:W-:Y:S01]  /*3580*/  R2UR UR20, R6 ;  /* 0x00000000061472ca */ /* 0x000fe200000e0000 */
[C---:B------:R-:W-:Y:S01]  /*3590*/  VIADD R6, R3.reuse, 0x4 ;  /* 0x0000000403067836 */ /* 0x040fe20000000000 */
[----:B------:R-:W-:Y:S01]  /*35a0*/  UIADD3 UR14, UR26, 0x6, URZ ;  /* 0x000000061a0e7890 */ /* 0x000fe2000fffe03f */
[----:B------:R-:W-:-:S03]  /*35b0*/  VIADD R3, R3, 0x6 ;  /* 0x0000000603037836 */ /* 0x000fc60000000000 */
[----:B------:R-:W-:Y:S01]  /*35c0*/  R2UR UR16, R6 ;  /* 0x00000000061072ca */ /* 0x000fe200000e0000 */
[----:B------:R-:W-:Y:S01]  /*35d0*/  HGMMA.64x64x16.F32 R24, gdesc[UR24], RZ, !UPT, gsb0 ;  /* 0x00e00000181879f0 */ /* 0x000fe2000c0008ff */
[----:B------:R-:W-:Y:S02]  /*35e0*/  R2UR UR12, R3 ;  /* 0x00000000030c72ca */ /* 0x000fe400000e0000 */
        /* <DEDUP_REMOVED lines=10> */
[----:B------:R-:W3:Y:S02]  /*3690*/  SYNCS.PHASECHK.TRANS64.TRYWAIT P1, [R17+URZ+0x38810], R4 ;  /* 0x03881004110075a7 */ /* 0x000ee4000802017f */
[----:B---3--:R-:W-:Y:S05]  /*36a0*/  @!P1 BRA `(.L_x_4001) ;  /* 0x0000011c006c9947 */ /* 0x008fea0003800000 */
.L_x_4125:
[----:B------:R-:W-:Y:S05]  /*36b0*/  @!P0 BRA `(.L_x_4002) ;  /* 0x0000000000048947 */ /* 0x000fea0003800000 */
[----:B------:R-:W-:Y:S01]  /*36c0*/  BPT.TRAP 0x1 ;  /* 0x000000040000795c */ /* 0x000fe20000300000 */
.L_x_4002:
[----:B------:R4:W0:Y:S01]  /*36d0*/  SYNCS.PHASECHK.TRANS64.TRYWAIT P1, [R5+URZ+0x38850], R8 ;  /* 0x03885008050075a7 */ /* 0x000822000802017f */
[----:B------:R-:W-:Y:S05]  /*36e0*/  @!P0 BRA `(.L_x_4003) ;  /* 0x0000000000048947 */ /* 0x000fea0003800000 */
[----:B------:R-:W-:Y:S01]  /*36f0*/  BPT.TRAP 0x1 ;  /* 0x000000040000795c */ /* 0x000fe20000300000 */
.L_x_4003:
[C---:B------:R-:W-:Y:S02]  /*3700*/  VIADD R3, R17.reuse, 0x400 ;  /* 0x0000040011037836 */ /* 0x040fe40000000000 */
[----:B0--3--:R-:W-:-:S03]  /*3710*/  VIADD R4, R17, 0x26400 ;  /* 0x0002640011047836 */ /* 0x009fc60000000000 */
        /* <DEDUP_REMOVED lines=8> */
[----:B------:R-:W0:Y:S02]  /*37a0*/  SYNCS.PHASECHK.TRANS64.TRYWAIT P1, [R5+URZ+0x38850], R8 ;  /* 0x03885008050075a7 */ /* 0x000e24000802017f */
[----:B0-----:R-:W-:Y:S05]  /*37b0*/  @!P1 BRA `(.L_x_4005) ;  /* 0x0000011c003c9947 */ /* 0x001fea0003800000 */
.L_x_4004:
[----:B------:R-:W-:Y:S01]  /*37c0*/  R2UR UR8, R4 ;  /* 0x00000000040872ca */ /* 0x000fe200000e0000 */
[----:B------:R-:W-:Y:S01]  /*37d0*/  WARPGROUP.ARRIVE ;  /* 0x00000000000079c5 */ /* 0x000fe20000000000 */
[----:B------:R-:W-:Y:S01]  /*37e0*/  R2UR UR10, R6 ;  /* 0x00000000060a72ca */ /* 0x000fe200000e0000 */
[----:B------:R-:W-:Y:S01]  /*37f0*/  UMOV UR9, 0x40000040 ;  /* 0x4000004000097882 */ /* 0x000fe20000000000 */
[----:B------:R-:W-:Y:S01]  /*3800*/  UMOV UR11, 0x40000040 ;  /* 0x40000040000b7882 */ /* 0x000fe20000000000 */
[----:B012-4-:R-:W-:Y:S01]  /*3810*/  VIADD R8, R4, 0x2 ;  /* 0x0000000204087836 */ /* 0x017fe20000000000 */
[----:B------:R-:W-:Y:S01]  /*3820*/  IADD3 R7, R6, 0x2, RZ ;  /* 0x0000000206077810 */ /* 0x000fe20007ffe0ff */
[----:B------:R-:W-:Y:S01]  /*3830*/  UMOV UR5, 0x40000040 ;  /* 0x4000004000057882 */ /* 0x000fe20000000000 */
[----:B------:R-:W-:Y:S01]  /*3840*/  UMOV UR7, 0x40000040 ;  /* 0x4000004000077882 */ /* 0x000fe20000000000 */
[----:B------:R-:W0:Y:S01]  /*3850*/  S2R R9, SR_TID.X ;  /* 0x0000000000097919 */ /* 0x000e220000002100 */
[----:B------:R-:W-:Y:S01]  /*3860*/  R2UR UR4, R8 ;  /* 0x00000000080472ca */ /* 0x000fe200000e0000 */
[----:B------:R-:W-:Y:S01]  /*3870*/  VIADD R8, R4, 0x4 ;  /* 0x0000000404087836 */ /* 0x000fe20000000000 */
[----:B------:R-:W-:Y:S01]  /*3880*/  R2UR UR6, R7 ;  /* 0x00000000070672ca */ /* 0x000fe200000e0000 */
[C---:B------:R-:W-:Y:S01]  /*3890*/  VIADD R7, R6.reuse, 0x4 ;  /* 0x0000000406077836 */ /* 0x040fe20000000000 */
[----:B------:R-:W1:Y:S01]  /*38a0*/  S2R R57, SR_TID.X ;  /* 0x0000000000397919 */ /* 0x000e620000002100 */
[----:B------:R-:W-:Y:S01]  /*38b0*/  HGMMA.64x64x16.F32 R24, gdesc[UR8], R24, gsb0 ;  /* 0x00e00000081879f0 */ /* 0x000fe20008000818 */
[----:B------:R-:W-:-:S02]  /*38c0*/  VIADD R10, R6, 0x800 ;  /* 0x00000800060a7836 */ /* 0x000fc40000000000 */
[----:B------:R-:W-:-:S04]  /*38d0*/  IMAD R203, R2, 0x1000, R19 ;  /* 0x0000100002cb7824 */ /* 0x000fc800078e0213 */
[----:B------:R-:W-:Y:S01]  /*38e0*/  VIADD R205, R203, 0x80 ;  /* 0x00000080cbcd7836 */ /* 0x000fe20000000000 */
[----:B0-----:R-:W-:Y:S02]  /*38f0*/  SHF.R.U32.HI R9, RZ, 0x7, R9 ;  /* 0x00000007ff097819 */ /* 0x001fe40000011609 */
[----:B-1----:R-:W-:Y:S01]  /*3900*/  LOP3.LUT R57, R57, 0x7f, RZ, 0xc0, !PT ;  /* 0x0000007f39397812 */ /* 0x002fe200078ec0ff */
        /* <DEDUP_REMOVED lines=124> */
[----:B------:R-:W0:Y:S01]  /*40d0*/  SHFL.IDX PT, R7, R9, RZ, 0x1f ;  /* 0x00001fff09077589 */ /* 0x000e2200000e0000 */
[----:B------:R-:W-:Y:S01]  /*40e0*/  VIADD R8, R4, 0x800 ;  /* 0x0000080004087836 */ /* 0x000fe20000000000 */
[----:B0-----:R-:W-:-:S04]  /*40f0*/  ISETP.GT.AND P1, PT, R7, 0x7f, PT ;  /* 0x0000007f0700780c */ /* 0x001fc80003f24270 */
[----:B------:R-:W-:-:S05]  /*4100*/  SEL R7, RZ, 0x2, !P1 ;  /* 0x00000002ff077807 */ /* 0x000fca0004800000 */
        /* <DEDUP_REMOVED lines=135> */
[----:B------:R-:W-:-:S03]  /*4980*/  IMAD.IADD R12, R7, 0x1, R8 ;  /* 0x00000001070c7824 */ /* 0x000fc600078e0208 */
        /* <DEDUP_REMOVED lines=12> */
[----:B------:R-:W-:Y:S01]  /*4a50*/  LEA R11, R185, R18, 0x6 ;  /* 0x00000012b90b7211 */ /* 0x000fe200078e30ff */
        /* <DEDUP_REMOVED lines=22> */
[----:B------:R-:W-:-:S05]  /*4bc0*/  IMAD R7, R168, -0x40, R9 ;  /* 0xffffffc0a8077824 */ /* 0x000fca00078e0209 */
[----:B------:R-:W-:Y:S02]  /*4bd0*/  IADD3 R9, R186, 0x1, R7 ;  /* 0x00000001ba097810 */ /* 0x000fe40007ffe007 */
[----:B------:R-:W-:Y:S01]  /*4be0*/  IADD3 R7, -R22, R7, R186 ;  /* 0x0000000716077210 */ /* 0x000fe20007ffe1ba */
[----:B------:R-:W-:Y:S02]  /*4bf0*/  WARPGROUP.DEPBAR.LE gsb0, 0x0 ;  /* 0x00008000000079c5 */ /* 0x000fe40000010000 */
[----:B------:R-:W-:-:S06]  /*4c00*/  WARPGROUP.ARRIVE ;  /* 0x00000000000079c5 */ /* 0x000fcc0000000000 */
[----:B------:R-:W-:Y:S01]  /*4c10*/  HGMMA.64x64x16.F32 R24, gdesc[UR4], R24, gsb0 ;  /* 0x00e00000041879f0 */ /* 0x000fe20008000818 */
[----:B------:R-:W-:Y:S01]  /*4c20*/  R2UR UR4, R10 ;  /* 0x000000000a0472ca */ /* 0x000fe200000e0000 */
[----:B------:R-:W-:Y:S01]  /*4c30*/  UMOV UR5, 0x40000040 ;  /* 0x4000004000057882 */ /* 0x000fe20000000000 */
[----:B------:R-:W-:Y:S01]  /*4c40*/  R2UR UR6, R6 ;  /* 0x00000000060672ca */ /* 0x000fe200000e0000 */
[----:B------:R-:W-:Y:S01]  /*4c50*/  UMOV UR7, 0x40000040 ;  /* 0x4000004000077882 */ /* 0x000fe20000000000 */
[----:B------:R-:W-:-:S04]  /*4c60*/  IADD3 R6, -R22, R9, -R184 ;  /* 0x0000000916067210 */ /* 0x000fc80007ffe9b8 */
[----:B------:R-:W-:Y:S02]  /*4c70*/  VIADDMNMX R8, R11, R6, R7, PT ;  /* 0x000000060b087246 */ /* 0x000fe40003800107 */
[----:B------:R-:W-:Y:S02]  /*4c80*/  IADD3 R6, R6, 0x8, R11 ;  /* 0x0000000806067810 */ /* 0x000fe40007ffe00b */
[C---:B------:R-:W-:Y:S02]  /*4c90*/  ISETP.GT.AND P1, PT, R8.reuse, RZ, PT ;  /* 0x000000ff0800720c */ /* 0x040fe40003f24270 */
[C---:B------:R-:W-:Y:S02]  /*4ca0*/  ISETP.GT.AND P2, PT, R8.reuse, 0x1, PT ;  /* 0x000000010800780c */ /* 0x040fe40003f44270 */
[----:B------:R-:W-:Y:S01]  /*4cb0*/  ISETP.GT.AND P3, PT, R8, 0x8, PT ;  /* 0x000000080800780c */ /* 0x000fe20003f64270 */
[----:B------:R-:W-:Y:S02]  /*4cc0*/  WARPGROUP.DEPBAR.LE gsb0, 0x0 ;  /* 0x00008000000079c5 */ /* 0x000fe40000010000 */
[----:B------:R-:W-:-:S06]  /*4cd0*/  WARPGROUP.ARRIVE ;  /* 0x00000000000079c5 */ /* 0x000fcc0000000000 */
[----:B------:R-:W-:Y:S01]  /*4ce0*/  HGMMA.64x64x16.F32 R24, gdesc[UR4], R24, gsb0 ;  /* 0x00e00000041879f0 */ /* 0x000fe20008000818 */
[----:B------:R-:W-:Y:S01]  /*4cf0*/  ULDC UR4, c[0x0][0xad0] ;  /* 0x0002b40000047ab9 */ /* 0x000fe20000000800 */
[----:B------:R-:W-:Y:S01]  /*4d00*/  R2UR UR6, R203 ;  /* 0x00000000cb0672ca */ /* 0x000fe200000e0000 */
        /* <DEDUP_REMOVED lines=33> */
[----:B-1----:R-:W-:Y:S01]  /*4f20*/  FSEL R25, R25, -INF , P2 ;  /* 0xff80000019197808 */ /* 0x002fe20001000000 */
[----:B------:R-:W-:Y:S01]  /*4f30*/  FMUL.FTZ R43, R43, UR4 ;  /* 0x000000042b2b7c20 */ /* 0x000fe20008410000 */
[----:B------:R-:W-:Y:S01]  /*4f40*/  ISETP.GT.AND P2, PT, R8, 0x10, PT ;  /* 0x000000100800780c */ /* 0x000fe20003f44270 */
[----:B------:R-:W-:Y:S01]  /*4f50*/  FMUL.FTZ R46, R46, UR4 ;  /* 0x000000042e2e7c20 */ /* 0x000fe20008410000 */
[----:B------:R-:W-:Y:S01]  /*4f60*/  FMNMX.FTZ R9, R24, R25, !PT ;  /* 0x0000001918097209 */ /* 0x000fe20007810000 */
        /* <DEDUP_REMOVED lines=8> */
[----:B------:R-:W-:-:S02]  /*4ff0*/  ULDC UR4, c[0x0][0xa80] ;  /* 0x0002a00000047ab9 */ /* 0x000fc40000000800 */
[----:B------:R-:W2:Y:S01]  /*5000*/  MUFU.TANH R33, R33 ;  /* 0x0000002100217308 */ /* 0x000ea20000002400 */
[----:B0-----:R-:W-:Y:S02]  /*5010*/  FSEL R29, R29, -INF , P1 ;  /* 0xff8000001d1d7808 */ /* 0x001fe40000800000 */
[----:B------:R-:W-:Y:S02]  /*5020*/  ISETP.GT.AND P1, PT, R8, 0x11, PT ;  /* 0x000000110800780c */ /* 0x000fe40003f24270 */
[----:B------:R-:W-:-:S03]  /*5030*/  FMNMX.FTZ R9, R29, R10, !PT ;  /* 0x0000000a1d097209 */ /* 0x000fc60007810000 */
[----:B------:R-:W0:Y:S01]  /*5040*/  MUFU.TANH R36, R36 ;  /* 0x0000002400247308 */ /* 0x000e220000002400 */
        /* <DEDUP_REMOVED lines=40> */
[----:B--2---:R-:W-:-:S04]  /*52d0*/  FSEL R52, R52, -INF , P2 ;  /* 0xff80000034347808 */ /* 0x004fc80001000000 */
[----:B------:R-:W-:-:S03]  /*52e0*/  FMNMX.FTZ R8, R52, R9, !PT ;  /* 0x0000000934087209 */ /* 0x000fc60007810000 */
[----:B------:R-:W2:Y:S01]  /*52f0*/  MUFU.TANH R27, R27 ;  /* 0x0000001b001b7308 */ /* 0x000ea20000002400 */
[----:B0-----:R-:W-:-:S04]  /*5300*/  FSEL R53, R53, -INF , P1 ;  /* 0xff80000035357808 */ /* 0x001fc80000800000 */
[----:B------:R-:W-:-:S03]  /*5310*/  FMNMX.FTZ R8, R53, R8, !PT ;  /* 0x0000000835087209 */ /* 0x000fc60007810000 */
[----:B------:R-:W0:Y:S02]  /*5320*/  MUFU.TANH R30, R30 ;  /* 0x0000001e001e7308 */ /* 0x000e240000002400 */
[----:B------:R-:W3:Y:S06]  /*5330*/  SHFL.BFLY PT, R9, R8, 0x2, 0x1f ;  /* 0x0c401f0008097f89 */ /* 0x000eec00000e0000 */
[----:B------:R-:W4:Y:S08]  /*5340*/  MUFU.TANH R31, R31 ;  /* 0x0000001f001f7308 */ /* 0x000f300000002400 */
[----:B------:R-:W5:Y:S08]  /*5350*/  MUFU.TANH R34, R34 ;  /* 0x0000002200227308 */ /* 0x000f700000002400 */
[----:B------:R-:W5:Y:S01]  /*5360*/  MUFU.TANH R35, R35 ;  /* 0x0000002300237308 */ /* 0x000f620000002400 */
[----:B---3--:R-:W-:-:S02]  /*5370*/  FMNMX.FTZ R9, R8, R9, !PT ;  /* 0x0000000908097209 */ /* 0x008fc40007810000 */
[----:B------:R-:W-:-:S03]  /*5380*/  VIMNMX R8, R7, R6, PT ;  /* 0x0000000607087248 */ /* 0x000fc60003fe0100 */
[----:B------:R-:W3:Y:S01]  /*5390*/  SHFL.BFLY PT, R10, R9, 0x1, 0x1f ;  /* 0x0c201f00090a7f89 */ /* 0x000ee200000e0000 */
[C---:B------:R-:W-:Y:S01]  /*53a0*/  ISETP.GT.AND P1, PT, R8.reuse, RZ, PT ;  /* 0x000000ff0800720c */ /* 0x040fe20003f24270 */
[----:B------:R-:W3:Y:S01]  /*53b0*/  MUFU.TANH R38, R38 ;  /* 0x0000002600267308 */ /* 0x000ee20000002400 */
[C---:B------:R-:W-:Y:S02]  /*53c0*/  ISETP.GT.AND P2, PT, R8.reuse, 0x1, PT ;  /* 0x000000010800780c */ /* 0x040fe40003f44270 */
[----:B------:R-:W-:Y:S02]  /*53d0*/  ISETP.GT.AND P3, PT, R8, 0x8, PT ;  /* 0x000000080800780c */ /* 0x000fe40003f64270 */
[----:B-1----:R-:W-:Y:S02]  /*53e0*/  FSEL R26, R26, -INF , P1 ;  /* 0xff8000001a1a7808 */ /* 0x002fe40000800000 */
[----:B--2---:R-:W-:Y:S01]  /*53f0*/  FSEL R27, R27, -INF , P2 ;  /* 0xff8000001b1b7808 */ /* 0x004fe20001000000 */
[----:B------:R-:W1:Y:S01]  /*5400*/  MUFU.TANH R39, R39 ;  /* 0x0000002700277308 */ /* 0x000e620000002400 */
[----:B------:R-:W-:-:S02]  /*5410*/  ISETP.GT.AND P1, PT, R8, 0x9, PT ;  /* 0x000000090800780c */ /* 0x000fc40003f24270 */
[----:B0-----:R-:W-:Y:S02]  /*5420*/  FSEL R30, R30, -INF , P3 ;  /* 0xff8000001e1e7808 */ /* 0x001fe40001800000 */
[C---:B------:R-:W-:Y:S02]  /*5430*/  ISETP.GT.AND P2, PT, R8.reuse, 0x10, PT ;  /* 0x000000100800780c */ /* 0x040fe40003f44270 */
[----:B----4-:R-:W-:Y:S01]  /*5440*/  FSEL R31, R31, -INF , P1 ;  /* 0xff8000001f1f7808 */ /* 0x010fe20000800000 */
[----:B------:R-:W0:Y:S01]  /*5450*/  MUFU.TANH R42, R42 ;  /* 0x0000002a002a7308 */ /* 0x000e220000002400 */
[----:B------:R-:W-:Y:S02]  /*5460*/  ISETP.GT.AND P1, PT, R8, 0x11, PT ;  /* 0x000000110800780c */ /* 0x000fe40003f24270 */
[----:B-----5:R-:W-:Y:S02]  /*5470*/  FSEL R34, R34, -INF , P2 ;  /* 0xff80000022227808 */ /* 0x020fe40001000000 */
[----:B------:R-:W-:-:S02]  /*5480*/  ISETP.GT.AND P2, PT, R8, 0x18, PT ;  /* 0x000000180800780c */ /* 0x000fc40003f44270 */
[----:B---3--:R-:W-:Y:S01]  /*5490*/  FMNMX.FTZ R7, R9, R10, !PT ;  /* 0x0000000a09077209 */ /* 0x008fe20007810000 */
[----:B------:R-:W2:Y:S01]  /*54a0*/  MUFU.TANH R43, R43 ;  /* 0x0000002b002b7308 */ /* 0x000ea20000002400 */
[----:B------:R-:W-:Y:S02]  /*54b0*/  FMNMX.FTZ R9, R26, R27, !PT ;  /* 0x0000001b1a097209 */ /* 0x000fe40007810000 */
[----:B------:R-:W-:Y:S01]  /*54c0*/  FSEL R35, R35, -INF , P1 ;  /* 0xff80000023237808 */ /* 0x000fe20000800000 */
[----:B------:R-:W-:Y:S01]  /*54d0*/  FMUL.FTZ R10, R7, UR4 ;  /* 0x00000004070a7c20 */ /* 0x000fe20008410000 */
[----:B------:R-:W-:Y:S02]  /*54e0*/  FMNMX.FTZ R6, R30, R9, !PT ;  /* 0x000000091e067209 */ /* 0x000fe40007810000 */
[----:B------:R-:W-:Y:S01]  /*54f0*/  ISETP.GT.AND P1, PT, R8, 0x19, PT ;  /* 0x000000190800780c */ /* 0x000fe20003f24270 */
[----:B------:R-:W3:Y:S01]  /*5500*/  MUFU.TANH R46, R46 ;  /* 0x0000002e002e7308 */ /* 0x000ee20000002400 */
[----:B------:R-:W-:-:S02]  /*5510*/  FMNMX.FTZ R9, R31, R6, !PT ;  /* 0x000000061f097209 */ /* 0x000fc40007810000 */
[----:B------:R-:W-:Y:S02]  /*5520*/  FSEL R38, R38, -INF , P2 ;  /* 0xff80000026267808 */ /* 0x000fe40001000000 */
[----:B------:R-:W-:Y:S02]  /*5530*/  FMNMX.FTZ R6, R34, R9, !PT ;  /* 0x0000000922067209 */ /* 0x000fe40007810000 */
[----:B------:R-:W-:Y:S01]  /*5540*/  ISETP.GT.AND P3, PT, R8, 0x20, PT ;  /* 0x000000200800780c */ /* 0x000fe20003f64270 */
[----:B------:R-:W4:Y:S01]  /*5550*/  MUFU.TANH R47, R47 ;  /* 0x0000002f002f7308 */ /* 0x000f220000002400 */
[----:B------:R-:W-:Y:S02]  /*5560*/  FMNMX.FTZ R9, R35, R6, !PT ;  /* 0x0000000623097209 */ /* 0x000fe40007810000 */
[----:B-1----:R-:W-:Y:S02]  /*5570*/  FSEL R39, R39, -INF , P1 ;  /* 0xff80000027277808 */ /* 0x002fe40000800000 */
[----:B------:R-:W-:-:S02]  /*5580*/  FMNMX.FTZ R6, R38, R9, !PT ;  /* 0x0000000926067209 */ /* 0x000fc40007810000 */
[----:B------:R-:W-:Y:S01]  /*5590*/  ISETP.GT.AND P2, PT, R8, 0x21, PT ;  /* 0x000000210800780c */ /* 0x000fe20003f44270 */
[----:B------:R-:W1:Y:S01]  /*55a0*/  MUFU.TANH R50, R50 ;  /* 0x0000003200327308 */ /* 0x000e620000002400 */
[----:B0-----:R-:W-:Y:S02]  /*55b0*/  FSEL R42, R42, -INF , P3 ;  /* 0xff8000002a2a7808 */ /* 0x001fe40001800000 */
[----:B------:R-:W-:Y:S02]  /*55c0*/  FMNMX.FTZ R9, R39, R6, !PT ;  /* 0x0000000627097209 */ /* 0x000fe40007810000 */
[----:B------:R-:W-:Y:S02]  /*55d0*/  ISETP.GT.AND P1, PT, R8, 0x28, PT ;  /* 0x000000280800780c */ /* 0x000fe40003f24270 */
[----:B--2---:R-:W-:Y:S01]  /*55e0*/  FSEL R43, R43, -INF , P2 ;  /* 0xff8000002b2b7808 */ /* 0x004fe20001000000 */
[----:B------:R-:W0:Y:S01]  /*55f0*/  MUFU.TANH R51, R51 ;  /* 0x0000003300337308 */ /* 0x000e220000002400 */
[----:B------:R-:W-:-:S02]  /*5600*/  FMNMX.FTZ R6, R42, R9, !PT ;  /* 0x000000092a067209 */ /* 0x000fc40007810000 */
[----:B------:R-:W-:Y:S02]  /*5610*/  ISETP.GT.AND P4, PT, R8, 0x29, PT ;  /* 0x000000290800780c */ /* 0x000fe40003f84270 */
[----:B---3--:R-:W-:Y:S02]  /*5620*/  FSEL R46, R46, -INF , P1 ;  /* 0xff8000002e2e7808 */ /* 0x008fe40000800000 */
[----:B------:R-:W-:Y:S01]  /*5630*/  FMNMX.FTZ R9, R43, R6, !PT ;  /* 0x000000062b097209 */ /* 0x000fe20007810000 */
[----:B------:R-:W2:Y:S01]  /*5640*/  MUFU.TANH R54, R54 ;  /* 0x0000003600367308 */ /* 0x000ea20000002400 */
[----:B------:R-:W-:Y:S02]  /*5650*/  ISETP.GT.AND P3, PT, R8, 0x30, PT ;  /* 0x000000300800780c */ /* 0x000fe40003f64270 */
[----:B----4-:R-:W-:Y:S02]  /*5660*/  FSEL R47, R47, -INF , P4 ;  /* 0xff8000002f2f7808 */ /* 0x010fe40002000000 */
[----:B------:R-:W-:-:S02]  /*5670*/  FMNMX.FTZ R6, R46, R9, !PT ;  /* 0x000000092e067209 */ /* 0x000fc40007810000 */
[----:B------:R-:W-:Y:S01]  /*5680*/  FSETP.NEU.FTZ.AND P2, PT, R7, -INF , PT ;  /* 0xff8000000700780b */ /* 0x000fe20003f5d000 */
[----:B------:R-:W3:Y:S01]  /*5690*/  MUFU.TANH R55, R55 ;  /* 0x0000003700377308 */ /* 0x000ee20000002400 */
[----:B------:R-:W-:Y:S02]  /*56a0*/  ISETP.GT.AND P1, PT, R8, 0x31, PT ;  /* 0x000000310800780c */ /* 0x000fe40003f24270 */
[----:B-1----:R-:W-:Y:S02]  /*56b0*/  FSEL R50, R50, -INF , P3 ;  /* 0xff80000032327808 */ /* 0x002fe40001800000 */
[----:B------:R-:W-:Y:S02]  /*56c0*/  FMNMX.FTZ R9, R47, R6, !PT ;  /* 0x000000062f097209 */ /* 0x000fe40007810000 */
[----:B------:R-:W-:Y:S02]  /*56d0*/  FSEL R56, R10, RZ, P2 ;  /* 0x000000ff0a387208 */ /* 0x000fe40001000000 */
[----:B------:R-:W-:-:S02]  /*56e0*/  ISETP.GT.AND P2, PT, R8, 0x38, PT ;  /* 0x000000380800780c */ /* 0x000fc40003f44270 */
[----:B0-----:R-:W-:Y:S01]  /*56f0*/  FSEL R51, R51, -INF , P1 ;  /* 0xff80000033337808 */ /* 0x001fe20000800000 */
[--C-:B------:R-:W-:Y:S01]  /*5700*/  FFMA.FTZ R24, R24, UR4, -R56.reuse ;  /* 0x0000000418187c23 */ /* 0x100fe20008010838 */
[----:B------:R-:W-:Y:S01]  /*5710*/  FMNMX.FTZ R10, R50, R9, !PT ;  /* 0x00000009320a7209 */ /* 0x000fe20007810000 */
[--C-:B------:R-:W-:Y:S01]  /*5720*/  FFMA.FTZ R9, R25, UR4, -R56.reuse ;  /* 0x0000000419097c23 */ /* 0x100fe20008010838 */
[----:B------:R-:W-:Y:S01]  /*5730*/  ISETP.GT.AND P1, PT, R8, 0x39, PT ;  /* 0x000000390800780c */ /* 0x000fe20003f24270 */
[----:B------:R-:W-:Y:S01]  /*5740*/  MUFU.EX2 R6, R24 ;  /* 0x0000001800067308 */ /* 0x000fe20000000800 */
[----:B--2---:R-:W-:Y:S01]  /*5750*/  FSEL R54, R54, -INF , P2 ;  /* 0xff80000036367808 */ /* 0x004fe20001000000 */
[--C-:B------:R-:W-:Y:S01]  /*5760*/  FFMA.FTZ R12, R32, UR4, -R56.reuse ;  /* 0x00000004200c7c23 */ /* 0x100fe20008010838 */
[----:B------:R-:W-:Y:S01]  /*5770*/  FMNMX.FTZ R11, R51, R10, !PT ;  /* 0x0000000a330b7209 */ /* 0x000fe20007810000 */
[--C-:B------:R-:W-:Y:S01]  /*5780*/  FFMA.FTZ R10, R28, UR4, -R56.reuse ;  /* 0x000000041c0a7c23 */ /* 0x100fe20008010838 */
[----:B---3--:R-:W-:Y:S01]  /*5790*/  FSEL R55, R55, -INF , P1 ;  /* 0xff80000037377808 */ /* 0x008fe20000800000 */
        /* <DEDUP_REMOVED lines=13> */
[----:B------:R-:W-:Y:S01]  /*5870*/  FFMA.FTZ R174, R53, UR4, -R56 ;  /* 0x0000000435ae7c23 */ /* 0x000fe20008010838 */
[----:B------:R-:W1:Y:S08]  /*5880*/  MUFU.EX2 R9, R9 ;  /* 0x0000000900097308 */ /* 0x000e700000000800 */
[----:B------:R-:W-:Y:S08]  /*5890*/  MUFU.EX2 R10, R10 ;  /* 0x0000000a000a7308 */ /* 0x000ff00000000800 */
[----:B------:R-:W2:Y:S01]  /*58a0*/  MUFU.EX2 R11, R11 ;  /* 0x0000000b000b7308 */ /* 0x000ea20000000800 */
[----:B-1----:R-:W-:Y:S01]  /*58b0*/  F2FP.F16.F32.PACK_AB R152, R9, R6 ;  /* 0x000000060998723e */ /* 0x002fe200000000ff */
[----:B------:R-:W-:Y:S01]  /*58c0*/  FADD.FTZ R9, R6, R9 ;  /* 0x0000000906097221 */ /* 0x000fe20000010000 */
[----:B------:R-:W-:Y:S01]  /*58d0*/  IMAD.IADD R6, R186, 0x1, -R184 ;  /* 0x00000001ba067824 */ /* 0x000fe200078e0ab8 */
[----:B0-----:R-:W-:Y:S01]  /*58e0*/  FMNMX.FTZ R24, R8, R21, !PT ;  /* 0x0000001508187209 */ /* 0x001fe20007810000 */
[----:B------:R-:W-:-:S03]  /*58f0*/  FFMA.FTZ R21, R41, UR4, -R56 ;  /* 0x0000000429157c23 */ /* 0x000fc60008010838 */
[----:B------:R-:W-:Y:S01]  /*5900*/  MUFU.EX2 R12, R12 ;  /* 0x0000000c000c7308 */ /* 0x000fe20000000800 */
[----:B------:R-:W0:Y:S01]  /*5910*/  SHFL.BFLY PT, R25, R24, 0x1, 0x1f ;  /* 0x0c201f0018197f89 */ /* 0x000e2200000e0000 */
[----:B------:R-:W-:-:S06]  /*5920*/  LEA R6, R185, R6, 0x6 ;  /* 0x00000006b9067211 */ /* 0x000fcc00078e30ff */
[----:B------:R-:W1:Y:S01]  /*5930*/  MUFU.EX2 R13, R13 ;  /* 0x0000000d000d7308 */ /* 0x000e620000000800 */
[----:B--2---:R-:W-:Y:S01]  /*5940*/  F2FP.F16.F32.PACK_AB R154, R11, R10 ;  /* 0x0000000a0b9a723e */ /* 0x004fe200000000ff */
[----:B------:R-:W-:Y:S01]  /*5950*/  FADD.FTZ R10, R10, R9 ;  /* 0x000000090a0a7221 */ /* 0x000fe20000010000 */
[----:B------:R-:W-:-:S03]  /*5960*/  SHF.R.S32.HI R9, RZ, 0x1f, R6 ;  /* 0x0000001fff097819 */ /* 0x000fc60000011406 */
[----:B------:R-:W-:Y:S01]  /*5970*/  FADD.FTZ R11, R11, R10 ;  /* 0x0000000a0b0b7221 */ /* 0x000fe20000010000 */
[----:B------:R-:W-:Y:S01]  /*5980*/  LEA.HI R9, R9, R6, RZ, 0x6 ;  /* 0x0000000609097211 */ /* 0x000fe200078f30ff */
[----:B------:R-:W-:Y:S03]  /*5990*/  MUFU.EX2 R14, R14 ;  /* 0x0000000e000e7308 */ /* 0x000fe60000000800 */
[----:B------:R-:W-:-:S04]  /*59a0*/  SHF.R.S32.HI R9, RZ, 0x6, R9 ;  /* 0x00000006ff097819 */ /* 0x000fc80000011409 */
[----:B------:R-:W-:Y:S01]  /*59b0*/  VIMNMX R9, RZ, R9, !PT ;  /* 0x00000009ff097248 */ /* 0x000fe20007fe0100 */
[----:B------:R-:W2:Y:S01]  /*59c0*/  MUFU.EX2 R15, R15 ;  /* 0x0000000f000f7308 */ /* 0x000ea20000000800 */
[----:B0-----:R-:W-:Y:S02]  /*59d0*/  FMNMX.FTZ R8, R24, R25, !PT ;  /* 0x0000001918087209 */ /* 0x001fe40007810000 */
[C---:B-1----:R-:W-:Y:S01]  /*59e0*/  F2FP.F16.F32.PACK_AB R156, R13.reuse, R12 ;  /* 0x0000000c0d9c723e */ /* 0x042fe200000000ff */
[----:B------:R-:W-:Y:S01]  /*59f0*/  FADD.FTZ R12, R12, R11 ;  /* 0x0000000b0c0c7221 */ /* 0x000fe20000010000 */
[C---:B------:R-:W-:Y:S01]  /*5a00*/  FSETP.NEU.FTZ.AND P1, PT, R8.reuse, -INF , PT ;  /* 0xff8000000800780b */ /* 0x040fe20003f3d000 */
[----:B------:R-:W-:Y:S02]  /*5a10*/  FMUL.FTZ R24, R8, UR4 ;  /* 0x0000000408187c20 */ /* 0x000fe40008410000 */
[----:B------:R-:W-:Y:S01]  /*5a20*/  MUFU.EX2 R20, R20 ;  /* 0x0000001400147308 */ /* 0x000fe20000000800 */
[----:B------:R-:W-:Y:S01]  /*5a30*/  FADD.FTZ R13, R13, R12 ;  /* 0x0000000c0d0d7221 */ /* 0x000fe20000010000 */
[----:B------:R-:W-:Y:S01]  /*5a40*/  VIADD R12, R168, 0xfffffffe ;  /* 0xfffffffea80c7836 */ /* 0x000fe20000000000 */
[----:B------:R-:W-:-:S02]  /*5a50*/  FSEL R25, R24, RZ, P1 ;  /* 0x000000ff18197208 */ /* 0x000fc40000800000 */
[----:B------:R-:W-:Y:S02]  /*5a60*/  ISETP.NE.AND P1, PT, R57, RZ, PT ;  /* 0x000000ff3900720c */ /* 0x000fe40003f25270 */
[----:B------:R-:W-:Y:S01]  /*5a70*/  ISETP.GE.AND P2, PT, R12, R9, PT ;  /* 0x000000090c00720c */ /* 0x000fe20003f46270 */
        /* <DEDUP_REMOVED lines=22> */
[----:B------:R-:W-:-:S03]  /*5be0*/  @!P1 VIADD R5, R5, 0x38860 ;  /* 0x0003886005059836 */ /* 0x000fc60000000000 */
[----:B------:R-:W-:Y:S01]  /*5bf0*/  FADD.FTZ R15, R15, R14 ;  /* 0x0000000e0f0f7221 */ /* 0x000fe20000010000 */
[----:B------:R-:W1:Y:S01]  /*5c00*/  MUFU.EX2 R176, R176 ;  /* 0x000000b000b07308 */ /* 0x000e620000000800 */
[----:B------:R-:W-:-:S07]  /*5c10*/  @!P1 PRMT R5, RZ, 0x654, R5 ;  /* 0x00000654ff059816 */ /* 0x000fce0000000005 */
[----:B------:R-:W-:Y:S08]  /*5c20*/  MUFU.EX2 R177, R177 ;  /* 0x000000b100b17308 */ /* 0x000ff00000000800 */
[----:B------:R-:W2:Y:S01]  /*5c30*/  MUFU.EX2 R178, R178 ;  /* 0x000000b200b27308 */ /* 0x000ea20000000800 */
[----:B-1----:R-:W-:Y:S01]  /*5c40*/  F2FP.F16.F32.PACK_AB R153, R176, R175 ;  /* 0x000000afb099723e */ /* 0x002fe200000000ff */
[----:B------:R-:W-:-:S06]  /*5c50*/  FADD.FTZ R176, R175, R176 ;  /* 0x000000b0afb07221 */ /* 0x000fcc0000010000 */
[----:B------:R-:W-:Y:S08]  /*5c60*/  MUFU.EX2 R179, R179 ;  /* 0x000000b300b37308 */ /* 0x000ff00000000800 */
[----:B------:R-:W1:Y:S01]  /*5c70*/  MUFU.EX2 R180, R180 ;  /* 0x000000b400b47308 */ /* 0x000e620000000800 */
[----:B--2---:R-:W-:Y:S01]  /*5c80*/  F2FP.F16.F32.PACK_AB R155, R178, R177 ;  /* 0x000000b1b29b723e */ /* 0x004fe200000000ff */
[----:B------:R-:W-:Y:S01]  /*5c90*/  BAR.SYNC.DEFER_BLOCKING 0xf, 0x100 ;  /* 0x03c4000000007b1d */ /* 0x000fe20000010000 */
[----:B------:R-:W-:-:S04]  /*5ca0*/  FADD.FTZ R177, R177, R176 ;  /* 0x000000b0b1b17221 */ /* 0x000fc80000010000 */
[----:B------:R-:W-:Y:S01]  /*5cb0*/  FADD.FTZ R178, R178, R177 ;  /* 0x000000b1b2b27221 */ /* 0x000fe20000010000 */
[----:B------:R-:W-:Y:S08]  /*5cc0*/  MUFU.EX2 R181, R181 ;  /* 0x000000b500b57308 */ /* 0x000ff00000000800 */
[----:B------:R-:W2:Y:S01]  /*5cd0*/  MUFU.EX2 R182, R182 ;  /* 0x000000b600b67308 */ /* 0x000ea20000000800 */
[----:B-1----:R-:W-:Y:S01]  /*5ce0*/  F2FP.F16.F32.PACK_AB R157, R180, R179 ;  /* 0x000000b3b49d723e */ /* 0x002fe200000000ff */
[----:B------:R-:W-:-:S04]  /*5cf0*/  FADD.FTZ R179, R179, R178 ;  /* 0x000000b2b3b37221 */ /* 0x000fc80000010000 */
[----:B------:R-:W-:Y:S02]  /*5d00*/  FADD.FTZ R180, R180, R179 ;  /* 0x000000b3b4b47221 */ /* 0x000fe40000010000 */
[----:B------:R-:W1:Y:S01]  /*5d10*/  MUFU.EX2 R21, R21 ;  /* 0x0000001500157308 */ /* 0x000e620000000800 */
[----:B------:R3:W-:Y:S07]  /*5d20*/  STSM.16.M88.4 [R189+0x36400], R152 ;  /* 0x03640098bd007844 */ /* 0x0007ee0000000200 */
[----:B------:R-:W-:Y:S01]  /*5d30*/  MUFU.EX2 R169, R169 ;  /* 0x000000a900a97308 */ /* 0x000fe20000000800 */
[----:B--2---:R-:W-:Y:S01]  /*5d40*/  F2FP.F16.F32.PACK_AB R159, R182, R181 ;  /* 0x000000b5b69f723e */ /* 0x004fe200000000ff */
[----:B------:R-:W-:-:S04]  /*5d50*/  FADD.FTZ R181, R181, R180 ;  /* 0x000000b4b5b57221 */ /* 0x000fc80000010000 */
[----:B------:R3:W-:Y:S01]  /*5d60*/  STSM.16.M88.4 [R190], R156 ;  /* 0x0000009cbe007844 */ /* 0x0007e20000000200 */
[----:B------:R-:W-:Y:S01]  /*5d70*/  FADD.FTZ R182, R182, R181 ;  /* 0x000000b5b6b67221 */ /* 0x000fe20000010000 */
        /* <DEDUP_REMOVED lines=18> */
[----:B------:R3:W-:Y:S01]  /*5ea0*/  STSM.16.M88.4 [R192], R160 ;  /* 0x000000a0c0007844 */ /* 0x0007e20000000200 */
[----:B------:R-:W-:Y:S01]  /*5eb0*/  FADD.FTZ R187, R202, R187 ;  /* 0x000000bbcabb7221 */ /* 0x000fe20000010000 */
[----:B------:R-:W-:Y:S08]  /*5ec0*/  MUFU.EX2 R173, R173 ;  /* 0x000000ad00ad7308 */ /* 0x000ff00000000800 */
[----:B------:R-:W2:Y:S01]  /*5ed0*/  MUFU.EX2 R174, R174 ;  /* 0x000000ae00ae7308 */ /* 0x000ea20000000800 */
[----:B-1----:R-:W-:Y:S01]  /*5ee0*/  F2FP.F16.F32.PACK_AB R164, R172, R171 ;  /* 0x000000abaca4723e */ /* 0x002fe200000000ff */
[----:B------:R-:W-:-:S04]  /*5ef0*/  FADD.FTZ R171, R171, R170 ;  /* 0x000000aaabab7221 */ /* 0x000fc80000010000 */
[----:B------:R-:W-:Y:S02]  /*5f00*/  FADD.FTZ R172, R172, R171 ;  /* 0x000000abacac7221 */ /* 0x000fe40000010000 */
[----:B------:R-:W-:Y:S08]  /*5f10*/  MUFU.EX2 R204, R204 ;  /* 0x000000cc00cc7308 */ /* 0x000ff00000000800 */
[----:B------:R-:W1:Y:S01]  /*5f20*/  MUFU.EX2 R199, R199 ;  /* 0x000000c700c77308 */ /* 0x000e620000000800 */
[----:B--2---:R-:W-:-:S07]  /*5f30*/  F2FP.F16.F32.PACK_AB R166, R174, R173 ;  /* 0x000000adaea6723e */ /* 0x004fce00000000ff */
[----:B------:R-:W-:Y:S08]  /*5f40*/  MUFU.EX2 R201, R201 ;  /* 0x000000c900c97308 */ /* 0x000ff00000000800 */
[----:B------:R-:W2:Y:S01]  /*5f50*/  MUFU.EX2 R206, R206 ;  /* 0x000000ce00ce7308 */ /* 0x000ea20000000800 */
[----:B-1----:R-:W-:Y:S01]  /*5f60*/  F2FP.F16.F32.PACK_AB R165, R199, R204 ;  /* 0x000000ccc7a5723e */ /* 0x002fe200000000ff */
[----:B------:R-:W-:-:S04]  /*5f70*/  FADD.FTZ R204, R204, R187 ;  /* 0x000000bbcccc7221 */ /* 0x000fc80000010000 */
[----:B------:R-:W-:Y:S01]  /*5f80*/  FADD.FTZ R204, R199, R204 ;  /* 0x000000ccc7cc7221 */ /* 0x000fe20000010000 */
[----:B--2---:R-:W-:-:S03]  /*5f90*/  F2FP.F16.F32.PACK_AB R167, R206, R201 ;  /* 0x000000c9cea7723e */ /* 0x004fc600000000ff */
[----:B------:R-:W-:Y:S02]  /*5fa0*/  FADD.FTZ R201, R201, R204 ;  /* 0x000000ccc9c97221 */ /* 0x000fe40000010000 */
[----:B------:R3:W-:Y:S01]  /*5fb0*/  STSM.16.M88.4 [R191], R164 ;  /* 0x000000a4bf007844 */ /* 0x0007e20000000200 */
[----:B0-----:R-:W-:Y:S01]  /*5fc0*/  WARPGROUP.ARRIVE ;  /* 0x00000000000079c5 */ /* 0x001fe20000000000 */
[----:B------:R-:W-:-:S05]  /*5fd0*/  FADD.FTZ R6, R206, R201 ;  /* 0x000000c9ce067221 */ /* 0x000fca0000010000 */
        /* <DEDUP_REMOVED lines=31> */
[----:B0-----:R-:W-:-:S04]  /*61d0*/  FADD.FTZ R5, R173, R172 ;  /* 0x000000acad057221 */ /* 0x001fc80000010000 */
[----:B------:R-:W-:Y:S01]  /*61e0*/  FADD.FTZ R5, R174, R5 ;  /* 0x00000005ae057221 */ /* 0x000fe20000010000 */
[----:B---3--:R-:W-:Y:S06]  /*61f0*/  @!P2 BRA `(.L_x_4006) ;  /* 0x000000340078a947 */ /* 0x008fec0003800000 */
[----:B------:R-:W-:Y:S01]  /*6200*/  IMAD.MOV.U32 R11, RZ, RZ, R8 ;  /* 0x000000ffff0b7224 */ /* 0x000fe200078e0008 */
[----:B------:R-:W-:Y:S01]  /*6210*/  ULDC UR5, c[0x0][0xad0] ;  /* 0x0002b40000057ab9 */ /* 0x000fe20000000800 */
[----:B------:R-:W-:Y:S01]  /*6220*/  IMAD.MOV.U32 R13, RZ, RZ, R7 ;  /* 0x000000ffff0d7224 */ /* 0x000fe200078e0007 */
[----:B------:R-:W-:Y:S01]  /*6230*/  ULDC UR4, c[0x0][0xa80] ;  /* 0x0002a00000047ab9 */ /* 0x000fe20000000800 */
[----:B------:R-:W-:-:S07]  /*6240*/  IMAD.MOV.U32 R15, RZ, RZ, R2 ;  /* 0x000000ffff0f7224 */ /* 0x000fce00078e0002 */
.L_x_4015:
[----:B------:R-:W-:-:S05]  /*6250*/  VIADD R2, R15, 0x1 ;  /* 0x000000010f027836 */ /* 0x000fca0000000000 */
[----:B------:R-:W-:-:S04]  /*6260*/  ISETP.NE.AND P2, PT, R2, 0x2, PT ;  /* 0x000000020200780c */ /* 0x000fc80003f45270 */
[----:B------:R-:W-:Y:S02]  /*6270*/  SEL R7, RZ, 0x1, P2 ;  /* 0x00000001ff077807 */ /* 0x000fe40001000000 */
[----:B------:R-:W-:Y:S02]  /*6280*/  SEL R2, R2, RZ, P2 ;  /* 0x000000ff02027207 */ /* 0x000fe40001000000 */
[----:B------:R-:W-:Y:S01]  /*6290*/  LOP3.LUT R16, R16, R7, RZ, 0x3c, !PT ;  /* 0x0000000710107212 */ /* 0x000fe200078e3cff */
[----:B------:R-:W-:Y:S06]  /*62a0*/  @!P0 BRA `(.L_x_4007) ;  /* 0x0000000000048947 */ /* 0x000fec0003800000 */
[----:B------:R-:W-:Y:S01]  /*62b0*/  BPT.TRAP 0x1 ;  /* 0x000000040000795c */ /* 0x000fe20000300000 */
.L_x_4007:
[----:B------:R-:W-:Y:S02]  /*62c0*/  LEA R10, R2, R17, 0x3 ;  /* 0x00000011020a7211 */ /* 0x000fe400078e18ff */
[----:B------:R-:W-:-:S04]  /*62d0*/  SHF.L.U32 R7, R16, 0x1f, RZ ;  /* 0x0000001f10077819 */ /* 0x000fc800000006ff */
[----:B------:R0:W1:Y:S01]  /*62e0*/  SYNCS.PHASECHK.TRANS64.TRYWAIT P2, [R10+URZ+0x38830], R7 ;  /* 0x038830070a0075a7 */ /* 0x000062000804017f */
[----:B------:R-:W-:Y:S05]  /*62f0*/  @!P0 BRA `(.L_x_4008) ;  /* 0x0000000000048947 */ /* 0x000fea0003800000 */
[----:B------:R-:W-:Y:S01]  /*6300*/  BPT.TRAP 0x1 ;  /* 0x000000040000795c */ /* 0x000fe20000300000 */
.L_x_4008:
[----:B------:R-:W-:Y:S01]  /*6310*/  IMAD R8, R2, 0x200, R0 ;  /* 0x0000020002087824 */ /* 0x000fe200078e0200 */
[----:B-1----:R-:W-:Y:S06]  /*6320*/  @P2 BRA `(.L_x_4009) ;  /* 0x0000000000082947 */ /* 0x002fec0003800000 */
[----:B------:R-:W1:Y:S02]  /*6330*/  SYNCS.PHASECHK.TRANS64.TRYWAIT P2, [R10+URZ+0x38830], R7 ;  /* 0x038830070a0075a7 */ /* 0x000e64000804017f */
[----:B-1----:R-:W-:Y:S05]  /*6340*/  @!P2 BRA `(.L_x_4010) ;  /* 0x000000f0006ca947 */ /* 0x002fea0003800000 */
.L_x_4009:
        /* <DEDUP_REMOVED lines=22> */
.L_x_4011:
[----:B------:R2:W3:Y:S01]  /*64b0*/  SYNCS.PHASECHK.TRANS64.TRYWAIT P2, [R10+URZ+0x38850], R7 ;  /* 0x038850070a0075a7 */ /* 0x0004e2000804017f */
[----:B------:R-:W-:Y:S05]  /*64c0*/  @!P0 BRA `(.L_x_4012) ;  /* 0x0000000000048947 */ /* 0x000fea0003800000 */
[----:B------:R-:W-:Y:S01]  /*64d0*/  BPT.TRAP 0x1 ;  /* 0x000000040000795c */ /* 0x000fe20000300000 */
.L_x_4012:
[----:B---3--:R-:W-:Y:S05]  /*64e0*/  @P2 BRA `(.L_x_4013) ;  /* 0x0000000000082947 */ /* 0x008fea0003800000 */
[----:B------:R-:W3:Y:S02]  /*64f0*/  SYNCS.PHASECHK.TRANS64.TRYWAIT P2, [R10+URZ+0x38850], R7 ;  /* 0x038850070a0075a7 */ /* 0x000ee4000804017f */
[----:B---3--:R-:W-:Y:S05]  /*6500*/  @!P2 BRA `(.L_x_4014) ;  /* 0x000000f00010a947 */ /* 0x008fea0003800000 */
.L_x_4013:
[----:B0123--:R-:W-:Y:S01]  /*6510*/  IMAD R7, R2, 0x1000, R3 ;  /* 0x0000100002077824 */ /* 0x00ffe200078e0203 */
[----:B------:R-:W-:Y:S01]  /*6520*/  WARPGROUP.ARRIVE ;  /* 0x00000000000079c5 */ /* 0x000fe20000000000 */
[----:B------:R-:W-:Y:S01]  /*6530*/  UMOV UR11, 0x40000040 ;  /* 0x40000040000b7882 */ /* 0x000fe20000000000 */
[----:B------:R-:W-:Y:S01]  /*6540*/  VIADD R14, R4, 0x2 ;  /* 0x00000002040e7836 */ /* 0x000fe20000000000 */
[----:B------:R-:W-:Y:S01]  /*6550*/  UMOV UR29, 0x40000040 ;  /* 0x40000040001d7882 */ /* 0x000fe20000000000 */
[C---:B------:R-:W-:Y:S01]  /*6560*/  R2UR UR10, R7.reuse ;  /* 0x00000000070a72ca */ /* 0x040fe200000e0000 */
[C---:B------:R-:W-:Y:S01]  /*6570*/  VIADD R8, R7.reuse, 0x2 ;  /* 0x0000000207087836 */ /* 0x040fe20000000000 */
[----:B------:R-:W-:Y:S01]  /*6580*/  UMOV UR31, 0x40000040 ;  /* 0x40000040001f7882 */ /* 0x000fe20000000000 */
[----:B------:R-:W-:Y:S01]  /*6590*/  R2UR UR28, R14 ;  /* 0x000000000e1c72ca */ /* 0x000fe200000e0000 */
[----:B------:R-:W-:Y:S01]  /*65a0*/  VIADD R14, R4, 0x4 ;  /* 0x00000004040e7836 */ /* 0x000fe20000000000 */
[----:B------:R-:W0:Y:S01]  /*65b0*/  S2R R20, SR_TID.X ;  /* 0x0000000000147919 */ /* 0x000e220000002100 */
[----:B------:R-:W-:Y:S01]  /*65c0*/  R2UR UR30, R8 ;  /* 0x00000000081e72ca */ /* 0x000fe200000e0000 */
[----:B------:R-:W-:Y:S01]  /*65d0*/  VIADD R8, R7, 0x4 ;  /* 0x0000000407087836 */ /* 0x000fe20000000000 */
[----:B------:R-:W-:Y:S01]  /*65e0*/  UMOV UR7, 0x40000040 ;  /* 0x4000004000077882 */ /* 0x000fe20000000000 */
[----:B------:R-:W-:-:S02]  /*65f0*/  VIADD R187, R4, 0x800 ;  /* 0x0000080004bb7836 */ /* 0x000fc40000000000 */
[----:B------:R-:W-:Y:S02]  /*6600*/  VIADD R21, R7, 0x800 ;  /* 0x0000080007157836 */ /* 0x000fe40000000000 */
[----:B------:R-:W-:Y:S01]  /*6610*/  HGMMA.64x64x16.F32 R152, gdesc[UR8], R152, gsb0 ;  /* 0x00e00000089879f0 */ /* 0x000fe20008000898 */
[----:B0-----:R-:W-:Y:S02]  /*6620*/  SHF.R.U32.HI R20, RZ, 0x7, R20 ;  /* 0x00000007ff147819 */ /* 0x001fe40000011614 */
        /* <DEDUP_REMOVED lines=124> */
[----:B------:R-:W0:Y:S02]  /*6df0*/  SHFL.IDX PT, R8, R20, RZ, 0x1f ;  /* 0x00001fff14087589 */ /* 0x000e2400000e0000 */
[----:B0-----:R-:W-:-:S04]  /*6e00*/  ISETP.GT.AND P2, PT, R8, 0x7f, PT ;  /* 0x0000007f0800780c */ /* 0x001fc80003f44270 */
        /* <DEDUP_REMOVED lines=102> */
[--C-:B------:R-:W-:Y:S02]  /*7470*/  IMAD.IADD R200, R20, 0x1, R21.reuse ;  /* 0x0000000114c87824 */ /* 0x100fe400078e0215 */
        /* <DEDUP_REMOVED lines=75> */
[----:B------:R-:W-:Y:S01]  /*7930*/  IMAD.MOV.U32 R7, RZ, RZ, -0x40 ;  /* 0xffffffc0ff077424 */ /* 0x000fe200078e00ff */
[----:B------:R-:W-:Y:S02]  /*7940*/  WARPGROUP.DEPBAR.LE gsb0, 0x0 ;  /* 0x00008000000079c5 */ /* 0x000fe40000010000 */
[----:B------:R-:W-:-:S08]  /*7950*/  WARPGROUP.ARRIVE ;  /* 0x00000000000079c5 */ /* 0x000fd00000000000 */
[----:B------:R-:W-:Y:S03]  /*7960*/  HGMMA.64x64x16.F32 R152, gdesc[UR28], R152, gsb0 ;  /* 0x00e000001c9879f0 */ /* 0x000fe60008000898 */
[----:B------:R-:W-:Y:S02]  /*7970*/  WARPGROUP.DEPBAR.LE gsb0, 0x0 ;  /* 0x00008000000079c5 */ /* 0x000fe40000010000 */
[----:B------:R-:W-:Y:S01]  /*7980*/  FMUL.FTZ R152, R152, UR5 ;  /* 0x0000000598987c20 */ /* 0x000fe20008410000 */
[----:B------:R-:W-:Y:S01]  /*7990*/  FMUL.FTZ R153, R153, UR5 ;  /* 0x0000000599997c20 */ /* 0x000fe20008410000 */
[----:B------:R-:W-:Y:S01]  /*79a0*/  FMUL.FTZ R156, R156, UR5 ;  /* 0x000000059c9c7c20 */ /* 0x000fe20008410000 */
[----:B------:R-:W-:Y:S01]  /*79b0*/  FMUL.FTZ R157, R157, UR5 ;  /* 0x000000059d9d7c20 */ /* 0x000fe20008410000 */
[----:B------:R0:W1:Y:S01]  /*79c0*/  MUFU.TANH R14, R152 ;  /* 0x00000098000e7308 */ /* 0x0000620000002400 */
        /* <DEDUP_REMOVED lines=8> */
[----:B0-----:R-:W-:-:S02]  /*7a50*/  IMAD R152, R12, R7, 0x1 ;  /* 0x000000010c987424 */ /* 0x001fc400078e0207 */
[----:B------:R-:W-:Y:S01]  /*7a60*/  FMUL.FTZ R173, R173, UR5 ;  /* 0x00000005adad7c20 */ /* 0x000fe20008410000 */
[----:B------:R-:W-:Y:S01]  /*7a70*/  FMUL.FTZ R176, R176, UR5 ;  /* 0x00000005b0b07c20 */ /* 0x000fe20008410000 */
[----:B------:R-:W-:Y:S01]  /*7a80*/  FMUL.FTZ R177, R177, UR5 ;  /* 0x00000005b1b17c20 */ /* 0x000fe20008410000 */
[----:B------:R-:W-:Y:S02]  /*7a90*/  IMAD R7, R185, 0x40, R152 ;  /* 0x00000040b9077824 */ /* 0x000fe400078e0298 */
[----:B------:R-:W-:Y:S01]  /*7aa0*/  FMUL.FTZ R180, R180, UR5 ;  /* 0x00000005b4b47c20 */ /* 0x000fe20008410000 */
[----:B------:R-:W-:Y:S01]  /*7ab0*/  FMUL.FTZ R181, R181, UR5 ;  /* 0x00000005b5b57c20 */ /* 0x000fe20008410000 */
[----:B------:R0:W3:Y:S01]  /*7ac0*/  MUFU.TANH R20, R156 ;  /* 0x0000009c00147308 */ /* 0x0000e20000002400 */
[----:B------:R-:W-:Y:S01]  /*7ad0*/  FMUL.FTZ R155, R155, UR5 ;  /* 0x000000059b9b7c20 */ /* 0x000fe20008410000 */
[----:B------:R-:W-:Y:S01]  /*7ae0*/  IADD3 R7, -R184, R7, R186 ;  /* 0x00000007b8077210 */ /* 0x000fe20007ffe1ba */
[----:B------:R-:W-:Y:S01]  /*7af0*/  FMUL.FTZ R158, R158, UR5 ;  /* 0x000000059e9e7c20 */ /* 0x000fe20008410000 */
[----:B------:R-:W-:Y:S01]  /*7b00*/  FMUL.FTZ R159, R159, UR5 ;  /* 0x000000059f9f7c20 */ /* 0x000fe20008410000 */
[----:B------:R-:W-:Y:S01]  /*7b10*/  FMUL.FTZ R162, R162, UR5 ;  /* 0x00000005a2a27c20 */ /* 0x000fe20008410000 */
[----:B------:R-:W-:Y:S01]  /*7b20*/  IADD3 R7, R18, R7, -R22 ;  /* 0x0000000712077210 */ /* 0x000fe20007ffe816 */
[----:B------:R-:W-:Y:S01]  /*7b30*/  FMUL.FTZ R163, R163, UR5 ;  /* 0x00000005a3a37c20 */ /* 0x000fe20008410000 */
[----:B------:R-:W4:Y:S01]  /*7b40*/  MUFU.TANH R157, R157 ;  /* 0x0000009d009d7308 */ /* 0x000f220000002400 */
[----:B------:R-:W-:Y:S01]  /*7b50*/  FMUL.FTZ R166, R166, UR5 ;  /* 0x00000005a6a67c20 */ /* 0x000fe20008410000 */
[----:B------:R-:W-:Y:S01]  /*7b60*/  ISETP.GT.AND P2, PT, R7, RZ, PT ;  /* 0x000000ff0700720c */ /* 0x000fe20003f44270 */
[----:B------:R-:W-:Y:S01]  /*7b70*/  FMUL.FTZ R167, R167, UR5 ;  /* 0x00000005a7a77c20 */ /* 0x000fe20008410000 */
[----:B------:R-:W-:Y:S01]  /*7b80*/  ISETP.GT.AND P3, PT, R7, 0x1, PT ;  /* 0x000000010700780c */ /* 0x000fe20003f64270 */
[----:B------:R-:W-:Y:S01]  /*7b90*/  FMUL.FTZ R170, R170, UR5 ;  /* 0x00000005aaaa7c20 */ /* 0x000fe20008410000 */
[----:B-1----:R-:W-:Y:S01]  /*7ba0*/  FSEL R14, R14, -INF , P2 ;  /* 0xff8000000e0e7808 */ /* 0x002fe20001000000 */
[----:B------:R-:W-:Y:S01]  /*7bb0*/  FMUL.FTZ R171, R171, UR5 ;  /* 0x00000005abab7c20 */ /* 0x000fe20008410000 */
[----:B------:R-:W1:Y:S01]  /*7bc0*/  MUFU.TANH R160, R160 ;  /* 0x000000a000a07308 */ /* 0x000e620000002400 */
[----:B------:R-:W-:Y:S01]  /*7bd0*/  ISETP.GT.AND P2, PT, R7, 0x8, PT ;  /* 0x000000080700780c */ /* 0x000fe20003f44270 */
[----:B------:R-:W-:Y:S01]  /*7be0*/  FMUL.FTZ R174, R174, UR5 ;  /* 0x00000005aeae7c20 */ /* 0x000fe20008410000 */
[----:B--2---:R-:W-:Y:S01]  /*7bf0*/  FSEL R21, R21, -INF , P3 ;  /* 0xff80000015157808 */ /* 0x004fe20001800000 */
[----:B------:R-:W-:Y:S01]  /*7c00*/  FMUL.FTZ R175, R175, UR5 ;  /* 0x00000005afaf7c20 */ /* 0x000fe20008410000 */
[----:B0-----:R-:W-:Y:S01]  /*7c10*/  FMNMX.FTZ R156, R14, R13, !PT ;  /* 0x0000000d0e9c7209 */ /* 0x001fe20007810000 */
[----:B------:R-:W-:Y:S01]  /*7c20*/  FMUL.FTZ R201, R178, UR5 ;  /* 0x00000005b2c97c20 */ /* 0x000fe20008410000 */
[----:B------:R-:W-:Y:S01]  /*7c30*/  ISETP.GT.AND P3, PT, R7, 0x9, PT ;  /* 0x000000090700780c */ /* 0x000fe20003f64270 */
[----:B------:R4:W0:Y:S01]  /*7c40*/  MUFU.TANH R8, R161 ;  /* 0x000000a100087308 */ /* 0x0008220000002400 */
[----:B---3--:R-:W-:Y:S01]  /*7c50*/  FSEL R20, R20, -INF , P2 ;  /* 0xff80000014147808 */ /* 0x008fe20001000000 */
[----:B------:R-:W-:Y:S01]  /*7c60*/  FMUL.FTZ R202, R179, UR5 ;  /* 0x00000005b3ca7c20 */ /* 0x000fe20008410000 */
[----:B------:R-:W-:Y:S01]  /*7c70*/  FMNMX.FTZ R187, R21, R156, !PT ;  /* 0x0000009c15bb7209 */ /* 0x000fe20007810000 */
[----:B------:R-:W-:Y:S01]  /*7c80*/  FMUL.FTZ R205, R183, UR5 ;  /* 0x00000005b7cd7c20 */ /* 0x000fe20008410000 */
[----:B------:R-:W-:Y:S01]  /*7c90*/  ISETP.GT.AND P2, PT, R7, 0x10, PT ;  /* 0x000000100700780c */ /* 0x000fe20003f44270 */
[----:B------:R-:W-:Y:S01]  /*7ca0*/  FMUL.FTZ R204, R182, UR5 ;  /* 0x00000005b6cc7c20 */ /* 0x000fe20008410000 */
[----:B------:R-:W-:Y:S01]  /*7cb0*/  FMNMX.FTZ R200, R20, R187, !PT ;  /* 0x000000bb14c87209 */ /* 0x000fe20007810000 */
[----:B------:R-:W2:Y:S01]  /*7cc0*/  MUFU.TANH R164, R164 ;  /* 0x000000a400a47308 */ /* 0x000ea20000002400 */
[----:B----4-:R-:W-:-:S02]  /*7cd0*/  FSEL R161, R157, -INF , P3 ;  /* 0xff8000009da17808 */ /* 0x010fc40001800000 */
[----:B------:R-:W-:Y:S02]  /*7ce0*/  ISETP.GT.AND P3, PT, R7, 0x11, PT ;  /* 0x000000110700780c */ /* 0x000fe40003f64270 */
[----:B------:R-:W-:-:S03]  /*7cf0*/  FMNMX.FTZ R157, R161, R200, !PT ;  /* 0x000000c8a19d7209 */ /* 0x000fc60007810000 */
[----:B------:R-:W3:Y:S08]  /*7d00*/  MUFU.TANH R165, R165 ;  /* 0x000000a500a57308 */ /* 0x000ef00000002400 */
[----:B------:R1:W4:Y:S08]  /*7d10*/  MUFU.TANH R152, R168 ;  /* 0x000000a800987308 */ /* 0x0003300000002400 */
[----:B------:R-:W5:Y:S01]  /*7d20*/  MUFU.TANH R169, R169 ;  /* 0x000000a900a97308 */ /* 0x000f620000002400 */
[----:B-1----:R-:W-:-:S02]  /*7d30*/  FSEL R168, R160, -INF , P2 ;  /* 0xff800000a0a87808 */ /* 0x002fc40001000000 */
[----:B------:R-:W-:Y:S02]  /*7d40*/  ISETP.GT.AND P2, PT, R7, 0x18, PT ;  /* 0x000000180700780c */ /* 0x000fe40003f44270 */
[----:B------:R-:W-:-:S03]  /*7d50*/  FMNMX.FTZ R157, R168, R157, !PT ;  /* 0x0000009da89d7209 */ /* 0x000fc60007810000 */
[----:B------:R0:W1:Y:S08]  /*7d60*/  MUFU.TANH R153, R172 ;  /* 0x000000ac00997308 */ /* 0x0000700000002400 */
[----:B------:R2:W1:Y:S01]  /*7d70*/  MUFU.TANH R156, R173 ;  /* 0x000000ad009c7308 */ /* 0x0004620000002400 */
[----:B0-----:R-:W-:Y:S02]  /*7d80*/  FSEL R172, R8, -INF , P3 ;  /* 0xff80000008ac7808 */ /* 0x001fe40001800000 */
[----:B------:R-:W-:-:S02]  /*7d90*/  ISETP.GT.AND P3, PT, R7, 0x19, PT ;  /* 0x000000190700780c */ /* 0x000fc40003f64270 */
[----:B------:R-:W-:-:S03]  /*7da0*/  FMNMX.FTZ R8, R172, R157, !PT ;  /* 0x0000009dac087209 */ /* 0x000fc60007810000 */
[----:B------:R-:W0:Y:S01]  /*7db0*/  MUFU.TANH R176, R176 ;  /* 0x000000b000b07308 */ /* 0x000e220000002400 */
[----:B--2---:R-:W-:Y:S02]  /*7dc0*/  FSEL R173, R164, -INF , P2 ;  /* 0xff800000a4ad7808 */ /* 0x004fe40001000000 */
[----:B------:R-:W-:Y:S02]  /*7dd0*/  ISETP.GT.AND P2, PT, R7, 0x20, PT ;  /* 0x000000200700780c */ /* 0x000fe40003f44270 */
[----:B---3--:R-:W-:Y:S02]  /*7de0*/  FSEL R164, R165, -INF , P3 ;  /* 0xff800000a5a47808 */ /* 0x008fe40001800000 */
[----:B------:R-:W-:Y:S01]  /*7df0*/  FMNMX.FTZ R157, R173, R8, !PT ;  /* 0x00000008ad9d7209 */ /* 0x000fe20007810000 */
[----:B------:R-:W2:Y:S01]  /*7e00*/  MUFU.TANH R177, R177 ;  /* 0x000000b100b17308 */ /* 0x000ea20000002400 */
[----:B------:R-:W-:Y:S02]  /*7e10*/  ISETP.GT.AND P3, PT, R7, 0x21, PT ;  /* 0x000000210700780c */ /* 0x000fe40003f64270 */
[----:B----4-:R-:W-:-:S02]  /*7e20*/  FSEL R165, R152, -INF , P2 ;  /* 0xff80000098a57808 */ /* 0x010fc40001000000 */
[----:B------:R-:W-:Y:S02]  /*7e30*/  FMNMX.FTZ R8, R164, R157, !PT ;  /* 0x0000009da4087209 */ /* 0x000fe40007810000 */
[----:B------:R-:W-:Y:S01]  /*7e40*/  ISETP.GT.AND P2, PT, R7, 0x28, PT ;  /* 0x000000280700780c */ /* 0x000fe20003f44270 */
[----:B------:R-:W3:Y:S01]  /*7e50*/  MUFU.TANH R180, R180 ;  /* 0x000000b400b47308 */ /* 0x000ee20000002400 */
[----:B-----5:R-:W-:Y:S01]  /*7e60*/  FSEL R157, R169, -INF , P3 ;  /* 0xff800000a99d7808 */ /* 0x020fe20001800000 */
[----:B------:R-:W-:Y:S01]  /*7e70*/  FMUL.FTZ R169, R154, UR5 ;  /* 0x000000059aa97c20 */ /* 0x000fe20008410000 */
[----:B------:R-:W-:Y:S02]  /*7e80*/  FMNMX.FTZ R8, R165, R8, !PT ;  /* 0x00000008a5087209 */ /* 0x000fe40007810000 */
[----:B-1----:R-:W-:Y:S02]  /*7e90*/  FSEL R160, R153, -INF , P2 ;  /* 0xff80000099a07808 */ /* 0x002fe40001000000 */
[----:B------:R-:W-:Y:S01]  /*7ea0*/  ISETP.GT.AND P3, PT, R7, 0x29, PT ;  /* 0x000000290700780c */ /* 0x000fe20003f64270 */
[----:B------:R-:W1:Y:S01]  /*7eb0*/  MUFU.TANH R152, R181 ;  /* 0x000000b500987308 */ /* 0x000e620000002400 */
[----:B------:R-:W-:-:S02]  /*7ec0*/  FMNMX.FTZ R153, R157, R8, !PT ;  /* 0x000000089d997209 */ /* 0x000fc40007810000 */
[C---:B------:R-:W-:Y:S02]  /*7ed0*/  ISETP.GT.AND P2, PT, R7.reuse, 0x30, PT ;  /* 0x000000300700780c */ /* 0x040fe40003f44270 */
[----:B------:R-:W-:Y:S02]  /*7ee0*/  FSEL R8, R156, -INF , P3 ;  /* 0xff8000009c087808 */ /* 0x000fe40001800000 */
[----:B------:R-:W-:Y:S01]  /*7ef0*/  FMNMX.FTZ R153, R160, R153, !PT ;  /* 0x00000099a0997209 */ /* 0x000fe20007810000 */
[----:B------:R-:W-:Y:S01]  /*7f00*/  MUFU.TANH R155, R155 ;  /* 0x0000009b009b7308 */ /* 0x000fe20000002400 */
[----:B------:R-:W-:Y:S02]  /*7f10*/  ISETP.GT.AND P3, PT, R7, 0x31, PT ;  /* 0x000000310700780c */ /* 0x000fe40003f64270 */
[----:B0-----:R-:W-:Y:S02]  /*7f20*/  FSEL R154, R176, -INF , P2 ;  /* 0xff800000b09a7808 */ /* 0x001fe40001000000 */
[----:B------:R-:W-:-:S02]  /*7f30*/  FMNMX.FTZ R153, R8, R153, !PT ;  /* 0x0000009908997209 */ /* 0x000fc40007810000 */
[----:B------:R-:W-:Y:S01]  /*7f40*/  ISETP.GT.AND P2, PT, R7, 0x38, PT ;  /* 0x000000380700780c */ /* 0x000fe20003f44270 */
[----:B------:R0:W4:Y:S01]  /*7f50*/  MUFU.TANH R176, R169 ;  /* 0x000000a900b07308 */ /* 0x0001220000002400 */
[----:B--2---:R-:W-:Y:S02]  /*7f60*/  FSEL R156, R177, -INF , P3 ;  /* 0xff800000b19c7808 */ /* 0x004fe40001800000 */
[----:B------:R-:W-:Y:S02]  /*7f70*/  FMNMX.FTZ R177, R154, R153, !PT ;  /* 0x000000999ab17209 */ /* 0x000fe40007810000 */
[----:B---3--:R-:W-:Y:S02]  /*7f80*/  FSEL R153, R180, -INF , P2 ;  /* 0xff800000b4997808 */ /* 0x008fe40001000000 */
[----:B------:R-:W-:Y:S01]  /*7f90*/  ISETP.GT.AND P3, PT, R7, 0x39, PT ;  /* 0x000000390700780c */ /* 0x000fe20003f64270 */
[----:B------:R-:W-:Y:S01]  /*7fa0*/  MUFU.TANH R181, R162 ;  /* 0x000000a200b57308 */ /* 0x000fe20000002400 */
[----:B------:R-:W-:-:S02]  /*7fb0*/  FMNMX.FTZ R180, R156, R177, !PT ;  /* 0x000000b19cb47209 */ /* 0x000fc40007810000 */
[----:B-1----:R-:W-:Y:S02]  /*7fc0*/  FSEL R152, R152, -INF , P3 ;  /* 0xff80000098987808 */ /* 0x002fe40001800000 */
[----:B------:R-:W-:-:S03]  /*7fd0*/  FMNMX.FTZ R177, R153, R180, !PT ;  /* 0x000000b499b17209 */ /* 0x000fc60007810000 */
[----:B------:R-:W-:Y:S01]  /*7fe0*/  MUFU.TANH R180, R159 ;  /* 0x0000009f00b47308 */ /* 0x000fe20000002400 */
[----:B0-----:R-:W-:-:S05]  /*7ff0*/  FMNMX.FTZ R169, R152, R177, !PT ;  /* 0x000000b198a97209 */ /* 0x001fca0007810000 */
[----:B------:R-:W0:Y:S02]  /*8000*/  SHFL.BFLY PT, R200, R169, 0x2, 0x1f ;  /* 0x0c401f00a9c87f89 */ /* 0x000e2400000e0000 */
[----:B------:R4:W1:Y:S08]  /*8010*/  MUFU.TANH R177, R158 ;  /* 0x0000009e00b17308 */ /* 0x0008700000002400 */
[----:B------:R-:W2:Y:S08]  /*8020*/  MUFU.TANH R187, R163 ;  /* 0x000000a300bb7308 */ /* 0x000eb00000002400 */
[----:B------:R3:W5:Y:S01]  /*8030*/  MUFU.TANH R199, R166 ;  /* 0x000000a600c77308 */ /* 0x0007620000002400 */
[----:B0-----:R-:W-:Y:S01]  /*8040*/  FMNMX.FTZ R203, R169, R200, !PT ;  /* 0x000000c8a9cb7209 */ /* 0x001fe20007810000 */
[----:B------:R-:W-:-:S06]  /*8050*/  VIADD R169, R7, 0x8 ;  /* 0x0000000807a97836 */ /* 0x000fcc0000000000 */
[----:B------:R0:W5:Y:S01]  /*8060*/  MUFU.TANH R200, R167 ;  /* 0x000000a700c87308 */ /* 0x0001620000002400 */
[----:B------:R-:W5:Y:S01]  /*8070*/  SHFL.BFLY PT, R206, R203, 0x1, 0x1f ;  /* 0x0c201f00cbce7f89 */ /* 0x000f6200000e0000 */
[C---:B------:R-:W-:Y:S02]  /*8080*/  ISETP.GT.AND P2, PT, R169.reuse, RZ, PT ;  /* 0x000000ffa900720c */ /* 0x040fe40003f44270 */
[C---:B------:R-:W-:Y:S02]  /*8090*/  ISETP.GT.AND P3, PT, R169.reuse, 0x1, PT ;  /* 0x00000001a900780c */ /* 0x040fe40003f64270 */
[----:B----4-:R-:W-:Y:S02]  /*80a0*/  FSEL R158, R176, -INF , P2 ;  /* 0xff800000b09e7808 */ /* 0x010fe40001000000 */
[----:B------:R-:W4:Y:S01]  /*80b0*/  MUFU.TANH R170, R170 ;  /* 0x000000aa00aa7308 */ /* 0x000f220000002400 */
[----:B------:R-:W-:Y:S02]  /*80c0*/  ISETP.GT.AND P2, PT, R169, 0x8, PT ;  /* 0x00000008a900780c */ /* 0x000fe40003f44270 */
[----:B------:R-:W-:-:S02]  /*80d0*/  FSEL R159, R155, -INF , P3 ;  /* 0xff8000009b9f7808 */ /* 0x000fc40001800000 */
[----:B------:R-:W-:Y:S02]  /*80e0*/  FMNMX.FTZ R162, R158, R11, !PT ;  /* 0x0000000b9ea27209 */ /* 0x000fe40007810000 */
[----:B------:R-:W-:Y:S01]  /*80f0*/  ISETP.GT.AND P3, PT, R169, 0x9, PT ;  /* 0x00000009a900780c */ /* 0x000fe20003f64270 */
[----:B------:R-:W4:Y:S01]  /*8100*/  MUFU.TANH R171, R171 ;  /* 0x000000ab00ab7308 */ /* 0x000f220000002400 */
[----:B-1----:R-:W-:Y:S02]  /*8110*/  FSEL R155, R177, -INF , P2 ;  /* 0xff800000b19b7808 */ /* 0x002fe40001000000 */
[----:B---3--:R-:W-:Y:S02]  /*8120*/  FMNMX.FTZ R166, R159, R162, !PT ;  /* 0x000000a29fa67209 */ /* 0x008fe40007810000 */
[----:B------:R-:W-:Y:S02]  /*8130*/  ISETP.GT.AND P2, PT, R169, 0x10, PT ;  /* 0x00000010a900780c */ /* 0x000fe40003f44270 */
[----:B------:R-:W-:Y:S01]  /*8140*/  FSEL R162, R180, -INF , P3 ;  /* 0xff800000b4a27808 */ /* 0x000fe20001800000 */
[----:B------:R-:W1:Y:S01]  /*8150*/  MUFU.TANH R174, R174 ;  /* 0x000000ae00ae7308 */ /* 0x000e620000002400 */
[----:B0-----:R-:W-:-:S02]  /*8160*/  FMNMX.FTZ R167, R155, R166, !PT ;  /* 0x000000a69ba77209 */ /* 0x001fc40007810000 */
[----:B------:R-:W-:Y:S02]  /*8170*/  ISETP.GT.AND P3, PT, R169, 0x11, PT ;  /* 0x00000011a900780c */ /* 0x000fe40003f64270 */
[----:B------:R-:W-:Y:S02]  /*8180*/  FSEL R163, R181, -INF , P2 ;  /* 0xff800000b5a37808 */ /* 0x000fe40001000000 */
[----:B------:R-:W-:Y:S01]  /*8190*/  FMNMX.FTZ R176, R162, R167, !PT ;  /* 0x000000a7a2b07209 */ /* 0x000fe20007810000 */
[----:B------:R-:W0:Y:S01]  /*81a0*/  MUFU.TANH R175, R175 ;  /* 0x000000af00af7308 */ /* 0x000e220000002400 */
[----:B------:R-:W-:Y:S02]  /*81b0*/  ISETP.GT.AND P2, PT, R169, 0x18, PT ;  /* 0x00000018a900780c */ /* 0x000fe40003f44270 */
[----:B--2---:R-:W-:Y:S02]  /*81c0*/  FSEL R166, R187, -INF , P3 ;  /* 0xff800000bba67808 */ /* 0x004fe40001800000 */
[----:B------:R-:W-:-:S02]  /*81d0*/  FMNMX.FTZ R177, R163, R176, !PT ;  /* 0x000000b0a3b17209 */ /* 0x000fc40007810000 */
[----:B------:R-:W-:Y:S01]  /*81e0*/  ISETP.GT.AND P3, PT, R169, 0x19, PT ;  /* 0x00000019a900780c */ /* 0x000fe20003f64270 */
[----:B------:R-:W2:Y:S01]  /*81f0*/  MUFU.TANH R183, R201 ;  /* 0x000000c900b77308 */ /* 0x000ea20000002400 */
[----:B-----5:R-:W-:Y:S02]  /*8200*/  FSEL R167, R199, -INF , P2 ;  /* 0xff800000c7a77808 */ /* 0x020fe40001000000 */
[----:B------:R-:W-:Y:S02]  /*8210*/  FMNMX.FTZ R176, R166, R177, !PT ;  /* 0x000000b1a6b07209 */ /* 0x000fe40007810000 */
[----:B------:R-:W-:Y:S02]  /*8220*/  ISETP.GT.AND P4, PT, R169, 0x20, PT ;  /* 0x00000020a900780c */ /* 0x000fe40003f84270 */
[----:B------:R-:W-:Y:S01]  /*8230*/  FSEL R178, R200, -INF , P3 ;  /* 0xff800000c8b27808 */ /* 0x000fe20001800000 */
[----:B------:R-:W3:Y:S01]  /*8240*/  MUFU.TANH R187, R202 ;  /* 0x000000ca00bb7308 */ /* 0x000ee20000002400 */
[----:B------:R-:W-:-:S02]  /*8250*/  FMNMX.FTZ R177, R167, R176, !PT ;  /* 0x000000b0a7b17209 */ /* 0x000fc40007810000 */
[----:B------:R-:W-:Y:S02]  /*8260*/  ISETP.GT.AND P5, PT, R169, 0x21, PT ;  /* 0x00000021a900780c */ /* 0x000fe40003fa4270 */
[----:B----4-:R-:W-:Y:S02]  /*8270*/  FSEL R179, R170, -INF , P4 ;  /* 0xff800000aab37808 */ /* 0x010fe40002000000 */
[----:B------:R-:W-:Y:S01]  /*8280*/  FMNMX.FTZ R170, R178, R177, !PT ;  /* 0x000000b1b2aa7209 */ /* 0x000fe20007810000 */
[----:B------:R-:W4:Y:S01]  /*8290*/  MUFU.TANH R199, R204 ;  /* 0x000000cc00c77308 */ /* 0x000f220000002400 */
[----:B------:R-:W-:Y:S02]  /*82a0*/  FSEL R180, R171, -INF , P5 ;  /* 0xff800000abb47808 */ /* 0x000fe40002800000 */
[----:B------:R-:W-:Y:S02]  /*82b0*/  ISETP.GT.AND P3, PT, R169, 0x28, PT ;  /* 0x00000028a900780c */ /* 0x000fe40003f64270 */
[----:B------:R-:W-:-:S02]  /*82c0*/  FMNMX.FTZ R171, R179, R170, !PT ;  /* 0x000000aab3ab7209 */ /* 0x000fc40007810000 */
[C---:B------:R-:W-:Y:S01]  /*82d0*/  ISETP.GT.AND P2, PT, R169.reuse, 0x29, PT ;  /* 0x00000029a900780c */ /* 0x040fe20003f44270 */
[----:B------:R-:W5:Y:S01]  /*82e0*/  MUFU.TANH R200, R205 ;  /* 0x000000cd00c87308 */ /* 0x000f620000002400 */
[----:B-1----:R-:W-:Y:S02]  /*82f0*/  FSEL R181, R174, -INF , P3 ;  /* 0xff800000aeb57808 */ /* 0x002fe40001800000 */
[----:B------:R-:W-:Y:S02]  /*8300*/  FMNMX.FTZ R170, R180, R171, !PT ;  /* 0x000000abb4aa7209 */ /* 0x000fe40007810000 */
[----:B------:R-:W-:Y:S02]  /*8310*/  ISETP.GT.AND P4, PT, R169, 0x30, PT ;  /* 0x00000030a900780c */ /* 0x000fe40003f84270 */
[----:B0-----:R-:W-:Y:S02]  /*8320*/  FSEL R182, R175, -INF , P2 ;  /* 0xff800000afb67808 */ /* 0x001fe40001000000 */
[----:B------:R-:W-:-:S02]  /*8330*/  FMNMX.FTZ R171, R181, R170, !PT ;  /* 0x000000aab5ab7209 */ /* 0x000fc40007810000 */
[----:B------:R-:W-:Y:S02]  /*8340*/  ISETP.GT.AND P2, PT, R169, 0x31, PT ;  /* 0x00000031a900780c */ /* 0x000fe40003f44270 */
[----:B--2---:R-:W-:Y:S02]  /*8350*/  FSEL R183, R183, -INF , P4 ;  /* 0xff800000b7b77808 */ /* 0x004fe40002000000 */
[----:B------:R-:W-:Y:S02]  /*8360*/  FMNMX.FTZ R170, R182, R171, !PT ;  /* 0x000000abb6aa7209 */ /* 0x000fe40007810000 */
[----:B------:R-:W-:Y:S02]  /*8370*/  ISETP.GT.AND P3, PT, R169, 0x38, PT ;  /* 0x00000038a900780c */ /* 0x000fe40003f64270 */
[----:B---3--:R-:W-:Y:S02]  /*8380*/  FSEL R187, R187, -INF , P2 ;  /* 0xff800000bbbb7808 */ /* 0x008fe40001000000 */
[----:B------:R-:W-:-:S02]  /*8390*/  FMNMX.FTZ R170, R183, R170, !PT ;  /* 0x000000aab7aa7209 */ /* 0x000fc40007810000 */
[----:B------:R-:W-:Y:S02]  /*83a0*/  FMNMX.FTZ R7, R203, R206, !PT ;  /* 0x000000cecb077209 */ /* 0x000fe40007810000 */
[----:B------:R-:W-:Y:S02]  /*83b0*/  ISETP.GT.AND P2, PT, R169, 0x39, PT ;  /* 0x00000039a900780c */ /* 0x000fe40003f44270 */
[----:B----4-:R-:W-:Y:S01]  /*83c0*/  FSEL R199, R199, -INF , P3 ;  /* 0xff800000c7c77808 */ /* 0x010fe20001800000 */
[----:B------:R-:W-:Y:S01]  /*83d0*/  FMUL.FTZ R203, R7, UR4 ;  /* 0x0000000407cb7c20 */ /* 0x000fe20008410000 */
[----:B------:R-:W-:Y:S02]  /*83e0*/  FMNMX.FTZ R170, R187, R170, !PT ;  /* 0x000000aabbaa7209 */ /* 0x000fe40007810000 */
[----:B------:R-:W-:Y:S02]  /*83f0*/  FSETP.NEU.FTZ.AND P5, PT, R7, -INF , PT ;  /* 0xff8000000700780b */ /* 0x000fe40003fbd000 */
[----:B-----5:R-:W-:-:S02]  /*8400*/  FSEL R200, R200, -INF , P2 ;  /* 0xff800000c8c87808 */ /* 0x020fc40001000000 */
[----:B------:R-:W-:Y:S02]  /*8410*/  FMNMX.FTZ R169, R199, R170, !PT ;  /* 0x000000aac7a97209 */ /* 0x000fe40007810000 */
[----:B------:R-:W-:Y:S02]  /*8420*/  FSEL R203, R203, RZ, P5 ;  /* 0x000000ffcbcb7208 */ /* 0x000fe40002800000 */
[----:B------:R-:W-:-:S03]  /*8430*/  FMNMX.FTZ R174, R200, R169, !PT ;  /* 0x000000a9c8ae7209 */ /* 0x000fc60007810000 */
[--C-:B------:R-:W-:Y:S01]  /*8440*/  FFMA.FTZ R169, R161, UR4, -R203.reuse ;  /* 0x00000004a1a97c23 */ /* 0x100fe200080108cb */
[--C-:B------:R-:W-:Y:S01]  /*8450*/  FFMA.FTZ R170, R173, UR4, -R203.reuse ;  /* 0x00000004adaa7c23 */ /* 0x100fe200080108cb */
[----:B------:R-:W0:Y:S01]  /*8460*/  SHFL.BFLY PT, R161, R174, 0x2, 0x1f ;  /* 0x0c401f00aea17f89 */ /* 0x000e2200000e0000 */
[--C-:B------:R-:W-:Y:S01]  /*8470*/  FFMA.FTZ R173, R164, UR4, -R203.reuse ;  /* 0x00000004a4ad7c23 */ /* 0x100fe200080108cb */
[--C-:B------:R-:W-:Y:S01]  /*8480*/  FFMA.FTZ R177, R8, UR4, -R203.reuse ;  /* 0x0000000408b17c23 */ /* 0x100fe200080108cb */
[--C-:B------:R-:W-:Y:S01]  /*8490*/  FFMA.FTZ R202, R153, UR4, -R203.reuse ;  /* 0x0000000499ca7c23 */ /* 0x100fe200080108cb */
[--C-:B------:R-:W-:Y:S01]  /*84a0*/  FFMA.FTZ R176, R154, UR4, -R203.reuse ;  /* 0x000000049ab07c23 */ /* 0x100fe200080108cb */
[--C-:B------:R-:W-:Y:S01]  /*84b0*/  FFMA.FTZ R201, R156, UR4, -R203.reuse ;  /* 0x000000049cc97c23 */ /* 0x100fe200080108cb */
[--C-:B------:R-:W-:Y:S01]  /*84c0*/  FFMA.FTZ R171, R172, UR4, -R203.reuse ;  /* 0x00000004acab7c23 */ /* 0x100fe200080108cb */
[----:B------:R-:W-:Y:S01]  /*84d0*/  FSEL R154, R7, RZ, P5 ;  /* 0x000000ff079a7208 */ /* 0x000fe20002800000 */
[--C-:B------:R-:W-:Y:S01]  /*84e0*/  FFMA.FTZ R14, R14, UR4, -R203.reuse ;  /* 0x000000040e0e7c23 */ /* 0x100fe200080108cb */
[--C-:B------:R-:W-:Y:S01]  /*84f0*/  FFMA.FTZ R21, R21, UR4, -R203.reuse ;  /* 0x0000000415157c23 */ /* 0x100fe200080108cb */
[--C-:B------:R-:W-:Y:S01]  /*8500*/  FFMA.FTZ R20, R20, UR4, -R203.reuse ;  /* 0x0000000414147c23 */ /* 0x100fe200080108cb */
[--C-:B------:R-:W-:Y:S01]  /*8510*/  FFMA.FTZ R168, R168, UR4, -R203.reuse ;  /* 0x00000004a8a87c23 */ /* 0x100fe200080108cb */
[--C-:B------:R-:W-:Y:S01]  /*8520*/  FFMA.FTZ R172, R165, UR4, -R203.reuse ;  /* 0x00000004a5ac7c23 */ /* 0x100fe200080108cb */
[----:B------:R-:W-:Y:S01]  /*8530*/  FFMA.FTZ R175, R157, UR4, -R203 ;  /* 0x000000049daf7c23 */ /* 0x000fe200080108cb */
[----:B------:R-:W-:Y:S01]  /*8540*/  FADD.FTZ R154, -R154, R13 ;  /* 0x0000000d9a9a7221 */ /* 0x000fe20000010100 */
[----:B------:R-:W-:Y:S03]  /*8550*/  MUFU.EX2 R14, R14 ;  /* 0x0000000e000e7308 */ /* 0x000fe60000000800 */
[----:B------:R-:W-:-:S05]  /*8560*/  FMUL.FTZ R154, R154, UR4 ;  /* 0x000000049a9a7c20 */ /* 0x000fca0008410000 */
[----:B------:R-:W1:Y:S01]  /*8570*/  MUFU.EX2 R213, R154 ;  /* 0x0000009a00d57308 */ /* 0x000e620000000800 */
[----:B0-----:R-:W-:Y:S01]  /*8580*/  FMNMX.FTZ R161, R174, R161, !PT ;  /* 0x000000a1aea17209 */ /* 0x001fe20007810000 */
[--C-:B------:R-:W-:Y:S01]  /*8590*/  FFMA.FTZ R174, R160, UR4, -R203.reuse ;  /* 0x00000004a0ae7c23 */ /* 0x100fe200080108cb */
[----:B------:R-:W-:-:S03]  /*85a0*/  FFMA.FTZ R203, R152, UR4, -R203 ;  /* 0x0000000498cb7c23 */ /* 0x000fc600080108cb */
[----:B------:R-:W0:Y:S02]  /*85b0*/  SHFL.BFLY PT, R164, R161, 0x1, 0x1f ;  /* 0x0c201f00a1a47f89 */ /* 0x000e2400000e0000 */
[----:B------:R-:W2:Y:S08]  /*85c0*/  MUFU.EX2 R21, R21 ;  /* 0x0000001500157308 */ /* 0x000eb00000000800 */
        /* <DEDUP_REMOVED lines=14> */
[----:B0-----:R-:W-:Y:S01]  /*86b0*/  FMNMX.FTZ R8, R161, R164, !PT ;  /* 0x000000a4a1087209 */ /* 0x001fe20007810000 */
        /* <DEDUP_REMOVED lines=10> */
[----:B------:R-:W-:Y:S01]  /*8760*/  MUFU.EX2 R171, R171 ;  /* 0x000000ab00ab7308 */ /* 0x000fe20000000800 */
[----:B------:R-:W-:Y:S01]  /*8770*/  IADD3 R153, -R188, RZ, RZ ;  /* 0x000000ffbc997210 */ /* 0x000fe20007ffe1ff */
        /* <DEDUP_REMOVED lines=8> */
[----:B------:R-:W0:Y:S01]  /*8800*/  MUFU.EX2 R212, R156 ;  /* 0x0000009c00d47308 */ /* 0x000e220000000800 */
[--C-:B------:R-:W-:Y:S01]  /*8810*/  FFMA.FTZ R206, R155, UR4, -R152.reuse ;  /* 0x000000049bce7c23 */ /* 0x100fe20008010898 */
[--C-:B------:R-:W-:Y:S01]  /*8820*/  FFMA.FTZ R207, R162, UR4, -R152.reuse ;  /* 0x00000004a2cf7c23 */ /* 0x100fe20008010898 */
[--C-:B------:R-:W-:Y:S01]  /*8830*/  FFMA.FTZ R179, R180, UR4, -R152.reuse ;  /* 0x00000004b4b37c23 */ /* 0x100fe20008010898 */
[--C-:B------:R-:W-:Y:S01]  /*8840*/  FFMA.FTZ R208, R163, UR4, -R152.reuse ;  /* 0x00000004a3d07c23 */ /* 0x100fe20008010898 */
[--C-:B------:R-:W-:Y:S01]  /*8850*/  FFMA.FTZ R209, R166, UR4, -R152.reuse ;  /* 0x00000004a6d17c23 */ /* 0x100fe20008010898 */
[--C-:B------:R-:W-:Y:S01]  /*8860*/  FFMA.FTZ R210, R167, UR4, -R152.reuse ;  /* 0x00000004a7d27c23 */ /* 0x100fe20008010898 */
[----:B------:R-:W-:Y:S01]  /*8870*/  FFMA.FTZ R180, R181, UR4, -R152 ;  /* 0x00000004b5b47c23 */ /* 0x000fe20008010898 */
[----:B------:R-:W-:Y:S01]  /*8880*/  @!P2 IMAD R158, R15, 0x40, R18 ;  /* 0x000000400f9ea824 */ /* 0x000fe200078e0212 */
[----:B------:R-:W-:Y:S01]  /*8890*/  @!P1 PRMT R15, RZ, 0x654, R11 ;  /* 0x00000654ff0f9816 */ /* 0x000fe2000000000b */
[--C-:B------:R-:W-:Y:S01]  /*88a0*/  FFMA.FTZ R181, R182, UR4, -R152.reuse ;  /* 0x00000004b6b57c23 */ /* 0x100fe20008010898 */
[--C-:B------:R-:W-:Y:S01]  /*88b0*/  FFMA.FTZ R182, R187, UR4, -R152.reuse ;  /* 0x00000004bbb67c23 */ /* 0x100fe20008010898 */
[----:B------:R-:W-:Y:S01]  /*88c0*/  @!P2 IMAD R160, R158, 0x4, R17 ;  /* 0x000000049ea0a824 */ /* 0x000fe200078e0211 */
[----:B------:R1:W-:Y:S01]  /*88d0*/  @!P1 SYNCS.ARRIVE.TRANS64.RED.A1T0 RZ, [R15+URZ], RZ ;  /* 0x000000ff0fff99a7 */ /* 0x0003e2000810043f */
[--C-:B------:R-:W-:Y:S01]  /*88e0*/  FFMA.FTZ R200, R200, UR4, -R152.reuse ;  /* 0x00000004c8c87c23 */ /* 0x100fe20008010898 */
[--C-:B------:R-:W-:Y:S01]  /*88f0*/  FFMA.FTZ R183, R183, UR4, -R152.reuse ;  /* 0x00000004b7b77c23 */ /* 0x100fe20008010898 */
[----:B------:R-:W-:Y:S01]  /*8900*/  FFMA.FTZ R199, R199, UR4, -R152 ;  /* 0x00000004c7c77c23 */ /* 0x000fe20008010898 */
[----:B------:R-:W-:Y:S01]  /*8910*/  @!P2 STS [R160+0x38400], R213 ;  /* 0x038400d5a000a388 */ /* 0x000fe20000000800 */
[----:B------:R-:W-:Y:S01]  /*8920*/  MUFU.EX2 R205, R205 ;  /* 0x000000cd00cd7308 */ /* 0x000fe20000000800 */
[----:B------:R-:W-:Y:S01]  /*8930*/  IMAD R187, R2, 0x1000, R19 ;  /* 0x0000100002bb7824 */ /* 0x000fe200078e0213 */
[----:B--2---:R-:W-:Y:S01]  /*8940*/  F2FP.F16.F32.PACK_AB R152, R21, R14 ;  /* 0x0000000e1598723e */ /* 0x004fe200000000ff */
[----:B0-----:R0:W-:Y:S01]  /*8950*/  @!P2 STS [R160+0x38420], R212 ;  /* 0x038420d4a000a388 */ /* 0x0011e20000000800 */
[----:B------:R-:W-:Y:S01]  /*8960*/  F2FP.F16.F32.PACK_AB R154, R169, R20 ;  /* 0x00000014a99a723e */ /* 0x000fe200000000ff */
[----:B------:R-:W-:Y:S01]  /*8970*/  FMUL.FTZ R26, R26, R212 ;  /* 0x000000d41a1a7220 */ /* 0x000fe20000410000 */
[----:B------:R-:W-:Y:S01]  /*8980*/  F2FP.F16.F32.PACK_AB R156, R171, R168 ;  /* 0x000000a8ab9c723e */ /* 0x000fe200000000ff */
[-C--:B------:R-:W-:Y:S01]  /*8990*/  FMUL.FTZ R27, R27, R212.reuse ;  /* 0x000000d41b1b7220 */ /* 0x080fe20000410000 */
[----:B------:R-:W2:Y:S01]  /*89a0*/  MUFU.EX2 R204, R204 ;  /* 0x000000cc00cc7308 */ /* 0x000ea20000000800 */
[----:B------:R-:W-:Y:S01]  /*89b0*/  R2UR UR6, R187 ;  /* 0x00000000bb0672ca */ /* 0x000fe200000e0000 */
        /* <DEDUP_REMOVED lines=30> */
[----:B------:R-:W2:Y:S01]  /*8ba0*/  MUFU.EX2 R173, R173 ;  /* 0x000000ad00ad7308 */ /* 0x000ea20000000800 */
[----:B---3--:R-:W-:Y:S01]  /*8bb0*/  F2FP.F16.F32.PACK_AB R155, R207, R206 ;  /* 0x000000cecf9b723e */ /* 0x008fe200000000ff */
        /* <DEDUP_REMOVED lines=95> */
[----:B0-----:R-:W-:Y:S01]  /*91b0*/  F2FP.F16.F32.PACK_AB R161, R179, R178 ;  /* 0x000000b2b3a1723e */ /* 0x001fe200000000ff */
[-C--:B------:R-:W-:Y:S01]  /*91c0*/  FMUL.FTZ R146, R146, R212.reuse ;  /* 0x000000d492927220 */ /* 0x080fe20000410000 */
[-C--:B------:R-:W-:Y:S01]  /*91d0*/  FMUL.FTZ R147, R147, R212.reuse ;  /* 0x000000d493937220 */ /* 0x080fe20000410000 */
[-C--:B------:R-:W-:Y:S01]  /*91e0*/  FMUL.FTZ R148, R148, R213.reuse ;  /* 0x000000d594947220 */ /* 0x080fe20000410000 */
[----:B------:R-:W-:Y:S01]  /*91f0*/  FMUL.FTZ R149, R149, R213 ;  /* 0x000000d595957220 */ /* 0x000fe20000410000 */
[-C--:B------:R-:W-:Y:S01]  /*9200*/  FMUL.FTZ R150, R150, R212.reuse ;  /* 0x000000d496967220 */ /* 0x080fe20000410000 */
[----:B------:R-:W-:Y:S01]  /*9210*/  FMUL.FTZ R151, R151, R212 ;  /* 0x000000d497977220 */ /* 0x000fe20000410000 */
[----:B------:R-:W-:Y:S01]  /*9220*/  MUFU.EX2 R176, R176 ;  /* 0x000000b000b07308 */ /* 0x000fe20000000800 */
[----:B------:R0:W-:Y:S01]  /*9230*/  STSM.16.M88.4 [R189+0x36400], R152 ;  /* 0x03640098bd007844 */ /* 0x0001e20000000200 */
[----:B-1----:R-:W-:-:S02]  /*9240*/  VIADD R15, R187, 0x80 ;  /* 0x00000080bb0f7836 */ /* 0x002fc40000000000 */
[----:B------:R-:W-:Y:S01]  /*9250*/  FFMA.FTZ R205, R212, R6, R205 ;  /* 0x00000006d4cd7223 */ /* 0x000fe200000100cd */
[----:B------:R-:W-:Y:S01]  /*9260*/  FFMA.FTZ R14, R213, R5, R14 ;  /* 0x00000005d50e7223 */ /* 0x000fe2000001000e */
[----:B------:R0:W-:Y:S01]  /*9270*/  STSM.16.M88.4 [R190], R156 ;  /* 0x0000009cbe007844 */ /* 0x0001e20000000200 */
[----:B------:R-:W-:Y:S01]  /*9280*/  ISETP.GT.AND P2, PT, R12, R9, PT ;  /* 0x000000090c00720c */ /* 0x000fe20003f44270 */
[----:B------:R-:W-:Y:S01]  /*9290*/  FADD.FTZ R205, R204, R205 ;  /* 0x000000cdcccd7221 */ /* 0x000fe20000010000 */
[----:B------:R-:W1:Y:S01]  /*92a0*/  MUFU.EX2 R201, R201 ;  /* 0x000000c900c97308 */ /* 0x000e620000000800 */
[----:B--2---:R-:W-:Y:S01]  /*92b0*/  F2FP.F16.F32.PACK_AB R163, R181, R180 ;  /* 0x000000b4b5a3723e */ /* 0x004fe200000000ff */
[----:B------:R-:W-:Y:S01]  /*92c0*/  FADD.FTZ R21, R21, R14 ;  /* 0x0000000e15157221 */ /* 0x000fe20000010000 */
[----:B------:R-:W-:Y:S01]  /*92d0*/  FADD.FTZ R206, R206, R205 ;  /* 0x000000cdcece7221 */ /* 0x000fe20000010000 */
[----:B------:R-:W-:Y:S02]  /*92e0*/  @!P1 VIADD R10, R10, 0x38860 ;  /* 0x000388600a0a9836 */ /* 0x000fe40000000000 */
[----:B------:R0:W-:Y:S01]  /*92f0*/  STSM.16.M88.4 [R192], R160 ;  /* 0x000000a0c0007844 */ /* 0x0001e20000000200 */
[----:B------:R-:W-:Y:S01]  /*9300*/  FADD.FTZ R20, R20, R21 ;  /* 0x0000001514147221 */ /* 0x000fe20000010000 */
[----:B------:R-:W-:Y:S01]  /*9310*/  MUFU.EX2 R202, R202 ;  /* 0x000000ca00ca7308 */ /* 0x000fe20000000800 */
[----:B------:R-:W-:Y:S01]  /*9320*/  FADD.FTZ R207, R207, R206 ;  /* 0x000000cecfcf7221 */ /* 0x000fe20000010000 */
[----:B------:R-:W-:Y:S01]  /*9330*/  @!P1 PRMT R10, RZ, 0x654, R10 ;  /* 0x00000654ff0a9816 */ /* 0x000fe2000000000a */
[----:B------:R-:W-:-:S02]  /*9340*/  FADD.FTZ R169, R169, R20 ;  /* 0x00000014a9a97221 */ /* 0x000fc40000010000 */
[----:B------:R-:W-:Y:S02]  /*9350*/  FADD.FTZ R208, R208, R207 ;  /* 0x000000cfd0d07221 */ /* 0x000fe40000010000 */
        /* <DEDUP_REMOVED lines=17> */
[----:B------:R-:W-:Y:S01]  /*9470*/  FADD.FTZ R174, R174, R175 ;  /* 0x000000afaeae7221 */ /* 0x000fe20000010000 */
[----:B------:R-:W-:Y:S02]  /*9480*/  MUFU.EX2 R11, R199 ;  /* 0x000000c7000b7308 */ /* 0x000fe40000000800 */
[----:B------:R-:W-:Y:S01]  /*9490*/  FADD.FTZ R180, R181, R180 ;  /* 0x000000b4b5b47221 */ /* 0x000fe20000010000 */
[----:B------:R-:W-:-:S04]  /*94a0*/  FADD.FTZ R177, R177, R174 ;  /* 0x000000aeb1b17221 */ /* 0x000fc80000010000 */
[----:B------:R-:W-:Y:S01]  /*94b0*/  FADD.FTZ R176, R176, R177 ;  /* 0x000000b1b0b07221 */ /* 0x000fe20000010000 */
[----:B------:R-:W2:Y:S01]  /*94c0*/  MUFU.EX2 R200, R200 ;  /* 0x000000c800c87308 */ /* 0x000ea20000000800 */
[----:B-1----:R-:W-:Y:S01]  /*94d0*/  F2FP.F16.F32.PACK_AB R165, R182, R13 ;  /* 0x0000000db6a5723e */ /* 0x002fe200000000ff */
[----:B------:R-:W-:Y:S01]  /*94e0*/  FADD.FTZ R13, R13, R180 ;  /* 0x000000b40d0d7221 */ /* 0x000fe20000010000 */
[----:B------:R-:W-:-:S03]  /*94f0*/  FADD.FTZ R201, R201, R176 ;  /* 0x000000b0c9c97221 */ /* 0x000fc60000010000 */
[----:B------:R-:W-:Y:S01]  /*9500*/  FADD.FTZ R182, R182, R13 ;  /* 0x0000000db6b67221 */ /* 0x000fe20000010000 */
[----:B------:R-:W-:Y:S01]  /*9510*/  FADD.FTZ R202, R202, R201 ;  /* 0x000000c9caca7221 */ /* 0x000fe20000010000 */
[----:B------:R-:W-:-:S03]  /*9520*/  IMAD.MOV.U32 R13, RZ, RZ, R7 ;  /* 0x000000ffff0d7224 */ /* 0x000fc600078e0007 */
[----:B------:R-:W-:Y:S01]  /*9530*/  FADD.FTZ R5, R203, R202 ;  /* 0x000000cacb057221 */ /* 0x000fe20000010000 */
[----:B--2---:R-:W-:Y:S01]  /*9540*/  F2FP.F16.F32.PACK_AB R167, R200, R11 ;  /* 0x0000000bc8a7723e */ /* 0x004fe200000000ff */
[----:B------:R-:W-:-:S04]  /*9550*/  FADD.FTZ R11, R11, R182 ;  /* 0x000000b60b0b7221 */ /* 0x000fc80000010000 */
        /* <DEDUP_REMOVED lines=15> */
[----:B------:R-:W-:Y:S01]  /*9650*/  IMAD.MOV.U32 R15, RZ, RZ, R2 ;  /* 0x000000ffff0f7224 */ /* 0x000fe200078e0002 */
[----:B------:R-:W-:Y:S02]  /*9660*/  WARPGROUP.DEPBAR.LE gsb0, 0x0 ;  /* 0x00008000000079c5 */ /* 0x000fe40000010000 */
[----:B------:R-:W-:-:S15]  /*9670*/  WARPGROUP.ARRIVE ;  /* 0x00000000000079c5 */ /* 0x000fde0000000000 */
[----:B------:R-:W-:-:S07]  /*9680*/  NOP ;  /* 0x0000000000007918 */ /* 0x000fce0000000000 */
        /* <DEDUP_REMOVED lines=17> */
[----:B-1----:R-:W-:-:S04]  /*97a0*/  VIADD R10, R12, 0xffffffff ;  /* 0xffffffff0c0a7836 */ /* 0x002fc80000000000 */
[----:B------:R-:W-:Y:S01]  /*97b0*/  IMAD.MOV.U32 R12, RZ, RZ, R10 ;  /* 0x000000ffff0c7224 */ /* 0x000fe200078e000a */
[----:B0-----:R-:W-:Y:S06]  /*97c0*/  @P2 BRA `(.L_x_4015) ;  /* 0xffffffc800a02947 */ /* 0x001fec000383ffff */
[----:B------:R-:W-:-:S07]  /*97d0*/  MOV R12, R10 ;  /* 0x0000000a000c7202 */ /* 0x000fce0000000f00 */
.L_x_4006:
[----:B------:R-:W-:-:S13]  /*97e0*/  ISETP.GE.AND P2, PT, R12, RZ, PT ;  /* 0x000000ff0c00720c */ /* 0x000fda0003f46270 */
[----:B------:R-:W-:Y:S05]  /*97f0*/  @!P2 BRA `(.L_x_4016) ;  /* 0x000000300044a947 */ /* 0x000fea0003800000 */
[----:B------:R-:W-:Y:S01]  /*9800*/  IMAD.MOV.U32 R11, RZ, RZ, R8 ;  /* 0x000000ffff0b7224 */ /* 0x000fe200078e0008 */
[----:B------:R-:W-:Y:S01]  /*9810*/  ULDC UR5, c[0x0][0xad0] ;  /* 0x0002b40000057ab9 */ /* 0x000fe20000000800 */
[----:B------:R-:W-:Y:S01]  /*9820*/  IMAD.MOV.U32 R184, RZ, RZ, R7 ;  /* 0x000000ffffb87224 */ /* 0x000fe200078e0007 */
[----:B------:R-:W-:Y:S01]  /*9830*/  ULDC UR4, c[0x0][0xa80] ;  /* 0x0002a00000047ab9 */ /* 0x000fe20000000800 */
[----:B------:R-:W-:-:S07]  /*9840*/  IMAD.MOV.U32 R13, RZ, RZ, R2 ;  /* 0x000000ffff0d7224 */ /* 0x000fce00078e0002 */
.L_x_4025:
[----:B------:R-:W-:-:S05]  /*9850*/  VIADD R2, R13, 0x1 ;  /* 0x000000010d027836 */ /* 0x000fca0000000000 */
[----:B------:R-:W-:-:S04]  /*9860*/  ISETP.NE.AND P2, PT, R2, 0x2, PT ;  /* 0x000000020200780c */ /* 0x000fc80003f45270 */
[----:B------:R-:W-:Y:S02]  /*9870*/  SEL R7, RZ, 0x1, P2 ;  /* 0x00000001ff077807 */ /* 0x000fe40001000000 */
[----:B------:R-:W-:Y:S02]  /*9880*/  SEL R2, R2, RZ, P2 ;  /* 0x000000ff02027207 */ /* 0x000fe40001000000 */
[----:B------:R-:W-:Y:S01]  /*9890*/  LOP3.LUT R16, R16, R7, RZ, 0x3c, !PT ;  /* 0x0000000710107212 */ /* 0x000fe200078e3cff */
[----:B------:R-:W-:Y:S06]  /*98a0*/  @!P0 BRA `(.L_x_4017) ;  /* 0x0000000000048947 */ /* 0x000fec0003800000 */
[----:B------:R-:W-:Y:S01]  /*98b0*/  BPT.TRAP 0x1 ;  /* 0x000000040000795c */ /* 0x000fe20000300000 */
.L_x_4017:
[----:B------:R-:W-:Y:S01]  /*98c0*/  IMAD R9, R2, 0x8, R17 ;  /* 0x0000000802097824 */ /* 0x000fe200078e0211 */
[----:B------:R-:W-:-:S04]  /*98d0*/  SHF.L.U32 R8, R16, 0x1f, RZ ;  /* 0x0000001f10087819 */ /* 0x000fc800000006ff */
[----:B------:R0:W1:Y:S01]  /*98e0*/  SYNCS.PHASECHK.TRANS64.TRYWAIT P2, [R9+URZ+0x38830], R8 ;  /* 0x03883008090075a7 */ /* 0x000062000804017f */
[----:B------:R-:W-:Y:S05]  /*98f0*/  @!P0 BRA `(.L_x_4018) ;  /* 0x0000000000048947 */ /* 0x000fea0003800000 */
[----:B------:R-:W-:Y:S01]  /*9900*/  BPT.TRAP 0x1 ;  /* 0x000000040000795c */ /* 0x000fe20000300000 */
.L_x_4018:
[----:B------:R-:W-:Y:S01]  /*9910*/  IMAD R7, R2, 0x200, R0 ;  /* 0x0000020002077824 */ /* 0x000fe200078e0200 */
[----:B-1----:R-:W-:Y:S06]  /*9920*/  @P2 BRA `(.L_x_4019) ;  /* 0x0000000000082947 */ /* 0x002fec0003800000 */
[----:B------:R-:W1:Y:S02]  /*9930*/  SYNCS.PHASECHK.TRANS64.TRYWAIT P2, [R9+URZ+0x38830], R8 ;  /* 0x03883008090075a7 */ /* 0x000e64000804017f */
[----:B-1----:R-:W-:Y:S05]  /*9940*/  @!P2 BRA `(.L_x_4020) ;  /* 0x000000bc0014a947 */ /* 0x002fea0003800000 */
.L_x_4019:
        /* <DEDUP_REMOVED lines=22> */
.L_x_4021:
[----:B------:R2:W3:Y:S01]  /*9ab0*/  SYNCS.PHASECHK.TRANS64.TRYWAIT P2, [R9+URZ+0x38850], R8 ;  /* 0x03885008090075a7 */ /* 0x0004e2000804017f */
[----:B------:R-:W-:Y:S05]  /*9ac0*/  @!P0 BRA `(.L_x_4022) ;  /* 0x0000000000048947 */ /* 0x000fea0003800000 */
[----:B------:R-:W-:Y:S01]  /*9ad0*/  BPT.TRAP 0x1 ;  /* 0x000000040000795c */ /* 0x000fe20000300000 */
.L_x_4022:
[----:B---3--:R-:W-:Y:S05]  /*9ae0*/  @P2 BRA `(.L_x_4023) ;  /* 0x0000000000082947 */ /* 0x008fea0003800000 */
[----:B------:R-:W3:Y:S02]  /*9af0*/  SYNCS.PHASECHK.TRANS64.TRYWAIT P2, [R9+URZ+0x38850], R8 ;  /* 0x03885008090075a7 */ /* 0x000ee4000804017f */
[----:B---3--:R-:W-:Y:S05]  /*9b00*/  @!P2 BRA `(.L_x_4024) ;  /* 0x000000b800b8a947 */ /* 0x008fea0003800000 */
.L_x_4023:
[----:B------:R-:W-:Y:S01]  /*9b10*/  LEA R7, R2, R3, 0xc ;  /* 0x0000000302077211 */ /* 0x000fe200078e60ff */
[----:B------:R-:W-:Y:S01]  /*9b20*/  WARPGROUP.ARRIVE ;  /* 0x00000000000079c5 */ /* 0x000fe20000000000 */
[----:B------:R-:W-:Y:S01]  /*9b30*/  UMOV UR11, 0x40000040 ;  /* 0x40000040000b7882 */ /* 0x000fe20000000000 */
[----:B------:R-:W-:Y:S01]  /*9b40*/  VIADD R10, R4, 0x2 ;  /* 0x00000002040a7836 */ /* 0x000fe20000000000 */
[C---:B------:R-:W-:Y:S01]  /*9b50*/  R2UR UR10, R7.reuse ;  /* 0x00000000070a72ca */ /* 0x040fe200000e0000 */
[C---:B0123--:R-:W-:Y:S01]  /*9b60*/  VIADD R8, R7.reuse, 0x2 ;  /* 0x0000000207087836 */ /* 0x04ffe20000000000 */
[----:B------:R-:W-:Y:S01]  /*9b70*/  UMOV UR29, 0x40000040 ;  /* 0x40000040001d7882 */ /* 0x000fe20000000000 */
[----:B------:R-:W-:Y:S01]  /*9b80*/  UMOV UR31, 0x40000040 ;  /* 0x40000040001f7882 */ /* 0x000fe20000000000 */
[----:B------:R-:W-:Y:S01]  /*9b90*/  R2UR UR28, R10 ;  /* 0x000000000a1c72ca */ /* 0x000fe200000e0000 */
[----:B------:R-:W-:Y:S01]  /*9ba0*/  VIADD R10, R4, 0x4 ;  /* 0x00000004040a7836 */ /* 0x000fe20000000000 */
[----:B------:R-:W-:Y:S01]  /*9bb0*/  R2UR UR30, R8 ;  /* 0x00000000081e72ca */ /* 0x000fe200000e0000 */
[C---:B------:R-:W-:Y:S01]  /*9bc0*/  VIADD R8, R7.reuse, 0x4 ;  /* 0x0000000407087836 */ /* 0x040fe20000000000 */
[----:B------:R-:W0:Y:S01]  /*9bd0*/  S2R R14, SR_TID.X ;  /* 0x00000000000e7919 */ /* 0x000e220000002100 */
[----:B------:R-:W-:Y:S01]  /*9be0*/  VIADD R21, R4, 0x800 ;  /* 0x0000080004157836 */ /* 0x000fe20000000000 */
[----:B------:R-:W-:Y:S01]  /*9bf0*/  UMOV UR7, 0x40000040 ;  /* 0x4000004000077882 */ /* 0x000fe20000000000 */
[----:B------:R-:W-:-:S02]  /*9c00*/  VIADD R15, R7, 0x800 ;  /* 0x00000800070f7836 */ /* 0x000fc40000000000 */
[----:B------:R-:W-:Y:S01]  /*9c10*/  HGMMA.64x64x16.F32 R152, gdesc[UR8], R152, gsb0 ;  /* 0x00e00000089879f0 */ /* 0x000fe20008000898 */
[----:B------:R-:W-:-:S05]  /*9c20*/  IMAD R207, R2, 0x1000, R19 ;  /* 0x0000100002cf7824 */ /* 0x000fca00078e0213 */
[----:B------:R-:W-:Y:S02]  /*9c30*/  R2UR UR6, R207 ;  /* 0x00000000cf0672ca */ /* 0x000fe400000e0000 */
[----:B0-----:R-:W-:Y:S01]  /*9c40*/  SHF.R.U32.HI R14, RZ, 0x7, R14 ;  /* 0x00000007ff0e7819 */ /* 0x001fe2000001160e */
        /* <DEDUP_REMOVED lines=340> */
[----:B------:R-:W-:-:S06]  /*b190*/  FMUL.FTZ R183, R183, UR5 ;  /* 0x00000005b7b77c20 */ /* 0x000fcc0008410000 */
        /* <DEDUP_REMOVED lines=17> */
[----:B-1----:R-:W-:Y:S01]  /*b2b0*/  FMNMX.FTZ R7, R161, R158, !PT ;  /* 0x0000009ea1077209 */ /* 0x002fe20007810000 */
[----:B------:R-:W-:-:S06]  /*b2c0*/  FMUL.FTZ R158, R162, UR5 ;  /* 0x00000005a29e7c20 */ /* 0x000fcc0008410000 */
[----:B------:R-:W1:Y:S01]  /*b2d0*/  MUFU.TANH R177, R177 ;  /* 0x000000b100b17308 */ /* 0x000e620000002400 */
[----:B--2---:R-:W-:-:S07]  /*b2e0*/  FMNMX.FTZ R162, R164, R7, !PT ;  /* 0x00000007a4a27209 */ /* 0x004fce0007810000 */
[----:B------:R-:W2:Y:S01]  /*b2f0*/  MUFU.TANH R185, R185 ;  /* 0x000000b900b97308 */ /* 0x000ea20000002400 */
[----:B0-----:R-:W-:Y:S01]  /*b300*/  FMNMX.FTZ R168, R165, R162, !PT ;  /* 0x000000a2a5a87209 */ /* 0x001fe20007810000 */
[----:B------:R-:W-:Y:S01]  /*b310*/  FMUL.FTZ R162, R163, UR5 ;  /* 0x00000005a3a27c20 */ /* 0x000fe20008410000 */
[----:B------:R-:W-:Y:S01]  /*b320*/  FMUL.FTZ R163, R166, UR5 ;  /* 0x00000005a6a37c20 */ /* 0x000fe20008410000 */
[----:B------:R-:W-:Y:S01]  /*b330*/  FMUL.FTZ R166, R167, UR5 ;  /* 0x00000005a7a67c20 */ /* 0x000fe20008410000 */
[----:B------:R-:W-:-:S03]  /*b340*/  FMUL.FTZ R167, R170, UR5 ;  /* 0x00000005aaa77c20 */ /* 0x000fc60008410000 */
[----:B------:R-:W0:Y:S01]  /*b350*/  MUFU.TANH R180, R180 ;  /* 0x000000b400b47308 */ /* 0x000e220000002400 */
[----:B-1----:R-:W-:-:S07]  /*b360*/  FMNMX.FTZ R168, R177, R168, !PT ;  /* 0x000000a8b1a87209 */ /* 0x002fce0007810000 */
[----:B------:R-:W1:Y:S01]  /*b370*/  MUFU.TANH R10, R10 ;  /* 0x0000000a000a7308 */ /* 0x000e620000002400 */
[----:B--2---:R-:W-:-:S07]  /*b380*/  FMNMX.FTZ R7, R185, R168, !PT ;  /* 0x000000a8b9077209 */ /* 0x004fce0007810000 */
        /* <DEDUP_REMOVED lines=18> */
[----:B--2---:R-:W-:Y:S02]  /*b4b0*/  FMNMX.FTZ R169, R163, R168, !PT ;  /* 0x000000a8a3a97209 */ /* 0x004fe40007810000 */
[----:B-1----:R-:W-:-:S05]  /*b4c0*/  FMNMX.FTZ R7, R170, R171, !PT ;  /* 0x000000abaa077209 */ /* 0x002fca0007810000 */
[----:B------:R-:W1:Y:S01]  /*b4d0*/  MUFU.TANH R181, R181 ;  /* 0x000000b500b57308 */ /* 0x000e620000002400 */
[C---:B------:R-:W-:Y:S01]  /*b4e0*/  FADD.FTZ R170, -R7.reuse, R184 ;  /* 0x000000b807aa7221 */ /* 0x040fe20000010100 */
[----:B------:R-:W-:-:S03]  /*b4f0*/  FMUL.FTZ R204, R7, UR4 ;  /* 0x0000000407cc7c20 */ /* 0x000fc60008410000 */
[----:B------:R-:W-:Y:S01]  /*b500*/  FMUL.FTZ R168, R170, UR4 ;  /* 0x00000004aaa87c20 */ /* 0x000fe20008410000 */
[----:B---3--:R-:W-:Y:S01]  /*b510*/  FMNMX.FTZ R170, R166, R169, !PT ;  /* 0x000000a9a6aa7209 */ /* 0x008fe20007810000 */
[--C-:B------:R-:W-:Y:S01]  /*b520*/  FFMA.FTZ R173, R8, UR4, -R204.reuse ;  /* 0x0000000408ad7c23 */ /* 0x100fe200080108cc */
[----:B------:R-:W2:Y:S01]  /*b530*/  MUFU.TANH R186, R186 ;  /* 0x000000ba00ba7308 */ /* 0x000ea20000002400 */
[--C-:B------:R-:W-:Y:S01]  /*b540*/  FFMA.FTZ R172, R153, UR4, -R204.reuse ;  /* 0x0000000499ac7c23 */ /* 0x100fe200080108cc */
[----:B0-----:R-:W-:Y:S01]  /*b550*/  FMNMX.FTZ R170, R167, R170, !PT ;  /* 0x000000aaa7aa7209 */ /* 0x001fe20007810000 */
        /* <DEDUP_REMOVED lines=10> */
[--C-:B------:R-:W-:Y:S01]  /*b600*/  FFMA.FTZ R200, R164, UR4, -R204.reuse ;  /* 0x00000004a4c87c23 */ /* 0x100fe200080108cc */
[--C-:B------:R-:W-:Y:S01]  /*b610*/  FFMA.FTZ R201, R165, UR4, -R204.reuse ;  /* 0x00000004a5c97c23 */ /* 0x100fe200080108cc */
[----:B------:R-:W-:Y:S01]  /*b620*/  FFMA.FTZ R180, R180, UR4, -R204 ;  /* 0x00000004b4b47c23 */ /* 0x000fe200080108cc */
[----:B------:R-:W1:Y:S01]  /*b630*/  MUFU.TANH R178, R178 ;  /* 0x000000b200b27308 */ /* 0x000e620000002400 */
[----:B--2---:R-:W-:-:S07]  /*b640*/  FMNMX.FTZ R170, R186, R169, !PT ;  /* 0x000000a9baaa7209 */ /* 0x004fce0007810000 */
[----:B------:R-:W2:Y:S01]  /*b650*/  MUFU.TANH R179, R179 ;  /* 0x000000b300b37308 */ /* 0x000ea20000002400 */
[----:B0-----:R-:W-:-:S07]  /*b660*/  FMNMX.FTZ R169, R187, R170, !PT ;  /* 0x000000aabba97209 */ /* 0x001fce0007810000 */
[----:B------:R-:W0:Y:S01]  /*b670*/  MUFU.TANH R182, R182 ;  /* 0x000000b600b67308 */ /* 0x000e220000002400 */
[----:B-1----:R-:W-:Y:S01]  /*b680*/  FMNMX.FTZ R8, R178, R169, !PT ;  /* 0x000000a9b2087209 */ /* 0x002fe20007810000 */
[----:B------:R-:W-:Y:S01]  /*b690*/  FFMA.FTZ R169, R152, UR4, -R204 ;  /* 0x0000000498a97c23 */ /* 0x000fe200080108cc */
[C---:B------:R-:W-:Y:S02]  /*b6a0*/  @!P1 IADD3 R152, R9.reuse, 0x38840, RZ ;  /* 0x0003884009989810 */ /* 0x040fe40007ffe0ff */
[----:B------:R-:W-:Y:S02]  /*b6b0*/  @!P1 IADD3 R9, R9, 0x38860, RZ ;  /* 0x0003886009099810 */ /* 0x000fe40007ffe0ff */
[----:B------:R-:W-:Y:S01]  /*b6c0*/  @!P1 PRMT R152, RZ, 0x654, R152 ;  /* 0x00000654ff989816 */ /* 0x000fe20000000098 */
[----:B------:R-:W1:Y:S01]  /*b6d0*/  MUFU.TANH R183, R183 ;  /* 0x000000b700b77308 */ /* 0x000e620000002400 */
[----:B--2---:R-:W-:Y:S02]  /*b6e0*/  FMNMX.FTZ R171, R179, R8, !PT ;  /* 0x00000008b3ab7209 */ /* 0x004fe40007810000 */
[----:B------:R2:W-:Y:S01]  /*b6f0*/  @!P1 SYNCS.ARRIVE.TRANS64.RED.A1T0 RZ, [R152+URZ], RZ ;  /* 0x000000ff98ff99a7 */ /* 0x0005e2000810043f */
[----:B------:R-:W-:-:S04]  /*b700*/  @!P1 PRMT R9, RZ, 0x654, R9 ;  /* 0x00000654ff099816 */ /* 0x000fc80000000009 */
[----:B------:R-:W3:Y:S01]  /*b710*/  MUFU.EX2 R168, R168 ;  /* 0x000000a800a87308 */ /* 0x000ee20000000800 */
[----:B0-----:R-:W-:Y:S01]  /*b720*/  FMNMX.FTZ R8, R182, R171, !PT ;  /* 0x000000abb6087209 */ /* 0x001fe20007810000 */
[----:B------:R-:W-:-:S06]  /*b730*/  FFMA.FTZ R171, R154, UR4, -R204 ;  /* 0x000000049aab7c23 */ /* 0x000fcc00080108cc */
[----:B------:R0:W-:Y:S01]  /*b740*/  MUFU.EX2 R170, R173 ;  /* 0x000000ad00aa7308 */ /* 0x0001e20000000800 */
[----:B-1----:R-:W-:-:S05]  /*b750*/  FMNMX.FTZ R8, R183, R8, !PT ;  /* 0x00000008b7087209 */ /* 0x002fca0007810000 */
[----:B------:R-:W1:Y:S02]  /*b760*/  SHFL.BFLY PT, R153, R8, 0x2, 0x1f ;  /* 0x0c401f0008997f89 */ /* 0x000e6400000e0000 */
[----:B------:R-:W2:Y:S01]  /*b770*/  MUFU.EX2 R21, R21 ;  /* 0x0000001500157308 */ /* 0x000ea20000000800 */
[----:B0-----:R-:W-:Y:S01]  /*b780*/  FFMA.FTZ R173, R156, UR4, -R204 ;  /* 0x000000049cad7c23 */ /* 0x001fe200080108cc */
        /* <DEDUP_REMOVED lines=48> */
[----:B------:R-:W-:Y:S01]  /*ba90*/  FMUL.FTZ R100, R100, R168 ;  /* 0x000000a864647220 */ /* 0x000fe20000410000 */
[----:B0-----:R-:W-:Y:S01]  /*baa0*/  FMNMX.FTZ R8, R153, R8, !PT ;  /* 0x0000000899087209 */ /* 0x001fe20007810000 */
[----:B------:R-:W-:-:S02]  /*bab0*/  IMAD.MOV R153, RZ, RZ, -R188 ;  /* 0x000000ffff997224 */ /* 0x000fc400078e0abc */
[-C--:B------:R-:W-:Y:S01]  /*bac0*/  FMUL.FTZ R101, R101, R168.reuse ;  /* 0x000000a865657220 */ /* 0x080fe20000410000 */
        /* <DEDUP_REMOVED lines=13> */
[----:B------:R-:W0:Y:S01]  /*bba0*/  MUFU.EX2 R11, R11 ;  /* 0x0000000b000b7308 */ /* 0x000e220000000800 */
[--C-:B------:R-:W-:Y:S01]  /*bbb0*/  FFMA.FTZ R203, R162, UR4, -R155.reuse ;  /* 0x00000004a2cb7c23 */ /* 0x100fe2000801089b */
[----:B------:R-:W-:Y:S01]  /*bbc0*/  FFMA.FTZ R204, R163, UR4, -R155 ;  /* 0x00000004a3cc7c23 */ /* 0x000fe2000801089b */
[----:B------:R-:W-:-:S02]  /*bbd0*/  @!P2 IMAD R154, R13, 0x40, R18 ;  /* 0x000000400d9aa824 */ /* 0x000fc400078e0212 */
[--C-:B------:R-:W-:Y:S01]  /*bbe0*/  FFMA.FTZ R205, R166, UR4, -R155.reuse ;  /* 0x00000004a6cd7c23 */ /* 0x100fe2000801089b */
[--C-:B------:R-:W-:Y:S01]  /*bbf0*/  FFMA.FTZ R206, R167, UR4, -R155.reuse ;  /* 0x00000004a7ce7c23 */ /* 0x100fe2000801089b */
[----:B------:R-:W-:Y:S01]  /*bc00*/  FFMA.FTZ R181, R181, UR4, -R155 ;  /* 0x00000004b5b57c23 */ /* 0x000fe2000801089b */
[----:B------:R-:W-:Y:S02]  /*bc10*/  @!P2 IMAD R154, R154, 0x4, R17 ;  /* 0x000000049a9aa824 */ /* 0x000fe400078e0211 */
[--C-:B------:R-:W-:Y:S01]  /*bc20*/  FFMA.FTZ R186, R186, UR4, -R155.reuse ;  /* 0x00000004baba7c23 */ /* 0x100fe2000801089b */
        /* <DEDUP_REMOVED lines=8> */
[-C--:B0-----:R-:W-:Y:S01]  /*bcb0*/  FMUL.FTZ R26, R26, R11.reuse ;  /* 0x0000000b1a1a7220 */ /* 0x081fe20000410000 */
[----:B------:R0:W-:Y:S01]  /*bcc0*/  @!P2 STS [R154+0x38420], R11 ;  /* 0x0384200b9a00a388 */ /* 0x0001e20000000800 */
        /* <DEDUP_REMOVED lines=8> */
[----:B------:R-:W-:Y:S01]  /*bd50*/  FMUL.FTZ R42, R42, R11 ;  /* 0x0000000b2a2a7220 */ /* 0x000fe20000410000 */
[----:B0-----:R-:W-:Y:S01]  /*bd60*/  F2FP.F16.F32.PACK_AB R154, R172, R169 ;  /* 0x000000a9ac9a723e */ /* 0x001fe200000000ff */
        /* <DEDUP_REMOVED lines=56> */
[----:B------:R-:W-:Y:S01]  /*c0f0*/  FMUL.FTZ R121, R121, R168 ;  /* 0x000000a879797220 */ /* 0x000fe20000410000 */
[-C--:B------:R-:W-:Y:S01]  /*c100*/  FMUL.FTZ R122, R122, R11.reuse ;  /* 0x0000000b7a7a7220 */ /* 0x080fe20000410000 */
[----:B------:R-:W-:Y:S01]  /*c110*/  MUFU.EX2 R199, R199 ;  /* 0x000000c700c77308 */ /* 0x000fe20000000800 */
[----:B0-----:R-:W-:Y:S01]  /*c120*/  F2FP.F16.F32.PACK_AB R159, R205, R204 ;  /* 0x000000cccd9f723e */ /* 0x001fe200000000ff */
        /* <DEDUP_REMOVED lines=36> */
[----:B------:R-:W-:-:S02]  /*c370*/  VIADD R183, R207, 0x80 ;  /* 0x00000080cfb77836 */ /* 0x000fc40000000000 */
[----:B------:R-:W-:Y:S01]  /*c380*/  FFMA.FTZ R6, R11, R6, R10 ;  /* 0x000000060b067223 */ /* 0x000fe2000001000a */
[----:B------:R-:W2:Y:S01]  /*c390*/  MUFU.EX2 R187, R187 ;  /* 0x000000bb00bb7308 */ /* 0x000ea20000000800 */
[----:B-1----:R-:W-:Y:S01]  /*c3a0*/  F2FP.F16.F32.PACK_AB R161, R181, R206 ;  /* 0x000000ceb5a1723e */ /* 0x002fe200000000ff */
[----:B------:R0:W-:Y:S01]  /*c3b0*/  STSM.16.M88.4 [R190], R156 ;  /* 0x0000009cbe007844 */ /* 0x0001e20000000200 */
[----:B------:R-:W-:Y:S01]  /*c3c0*/  FFMA.FTZ R5, R168, R5, R21 ;  /* 0x00000005a8057223 */ /* 0x000fe20000010015 */
[----:B------:R-:W-:Y:S01]  /*c3d0*/  FADD.FTZ R185, R185, R6 ;  /* 0x00000006b9b97221 */ /* 0x000fe20000010000 */
[----:B------:R-:W-:Y:S01]  /*c3e0*/  ISETP.GT.AND P2, PT, R12, RZ, PT ;  /* 0x000000ff0c00720c */ /* 0x000fe20003f44270 */
[----:B------:R-:W-:Y:S02]  /*c3f0*/  IMAD.MOV.U32 R11, RZ, RZ, R8 ;  /* 0x000000ffff0b7224 */ /* 0x000fe400078e0008 */
[----:B------:R-:W-:Y:S01]  /*c400*/  FADD.FTZ R170, R170, R5 ;  /* 0x00000005aaaa7221 */ /* 0x000fe20000010000 */
[----:B------:R-:W-:Y:S01]  /*c410*/  MUFU.EX2 R201, R201 ;  /* 0x000000c900c97308 */ /* 0x000fe20000000800 */
[----:B------:R-:W-:-:S02]  /*c420*/  FADD.FTZ R14, R14, R185 ;  /* 0x000000b90e0e7221 */ /* 0x000fc40000010000 */
[----:B------:R-:W-:Y:S02]  /*c430*/  FADD.FTZ R169, R169, R170 ;  /* 0x000000aaa9a97221 */ /* 0x000fe40000010000 */
[----:B------:R-:W-:Y:S02]  /*c440*/  FADD.FTZ R15, R15, R14 ;  /* 0x0000000e0f0f7221 */ /* 0x000fe40000010000 */
[----:B------:R-:W-:Y:S01]  /*c450*/  FADD.FTZ R172, R172, R169 ;  /* 0x000000a9acac7221 */ /* 0x000fe20000010000 */
[----:B------:R-:W1:Y:S01]  /*c460*/  MUFU.EX2 R202, R202 ;  /* 0x000000ca00ca7308 */ /* 0x000e620000000800 */
        /* <DEDUP_REMOVED lines=24> */
[----:B------:R-:W-:-:S03]  /*c5f0*/  IMAD.MOV.U32 R184, RZ, RZ, R7 ;  /* 0x000000ffffb87224 */ /* 0x000fc600078e0007 */
[----:B------:R-:W-:Y:S02]  /*c600*/  FADD.FTZ R201, R201, R200 ;  /* 0x000000c8c9c97221 */ /* 0x000fe40000010000 */
[----:B------:R-:W-:Y:S02]  /*c610*/  MUFU.EX2 R13, R13 ;  /* 0x0000000d000d7308 */ /* 0x000fe40000000800 */
[----:B------:R-:W-:-:S04]  /*c620*/  FADD.FTZ R202, R202, R201 ;  /* 0x000000c9caca7221 */ /* 0x000fc80000010000 */
[----:B------:R-:W-:Y:S02]  /*c630*/  FADD.FTZ R5, R177, R202 ;  /* 0x000000cab1057221 */ /* 0x000fe40000010000 */
[----:B------:R-:W2:Y:S01]  /*c640*/  MUFU.EX2 R182, R182 ;  /* 0x000000b600b67308 */ /* 0x000ea20000000800 */
[----:B-1----:R-:W-:Y:S01]  /*c650*/  F2FP.F16.F32.PACK_AB R165, R179, R178 ;  /* 0x000000b2b3a5723e */ /* 0x002fe200000000ff */
[----:B------:R-:W-:Y:S01]  /*c660*/  FADD.FTZ R178, R178, R187 ;  /* 0x000000bbb2b27221 */ /* 0x000fe20000010000 */
[----:B------:R-:W-:-:S03]  /*c670*/  FADD.FTZ R5, R180, R5 ;  /* 0x00000005b4057221 */ /* 0x000fc60000010000 */
[----:B------:R-:W-:Y:S01]  /*c680*/  FADD.FTZ R178, R179, R178 ;  /* 0x000000b2b3b27221 */ /* 0x000fe20000010000 */
[----:B--2---:R-:W-:-:S03]  /*c690*/  F2FP.F16.F32.PACK_AB R167, R182, R13 ;  /* 0x0000000db6a7723e */ /* 0x004fc600000000ff */
[----:B------:R-:W-:Y:S02]  /*c6a0*/  FADD.FTZ R13, R13, R178 ;  /* 0x000000b20d0d7221 */ /* 0x000fe40000010000 */
[----:B------:R0:W-:Y:S01]  /*c6b0*/  STSM.16.M88.4 [R191], R164 ;  /* 0x000000a4bf007844 */ /* 0x0001e20000000200 */
[----:B------:R-:W-:Y:S01]  /*c6c0*/  WARPGROUP.ARRIVE ;  /* 0x00000000000079c5 */ /* 0x000fe20000000000 */
[----:B------:R-:W-:Y:S01]  /*c6d0*/  FADD.FTZ R6, R182, R13 ;  /* 0x0000000db6067221 */ /* 0x000fe20000010000 */
[----:B------:R-:W-:-:S04]  /*c6e0*/  IMAD.MOV.U32 R13, RZ, RZ, R2 ;  /* 0x000000ffff0d7224 */ /* 0x000fc800078e0002 */
        /* <DEDUP_REMOVED lines=34> */
.L_x_4016:
[----:B------:R-:W0:Y:S01]  /*c910*/  SHFL.BFLY PT, R0, R5, 0x2, 0x1f ;  /* 0x0c401f0005007f89 */ /* 0x000e2200000e0000 */
[----:B------:R-:W-:-:S03]  /*c920*/  UIADD3 UR36, UR36, 0x1, URZ ;  /* 0x0000000124247890 */ /* 0x000fc6000fffe03f */
[----:B------:R-:W1:Y:S01]  /*c930*/  SHFL.BFLY PT, R9, R6, 0x2, 0x1f ;  /* 0x0c401f0006097f89 */ /* 0x000e6200000e0000 */
[----:B------:R-:W-:Y:S08]  /*c940*/  BAR.ARV 0x8, 0xa0 ;  /* 0x0202800000007b1d */ /* 0x000ff00000002000 */
[----:B------:R-:W-:Y:S01]  /*c950*/  BAR.SYNC.DEFER_BLOCKING 0xf, 0x100 ;  /* 0x03c4000000007b1d */ /* 0x000fe20000010000 */
[----:B0-----:R-:W-:Y:S01]  /*c960*/  FADD.FTZ R0, R0, R5 ;  /* 0x0000000500007221 */ /* 0x001fe20000010000 */
[----:B-1----:R-:W-:-:S04]  /*c970*/  FADD.FTZ R9, R9, R6 ;  /* 0x0000000609097221 */ /* 0x002fc80000010000 */
[----:B------:R-:W0:Y:S01]  /*c980*/  SHFL.BFLY PT, R3, R0, 0x1, 0x1f ;  /* 0x0c201f0000037f89 */ /* 0x000e2200000e0000 */
[----:B------:R-:W-:-:S03]  /*c990*/  IMAD.MOV.U32 R6, RZ, RZ, RZ ;  /* 0x000000ffff067224 */ /* 0x000fc600078e00ff */
[----:B------:R-:W1:Y:S01]  /*c9a0*/  SHFL.BFLY PT, R4, R9, 0x1, 0x1f ;  /* 0x0c201f0009047f89 */ /* 0x000e6200000e0000 */
[----:B0-----:R-:W-:Y:S01]  /*c9b0*/  FADD.FTZ R11, R0, R3 ;  /* 0x00000003000b7221 */ /* 0x001fe20000010000 */
[----:B------:R-:W-:Y:S01]  /*c9c0*/  IADD3 R3, -R188, RZ, RZ ;  /* 0x000000ffbc037210 */ /* 0x000fe20007ffe1ff */
[----:B------:R-:W-:Y:S02]  /*c9d0*/  IMAD.MOV.U32 R0, RZ, RZ, -0x800000 ;  /* 0xff800000ff007424 */ /* 0x000fe400078e00ff */
[----:B-1----:R-:W-:Y:S01]  /*c9e0*/  FADD.FTZ R20, R9, R4 ;  /* 0x0000000409147221 */ /* 0x002fe20000010000 */
[----:B------:R-:W-:Y:S01]  /*c9f0*/  FSETP.NE.FTZ.AND P2, PT, R11, RZ, PT ;  /* 0x000000ff0b00720b */ /* 0x000fe20003f55000 */
[----:B------:R-:W-:Y:S01]  /*ca00*/  VIADD R4, R2, 0x1 ;  /* 0x0000000102047836 */ /* 0x000fe20000000000 */
[----:B------:R-:W-:Y:S01]  /*ca10*/  ISETP.NE.AND P0, PT, R22, R3, PT ;  /* 0x000000031600720c */ /* 0x000fe20003f05270 */
[----:B------:R-:W-:Y:S01]  /*ca20*/  IMAD.MOV.U32 R3, RZ, RZ, RZ ;  /* 0x000000ffff037224 */ /* 0x000fe200078e00ff */
[----:B------:R-:W-:-:S02]  /*ca30*/  FSETP.NE.FTZ.AND P3, PT, R20, RZ, PT ;  /* 0x000000ff1400720b */ /* 0x000fc40003f75000 */
[----:B------:R-:W-:-:S04]  /*ca40*/  ISETP.NE.AND P1, PT, R4, 0x2, PT ;  /* 0x000000020400780c */ /* 0x000fc80003f25270 */
[----:B------:R-:W-:-:S03]  /*ca50*/  SEL R5, RZ, 0x1, P1 ;  /* 0x00000001ff057807 */ /* 0x000fc60000800000 */
[----:B------:R-:W0:Y:S01]  /*ca60*/  @P2 MUFU.RCP R3, R11 ;  /* 0x0000000b00032308 */ /* 0x000e220000001000 */
[----:B------:R-:W-:Y:S01]  /*ca70*/  LOP3.LUT R16, R16, R5, RZ, 0x3c, !PT ;  /* 0x0000000510107212 */ /* 0x000fe200078e3cff */
[----:B------:R-:W-:-:S04]  /*ca80*/  @!P0 IMAD R2, R2, 0x40, R18 ;  /* 0x0000004002028824 */ /* 0x000fc800078e0212 */
[----:B------:R-:W-:Y:S02]  /*ca90*/  @!P0 IMAD R2, R2, 0x4, R17 ;  /* 0x0000000402028824 */ /* 0x000fe400078e0211 */
[----:B------:R-:W1:Y:S08]  /*caa0*/  @P3 MUFU.RCP R6, R20 ;  /* 0x0000001400063308 */ /* 0x000e700000001000 */
[----:B------:R-:W2:Y:S01]  /*cab0*/  @P2 MUFU.LG2 R17, R11 ;  /* 0x0000000b00112308 */ /* 0x000ea20000000c00 */
[----:B0-----:R-:W-:Y:S01]  /*cac0*/  @!P0 STS [R2+0x38400], R3 ;  /* 0x0384000302008388 */ /* 0x001fe20000000800 */
[----:B------:R-:W-:Y:S01]  /*cad0*/  FMUL.FTZ R171, R28, R3 ;  /* 0x000000031cab7220 */ /* 0x000fe20000410000 */
[----:B------:R-:W-:-:S02]  /*cae0*/  IMAD.U32 R28, RZ, RZ, UR4 ;  /* 0x00000004ff1c7e24 */ /* 0x000fc4000f8e00ff */
[-C--:B------:R-:W-:Y:S01]  /*caf0*/  FMUL.FTZ R172, R24, R3.reuse ;  /* 0x0000000318ac7220 */ /* 0x080fe20000410000 */
[-C--:B------:R-:W-:Y:S01]  /*cb00*/  FMUL.FTZ R170, R25, R3.reuse ;  /* 0x0000000319aa7220 */ /* 0x080fe20000410000 */
[-C--:B------:R-:W-:Y:S01]  /*cb10*/  FMUL.FTZ R24, R29, R3.reuse ;  /* 0x000000031d187220 */ /* 0x080fe20000410000 */
[----:B------:R-:W-:Y:S01]  /*cb20*/  @P3 FMUL.FTZ R28, R28, 0.69314718246459960938 ;  /* 0x3f3172181c1c3820 */ /* 0x000fe20000410000 */
        /* <DEDUP_REMOVED lines=11> */
[----:B-1----:R-:W-:Y:S01]  /*cbe0*/  MOV R2, UR4 ;  /* 0x0000000400027c02 */ /* 0x002fe20008000f00 */
[-C--:B------:R-:W-:Y:S01]  /*cbf0*/  FMUL.FTZ R154, R48, R3.reuse ;  /* 0x00000003309a7220 */ /* 0x080fe20000410000 */
[-C--:B------:R-:W-:Y:S01]  /*cc00*/  FMUL.FTZ R49, R49, R3.reuse ;  /* 0x0000000331317220 */ /* 0x080fe20000410000 */
[-C--:B------:R-:W-:Y:S01]  /*cc10*/  FMUL.FTZ R14, R52, R3.reuse ;  /* 0x00000003340e7220 */ /* 0x080fe20000410000 */
[-C--:B------:R-:W-:Y:S01]  /*cc20*/  FMUL.FTZ R53, R53, R3.reuse ;  /* 0x0000000335357220 */ /* 0x080fe20000410000 */
[----:B------:R-:W-:Y:S01]  /*cc30*/  @P2 FMUL.FTZ R2, R2, 0.69314718246459960938 ;  /* 0x3f31721802022820 */ /* 0x000fe20000410000 */
        /* <DEDUP_REMOVED lines=119> */
.L_x_3992:
[----:B------:R-:W0:Y:S01]  /*d3b0*/  S2R R4, SR_CgaCtaId ;  /* 0x0000000000047919 */ /* 0x000e220000008800 */
[----:B------:R-:W-:Y:S01]  /*d3c0*/  MOV R17, 0x400 ;  /* 0x0000040000117802 */ /* 0x000fe20000000f00 */
[----:B------:R-:W-:Y:S01]  /*d3d0*/  BSSY B0, `(.L_x_4026) ;  /* 0x0000291000007945 */ /* 0x000fe20003800000 */
[----:B------:R-:W-:Y:S02]  /*d3e0*/  BAR.SYNC.DEFER_BLOCKING 0x5, 0x120 ;  /* 0x0144800000007b1d */ /* 0x000fe40000010000 */
[----:B0-----:R-:W-:-:S05]  /*d3f0*/  LEA R17, R4, R17, 0x18 ;  /* 0x0000001104117211 */ /* 0x001fca00078ec0ff */
[----:B------:R-:W0:Y:S02]  /*d400*/  LDS.128 R184, [R17+0x388d0] ;  /* 0x0388d00011b87984 */ /* 0x000e240000000c00 */
[----:B0-----:R-:W-:Y:S01]  /*d410*/  R2UR UR5, R186 ;  /* 0x00000000ba0572ca */ /* 0x001fe200000e0000 */
[----:B------:R-:W-:Y:S06]  /*d420*/  BAR.ARV 0x4, 0x120 ;  /* 0x0104800000007b1d */ /* 0x000fec0000002000 */
[----:B------:R-:W-:Y:S08]  /*d430*/  @P0 BRA `(.L_x_4027) ;  /* 0x0000001c005c0947 */ /* 0x000ff00003800000 */
[----:B------:R-:W0:Y:S01]  /*d440*/  S2R R4, SR_SWINHI ;  /* 0x0000000000047919 */ /* 0x000e220000002f00 */
[----:B------:R-:W-:Y:S01]  /*d450*/  F2FP.F16.F32.PACK_AB R5, R27, R5 ;  /* 0x000000051b05723e */ /* 0x000fe200000000ff */
[----:B------:R-:W-:Y:S01]  /*d460*/  ULDC.64 UR6, c[0x0][0xcd8] ;  /* 0x0003360000067ab9 */ /* 0x000fe20000000a00 */
[----:B------:R-:W-:Y:S01]  /*d470*/  F2FP.F16.F32.PACK_AB R9, R35, R9 ;  /* 0x000000092309723e */ /* 0x000fe200000000ff */
[----:B------:R-:W-:Y:S01]  /*d480*/  UISETP.NE.U32.AND UP0, UPT, UR6, URZ, UPT ;  /* 0x0000003f0600728c */ /* 0x000fe2000bf05070 */
[----:B------:R-:W-:Y:S01]  /*d490*/  F2FP.F16.F32.PACK_AB R10, R10, R167 ;  /* 0x000000a70a0a723e */ /* 0x000fe200000000ff */
[----:B------:R-:W-:Y:S01]  /*d4a0*/  USHF.L.U32 UR8, UR38, 0x2, URZ ;  /* 0x0000000226087899 */ /* 0x000fe2000800063f */
[----:B------:R-:W-:Y:S01]  /*d4b0*/  F2FP.F16.F32.PACK_AB R11, R39, R11 ;  /* 0x0000000b270b723e */ /* 0x000fe200000000ff */
[----:B------:R-:W-:Y:S01]  /*d4c0*/  UISETP.NE.AND.EX UP0, UPT, UR7, URZ, UPT, UP0 ;  /* 0x0000003f0700728c */ /* 0x000fe2000bf05300 */
[----:B------:R-:W-:Y:S01]  /*d4d0*/  F2FP.F16.F32.PACK_AB R56, R57, R56 ;  /* 0x000000383938723e */ /* 0x000fe200000000ff */
[----:B------:R-:W-:Y:S01]  /*d4e0*/  USHF.L.U64.HI UR9, UR38, 0x2, UR39 ;  /* 0x0000000226097899 */ /* 0x000fe20008010227 */
[----:B------:R-:W-:Y:S01]  /*d4f0*/  F2FP.F16.F32.PACK_AB R13, R51, R13 ;  /* 0x0000000d330d723e */ /* 0x000fe200000000ff */
[----:B------:R-:W-:Y:S01]  /*d500*/  UIADD3 UR4, UP1, UR8, UR6, URZ ;  /* 0x0000000608047290 */ /* 0x000fe2000ff3e03f */
[----:B------:R-:W-:Y:S01]  /*d510*/  F2FP.F16.F32.PACK_AB R14, R53, R14 ;  /* 0x0000000e350e723e */ /* 0x000fe200000000ff */
[----:B------:R-:W-:Y:S01]  /*d520*/  ULDC.64 UR10, c[0x0][0x208] ;  /* 0x00008200000a7ab9 */ /* 0x000fe20000000a00 */
[----:B------:R-:W-:Y:S01]  /*d530*/  F2FP.F16.F32.PACK_AB R15, R55, R15 ;  /* 0x0000000f370f723e */ /* 0x000fe200000000ff */
[----:B------:R-:W-:Y:S01]  /*d540*/  UIADD3.X UR6, UR9, UR7, URZ, UP1, !UPT ;  /* 0x0000000709067290 */ /* 0x000fe20008ffe43f */
        /* <DEDUP_REMOVED lines=8> */
[----:B------:R-:W-:Y:S02]  /*d5d0*/  MOV R20, R17 ;  /* 0x0000001100147202 */ /* 0x000fe40000000f00 */
[----:B0-----:R-:W-:Y:S02]  /*d5e0*/  MOV R21, R4 ;  /* 0x0000000400157202 */ /* 0x001fe40000000f00 */
[----:B------:R-:W-:Y:S02]  /*d5f0*/  F2FP.F16.F32.PACK_AB R73, R75, R74 ;  /* 0x0000004a4b49723e */ /* 0x000fe400000000ff */
[----:B------:R-:W-:Y:S01]  /*d600*/  F2FP.F16.F32.PACK_AB R80, R81, R80 ;  /* 0x000000505150723e */ /* 0x000fe200000000ff */
[----:B------:R-:W-:Y:S01]  /*d610*/  IMAD.WIDE R6, R197, 0x2, R20 ;  /* 0x00000002c5067825 */ /* 0x000fe200078e0214 */
[----:B------:R-:W-:-:S02]  /*d620*/  F2FP.F16.F32.PACK_AB R74, R77, R76 ;  /* 0x0000004c4d4a723e */ /* 0x000fc400000000ff */
[----:B------:R-:W-:Y:S02]  /*d630*/  F2FP.F16.F32.PACK_AB R75, R79, R78 ;  /* 0x0000004e4f4b723e */ /* 0x000fe400000000ff */
[C---:B------:R-:W-:Y:S02]  /*d640*/  IADD3 R173, P1, R6.reuse, 0x20, RZ ;  /* 0x0000002006ad7810 */ /* 0x040fe40007f3e0ff */
[C---:B------:R-:W-:Y:S02]  /*d650*/  IADD3 R181, P6, R6.reuse, 0x2020, RZ ;  /* 0x0000202006b57810 */ /* 0x040fe40007fde0ff */
[----:B------:R-:W-:Y:S01]  /*d660*/  LOP3.LUT R4, R173, 0x380, RZ, 0xc0, !PT ;  /* 0x00000380ad047812 */ /* 0x000fe200078ec0ff */
[--C-:B------:R-:W-:Y:S01]  /*d670*/  IMAD.X R29, RZ, RZ, R7.reuse, P1 ;  /* 0x000000ffff1d7224 */ /* 0x100fe200008e0607 */
[----:B------:R-:W-:Y:S01]  /*d680*/  IADD3 R175, P0, R6, 0x40, RZ ;  /* 0x0000004006af7810 */ /* 0x000fe20007f1e0ff */
[----:B------:R-:W-:Y:S01]  /*d690*/  IMAD.X R45, RZ, RZ, R7, P6 ;  /* 0x000000ffff2d7224 */ /* 0x000fe200030e0607 */
[----:B------:R-:W-:-:S02]  /*d6a0*/  SHF.R.U64 R4, R4, 0x3, RZ ;  /* 0x0000000304047819 */ /* 0x000fc400000012ff */
[----:B------:R-:W-:Y:S01]  /*d6b0*/  LOP3.LUT R25, R6, 0x380, RZ, 0xc0, !PT ;  /* 0x0000038006197812 */ /* 0x000fe200078ec0ff */
[--C-:B------:R-:W-:Y:S01]  /*d6c0*/  IMAD.X R33, RZ, RZ, R7.reuse, P0 ;  /* 0x000000ffff217224 */ /* 0x100fe200000e0607 */
[----:B------:R-:W-:Y:S02]  /*d6d0*/  LOP3.LUT R28, R4, R173, RZ, 0x3c, !PT ;  /* 0x000000ad041c7212 */ /* 0x000fe400078e3cff */
[----:B------:R-:W-:Y:S02]  /*d6e0*/  LOP3.LUT R4, R181, 0x380, RZ, 0xc0, !PT ;  /* 0x00000380b5047812 */ /* 0x000fe400078ec0ff */
[C---:B------:R-:W-:Y:S02]  /*d6f0*/  IADD3 R179, P3, R6.reuse, 0x2000, RZ ;  /* 0x0000200006b37810 */ /* 0x040fe40007f7e0ff */
[C---:B------:R-:W-:Y:S02]  /*d700*/  IADD3 R183, P5, R6.reuse, 0x2040, RZ ;  /* 0x0000204006b77810 */ /* 0x040fe40007fbe0ff */
        /* <DEDUP_REMOVED lines=8> */
[----:B------:R-:W-:-:S02]  /*d790*/  SHF.R.U64 R4, R4, 0x3, RZ ;  /* 0x0000000304047819 */ /* 0x000fc400000012ff */
[C---:B------:R-:W-:Y:S02]  /*d7a0*/  IADD3 R203, P0, R6.reuse, 0x4020, RZ ;  /* 0x0000402006cb7810 */ /* 0x040fe40007f1e0ff */
[----:B------:R-:W-:Y:S02]  /*d7b0*/  IADD3.X R37, RZ, R7, RZ, P4, !PT ;  /* 0x00000007ff257210 */ /* 0x000fe400027fe4ff */
        /* <DEDUP_REMOVED lines=10> */
[----:B------:R-:W-:Y:S01]  /*d860*/  LOP3.LUT R6, R25, R6, RZ, 0x3c, !PT ;  /* 0x0000000619067212 */ /* 0x000fe200078e3cff */
[----:B------:R-:W-:Y:S01]  /*d870*/  IMAD.X R127, RZ, RZ, R7, P2 ;  /* 0x000000ffff7f7224 */ /* 0x000fe200010e0607 */
[----:B------:R-:W-:-:S02]  /*d880*/  LOP3.LUT R44, R4, R181, RZ, 0x3c, !PT ;  /* 0x000000b5042c7212 */ /* 0x000fc400078e3cff */
[----:B------:R-:W-:Y:S02]  /*d890*/  LOP3.LUT R4, R203, 0x380, RZ, 0xc0, !PT ;  /* 0x00000380cb047812 */ /* 0x000fe400078ec0ff */
[-C--:B------:R-:W-:Y:S02]  /*d8a0*/  IADD3.X R107, RZ, R7.reuse, RZ, P0, !PT ;  /* 0x00000007ff6b7210 */ /* 0x080fe400007fe4ff */
[-C--:B------:R-:W-:Y:S02]  /*d8b0*/  IADD3.X R25, RZ, R7.reuse, RZ, P1, !PT ;  /* 0x00000007ff197210 */ /* 0x080fe40000ffe4ff */
[----:B------:R-:W-:Y:S02]  /*d8c0*/  LOP3.LUT R32, R175, 0x380, RZ, 0xc0, !PT ;  /* 0x00000380af207812 */ /* 0x000fe400078ec0ff */
[----:B------:R-:W-:Y:S02]  /*d8d0*/  MOV R173, R6 ;  /* 0x0000000600ad7202 */ /* 0x000fe40000000f00 */
[----:B------:R-:W-:-:S02]  /*d8e0*/  LOP3.LUT R36, R177, 0x380, RZ, 0xc0, !PT ;  /* 0x00000380b1247812 */ /* 0x000fc400078ec0ff */
[----:B------:R-:W-:Y:S02]  /*d8f0*/  SHF.R.U64 R4, R4, 0x3, RZ ;  /* 0x0000000304047819 */ /* 0x000fe400000012ff */
[----:B------:R-:W-:Y:S02]  /*d900*/  LOP3.LUT R7, R126, 0x380, RZ, 0xc0, !PT ;  /* 0x000003807e077812 */ /* 0x000fe400078ec0ff */
[----:B------:R-:W-:Y:S02]  /*d910*/  LOP3.LUT R40, R179, 0x380, RZ, 0xc0, !PT ;  /* 0x00000380b3287812 */ /* 0x000fe400078ec0ff */
[----:B------:R-:W-:Y:S02]  /*d920*/  LOP3.LUT R27, R8, 0x380, RZ, 0xc0, !PT ;  /* 0x00000380081b7812 */ /* 0x000fe400078ec0ff */
[----:B------:R-:W-:Y:S02]  /*d930*/  SHF.R.U64 R32, R32, 0x3, RZ ;  /* 0x0000000320207819 */ /* 0x000fe400000012ff */
[----:B------:R-:W-:-:S02]  /*d940*/  LOP3.LUT R94, R183, 0x380, RZ, 0xc0, !PT ;  /* 0x00000380b75e7812 */ /* 0x000fc400078ec0ff */
[----:B------:R-:W-:Y:S02]  /*d950*/  F2FP.F16.F32.PACK_AB R6, R24, R171 ;  /* 0x000000ab1806723e */ /* 0x000fe400000000ff */
[----:B------:R-:W-:Y:S02]  /*d960*/  SHF.R.U64 R36, R36, 0x3, RZ ;  /* 0x0000000324247819 */ /* 0x000fe400000012ff */
[----:B------:R-:W-:Y:S02]  /*d970*/  LOP3.LUT R98, R199, 0x380, RZ, 0xc0, !PT ;  /* 0x00000380c7627812 */ /* 0x000fe400078ec0ff */
[----:B------:R-:W-:Y:S02]  /*d980*/  LOP3.LUT R106, R4, R203, RZ, 0x3c, !PT ;  /* 0x000000cb046a7212 */ /* 0x000fe400078e3cff */
[----:B------:R-:W-:Y:S02]  /*d990*/  SHF.R.U64 R171, R7, 0x3, RZ ;  /* 0x0000000307ab7819 */ /* 0x000fe400000012ff */
[----:B------:R-:W-:-:S02]  /*d9a0*/  SHF.R.U64 R40, R40, 0x3, RZ ;  /* 0x0000000328287819 */ /* 0x000fc400000012ff */
[----:B------:R-:W-:Y:S02]  /*d9b0*/  LOP3.LUT R102, R201, 0x380, RZ, 0xc0, !PT ;  /* 0x00000380c9667812 */ /* 0x000fe400078ec0ff */
[----:B------:R-:W-:Y:S02]  /*d9c0*/  F2FP.F16.F32.PACK_AB R4, R170, R172 ;  /* 0x000000acaa04723e */ /* 0x000fe400000000ff */
[----:B------:R-:W-:Y:S02]  /*d9d0*/  SHF.R.U64 R27, R27, 0x3, RZ ;  /* 0x000000031b1b7819 */ /* 0x000fe400000012ff */
[----:B------:R-:W-:Y:S01]  /*d9e0*/  F2FP.F16.F32.PACK_AB R7, R31, R30 ;  /* 0x0000001e1f07723e */ /* 0x000fe200000000ff */
[----:B------:R-:W-:Y:S01]  /*d9f0*/  BAR.SYNC.DEFER_BLOCKING 0x1, 0x100 ;  /* 0x0044000000007b1d */ /* 0x000fe20000010000 */
[----:B------:R-:W-:Y:S02]  /*da00*/  LOP3.LUT R32, R32, R175, RZ, 0x3c, !PT ;  /* 0x000000af20207212 */ /* 0x000fe400078e3cff */
[----:B------:R-:W-:-:S02]  /*da10*/  SHF.R.U64 R94, R94, 0x3, RZ ;  /* 0x000000035e5e7819 */ /* 0x000fc400000012ff */
[----:B------:R-:W-:Y:S02]  /*da20*/  LOP3.LUT R110, R205, 0x380, RZ, 0xc0, !PT ;  /* 0x00000380cd6e7812 */ /* 0x000fe400078ec0ff */
[----:B------:R-:W-:Y:S02]  /*da30*/  LOP3.LUT R36, R36, R177, RZ, 0x3c, !PT ;  /* 0x000000b124247212 */ /* 0x000fe400078e3cff */
[----:B------:R-:W-:Y:S02]  /*da40*/  SHF.R.U64 R98, R98, 0x3, RZ ;  /* 0x0000000362627819 */ /* 0x000fe400000012ff */
[----:B------:R-:W-:Y:S02]  /*da50*/  LOP3.LUT R114, R207, 0x380, RZ, 0xc0, !PT ;  /* 0x00000380cf727812 */ /* 0x000fe400078ec0ff */
[----:B------:R-:W-:Y:S02]  /*da60*/  LOP3.LUT R40, R40, R179, RZ, 0x3c, !PT ;  /* 0x000000b328287212 */ /* 0x000fe400078e3cff */
[----:B------:R-:W-:-:S02]  /*da70*/  SHF.R.U64 R102, R102, 0x3, RZ ;  /* 0x0000000366667819 */ /* 0x000fc400000012ff */
[----:B------:R-:W-:Y:S02]  /*da80*/  LOP3.LUT R118, R209, 0x380, RZ, 0xc0, !PT ;  /* 0x00000380d1767812 */ /* 0x000fe400078ec0ff */
[----:B------:R-:W-:Y:S02]  /*da90*/  LOP3.LUT R122, R27, R8, RZ, 0x3c, !PT ;  /* 0x000000081b7a7212 */ /* 0x000fe400078e3cff */
[----:B------:R-:W-:Y:S02]  /*daa0*/  MOV R29, R28 ;  /* 0x0000001c001d7202 */ /* 0x000fe40000000f00 */
[----:B------:R-:W-:Y:S01]  /*dab0*/  F2FP.F16.F32.PACK_AB R8, R166, R169 ;  /* 0x000000a9a608723e */ /* 0x000fe200000000ff */
[----:B------:R0:W-:Y:S01]  /*dac0*/  STSM.16.M88.4 [R173], R4 ;  /* 0x00000004ad007844 */ /* 0x0001e20000000200 */
[----:B------:R-:W-:Y:S02]  /*dad0*/  LOP3.LUT R94, R94, R183, RZ, 0x3c, !PT ;  /* 0x000000b75e5e7212 */ /* 0x000fe400078e3cff */
[----:B------:R-:W-:Y:S01]  /*dae0*/  SHF.R.U64 R110, R110, 0x3, RZ ;  /* 0x000000036e6e7819 */ /* 0x000fe200000012ff */
[----:B------:R-:W-:Y:S01]  /*daf0*/  STSM.16.M88.4 [R29], R8 ;  /* 0x000000081d007844 */ /* 0x000fe20000000200 */
[----:B------:R-:W-:-:S02]  /*db00*/  MOV R32, R32 ;  /* 0x0000002000207202 */ /* 0x000fc40000000f00 */
[----:B------:R-:W-:Y:S02]  /*db10*/  LOP3.LUT R98, R98, R199, RZ, 0x3c, !PT ;  /* 0x000000c762627212 */ /* 0x000fe400078e3cff */
[----:B------:R-:W-:Y:S02]  /*db20*/  SHF.R.U64 R114, R114, 0x3, RZ ;  /* 0x0000000372727819 */ /* 0x000fe400000012ff */
[----:B------:R-:W-:Y:S02]  /*db30*/  LOP3.LUT R175, R168, 0x380, RZ, 0xc0, !PT ;  /* 0x00000380a8af7812 */ /* 0x000fe400078ec0ff */
[----:B------:R-:W-:Y:S02]  /*db40*/  MOV R36, R36 ;  /* 0x0000002400247202 */ /* 0x000fe40000000f00 */
[----:B------:R-:W-:Y:S02]  /*db50*/  LOP3.LUT R102, R102, R201, RZ, 0x3c, !PT ;  /* 0x000000c966667212 */ /* 0x000fe400078e3cff */
[----:B0-----:R-:W-:-:S02]  /*db60*/  F2FP.F16.F32.PACK_AB R4, R156, R165 ;  /* 0x000000a59c04723e */ /* 0x001fc400000000ff */
[----:B------:R-:W-:Y:S02]  /*db70*/  F2FP.F16.F32.PACK_AB R5, R43, R42 ;  /* 0x0000002a2b05723e */ /* 0x000fe400000000ff */
[----:B------:R-:W-:Y:S02]  /*db80*/  F2FP.F16.F32.PACK_AB R6, R12, R158 ;  /* 0x0000009e0c06723e */ /* 0x000fe400000000ff */
[----:B------:R-:W-:Y:S02]  /*db90*/  F2FP.F16.F32.PACK_AB R7, R47, R46 ;  /* 0x0000002e2f07723e */ /* 0x000fe400000000ff */
[----:B------:R-:W-:Y:S02]  /*dba0*/  F2FP.F16.F32.PACK_AB R12, R49, R154 ;  /* 0x0000009a310c723e */ /* 0x000fe400000000ff */
[----:B------:R-:W-:Y:S01]  /*dbb0*/  SHF.R.U64 R118, R118, 0x3, RZ ;  /* 0x0000000376767819 */ /* 0x000fe200000012ff */
[----:B------:R0:W-:Y:S01]  /*dbc0*/  STSM.16.M88.4 [R32], R4 ;  /* 0x0000000420007844 */ /* 0x0001e20000000200 */
[----:B------:R-:W-:-:S02]  /*dbd0*/  MOV R40, R40 ;  /* 0x0000002800287202 */ /* 0x000fc40000000f00 */
[----:B------:R-:W-:Y:S01]  /*dbe0*/  MOV R44, R44 ;  /* 0x0000002c002c7202 */ /* 0x000fe20000000f00 */
[----:B------:R1:W-:Y:S01]  /*dbf0*/  STSM.16.M88.4 [R36], R12 ;  /* 0x0000000c24007844 */ /* 0x0003e20000000200 */
[----:B------:R-:W-:Y:S02]  /*dc00*/  LOP3.LUT R110, R110, R205, RZ, 0x3c, !PT ;  /* 0x000000cd6e6e7212 */ /* 0x000fe400078e3cff */
[----:B------:R-:W-:Y:S01]  /*dc10*/  MOV R94, R94 ;  /* 0x0000005e005e7202 */ /* 0x000fe20000000f00 */
[----:B------:R-:W-:Y:S01]  /*dc20*/  STSM.16.M88.4 [R40], R56 ;  /* 0x0000003828007844 */ /* 0x000fe20000000200 */
[----:B------:R-:W-:Y:S02]  /*dc30*/  F2FP.F16.F32.PACK_AB R81, R83, R82 ;  /* 0x000000525351723e */ /* 0x000fe400000000ff */
[----:B------:R-:W-:Y:S01]  /*dc40*/  F2FP.F16.F32.PACK_AB R88, R89, R88 ;  /* 0x000000585958723e */ /* 0x000fe200000000ff */
[----:B------:R-:W-:Y:S01]  /*dc50*/  STSM.16.M88.4 [R44], R64 ;  /* 0x000000402c007844 */ /* 0x000fe20000000200 */
[----:B------:R-:W-:-:S02]  /*dc60*/  LOP3.LUT R114, R114, R207, RZ, 0x3c, !PT ;  /* 0x000000cf72727212 */ /* 0x000fc400078e3cff */
[----:B------:R-:W-:Y:S01]  /*dc70*/  SHF.R.U64 R175, R175, 0x3, RZ ;  /* 0x00000003afaf7819 */ /* 0x000fe200000012ff */
[----:B------:R-:W-:Y:S01]  /*dc80*/  STSM.16.M88.4 [R94], R72 ;  /* 0x000000485e007844 */ /* 0x000fe20000000200 */
[----:B------:R-:W-:Y:S01]  /*dc90*/  MOV R28, R98 ;  /* 0x00000062001c7202 */ /* 0x000fe20000000f00 */
[----:B0-----:R-:W-:Y:S01]  /*dca0*/  IMAD.U32 R4, RZ, RZ, UR4 ;  /* 0x00000004ff047e24 */ /* 0x001fe2000f8e00ff */
[----:B------:R-:W-:Y:S01]  /*dcb0*/  F2FP.F16.F32.PACK_AB R82, R85, R84 ;  /* 0x000000545552723e */ /* 0x000fe200000000ff */
[----:B------:R-:W-:Y:S01]  /*dcc0*/  IMAD.U32 R5, RZ, RZ, UR6 ;  /* 0x00000006ff057e24 */ /* 0x000fe2000f8e00ff */
[----:B------:R-:W-:Y:S01]  /*dcd0*/  F2FP.F16.F32.PACK_AB R83, R87, R86 ;  /* 0x000000565753723e */ /* 0x000fe200000000ff */
[----:B------:R-:W-:Y:S01]  /*dce0*/  ULDC.64 UR6, c[0x0][0xce0] ;  /* 0x0003380000067ab9 */ /* 0x000fe20000000a00 */
[----:B------:R-:W-:Y:S02]  /*dcf0*/  F2FP.F16.F32.PACK_AB R89, R91, R90 ;  /* 0x0000005a5b59723e */ /* 0x000fe400000000ff */
[----:B------:R-:W-:Y:S01]  /*dd00*/  LOP3.LUT R118, R118, R209, RZ, 0x3c, !PT ;  /* 0x000000d176767212 */ /* 0x000fe200078e3cff */
[----:B------:R-:W-:Y:S01]  /*dd10*/  STSM.16.M88.4 [R28], R80 ;  /* 0x000000501c007844 */ /* 0x000fe20000000200 */
[----:B------:R-:W-:-:S02]  /*dd20*/  MOV R102, R102 ;  /* 0x0000006600667202 */ /* 0x000fc40000000f00 */
        /* <DEDUP_REMOVED lines=15> */
[----:B------:R-:W-:Y:S02]  /*de20*/  LOP3.LUT R24, R175, R168, RZ, 0x3c, !PT ;  /* 0x000000a8af187212 */ /* 0x000fe400078e3cff */
[----:B------:R-:W-:Y:S01]  /*de30*/  MOV R114, R114 ;  /* 0x0000007200727202 */ /* 0x000fe20000000f00 */
[----:B------:R-:W-:Y:S01]  /*de40*/  STSM.16.M88.4 [R110], R104 ;  /* 0x000000686e007844 */ /* 0x000fe20000000200 */
[----:B------:R-:W-:Y:S02]  /*de50*/  F2FP.F16.F32.PACK_AB R156, R113, R112 ;  /* 0x00000070719c723e */ /* 0x000fe400000000ff */
        /* <DEDUP_REMOVED lines=24> */
[----:B------:R-:W-:Y:S01]  /*dfe0*/  STSM.16.M88.4 [R126], R136 ;  /* 0x000000887e007844 */ /* 0x000fe20000000200 */
[----:B------:R-:W-:Y:S02]  /*dff0*/  F2FP.F16.F32.PACK_AB R146, R149, R148 ;  /* 0x000000949592723e */ /* 0x000fe400000000ff */
[----:B------:R-:W-:Y:S02]  /*e000*/  F2FP.F16.F32.PACK_AB R147, R151, R150 ;  /* 0x000000969793723e */ /* 0x000fe400000000ff */
[----:B------:R-:W-:-:S03]  /*e010*/  PLOP3.LUT P0, PT, PT, PT, UP0, 0x80, 0x0 ;  /* 0x000000000000781c */ /* 0x000fc60003f0f008 */
[----:B------:R0:W-:Y:S01]  /*e020*/  STSM.16.M88.4 [R24], R144 ;  /* 0x0000009018007844 */ /* 0x0001e20000000200 */
[----:B------:R-:W-:Y:S09]  /*e030*/  BAR.SYNC.DEFER_BLOCKING 0x1, 0x100 ;  /* 0x0044000000007b1d */ /* 0x000ff20000010000 */
[----:B------:R-:W2:Y:S01]  /*e040*/  @P0 LDG.E R6, desc[UR10][R4.64] ;  /* 0x0000000a04060981 */ /* 0x000ea2000c1e1900 */
[----:B------:R-:W-:Y:S01]  /*e050*/  UISETP.NE.U32.AND UP1, UPT, UR6, URZ, UPT ;  /* 0x0000003f0600728c */ /* 0x000fe2000bf25070 */
[----:B------:R-:W3:Y:S01]  /*e060*/  LDC R76, c[0x0][0xb88] ;  /* 0x0002e200ff4c7b82 */ /* 0x000ee20000000800 */
[----:B------:R-:W-:-:S02]  /*e070*/  IMAD R7, R194, 0x40, R23 ;  /* 0x00000040c2077824 */ /* 0x000fc400078e0217 */
[----:B------:R-:W-:Y:S02]  /*e080*/  UISETP.NE.AND.EX UP1, UPT, UR7, URZ, UPT, UP1 ;  /* 0x0000003f0700728c */ /* 0x000fe4000bf25310 */
[----:B------:R-:W-:-:S04]  /*e090*/  IMAD.WIDE R20, R7, 0x2, R20 ;  /* 0x0000000207147825 */ /* 0x000fc800078e0214 */
[----:B------:R-:W-:Y:S02]  /*e0a0*/  PLOP3.LUT P6, PT, PT, PT, UP1, 0x80, 0x0 ;  /* 0x000000000000781c */ /* 0x000fe40003fcf018 */
[C---:B------:R-:W-:Y:S02]  /*e0b0*/  IADD3 R9, P2, R20.reuse, 0x1000, RZ ;  /* 0x0000100014097810 */ /* 0x040fe40007f5e0ff */
[C---:B------:R-:W-:Y:S01]  /*e0c0*/  IADD3 R25, P1, R20.reuse, 0x2000, RZ ;  /* 0x0000200014197810 */ /* 0x040fe20007f3e0ff */
[----:B------:R-:W-:Y:S01]  /*e0d0*/  @UP1 UIADD3 UR6, UP2, UR8, UR6, URZ ;  /* 0x0000000608061290 */ /* 0x000fe2000ff5e03f */
[----:B------:R-:W-:Y:S02]  /*e0e0*/  P2R R10, PR, RZ, 0x4 ;  /* 0x00000004ff0a7803 */ /* 0x000fe40000000000 */
[C---:B-1----:R-:W-:Y:S01]  /*e0f0*/  IADD3 R13, P2, R20.reuse, 0x3000, RZ ;  /* 0x00003000140d7810 */ /* 0x042fe20007f5e0ff */
[----:B------:R-:W-:Y:S01]  /*e100*/  @UP1 UIADD3.X UR7, UR9, UR7, URZ, UP2, !UPT ;  /* 0x0000000709071290 */ /* 0x000fe200097fe43f */
[C---:B------:R-:W-:Y:S01]  /*e110*/  IADD3 R33, P3, R20.reuse, 0x4000, RZ ;  /* 0x0000400014217810 */ /* 0x040fe20007f7e0ff */
[----:B------:R-:W-:Y:S01]  /*e120*/  IMAD.U32 R14, RZ, RZ, UR6 ;  /* 0x00000006ff0e7e24 */ /* 0x000fe2000f8e00ff */
[----:B------:R-:W-:-:S02]  /*e130*/  IADD3 R29, P4, R20, 0x5000, RZ ;  /* 0x00005000141d7810 */ /* 0x000fc40007f9e0ff */
[----:B------:R-:W-:Y:S01]  /*e140*/  IADD3 R41, P5, R20, 0x6000, RZ ;  /* 0x0000600014297810 */ /* 0x000fe20007fbe0ff */
[----:B------:R-:W-:Y:S01]  /*e150*/  IMAD.U32 R15, RZ, RZ, UR7 ;  /* 0x00000007ff0f7e24 */ /* 0x000fe2000f8e00ff */
[----:B------:R-:W-:Y:S02]  /*e160*/  LOP3.LUT R8, R9, 0x380, RZ, 0xc0, !PT ;  /* 0x0000038009087812 */ /* 0x000fe400078ec0ff */
[----:B0-----:R-:W-:Y:S02]  /*e170*/  LOP3.LUT R24, R25, 0x380, RZ, 0xc0, !PT ;  /* 0x0000038019187812 */ /* 0x001fe400078ec0ff */
[----:B------:R-:W-:Y:S01]  /*e180*/  LOP3.LUT R12, R13, 0x380, RZ, 0xc0, !PT ;  /* 0x000003800d0c7812 */ /* 0x000fe200078ec0ff */
[----:B------:R-:W-:Y:S01]  /*e190*/  UMOV UR4, URZ ;  /* 0x0000003f00047c82 */ /* 0x000fe20008000000 */
[----:B------:R-:W-:Y:S01]  /*e1a0*/  LOP3.LUT R32, R33, 0x380, RZ, 0xc0, !PT ;  /* 0x0000038021207812 */ /* 0x000fe200078ec0ff */
[----:B---3--:R0:W5:Y:S01]  /*e1b0*/  @P6 LDG.E R76, desc[UR10][R14.64] ;  /* 0x0000000a0e4c6981 */ /* 0x008162000c1e1900 */
        /* <DEDUP_REMOVED lines=14> */
[----:B--2---:R-:W-:Y:S01]  /*e2a0*/  @P0 R2UR UR4, R6 ;  /* 0x00000000060402ca */ /* 0x004fe200000e0000 */
[----:B0-----:R-:W-:-:S14]  /*e2b0*/  @P6 BRA `(.L_x_4028) ;  /* 0x0000000000146947 */ /* 0x001fdc0003800000 */
[----:B------:R-:W-:Y:S05]  /*e2c0*/  @!P0 BRA `(.L_x_4028) ;  /* 0x0000000000108947 */ /* 0x000fea0003800000 */
[----:B------:R-:W-:Y:S02]  /*e2d0*/  ULDC.64 UR6, c[0x0][0x208] ;  /* 0x0000820000067ab9 */ /* 0x000fe40000000a00 */
[----:B------:R-:W2:Y:S04]  /*e2e0*/  LDG.E R7, desc[UR6][R4.64] ;  /* 0x0000000604077981 */ /* 0x000ea8000c1e1900 */
[----:B-----5:R-:W2:Y:S02]  /*e2f0*/  LDG.E R76, desc[UR6][R4.64+0x4] ;  /* 0x00000406044c7981 */ /* 0x020ea4000c1e1900 */
[----:B--2---:R-:W-:-:S07]  /*e300*/  IADD3 R76, -R7, R76, RZ ;  /* 0x0000004c074c7210 */ /* 0x004fce0007ffe1ff */
.L_x_4028:
        /* <DEDUP_REMOVED lines=23> */
[--C-:B------:R-:W-:Y:S01]  /*e480*/  IMAD.X R37, RZ, RZ, R21.reuse, P0 ;  /* 0x000000ffff257224 */ /* 0x100fe200000e0615 */
[----:B0-----:R-:W-:Y:S02]  /*e490*/  ISETP.NE.AND P6, PT, R4, RZ, PT ;  /* 0x000000ff0400720c */ /* 0x001fe40003fc5270 */
[----:B------:R-:W-:Y:S01]  /*e4a0*/  LOP3.LUT R44, R44, R45, RZ, 0x3c, !PT ;  /* 0x0000002d2c2c7212 */ /* 0x000fe200078e3cff */
[----:B------:R-:W-:Y:S01]  /*e4b0*/  IMAD.X R45, RZ, RZ, R21, P1 ;  /* 0x000000ffff2d7224 */ /* 0x000fe200008e0615 */
[----:B------:R-:W-:Y:S02]  /*e4c0*/  IADD3.X R41, RZ, R21, RZ, P5, !PT ;  /* 0x00000015ff297210 */ /* 0x000fe40002ffe4ff */
[----:B------:R-:W-:-:S02]  /*e4d0*/  IADD3 R57, P2, R20, 0xa000, RZ ;  /* 0x0000a00014397810 */ /* 0x000fc40007f5e0ff */
[C---:B------:R-:W-:Y:S02]  /*e4e0*/  IADD3 R49, P3, R20.reuse, 0xb000, RZ ;  /* 0x0000b00014317810 */ /* 0x040fe40007f7e0ff */
[C---:B------:R-:W-:Y:S02]  /*e4f0*/  IADD3 R65, P4, R20.reuse, 0xc000, RZ ;  /* 0x0000c00014417810 */ /* 0x040fe40007f9e0ff */
[C---:B------:R-:W-:Y:S02]  /*e500*/  IADD3 R61, P5, R20.reuse, 0xd000, RZ ;  /* 0x0000d000143d7810 */ /* 0x040fe40007fbe0ff */
[C---:B------:R-:W-:Y:S02]  /*e510*/  IADD3 R73, P0, R20.reuse, 0xe000, RZ ;  /* 0x0000e00014497810 */ /* 0x040fe40007f1e0ff */
[----:B------:R-:W-:Y:S02]  /*e520*/  IADD3 R5, P1, R20, 0xf000, RZ ;  /* 0x0000f00014057810 */ /* 0x000fe40007f3e0ff */
[----:B------:R-:W-:-:S02]  /*e530*/  LOP3.LUT R56, R57, 0x380, RZ, 0xc0, !PT ;  /* 0x0000038039387812 */ /* 0x000fc400078ec0ff */
[----:B------:R-:W-:Y:S01]  /*e540*/  LOP3.LUT R48, R49, 0x380, RZ, 0xc0, !PT ;  /* 0x0000038031307812 */ /* 0x000fe200078ec0ff */
[----:B------:R-:W-:Y:S01]  /*e550*/  IMAD.X R69, RZ, RZ, R21, P1 ;  /* 0x000000ffff457224 */ /* 0x000fe200008e0615 */
        /* <DEDUP_REMOVED lines=11> */
[----:B------:R-:W-:Y:S02]  /*e610*/  SHF.R.U64 R4, R4, 0x3, RZ ;  /* 0x0000000304047819 */ /* 0x000fe400000012ff */
[----:B------:R-:W-:Y:S01]  /*e620*/  LOP3.LUT R56, R56, R57, RZ, 0x3c, !PT ;  /* 0x0000003938387212 */ /* 0x000fe200078e3cff */
[--C-:B------:R-:W-:Y:S01]  /*e630*/  IMAD.X R57, RZ, RZ, R21.reuse, P2 ;  /* 0x000000ffff397224 */ /* 0x100fe200010e0615 */
        /* <DEDUP_REMOVED lines=20> */
[----:B------:R-:W-:Y:S01]  /*e780*/  ULDC.64 UR14, c[0x0][0x208] ;  /* 0x00008200000e7ab9 */ /* 0x000fe20000000a00 */
        /* <DEDUP_REMOVED lines=17> */
.L_x_4029:
[C---:B0-----:R-:W-:Y:S01]  /*e8a0*/  VIADD R3, R23.reuse, 0x40 ;  /* 0x0000004017037836 */ /* 0x041fe20000000000 */
[----:B------:R-:W-:Y:S01]  /*e8b0*/  ULDC UR10, c[0x0][0xb8c] ;  /* 0x0002e300000a7ab9 */ /* 0x000fe20000000800 */
[C---:B------:R-:W-:Y:S01]  /*e8c0*/  VIADD R82, R23.reuse, 0x80 ;  /* 0x0000008017527836 */ /* 0x040fe20000000000 */
[----:B------:R-:W-:Y:S01]  /*e8d0*/  ULDC.64 UR6, c[0x0][0x208] ;  /* 0x0000820000067ab9 */ /* 0x000fe20000000a00 */
[----:B------:R-:W-:Y:S01]  /*e8e0*/  VIADD R83, R23, 0xc0 ;  /* 0x000000c017537836 */ /* 0x000fe20000000000 */
[----:B------:R-:W-:Y:S01]  /*e8f0*/  ISETP.GE.AND P1, PT, R3, UR10, PT ;  /* 0x0000000a03007c0c */ /* 0x000fe2000bf26270 */
[----:B------:R0:W5:Y:S01]  /*e900*/  LD.E.128 R4, desc[UR6][R20.64] ;  /* 0x0000000614047980 */ /* 0x000162000c101d00 */
[C---:B------:R-:W-:Y:S01]  /*e910*/  ISETP.GE.AND P0, PT, R23.reuse, UR10, PT ;  /* 0x0000000a17007c0c */ /* 0x040fe2000bf06270 */
[----:B------:R-:W-:Y:S01]  /*e920*/  ULDC.64 UR14, c[0x0][0xba0] ;  /* 0x0002e800000e7ab9 */ /* 0x000fe20000000a00 */
[----:B------:R-:W-:Y:S01]  /*e930*/  SEL R19, RZ, 0xffffffff, P1 ;  /* 0xffffffffff137807 */ /* 0x000fe20000800000 */
[----:B------:R-:W-:Y:S01]  /*e940*/  VIADD R86, R23, 0x140 ;  /* 0x0000014017567836 */ /* 0x000fe20000000000 */
[----:B------:R-:W-:Y:S01]  /*e950*/  SEL R0, RZ, 0x1, P0 ;  /* 0x00000001ff007807 */ /* 0x000fe20000000000 */
[----:B------:R-:W5:Y:S02]  /*e960*/  LD.E.128 R8, desc[UR6][R8.64] ;  /* 0x0000000608087980 */ /* 0x000f64000c101d00 */
[----:B------:R-:W-:Y:S01]  /*e970*/  IMAD.SHL.U32 R19, R19, 0x2, RZ ;  /* 0x0000000213137824 */ /* 0x000fe200078e00ff */
[----:B------:R-:W-:Y:S01]  /*e980*/  ISETP.GE.AND P0, PT, R82, UR10, PT ;  /* 0x0000000a52007c0c */ /* 0x000fe2000bf06270 */
[----:B------:R-:W5:Y:S01]  /*e990*/  LD.E.128 R24, desc[UR6][R24.64] ;  /* 0x0000000618187980 */ /* 0x000f62000c101d00 */
[----:B------:R-:W-:-:S02]  /*e9a0*/  ISETP.GE.AND P1, PT, R83, UR10, PT ;  /* 0x0000000a53007c0c */ /* 0x000fc4000bf26270 */
[----:B------:R-:W-:Y:S01]  /*e9b0*/  LOP3.LUT R0, R19, 0x2, R0, 0xe2, !PT ;  /* 0x0000000213007812 */ /* 0x000fe200078ee200 */
[----:B------:R-:W5:Y:S01]  /*e9c0*/  LD.E.128 R12, desc[UR6][R12.64] ;  /* 0x000000060c0c7980 */ /* 0x000f62000c101d00 */
[----:B------:R-:W-:Y:S02]  /*e9d0*/  SEL R19, RZ, 0x4, P0 ;  /* 0x00000004ff137807 */ /* 0x000fe40000000000 */
[----:B0-----:R-:W-:Y:S01]  /*e9e0*/  SEL R20, RZ, 0x8, P1 ;  /* 0x00000008ff147807 */ /* 0x001fe20000800000 */
[----:B------:R-:W5:Y:S01]  /*e9f0*/  LD.E.128 R32, desc[UR6][R32.64] ;  /* 0x0000000620207980 */ /* 0x000f62000c101d00 */
[----:B------:R-:W-:-:S03]  /*ea00*/  IADD3 R84, R23, 0x100, RZ ;  /* 0x0000010017547810 */ /* 0x000fc60007ffe0ff */
[----:B------:R-:W5:Y:S01]  /*ea10*/  LD.E.128 R28, desc[UR6][R28.64] ;  /* 0x000000061c1c7980 */ /* 0x000f62000c101d00 */
[----:B------:R-:W-:-:S03]  /*ea20*/  LOP3.LUT R0, R20, R0, R19, 0xfe, !PT ;  /* 0x0000000014007212 */ /* 0x000fc600078efe13 */
[----:B------:R-:W5:Y:S01]  /*ea30*/  LD.E.128 R40, desc[UR6][R40.64] ;  /* 0x0000000628287980 */ /* 0x000f62000c101d00 */
[----:B------:R-:W-:-:S03]  /*ea40*/  SHF.R.S32.HI R21, RZ, 0x1f, R23 ;  /* 0x0000001fff157819 */ /* 0x000fc60000011417 */
[----:B------:R-:W5:Y:S01]  /*ea50*/  LD.E.128 R36, desc[UR6][R36.64] ;  /* 0x0000000624247980 */ /* 0x000f62000c101d00 */
[----:B------:R-:W-:-:S03]  /*ea60*/  IMAD.U32 R19, RZ, RZ, UR14 ;  /* 0x0000000eff137e24 */ /* 0x000fc6000f8e00ff */
        /* <DEDUP_REMOVED lines=10> */
[----:B------:R-:W-:Y:S01]  /*eb10*/  ISETP.GE.AND P0, PT, R84, UR10, PT ;  /* 0x0000000a54007c0c */ /* 0x000fe2000bf06270 */
[----:B------:R-:W-:Y:S01]  /*eb20*/  VIADD R78, R23, 0x180 ;  /* 0x00000180174e7836 */ /* 0x000fe20000000000 */
[----:B------:R-:W-:Y:S01]  /*eb30*/  ISETP.GE.AND P1, PT, R86, UR10, PT ;  /* 0x0000000a56007c0c */ /* 0x000fe2000bf26270 */
[----:B------:R-:W-:Y:S01]  /*eb40*/  @!PT LDS RZ, [RZ] ;  /* 0x00000000fffff984 */ /* 0x000fe20000000800 */
[----:B------:R-:W-:Y:S01]  /*eb50*/  @!PT LDS RZ, [RZ] ;  /* 0x00000000fffff984 */ /* 0x000fe20000000800 */
[----:B------:R-:W-:Y:S01]  /*eb60*/  @!PT LDS RZ, [RZ] ;  /* 0x00000000fffff984 */ /* 0x000fe20000000800 */
[----:B------:R-:W-:Y:S01]  /*eb70*/  @!PT LDS RZ, [RZ] ;  /* 0x00000000fffff984 */ /* 0x000fe20000000800 */
[----:B------:R0:W-:Y:S06]  /*eb80*/  MEMBAR.ALL.CTA ;  /* 0x0000000000007992 */ /* 0x0001ec0000008000 */
[----:B0-----:R-:W0:Y:S01]  /*eb90*/  FENCE.VIEW.ASYNC.S ;  /* 0x00000000000073c6 */ /* 0x001e220000000000 */
[----:B------:R-:W-:-:S02]  /*eba0*/  UIMAD UR6, UR4, UR15, UR6 ;  /* 0x0000000f040672a4 */ /* 0x000fc4000f8e0206 */
[----:B------:R-:W-:Y:S01]  /*ebb0*/  IMAD.WIDE.U32 R20, R19, UR4, R20 ;  /* 0x0000000413147c25 */ /* 0x000fe2000f8e0014 */
[----:B------:R-:W-:Y:S01]  /*ebc0*/  ULDC.64 UR8, c[0x0][0xbe0] ;  /* 0x0002f80000087ab9 */ /* 0x000fe20000000a00 */
[----:B------:R-:W-:Y:S01]  /*ebd0*/  SEL R19, RZ, 0x10, P0 ;  /* 0x00000010ff137807 */ /* 0x000fe20000000000 */
[----:B------:R-:W-:Y:S01]  /*ebe0*/  UIMAD UR4, UR12, UR8, URZ ;  /* 0x000000080c0472a4 */ /* 0x000fe2000f8e023f */
[----:B------:R-:W-:Y:S01]  /*ebf0*/  SEL R77, RZ, 0x20, P1 ;  /* 0x00000020ff4d7807 */ /* 0x000fe20000800000 */
[----:B------:R-:W-:Y:S01]  /*ec00*/  VIADD R21, R21, UR6 ;  /* 0x0000000615157c36 */ /* 0x000fe20008000000 */
[----:B------:R-:W-:Y:S01]  /*ec10*/  MOV R79, UR8 ;  /* 0x00000008004f7c02 */ /* 0x000fe20008000f00 */
[----:B------:R-:W-:Y:S01]  /*ec20*/  UIMAD UR4, UR40, UR9, UR4 ;  /* 0x00000009280472a4 */ /* 0x000fe2000f8e0204 */
[----:B------:R-:W-:Y:S01]  /*ec30*/  ISETP.GE.AND P0, PT, R78, UR10, PT ;  /* 0x0000000a4e007c0c */ /* 0x000fe2000bf06270 */
[----:B------:R-:W-:Y:S01]  /*ec40*/  ULDC.64 UR6, c[0x0][0xbe8] ;  /* 0x0002fa0000067ab9 */ /* 0x000fe20000000a00 */
[----:B------:R-:W-:Y:S01]  /*ec50*/  LOP3.LUT R19, R77, R0, R19, 0xfe, !PT ;  /* 0x000000004d137212 */ /* 0x000fe200078efe13 */
[----:B-----5:R-:W-:Y:S01]  /*ec60*/  IMAD R77, R193, -0x40, R76 ;  /* 0xffffffc0c14d7824 */ /* 0x020fe200078e024c */
[----:B------:R-:W-:Y:S01]  /*ec70*/  SEL R0, RZ, 0x40, P0 ;  /* 0x00000040ff007807 */ /* 0x000fe20000000000 */
[----:B------:R-:W-:Y:S01]  /*ec80*/  IMAD.WIDE.U32 R20, R79, UR40, R20 ;  /* 0x000000284f147c25 */ /* 0x000fe2000f8e0014 */
[----:B------:R-:W-:Y:S01]  /*ec90*/  SHF.R.S32.HI R195, RZ, 0x1f, R194 ;  /* 0x0000001fffc37819 */ /* 0x000fe200000114c2 */
[----:B------:R-:W-:Y:S01]  /*eca0*/  BSSY B1, `(.L_x_4030) ;  /* 0x000002f000017945 */ /* 0x000fe20003800000 */
[----:B------:R-:W-:Y:S01]  /*ecb0*/  LOP3.LUT R19, R19, R0, RZ, 0xfc, !PT ;  /* 0x0000000013137212 */ /* 0x000fe200078efcff */
[----:B------:R-:W-:Y:S01]  /*ecc0*/  VIADD R78, R23, 0x1c0 ;  /* 0x000001c0174e7836 */ /* 0x000fe20000000000 */
[----:B------:R-:W-:Y:S01]  /*ecd0*/  ISETP.GE.AND P2, PT, R194, R77, PT ;  /* 0x0000004dc200720c */ /* 0x000fe20003f46270 */
[----:B------:R-:W-:Y:S01]  /*ece0*/  VIADD R21, R21, UR4 ;  /* 0x0000000415157c36 */ /* 0x000fe20008000000 */
[----:B------:R-:W-:Y:S01]  /*ecf0*/  UIMAD UR4, UR39, UR6, URZ ;  /* 0x00000006270472a4 */ /* 0x000fe2000f8e023f */
[----:B------:R-:W-:Y:S01]  /*ed00*/  VIADD R0, R17, 0x38820 ;  /* 0x0003882011007836 */ /* 0x000fe20000000000 */
[----:B------:R-:W-:Y:S01]  /*ed10*/  ISETP.GE.AND P1, PT, R78, UR10, PT ;  /* 0x0000000a4e007c0c */ /* 0x000fe2000bf26270 */
[----:B------:R-:W-:Y:S01]  /*ed20*/  IMAD.U32 R79, RZ, RZ, UR6 ;  /* 0x00000006ff4f7e24 */ /* 0x000fe2000f8e00ff */
[----:B------:R-:W-:Y:S01]  /*ed30*/  UIMAD UR4, UR38, UR7, UR4 ;  /* 0x00000007260472a4 */ /* 0x000fe2000f8e0204 */
[----:B------:R-:W-:Y:S01]  /*ed40*/  VIADD R76, R194, 0x20 ;  /* 0x00000020c24c7836 */ /* 0x000fe20000000000 */
[----:B------:R-:W-:Y:S01]  /*ed50*/  PRMT R0, RZ, 0x654, R0 ;  /* 0x00000654ff007816 */ /* 0x000fe20000000000 */
[----:B------:R-:W-:-:S03]  /*ed60*/  IMAD.WIDE.U32 R78, R79, UR38, R20 ;  /* 0x000000264f4e7c25 */ /* 0x000fc6000f8e0014 */
[----:B0-----:R0:W-:Y:S01]  /*ed70*/  SYNCS.ARRIVE.TRANS64.RED.A1T0 RZ, [R0+URZ], RZ ;  /* 0x000000ff00ff79a7 */ /* 0x0011e2000810043f */
[----:B------:R-:W-:Y:S01]  /*ed80*/  ISETP.GE.AND P0, PT, R76, R77, PT ;  /* 0x0000004d4c00720c */ /* 0x000fe20003f06270 */
[----:B------:R-:W-:Y:S01]  /*ed90*/  IMAD.WIDE R76, R193, 0x40, R194 ;  /* 0x00000040c14c7825 */ /* 0x000fe200078e02c2 */
[----:B------:R-:W-:Y:S02]  /*eda0*/  IADD3 R85, R79, UR4, RZ ;  /* 0x000000044f557c10 */ /* 0x000fe4000fffe0ff */
[----:B0-----:R-:W-:-:S04]  /*edb0*/  SEL R0, RZ, 0x80, P1 ;  /* 0x00000080ff007807 */ /* 0x001fc80000800000 */
        /* <DEDUP_REMOVED lines=29> */
.L_x_4031:
[----:B------:R-:W-:Y:S05]  /*ef90*/  BSYNC B1 ;  /* 0x0000000000017941 */ /* 0x000fea0003800000 */
.L_x_4030:
[----:B------:R-:W-:Y:S05]  /*efa0*/  @P0 BRA `(.L_x_4032) ;  /* 0x0000000c004c0947 */ /* 0x000fea0003800000 */
[----:B0-----:R-:W-:Y:S01]  /*efb0*/  IADD3 R7, P0, R76, 0x20, RZ ;  /* 0x000000204c077810 */ /* 0x001fe20007f1e0ff */
[----:B------:R-:W-:Y:S01]  /*efc0*/  ULDC.64 UR6, c[0x0][0xbd8] ;  /* 0x0002f60000067ab9 */ /* 0x000fe20000000a00 */
[----:B------:R-:W-:Y:S01]  /*efd0*/  MOV R5, R85 ;  /* 0x0000005500057202 */ /* 0x000fe20000000f00 */
[----:B------:R-:W-:Y:S01]  /*efe0*/  IMAD.MOV.U32 R4, RZ, RZ, R78 ;  /* 0x000000ffff047224 */ /* 0x000fe200078e004e */
[----:B------:R-:W-:Y:S01]  /*eff0*/  ISETP.GE.AND P4, PT, R3, UR10, PT ;  /* 0x0000000a03007c0c */ /* 0x000fe2000bf86270 */
[----:B------:R-:W-:Y:S01]  /*f000*/  IMAD.X R76, RZ, RZ, R77, P0 ;  /* 0x000000ffff4c7224 */ /* 0x000fe200000e064d */
[----:B------:R-:W-:Y:S01]  /*f010*/  ISETP.GE.AND P0, PT, R86, UR10, PT ;  /* 0x0000000a56007c0c */ /* 0x000fe2000bf06270 */
[----:B------:R-:W-:Y:S01]  /*f020*/  IMAD.WIDE.U32 R4, R7, UR6, R4 ;  /* 0x0000000607047c25 */ /* 0x000fe2000f8e0004 */
[----:B------:R-:W-:Y:S01]  /*f030*/  ULDC.64 UR8, c[0x0][0x208] ;  /* 0x0000820000087ab9 */ /* 0x000fe20000000a00 */
[----:B------:R-:W-:Y:S02]  /*f040*/  ISETP.GE.AND P3, PT, R82, UR10, PT ;  /* 0x0000000a52007c0c */ /* 0x000fe4000bf66270 */
[----:B------:R-:W-:Y:S01]  /*f050*/  IMAD R76, R76, UR6, RZ ;  /* 0x000000064c4c7c24 */ /* 0x000fe2000f8e02ff */
[----:B------:R-:W-:-:S02]  /*f060*/  ISETP.GE.AND P5, PT, R23, UR10, PT ;  /* 0x0000000a17007c0c */ /* 0x000fc4000bfa6270 */
[----:B------:R-:W-:Y:S01]  /*f070*/  ISETP.GE.AND P2, PT, R83, UR10, PT ;  /* 0x0000000a53007c0c */ /* 0x000fe2000bf46270 */
[----:B------:R-:W-:Y:S01]  /*f080*/  IMAD R3, R7, UR7, R76 ;  /* 0x0000000707037c24 */ /* 0x000fe2000f8e024c */
[----:B------:R-:W-:Y:S01]  /*f090*/  ULDC.64 UR6, c[0x0][0xb80] ;  /* 0x0002e00000067ab9 */ /* 0x000fe20000000a00 */
[----:B------:R-:W-:Y:S02]  /*f0a0*/  ISETP.GE.AND P1, PT, R84, UR10, PT ;  /* 0x0000000a54007c0c */ /* 0x000fe4000bf26270 */
[----:B------:R-:W-:Y:S01]  /*f0b0*/  IMAD.IADD R3, R5, 0x1, R3 ;  /* 0x0000000105037824 */ /* 0x000fe200078e0203 */
[----:B------:R-:W-:-:S04]  /*f0c0*/  LEA R6, P6, R4, UR6, 0x1 ;  /* 0x0000000604067c11 */ /* 0x000fc8000f8c08ff */
        /* <DEDUP_REMOVED lines=14> */
.L_x_4027:
        /* <DEDUP_REMOVED lines=9> */
[----:B------:R-:W-:Y:S01]  /*f240*/  IMAD.U32 R4, RZ, RZ, UR4 ;  /* 0x00000004ff047e24 */ /* 0x000fe2000f8e00ff */
        /* <DEDUP_REMOVED lines=15> */
[C---:B------:R-:W-:Y:S01]  /*f340*/  VIADD R13, R23.reuse, 0x80 ;  /* 0x00000080170d7836 */ /* 0x040fe20000000000 */
[----:B------:R-:W-:Y:S01]  /*f350*/  ISETP.GE.AND P3, PT, R12, UR10, PT ;  /* 0x0000000a0c007c0c */ /* 0x000fe2000bf66270 */
[C---:B------:R-:W-:Y:S01]  /*f360*/  VIADD R14, R23.reuse, 0xc0 ;  /* 0x000000c0170e7836 */ /* 0x040fe20000000000 */
[C---:B------:R-:W-:Y:S01]  /*f370*/  ISETP.GE.AND P0, PT, R23.reuse, UR10, PT ;  /* 0x0000000a17007c0c */ /* 0x040fe2000bf06270 */
[----:B------:R-:W-:Y:S01]  /*f380*/  VIADD R10, R23, 0x180 ;  /* 0x00000180170a7836 */ /* 0x000fe20000000000 */
[----:B------:R-:W-:Y:S02]  /*f390*/  SEL R9, RZ, 0xffffffff, P3 ;  /* 0xffffffffff097807 */ /* 0x000fe40001800000 */
[----:B------:R-:W-:Y:S02]  /*f3a0*/  SEL R8, RZ, 0x1, P0 ;  /* 0x00000001ff087807 */ /* 0x000fe40000000000 */
[----:B------:R-:W-:Y:S01]  /*f3b0*/  ISETP.GE.AND P4, PT, R13, UR10, PT ;  /* 0x0000000a0d007c0c */ /* 0x000fe2000bf86270 */
[----:B------:R-:W-:Y:S01]  /*f3c0*/  IMAD.SHL.U32 R9, R9, 0x2, RZ ;  /* 0x0000000209097824 */ /* 0x000fe200078e00ff */
[----:B------:R-:W-:-:S02]  /*f3d0*/  ISETP.GE.AND P5, PT, R14, UR10, PT ;  /* 0x0000000a0e007c0c */ /* 0x000fc4000bfa6270 */
[----:B0-----:R-:W-:Y:S02]  /*f3e0*/  SEL R7, RZ, 0x4, P4 ;  /* 0x00000004ff077807 */ /* 0x001fe40002000000 */
[----:B------:R-:W-:Y:S02]  /*f3f0*/  LOP3.LUT R8, R9, 0x2, R8, 0xe2, !PT ;  /* 0x0000000209087812 */ /* 0x000fe400078ee208 */
[----:B------:R-:W-:Y:S02]  /*f400*/  SEL R6, RZ, 0x8, P5 ;  /* 0x00000008ff067807 */ /* 0x000fe40002800000 */
[----:B------:R-:W-:Y:S02]  /*f410*/  ISETP.GE.AND P0, PT, R10, UR10, PT ;  /* 0x0000000a0a007c0c */ /* 0x000fe4000bf06270 */
[----:B------:R-:W-:Y:S02]  /*f420*/  ISETP.GT.AND P3, PT, R198, 0x3f, PT ;  /* 0x0000003fc600780c */ /* 0x000fe40003f64270 */
[----:B------:R-:W-:Y:S01]  /*f430*/  LOP3.LUT R9, R6, R8, R7, 0xfe, !PT ;  /* 0x0000000806097212 */ /* 0x000fe200078efe07 */
[----:B------:R-:W-:Y:S10]  /*f440*/  @P2 BRA `(.L_x_4033) ;  /* 0x0000000000142947 */ /* 0x000ff40003800000 */
[----:B------:R-:W-:Y:S05]  /*f450*/  @!P1 BRA `(.L_x_4033) ;  /* 0x0000000000109947 */ /* 0x000fea0003800000 */
[----:B------:R-:W-:Y:S02]  /*f460*/  ULDC.64 UR6, c[0x0][0x208] ;  /* 0x0000820000067ab9 */ /* 0x000fe40000000a00 */
[----:B------:R-:W2:Y:S04]  /*f470*/  LDG.E R7, desc[UR6][R4.64] ;  /* 0x0000000604077981 */ /* 0x000ea8000c1e1900 */
[----:B-----5:R-:W2:Y:S02]  /*f480*/  LDG.E R0, desc[UR6][R4.64+0x4] ;  /* 0x0000040604007981 */ /* 0x020ea4000c1e1900 */
[----:B--2---:R-:W-:-:S07]  /*f490*/  IADD3 R0, -R7, R0, RZ ;  /* 0x0000000007007210 */ /* 0x004fce0007ffe1ff */
.L_x_4033:
[----:B------:R-:W-:Y:S01]  /*f4a0*/  USHF.R.S32.HI UR7, URZ, 0x1f, UR40 ;  /* 0x0000001f3f077899 */ /* 0x000fe20008011428 */
[----:B------:R-:W-:Y:S01]  /*f4b0*/  BSSY B1, `(.L_x_4034) ;  /* 0x0000021000017945 */ /* 0x000fe20003800000 */
[----:B------:R-:W-:Y:S01]  /*f4c0*/  USEL UR38, UR38, URZ, !UP0 ;  /* 0x0000003f26267287 */ /* 0x000fe2000c000000 */
[C---:B------:R-:W-:Y:S01]  /*f4d0*/  VIADD R19, R23.reuse, 0x100 ;  /* 0x0000010017137836 */ /* 0x040fe20000000000 */
[----:B------:R-:W-:Y:S01]  /*f4e0*/  USEL UR39, UR39, URZ, !UP0 ;  /* 0x0000003f27277287 */ /* 0x000fe2000c000000 */
[----:B------:R-:W-:Y:S01]  /*f4f0*/  VIADD R24, R23, 0x140 ;  /* 0x0000014017187836 */ /* 0x000fe20000000000 */
[----:B------:R-:W-:Y:S02]  /*f500*/  SHF.R.S32.HI R10, RZ, 0x1f, R23 ;  /* 0x0000001fff0a7819 */ /* 0x000fe40000011417 */
[----:B-----5:R-:W-:Y:S01]  /*f510*/  SHF.R.S32.HI R8, RZ, 0x1f, R3 ;  /* 0x0000001fff087819 */ /* 0x020fe20000011403 */
[----:B------:R-:W-:Y:S07]  /*f520*/  @P3 BRA `(.L_x_4035) ;  /* 0x0000000000643947 */ /* 0x000fee0003800000 */
        /* <DEDUP_REMOVED lines=25> */
.L_x_4035:
[----:B------:R-:W-:Y:S05]  /*f6c0*/  BSYNC B1 ;  /* 0x0000000000017941 */ /* 0x000fea0003800000 */
.L_x_4034:
[----:B------:R-:W-:Y:S01]  /*f6d0*/  ULDC.64 UR8, c[0x0][0xba0] ;  /* 0x0002e80000087ab9 */ /* 0x000fe20000000a00 */
[----:B------:R-:W-:Y:S01]  /*f6e0*/  IMAD.MOV.U32 R4, RZ, RZ, R23 ;  /* 0x000000ffff047224 */ /* 0x000fe200078e0017 */
[----:B------:R-:W-:Y:S01]  /*f6f0*/  ISETP.GE.AND P1, PT, R19, UR10, PT ;  /* 0x0000000a13007c0c */ /* 0x000fe2000bf26270 */
[----:B0-----:R-:W-:Y:S01]  /*f700*/  IMAD.MOV.U32 R5, RZ, RZ, R10 ;  /* 0x000000ffff057224 */ /* 0x001fe200078e000a */
[----:B------:R-:W-:Y:S01]  /*f710*/  ISETP.GE.AND P2, PT, R24, UR10, PT ;  /* 0x0000000a18007c0c */ /* 0x000fe2000bf46270 */
[----:B------:R-:W-:Y:S01]  /*f720*/  IMAD R6, R8, UR8, RZ ;  /* 0x0000000808067c24 */ /* 0x000fe2000f8e02ff */
[----:B------:R-:W-:Y:S01]  /*f730*/  IADD3 R8, R23, 0x1c0, RZ ;  /* 0x000001c017087810 */ /* 0x000fe20007ffe0ff */
[C---:B------:R-:W-:Y:S01]  /*f740*/  IMAD.WIDE.U32 R4, R3.reuse, UR8, R4 ;  /* 0x0000000803047c25 */ /* 0x040fe2000f8e0004 */
[----:B------:R-:W-:Y:S01]  /*f750*/  SEL R7, RZ, 0x20, P2 ;  /* 0x00000020ff077807 */ /* 0x000fe20001000000 */
[----:B------:R-:W-:Y:S01]  /*f760*/  BSSY B1, `(.L_x_4036) ;  /* 0x0000039000017945 */ /* 0x000fe20003800000 */
[----:B------:R-:W-:Y:S01]  /*f770*/  ISETP.GE.AND P2, PT, R8, UR10, PT ;  /* 0x0000000a08007c0c */ /* 0x000fe2000bf46270 */
[----:B------:R-:W-:Y:S01]  /*f780*/  IMAD R3, R3, UR9, R6 ;  /* 0x0000000903037c24 */ /* 0x000fe2000f8e0206 */
[----:B------:R-:W-:Y:S01]  /*f790*/  ULDC.64 UR8, c[0x0][0xbe0] ;  /* 0x0002f80000087ab9 */ /* 0x000fe20000000a00 */
[----:B------:R-:W-:Y:S01]  /*f7a0*/  SEL R6, RZ, 0x10, P1 ;  /* 0x00000010ff067807 */ /* 0x000fe20000800000 */
[----:B------:R-:W-:Y:S01]  /*f7b0*/  UIMAD UR4, UR7, UR8, URZ ;  /* 0x00000008070472a4 */ /* 0x000fe2000f8e023f */
[----:B------:R-:W-:Y:S01]  /*f7c0*/  IMAD.IADD R5, R5, 0x1, R3 ;  /* 0x0000000105057824 */ /* 0x000fe200078e0203 */
[----:B------:R-:W-:Y:S01]  /*f7d0*/  MOV R8, R194 ;  /* 0x000000c200087202 */ /* 0x000fe20000000f00 */
[----:B------:R-:W-:Y:S01]  /*f7e0*/  IMAD.U32 R3, RZ, RZ, UR8 ;  /* 0x00000008ff037e24 */ /* 0x000fe2000f8e00ff */
[----:B------:R-:W-:Y:S01]  /*f7f0*/  UIMAD UR4, UR40, UR9, UR4 ;  /* 0x00000009280472a4 */ /* 0x000fe2000f8e0204 */
[----:B------:R-:W-:Y:S01]  /*f800*/  LOP3.LUT R7, R7, R9, R6, 0xfe, !PT ;  /* 0x0000000907077212 */ /* 0x000fe200078efe06 */
[----:B------:R-:W-:Y:S01]  /*f810*/  ULDC.64 UR6, c[0x0][0xbe8] ;  /* 0x0002fa0000067ab9 */ /* 0x000fe20000000a00 */
[----:B------:R-:W-:Y:S01]  /*f820*/  IMAD.WIDE.U32 R4, R3, UR40, R4 ;  /* 0x0000002803047c25 */ /* 0x000fe2000f8e0004 */
[----:B------:R-:W-:-:S02]  /*f830*/  SEL R6, RZ, 0x40, P0 ;  /* 0x00000040ff067807 */ /* 0x000fc40000000000 */
[----:B------:R-:W-:Y:S01]  /*f840*/  SHF.R.S32.HI R9, RZ, 0x1f, R194 ;  /* 0x0000001fff097819 */ /* 0x000fe200000114c2 */
[----:B------:R-:W-:Y:S01]  /*f850*/  IMAD R3, R193, -0x40, R0 ;  /* 0xffffffc0c1037824 */ /* 0x000fe200078e0200 */
[----:B------:R-:W-:Y:S01]  /*f860*/  LOP3.LUT R15, R7, R6, RZ, 0xfc, !PT ;  /* 0x00000006070f7212 */ /* 0x000fe200078efcff */
[----:B------:R-:W-:Y:S01]  /*f870*/  VIADD R5, R5, UR4 ;  /* 0x0000000405057c36 */ /* 0x000fe20008000000 */
[----:B------:R-:W-:Y:S02]  /*f880*/  UIMAD UR4, UR39, UR6, URZ ;  /* 0x00000006270472a4 */ /* 0x000fe4000f8e023f */
[----:B------:R-:W-:Y:S01]  /*f890*/  IMAD.U32 R7, RZ, RZ, UR6 ;  /* 0x00000006ff077e24 */ /* 0x000fe2000f8e00ff */
[C---:B------:R-:W-:Y:S01]  /*f8a0*/  ISETP.GE.AND P1, PT, R194.reuse, R3, PT ;  /* 0x00000003c200720c */ /* 0x040fe20003f26270 */
[----:B------:R-:W-:Y:S01]  /*f8b0*/  VIADD R0, R194, 0x20 ;  /* 0x00000020c2007836 */ /* 0x000fe20000000000 */
[----:B------:R-:W-:Y:S02]  /*f8c0*/  UIMAD UR4, UR38, UR7, UR4 ;  /* 0x00000007260472a4 */ /* 0x000fe4000f8e0204 */
[----:B------:R-:W-:-:S02]  /*f8d0*/  IMAD.WIDE.U32 R6, R7, UR38, R4 ;  /* 0x0000002607067c25 */ /* 0x000fc4000f8e0004 */
[----:B------:R-:W-:Y:S02]  /*f8e0*/  ISETP.GE.AND P0, PT, R0, R3, PT ;  /* 0x000000030000720c */ /* 0x000fe40003f06270 */
[----:B------:R-:W-:Y:S01]  /*f8f0*/  IMAD.WIDE R8, R193, 0x40, R8 ;  /* 0x00000040c1087825 */ /* 0x000fe200078e0208 */
[----:B------:R-:W-:-:S03]  /*f900*/  SEL R0, RZ, 0x80, P2 ;  /* 0x00000080ff007807 */ /* 0x000fc60001000000 */
[----:B------:R-:W-:Y:S01]  /*f910*/  VIADD R11, R7, UR4 ;  /* 0x00000004070b7c36 */ /* 0x000fe20008000000 */
        /* <DEDUP_REMOVED lines=29> */
.L_x_4037:
[----:B------:R-:W-:Y:S05]  /*faf0*/  BSYNC B1 ;  /* 0x0000000000017941 */ /* 0x000fea0003800000 */
.L_x_4036:
[----:B------:R-:W-:Y:S05]  /*fb00*/  @P0 BRA `(.L_x_4032) ;  /* 0x0000000000740947 */ /* 0x000fea0003800000 */
[----:B------:R-:W-:Y:S01]  /*fb10*/  IADD3 R3, P0, R8, 0x20, RZ ;  /* 0x0000002008037810 */ /* 0x000fe20007f1e0ff */
[----:B------:R-:W-:Y:S01]  /*fb20*/  ULDC.64 UR6, c[0x0][0xbd8] ;  /* 0x0002f60000067ab9 */ /* 0x000fe20000000a00 */
[----:B------:R-:W-:Y:S01]  /*fb30*/  MOV R4, R6 ;  /* 0x0000000600047202 */ /* 0x000fe20000000f00 */
        /* <DEDUP_REMOVED lines=11> */
[----:B------:R-:W-:Y:S01]  /*fbf0*/  ULDC.64 UR6, c[0x0][0xb80] ;  /* 0x0002e00000067ab9 */ /* 0x000fe20000000a00 */
[----:B------:R-:W-:Y:S02]  /*fc00*/  LOP3.LUT P4, RZ, R15, 0x40, RZ, 0xc0, !PT ;  /* 0x000000400fff7812 */ /* 0x000fe4000788c0ff */
[----:B------:R-:W-:Y:S01]  /*fc10*/  IMAD.IADD R3, R5, 0x1, R3 ;  /* 0x0000000105037824 */ /* 0x000fe200078e0203 */
[----:B------:R-:W-:-:S04]  /*fc20*/  LEA R6, P3, R4, UR6, 0x1 ;  /* 0x0000000604067c11 */ /* 0x000fc8000f8608ff */
        /* <DEDUP_REMOVED lines=11> */
.L_x_4032:
[----:B------:R-:W-:Y:S05]  /*fce0*/  BSYNC B0 ;  /* 0x0000000000007941 */ /* 0x000fea0003800000 */
.L_x_4026:
[----:B------:R-:W-:Y:S02]  /*fcf0*/  ULDC UR4, c[0x0][0xd14] ;  /* 0x0003450000047ab9 */ /* 0x000fe40000000800 */
[----:B------:R-:W-:-:S13]  /*fd00*/  ISETP.GE.AND P0, PT, R187, UR4, PT ;  /* 0x00000004bb007c0c */ /* 0x000fda000bf06270 */
[----:B------:R-:W-:Y:S05]  /*fd10*/  @!P0 BRA `(.L_x_4038) ;  /* 0xffffff1000a08947 */ /* 0x000fea000383ffff */
[----:B------:R-:W-:Y:S05]  /*fd20*/  EXIT ;  /* 0x000000000000794d */ /* 0x000fea0003800000 */
.L_x_3986:
[----:B------:R-:W-:-:S08]  /*fd30*/  NOP ;  /* 0x0000000000007918 */ /* 0x000fd00000000000 */
[----:B0-----:R-:W0:-:S00]  /*fd40*/  USETMAXREG.DEALLOC.CTAPOOL 0x18 ;  /* 0x00000018000079c8 */ /* 0x001e0000080e0500 */
        /* <DEDUP_REMOVED lines=60> */
.L_x_4043:
[----:B------:R-:W-:Y:S02]  /*10110*/  VIADD R6, R6, 0x1f ;  /* 0x0000001f06067836 */ /* 0x000fe40000000000 */
[----:B------:R-:W-:-:S03]  /*10120*/  IMAD.U32 R19, RZ, RZ, UR7 ;  /* 0x00000007ff137e24 */ /* 0x000fc6000f8e00ff */
        /* <DEDUP_REMOVED lines=14> */
.L_x_4042:
[----:B------:R-:W-:Y:S05]  /*10210*/  BSYNC B0 ;  /* 0x0000000000007941 */ /* 0x000fea0003800000 */
.L_x_4041:
        /* <DEDUP_REMOVED lines=25> */
.L_x_4039:
[----:B------:R-:W-:Y:S01]  /*103b0*/  IADD3 R7, -R2, R5, RZ ;  /* 0x0000000502077210 */ /* 0x000fe20007ffe1ff */
[----:B------:R-:W-:-:S04]  /*103c0*/  ULDC.64 UR8, c[0x0][0x208] ;  /* 0x0000820000087ab9 */ /* 0x000fc80000000a00 */
        /* <DEDUP_REMOVED lines=19> */
.L_x_4044:
[----:B-1----:R-:W-:Y:S01]  /*10500*/  IMAD.MOV R2, RZ, RZ, -R3 ;  /* 0x000000ffff027224 */ /* 0x002fe200078e0a03 */
[----:B--2---:R-:W-:Y:S01]  /*10510*/  IABS R4, R6 ;  /* 0x0000000600047213 */ /* 0x004fe20000000000 */
[----:B---3--:R-:W-:Y:S02]  /*10520*/  IMAD R16, R16, UR4, R7 ;  /* 0x0000000410107c24 */ /* 0x008fe4000f8e0207 */
[----:B------:R-:W-:Y:S01]  /*10530*/  IMAD R5, R2, R11, RZ ;  /* 0x0000000b02057224 */ /* 0x000fe200078e02ff */
[----:B------:R-:W-:Y:S01]  /*10540*/  IADD3 R4, RZ, -R4, RZ ;  /* 0x80000004ff047210 */ /* 0x000fe20007ffe0ff */
[----:B------:R-:W-:-:S04]  /*10550*/  IMAD.MOV.U32 R2, RZ, RZ, RZ ;  /* 0x000000ffff027224 */ /* 0x000fc800078e00ff */
        /* <DEDUP_REMOVED lines=19> */
[----:B------:R-:W-:Y:S01]  /*10690*/  VIADDMNMX R8, R3, UR4, R8, PT ;  /* 0x0000000403087c46 */ /* 0x000fe2000b800108 */
[----:B------:R-:W-:-:S03]  /*106a0*/  IMAD.IADD R4, R5, 0x1, R4 ;  /* 0x0000000105047824 */ /* 0x000fc600078e0204 */
[----:B------:R-:W-:-:S04]  /*106b0*/  IABS R7, R8 ;  /* 0x0000000800077213 */ /* 0x000fc80000000000 */
[----:B------:R-:W1:Y:S08]  /*106c0*/  I2F.RP R10, R7 ;  /* 0x00000007000a7306 */ /* 0x000e700000209400 */
[----:B-1----:R-:W1:Y:S02]  /*106d0*/  MUFU.RCP R10, R10 ;  /* 0x0000000a000a7308 */ /* 0x002e640000001000 */
[----:B-1----:R-:W-:-:S06]  /*106e0*/  IADD3 R2, R10, 0xffffffe, RZ ;  /* 0x0ffffffe0a027810 */ /* 0x002fcc0007ffe0ff */
[----:B------:R1:W2:Y:S02]  /*106f0*/  F2I.FTZ.U32.TRUNC.NTZ R3, R2 ;  /* 0x0000000200037305 */ /* 0x0002a4000021f000 */
[----:B-1----:R-:W-:Y:S02]  /*10700*/  IMAD.MOV.U32 R2, RZ, RZ, RZ ;  /* 0x000000ffff027224 */ /* 0x002fe400078e00ff */
        /* <DEDUP_REMOVED lines=23> */
.L_x_4040:
[----:B------:R-:W-:Y:S01]  /*10880*/  MOV R17, RZ ;  /* 0x000000ff00117202 */ /* 0x000fe20000000f00 */
[----:B------:R-:W-:Y:S02]  /*10890*/  IMAD.U32 R16, RZ, RZ, UR6 ;  /* 0x00000006ff107e24 */ /* 0x000fe4000f8e00ff */
[----:B------:R-:W-:-:S07]  /*108a0*/  IMAD.MOV.U32 R18, RZ, RZ, RZ ;  /* 0x000000ffff127224 */ /* 0x000fce00078e00ff */
.L_x_4045:
        /* <DEDUP_REMOVED lines=16> */
[----:B------:R-:W-:Y:S01]  /*109b0*/  ULDC UR4, c[0x0][0xc] ;  /* 0x0000030000047ab9 */ /* 0x000fe20000000800 */
[----:B------:R-:W-:Y:S01]  /*109c0*/  IMAD.MOV.U32 R2, RZ, RZ, 0x1 ;  /* 0x00000001ff027424 */ /* 0x000fe200078e00ff */
[----:B-1----:R-:W-:Y:S01]  /*109d0*/  MOV R0, UR4 ;  /* 0x0000000400007c02 */ /* 0x002fe20008000f00 */
[----:B------:R-:W-:Y:S01]  /*109e0*/  UMOV UR4, URZ ;  /* 0x0000003f00047c82 */ /* 0x000fe20008000000 */
[----:B------:R-:W-:Y:S02]  /*109f0*/  ULDC.64 UR54, c[0x0][0x198] ;  /* 0x0000660000367ab9 */ /* 0x000fe40000000a00 */
[----:B------:R-:W-:Y:S04]  /*10a00*/  STL [R1+0x4], R2 ;  /* 0x0000040201007387 */ /* 0x000fe80000100800 */
[----:B------:R-:W-:Y:S04]  /*10a10*/  STL [R1], RZ ;  /* 0x000000ff01007387 */ /* 0x000fe80000100800 */
[----:B------:R1:W-:Y:S02]  /*10a20*/  STL [R1+0x28], R0 ;  /* 0x0000280001007387 */ /* 0x0003e40000100800 */
[----:B-1----:R-:W-:-:S05]  /*10a30*/  IMAD.U32 R0, RZ, RZ, UR4 ;  /* 0x00000004ff007e24 */ /* 0x002fca000f8e00ff */
[----:B------:R1:W-:Y:S02]  /*10a40*/  STL [R1+0x24], R0 ;  /* 0x0000240001007387 */ /* 0x0003e40000100800 */
.L_x_4112:
[----:B--2---:R-:W2:Y:S01]  /*10a50*/  LDC.64 R2, c[0x0][0xd60] ;  /* 0x00035800ff027b82 */ /* 0x004ea20000000a00 */
[----:B------:R-:W-:Y:S01]  /*10a60*/  ULDC.64 UR4, c[0x0][0x208] ;  /* 0x0000820000047ab9 */ /* 0x000fe20000000a00 */
[----:B--2---:R-:W-:-:S05]  /*10a70*/  IMAD.WIDE R2, R19, 0x4, R2 ;  /* 0x0000000413027825 */ /* 0x004fca00078e0202 */
[----:B------:R-:W2:Y:S01]  /*10a80*/  LDG.E R5, desc[UR4][R2.64] ;  /* 0x0000000402057981 */ /* 0x000ea2000c1e1900 */
[----:B------:R-:W-:Y:S05]  /*10a90*/  YIELD ;  /* 0x0000000000007946 */ /* 0x000fea0003800000 */
[----:B------:R-:W-:Y:S01]  /*10aa0*/  ULDC.64 UR4, c[0x0][0xb20] ;  /* 0x0002c80000047ab9 */ /* 0x000fe20000000a00 */
[----:B-1----:R-:W-:Y:S01]  /*10ab0*/  IMAD.MOV.U32 R0, RZ, RZ, RZ ;  /* 0x000000ffff007224 */ /* 0x002fe200078e00ff */
[----:B------:R-:W-:Y:S01]  /*10ac0*/  ISETP.NE.U32.AND P0, PT, RZ, UR4, PT ;  /* 0x00000004ff007c0c */ /* 0x000fe2000bf05070 */
[----:B------:R-:W-:Y:S01]  /*10ad0*/  ULDC.64 UR8, c[0x0][0x208] ;  /* 0x0000820000087ab9 */ /* 0x000fe20000000a00 */
[----:B------:R-:W-:Y:S01]  /*10ae0*/  IMAD.MOV.U32 R8, RZ, RZ, RZ ;  /* 0x000000ffff087224 */ /* 0x000fe200078e00ff */
[----:B------:R-:W-:Y:S01]  /*10af0*/  ULDC.64 UR6, c[0x0][0xb00] ;  /* 0x0002c00000067ab9 */ /* 0x000fe20000000a00 */
[----:B------:R-:W-:-:S02]  /*10b00*/  ISETP.NE.AND.EX P0, PT, RZ, UR5, PT, P0 ;  /* 0x00000005ff007c0c */ /* 0x000fc4000bf05300 */
        /* <DEDUP_REMOVED lines=23> */
[----:B------:R-:W-:-:S04]  /*10c80*/  ISETP.NE.U32.AND P0, PT, RZ, UR6, PT ;  /* 0x00000006ff007c0c */ /* 0x000fc8000bf05070 */
[----:B------:R-:W-:Y:S01]  /*10c90*/  ISETP.NE.AND.EX P0, PT, RZ, UR7, PT, P0 ;  /* 0x00000007ff007c0c */ /* 0x000fe2000bf05300 */
[----:B--2---:R1:W-:Y:S02]  /*10ca0*/  STL [R1+0x20], R8 ;  /* 0x0000200801007387 */ /* 0x0043e40000100800 */
[----:B-1----:R-:W-:Y:S01]  /*10cb0*/  IMAD.U32 R8, RZ, RZ, UR4 ;  /* 0x00000004ff087e24 */ /* 0x002fe2000f8e00ff */
[----:B------:R-:W-:Y:S02]  /*10cc0*/  ULDC.64 UR4, c[0x0][0x3f8] ;  /* 0x0000fe0000047ab9 */ /* 0x000fe40000000a00 */
[----:B------:R-:W-:-:S03]  /*10cd0*/  UISETP.NE.U32.AND UP0, UPT, UR4, URZ, UPT ;  /* 0x0000003f0400728c */ /* 0x000fc6000bf05070 */
[----:B------:R-:W-:Y:S01]  /*10ce0*/  ULDC UR4, c[0x0][0x404] ;  /* 0x0001010000047ab9 */ /* 0x000fe20000000800 */
[----:B------:R-:W-:Y:S01]  /*10cf0*/  UISETP.NE.AND.EX UP0, UPT, UR5, URZ, UPT, UP0 ;  /* 0x0000003f0500728c */ /* 0x000fe2000bf05300 */
[----:B------:R1:W5:Y:S02]  /*10d00*/  @P1 LDG.E R8, desc[UR8][R6.64] ;  /* 0x0000000806081981 */ /* 0x000364000c1e1900 */
[----:B------:R-:W-:Y:S01]  /*10d10*/  ULDC UR5, c[0x0][0x2e0] ;  /* 0x0000b80000057ab9 */ /* 0x000fe20000000800 */
[----:B------:R-:W-:-:S04]  /*10d20*/  USEL UR4, UR4, 0x1, UP0 ;  /* 0x0000000104047887 */ /* 0x000fc80008000000 */
[----:B------:R-:W-:-:S06]  /*10d30*/  UIMAD UR4, UR4, UR5, URZ ;  /* 0x00000005040472a4 */ /* 0x000fcc000f8e023f */
[----:B-1----:R-:W-:Y:S01]  /*10d40*/  MOV R6, UR4 ;  /* 0x0000000400067c02 */ /* 0x002fe20008000f00 */
[----:B------:R-:W-:Y:S06]  /*10d50*/  @P1 BRA `(.L_x_4047) ;  /* 0x0000000000141947 */ /* 0x000fec0003800000 */
[----:B------:R-:W-:Y:S05]  /*10d60*/  @!P2 BRA `(.L_x_4047) ;  /* 0x000000000010a947 */ /* 0x000fea0003800000 */
[----:B------:R-:W-:Y:S02]  /*10d70*/  ULDC.64 UR4, c[0x0][0x208] ;  /* 0x0000820000047ab9 */ /* 0x000fe40000000a00 */
[----:B-----5:R-:W2:Y:S04]  /*10d80*/  LDG.E R8, desc[UR4][R2.64] ;  /* 0x0000000402087981 */ /* 0x020ea8000c1e1900 */
[----:B------:R-:W2:Y:S02]  /*10d90*/  LDG.E R2, desc[UR4][R2.64+0x4] ;  /* 0x0000040402027981 */ /* 0x000ea4000c1e1900 */
[----:B--2---:R-:W-:-:S07]  /*10da0*/  IMAD.IADD R8, R2, 0x1, -R8 ;  /* 0x0000000102087824 */ /* 0x004fce00078e0a08 */
.L_x_4047:
[----:B------:R-:W-:Y:S01]  /*10db0*/  IMAD.MOV.U32 R2, RZ, RZ, RZ ;  /* 0x000000ffff027224 */ /* 0x000fe200078e00ff */
[----:B------:R-:W-:-:S05]  /*10dc0*/  ULDC.64 UR4, c[0x0][0x208] ;  /* 0x0000820000047ab9 */ /* 0x000fca0000000a00 */
[----:B------:R-:W2:Y:S01]  /*10dd0*/  @P0 LDG.E R2, desc[UR4][R4.64] ;  /* 0x0000000404020981 */ /* 0x000ea2000c1e1900 */
[----:B------:R-:W-:Y:S02]  /*10de0*/  ULDC.64 UR4, c[0x0][0xb18] ;  /* 0x0002c60000047ab9 */ /* 0x000fe40000000a00 */
[----:B------:R-:W-:-:S04]  /*10df0*/  ISETP.NE.U32.AND P1, PT, RZ, UR4, PT ;  /* 0x00000004ff007c0c */ /* 0x000fc8000bf25070 */
[----:B------:R-:W-:Y:S01]  /*10e00*/  ISETP.NE.AND.EX P1, PT, RZ, UR5, PT, P1 ;  /* 0x00000005ff007c0c */ /* 0x000fe2000bf25310 */
[----:B--2--5:R-:W-:-:S05]  /*10e10*/  IMAD.IADD R2, R2, 0x1, R0 ;  /* 0x0000000102027824 */ /* 0x024fca00078e0200 */
[----:B------:R1:W-:Y:S07]  /*10e20*/  STL [R1+0x8], R2 ;  /* 0x0000080201007387 */ /* 0x0003ee0000100800 */
[----:B------:R-:W-:Y:S05]  /*10e30*/  @!P1 BRA `(.L_x_4048) ;  /* 0x0000000000149947 */ /* 0x000fea0003800000 */
[----:B-1----:R-:W-:Y:S01]  /*10e40*/  IADD3 R2, P0, R10, UR4, RZ ;  /* 0x000000040a027c10 */ /* 0x002fe2000ff1e0ff */
[----:B------:R-:W-:-:S03]  /*10e50*/  ULDC.64 UR6, c[0x0][0x208] ;  /* 0x0000820000067ab9 */ /* 0x000fc60000000a00 */
[----:B------:R-:W-:-:S05]  /*10e60*/  IADD3.X R3, R9, UR5, RZ, P0, !PT ;  /* 0x0000000509037c10 */ /* 0x000fca00087fe4ff */
[----:B------:R1:W5:Y:S01]  /*10e70*/  LDG.E R6, desc[UR6][R2.64] ;  /* 0x0000000602067981 */ /* 0x000362000c1e1900 */
[----:B------:R-:W-:Y:S05]  /*10e80*/  BRA `(.L_x_4049) ;  /* 0x0000000000147947 */ /* 0x000fea0003800000 */
.L_x_4048:
[----:B------:R-:W-:Y:S05]  /*10e90*/  @!P0 BRA `(.L_x_4049) ;  /* 0x0000000000108947 */ /* 0x000fea0003800000 */
[----:B------:R-:W-:Y:S02]  /*10ea0*/  ULDC.64 UR4, c[0x0][0x208] ;  /* 0x0000820000047ab9 */ /* 0x000fe40000000a00 */
[----:B------:R-:W2:Y:S04]  /*10eb0*/  LDG.E R6, desc[UR4][R4.64] ;  /* 0x0000000404067981 */ /* 0x000ea8000c1e1900 */
[----:B------:R-:W2:Y:S02]  /*10ec0*/  LDG.E R3, desc[UR4][R4.64+0x4] ;  /* 0x0000040404037981 */ /* 0x000ea4000c1e1900 */
[----:B--2---:R-:W-:-:S07]  /*10ed0*/  IMAD.IADD R6, R3, 0x1, -R6 ;  /* 0x0000000103067824 */ /* 0x004fce00078e0a06 */
.L_x_4049:
[----:B-1---5:R-:W-:Y:S01]  /*10ee0*/  IMAD.IADD R3, R6, 0x1, -R0 ;  /* 0x0000000106037824 */ /* 0x022fe200078e0a00 */
[----:B------:R-:W-:Y:S01]  /*10ef0*/  LEA R0, R17, 0x7f, 0x6 ;  /* 0x0000007f11007811 */ /* 0x000fe200078e30ff */
[----:B------:R-:W-:Y:S03]  /*10f00*/  BSSY B6, `(.L_x_4050) ;  /* 0x0000349000067945 */ /* 0x000fe60003800000 */
[C---:B------:R-:W-:Y:S02]  /*10f10*/  IADD3 R8, R3.reuse, R0, -R8 ;  /* 0x0000000003087210 */ /* 0x040fe40007ffe808 */
[----:B------:R-:W-:-:S04]  /*10f20*/  IADD3 R3, R3, 0x3f, RZ ;  /* 0x0000003f03037810 */ /* 0x000fc80007ffe0ff */
[----:B------:R-:W-:-:S04]  /*10f30*/  SHF.R.S32.HI R0, RZ, 0x1f, R3 ;  /* 0x0000001fff007819 */ /* 0x000fc80000011403 */
[----:B------:R-:W-:Y:S02]  /*10f40*/  LEA.HI R0, R0, R3, RZ, 0x6 ;  /* 0x0000000300007211 */ /* 0x000fe400078f30ff */
[----:B------:R-:W-:Y:S02]  /*10f50*/  SHF.R.S32.HI R3, RZ, 0x1f, R8 ;  /* 0x0000001fff037819 */ /* 0x000fe40000011408 */
[----:B------:R-:W-:Y:S02]  /*10f60*/  SHF.R.S32.HI R0, RZ, 0x6, R0 ;  /* 0x00000006ff007819 */ /* 0x000fe40000011400 */
[----:B------:R-:W-:-:S04]  /*10f70*/  LEA.HI R3, R3, R8, RZ, 0x6 ;  /* 0x0000000803037211 */ /* 0x000fc800078f30ff */
[----:B------:R-:W-:-:S04]  /*10f80*/  SHF.R.S32.HI R3, RZ, 0x6, R3 ;  /* 0x00000006ff037819 */ /* 0x000fc80000011403 */
[----:B------:R-:W-:-:S04]  /*10f90*/  VIMNMX R2, R0, R3, PT ;  /* 0x0000000300027248 */ /* 0x000fc80003fe0100 */
[----:B------:R-:W-:Y:S01]  /*10fa0*/  ISETP.GT.AND P0, PT, R2, RZ, PT ;  /* 0x000000ff0200720c */ /* 0x000fe20003f04270 */
[----:B------:R1:W-:-:S12]  /*10fb0*/  STL [R1+0x14], R2 ;  /* 0x0000140201007387 */ /* 0x0003d80000100800 */
[----:B-1----:R-:W-:Y:S05]  /*10fc0*/  @P0 BRA `(.L_x_4051) ;  /* 0x0000000000500947 */ /* 0x002fea0003800000 */
[----:B------:R-:W1:Y:S02]  /*10fd0*/  S2R R2, SR_TID.X ;  /* 0x0000000000027919 */ /* 0x000e640000002100 */
[----:B-1----:R-:W-:-:S04]  /*10fe0*/  LOP3.LUT R2, R2, 0x1f, RZ, 0xc0, !PT ;  /* 0x0000001f02027812 */ /* 0x002fc800078ec0ff */
[----:B------:R-:W-:-:S13]  /*10ff0*/  ISETP.NE.AND P1, PT, R2, RZ, PT ;  /* 0x000000ff0200720c */ /* 0x000fda0003f25270 */
[----:B------:R-:W-:Y:S05]  /*11000*/  @P1 BRA `(.L_x_4052) ;  /* 0x0000003000e01947 */ /* 0x000fea0003800000 */
[----:B------:R-:W2:Y:S01]  /*11010*/  LDL R2, [R1+0x28] ;  /* 0x0000280001027983 */ /* 0x000ea20000100800 */
[----:B------:R-:W-:Y:S01]  /*11020*/  VOTEU.ANY UR4, UPT, PT ;  /* 0x0000000000047886 */ /* 0x000fe200038e0100 */
[----:B------:R-:W-:Y:S01]  /*11030*/  ULDC.64 UR6, c[0x0][0x208] ;  /* 0x0000820000067ab9 */ /* 0x000fe20000000a00 */
[----:B------:R-:W1:Y:S01]  /*11040*/  FLO.U32 R0, UR4 ;  /* 0x0000000400007d00 */ /* 0x000e6200080e0000 */
[----:B------:R-:W1:Y:S07]  /*11050*/  S2R R7, SR_LANEID ;  /* 0x0000000000077919 */ /* 0x000e6e0000000000 */
[----:B------:R-:W3:Y:S01]  /*11060*/  POPC R5, UR4 ;  /* 0x0000000400057d09 */ /* 0x000ee20008000000 */
[----:B-1----:R-:W-:-:S02]  /*11070*/  ISETP.EQ.U32.AND P0, PT, R0, R7, PT ;  /* 0x000000070000720c */ /* 0x002fc40003f02070 */
[----:B--2---:R-:W-:Y:S02]  /*11080*/  R2UR UR5, R2 ;  /* 0x00000000020572ca */ /* 0x004fe400000e0000 */
[----:B------:R-:W3:Y:S09]  /*11090*/  LDC.64 R2, c[0x0][0xd38] ;  /* 0x00034e00ff027b82 */ /* 0x000ef20000000a00 */
[----:B---3--:R-:W2:Y:S01]  /*110a0*/  @P0 ATOMG.E.ADD.STRONG.GPU PT, R3, desc[UR6][R2.64], R5 ;  /* 0x00000005020309a8 */ /* 0x008ea200081ee1c6 */
[----:B------:R-:W1:Y:S02]  /*110b0*/  S2R R4, SR_LTMASK ;  /* 0x0000000000047919 */ /* 0x000e640000003900 */
[----:B-1----:R-:W-:-:S04]  /*110c0*/  LOP3.LUT R4, R4, UR4, RZ, 0xc0, !PT ;  /* 0x0000000404047c12 */ /* 0x002fc8000f8ec0ff */
[----:B------:R-:W1:Y:S01]  /*110d0*/  POPC R7, R4 ;  /* 0x0000000400077309 */ /* 0x000e620000000000 */
[----:B--2---:R-:W1:Y:S02]  /*110e0*/  SHFL.IDX PT, R0, R3, R0, 0x1f ;  /* 0x00001f0003007589 */ /* 0x004e6400000e0000 */
[----:B-1----:R-:W-:Y:S01]  /*110f0*/  IADD3 R16, R0, UR5, R7 ;  /* 0x0000000500107c10 */ /* 0x002fe2000fffe007 */
[----:B------:R-:W-:Y:S06]  /*11100*/  BRA `(.L_x_4052) ;  /* 0x0000003000a07947 */ /* 0x000fec0003800000 */
.L_x_4051:
        /* <DEDUP_REMOVED lines=23> */
.L_x_4053:
        /* <DEDUP_REMOVED lines=11> */
[----:B------:R-:W-:Y:S01]  /*11330*/  MOV R8, 0x70 ;  /* 0x0000007000087802 */ /* 0x000fe20000000f00 */
[----:B------:R-:W-:Y:S02]  /*11340*/  IMAD.U32 R6, RZ, RZ, UR8 ;  /* 0x00000008ff067e24 */ /* 0x000fe4000f8e00ff */
[----:B------:R-:W-:-:S02]  /*11350*/  IMAD.U32 R7, RZ, RZ, UR9 ;  /* 0x00000009ff077e24 */ /* 0x000fc4000f8e00ff */
[----:B------:R-:W-:Y:S02]  /*11360*/  IMAD.U32 R10, RZ, RZ, UR4 ;  /* 0x00000004ff0a7e24 */ /* 0x000fe4000f8e00ff */
[----:B------:R-:W-:Y:S02]  /*11370*/  IMAD.U32 R11, RZ, RZ, UR5 ;  /* 0x00000005ff0b7e24 */ /* 0x000fe4000f8e00ff */
[----:B------:R-:W-:Y:S02]  /*11380*/  IMAD.MOV.U32 R12, RZ, RZ, 0x1 ;  /* 0x00000001ff0c7424 */ /* 0x000fe400078e00ff */
[----:B01----:R-:W-:-:S07]  /*11390*/  IMAD.MOV.U32 R13, RZ, RZ, RZ ;  /* 0x000000ffff0d7224 */ /* 0x003fce00078e00ff */
[----:B------:R-:W-:-:S07]  /*113a0*/  LEPC R20, `(.L_x_4055) ;  /* 0x000000001014794e */ /* 0x000fce0000000000 */
[----:B--2---:R-:W-:Y:S05]  /*113b0*/  CALL.ABS.NOINC R2 ;  /* 0x0000000002007343 */ /* 0x004fea0003c00000 */
.L_x_4055:
        /* <DEDUP_REMOVED lines=16> */
.L_x_4054:
[----:B------:R-:W2:Y:S01]  /*114c0*/  LDL.LU R2, [R1+0x18] ;  /* 0x0000180001027983 */ /* 0x000ea20000300800 */
[----:B------:R-:W-:Y:S01]  /*114d0*/  ULDC.64 UR4, c[0x0][0xaf0] ;  /* 0x0002bc0000047ab9 */ /* 0x000fe20000000a00 */
[----:B------:R-:W1:Y:S02]  /*114e0*/  LDC R4, c[0x0][0x428] ;  /* 0x00010a00ff047b82 */ /* 0x000e640000000800 */
[----:B------:R-:W3:Y:S04]  /*114f0*/  LDL.LU R0, [R1+0x1c] ;  /* 0x00001c0001007983 */ /* 0x000ee80000300800 */
[----:B------:R-:W4:Y:S04]  /*11500*/  LDL.LU R9, [R1+0x10] ;  /* 0x0000100001097983 */ /* 0x000f280000300800 */
[----:B------:R-:W4:Y:S01]  /*11510*/  LDL.LU R8, [R1+0x20] ;  /* 0x0000200001087983 */ /* 0x000f220000300800 */
[----:B------:R-:W-:Y:S01]  /*11520*/  ISETP.NE.U32.AND P0, PT, RZ, UR4, PT ;  /* 0x00000004ff007c0c */ /* 0x000fe2000bf05070 */
[----:B------:R-:W-:-:S03]  /*11530*/  ULDC.64 UR6, c[0x0][0x208] ;  /* 0x0000820000067ab9 */ /* 0x000fc60000000a00 */
        /* <DEDUP_REMOVED lines=11> */
[----:B----4-:R-:W-:-:S06]  /*115f0*/  MOV R0, R9 ;  /* 0x0000000900007202 */ /* 0x010fcc0000000f00 */
[----:B------:R0:W5:Y:S01]  /*11600*/  @P0 LDG.E R0, desc[UR6][R2.64] ;  /* 0x0000000602000981 */ /* 0x000162000c1e1900 */
[----:B-1----:R-:W-:Y:S01]  /*11610*/  ISETP.NE.AND P0, PT, R4, 0x1, PT ;  /* 0x000000010400780c */ /* 0x002fe20003f05270 */
[----:B------:R-:W-:Y:S01]  /*11620*/  IMAD.MOV.U32 R4, RZ, RZ, R18 ;  /* 0x000000ffff047224 */ /* 0x000fe200078e0012 */
[----:B------:R-:W-:Y:S01]  /*11630*/  PLOP3.LUT P1, PT, P6, PT, PT, 0x8, 0x0 ;  /* 0x000000000000781c */ /* 0x000fe2000372e170 */
[----:B------:R-:W-:-:S10]  /*11640*/  IMAD R17, R17, 0x40, R8 ;  /* 0x0000004011117824 */ /* 0x000fd400078e0208 */
[----:B------:R-:W1:Y:S08]  /*11650*/  @P0 LDC R7, c[0x0][0x42c] ;  /* 0x00010b00ff070b82 */ /* 0x000e700000000800 */
[----:B------:R-:W2:Y:S01]  /*11660*/  @P0 LDC R5, c[0x0][0x430] ;  /* 0x00010c00ff050b82 */ /* 0x000ea20000000800 */
[----:B-1----:R-:W-:-:S05]  /*11670*/  @P0 IMAD.HI.U32 R6, R18, R7, RZ ;  /* 0x0000000712060227 */ /* 0x002fca00078e00ff */
[----:B--2---:R-:W-:Y:S02]  /*11680*/  @P0 SHF.R.U32.HI R4, RZ, R5, R6 ;  /* 0x00000005ff040219 */ /* 0x004fe40000011606 */
[----:B------:R-:W-:-:S04]  /*11690*/  ISETP.NE.U32.AND P0, PT, RZ, UR4, PT ;  /* 0x00000004ff007c0c */ /* 0x000fc8000bf05070 */
[----:B------:R-:W-:-:S04]  /*116a0*/  ISETP.NE.AND.EX P0, PT, RZ, UR5, PT, P0 ;  /* 0x00000005ff007c0c */ /* 0x000fc8000bf05300 */
[----:B0-----:R-:W-:-:S09]  /*116b0*/  SEL R6, R9, RZ, !P0 ;  /* 0x000000ff09067207 */ /* 0x001fd20004000000 */
.L_x_4056:
        /* <DEDUP_REMOVED lines=19> */
.L_x_4128:
[----:B------:R-:W-:Y:S01]  /*117f0*/  UMOV UR4, 0xffffffff ;  /* 0xffffffff00047882 */ /* 0x000fe20000000000 */
[----:B------:R-:W-:Y:S02]  /*11800*/  SHF.R.S32.HI R5, RZ, 0x1f, R0 ;  /* 0x0000001fff057819 */ /* 0x000fe40000011400 */
[----:B------:R-:W-:Y:S05]  /*11810*/  BRA.DIV UR4, `(.L_x_4058) ;  /* 0x0000003e04bc7947 */ /* 0x000fea000b800000 */
[----:B------:R-:W-:-:S13]  /*11820*/  ELECT P6, URZ, PT ;  /* 0x00000000003f782f */ /* 0x000fda00038c0000 */
.L_x_4131:
[----:B------:R-:W-:Y:S05]  /*11830*/  @!P6 BRA `(.L_x_4059) ;  /* 0x0000000000fce947 */ /* 0x000fea0003800000 */
[----:B------:R-:W-:-:S04]  /*11840*/  ISETP.NE.U32.AND P0, PT, R2, RZ, PT ;  /* 0x000000ff0200720c */ /* 0x000fc80003f05070 */
[----:B------:R-:W-:-:S13]  /*11850*/  ISETP.NE.AND.EX P0, PT, R3, RZ, PT, P0 ;  /* 0x000000ff0300720c */ /* 0x000fda0003f05300 */
[----:B------:R-:W-:Y:S05]  /*11860*/  @!P0 BRA `(.L_x_4060) ;  /* 0x0000000000488947 */ /* 0x000fea0003800000 */
[----:B------:R-:W0:Y:S01]  /*11870*/  LDC R11, c[0x0][0x41c] ;  /* 0x00010700ff0b7b82 */ /* 0x000e220000000800 */
[----:B------:R-:W-:Y:S01]  /*11880*/  ULDC.64 UR4, c[0x0][0x408] ;  /* 0x0001020000047ab9 */ /* 0x000fe20000000a00 */
[----:B------:R-:W-:Y:S01]  /*11890*/  ULDC.64 UR6, c[0x0][0x208] ;  /* 0x0000820000067ab9 */ /* 0x000fe20000000a00 */
[----:B0-----:R-:W-:-:S13]  /*118a0*/  ISETP.NE.AND P0, PT, R11, 0x1, PT ;  /* 0x000000010b00780c */ /* 0x001fda0003f05270 */
[----:B------:R-:W0:Y:S02]  /*118b0*/  @P0 LDC.64 R8, c[0x0][0x420] ;  /* 0x00010800ff080b82 */ /* 0x000e240000000a00 */
[----:B0-----:R-:W-:-:S04]  /*118c0*/  @P0 IMAD.HI.U32 R10, R7, R8, RZ ;  /* 0x00000008070a0227 */ /* 0x001fc800078e00ff */
        /* <DEDUP_REMOVED lines=9> */
[----:B------:R-:W-:-:S04]  /*11960*/  LEA R10, P0, R8, R2, 0x2 ;  /* 0x00000002080a7211 */ /* 0x000fc800078010ff */
[----:B------:R-:W-:-:S05]  /*11970*/  LEA.HI.X R11, R8, R3, R9, 0x2, P0 ;  /* 0x00000003080b7211 */ /* 0x000fca00000f1409 */
[----:B------:R0:W5:Y:S04]  /*11980*/  LDG.E R9, desc[UR6][R10.64] ;  /* 0x000000060a097981 */ /* 0x000168000c1e1900 */
.L_x_4060:
        /* <DEDUP_REMOVED lines=9> */
.L_x_4132:
        /* <DEDUP_REMOVED lines=11> */
.L_x_4062:
        /* <DEDUP_REMOVED lines=22> */
.L_x_4059:
        /* <DEDUP_REMOVED lines=81> */
.L_x_4064:
[----:B------:R-:W-:Y:S05]  /*12140*/  BSYNC B0 ;  /* 0x0000000000007941 */ /* 0x000fea0003800000 */
.L_x_4063:
        /* <DEDUP_REMOVED lines=12> */
.L_x_4133:
        /* <DEDUP_REMOVED lines=13> */
.L_x_4134:
        /* <DEDUP_REMOVED lines=11> */
.L_x_4069:
        /* <DEDUP_REMOVED lines=57> */
.L_x_4067:
[----:B------:R-:W-:Y:S05]  /*12720*/  BSYNC B0 ;  /* 0x0000000000007941 */ /* 0x000fea0003800000 */
.L_x_4066:
        /* <DEDUP_REMOVED lines=44> */
.L_x_4076:
[----:B-1----:R-:W1:Y:S01]  /*129f0*/  S2R R3, SR_CgaCtaId ;  /* 0x0000000000037919 */ /* 0x002e620000008800 */
[----:B------:R-:W-:-:S04]  /*12a00*/  MOV R2, 0x400 ;  /* 0x0000040000027802 */ /* 0x000fc80000000f00 */
[----:B-1----:R-:W-:Y:S02]  /*12a10*/  LEA R2, R3, R2, 0x18 ;  /* 0x0000000203027211 */ /* 0x002fe400078ec0ff */
[----:B------:R-:W-:-:S03]  /*12a20*/  SHF.L.U32 R3, R12, 0x1f, RZ ;  /* 0x0000001f0c037819 */ /* 0x000fc600000006ff */
[----:B------:R-:W-:-:S04]  /*12a30*/  IMAD R2, R13, 0x8, R2 ;  /* 0x000000080d027824 */ /* 0x000fc800078e0202 */
[----:B------:R-:W1:Y:S02]  /*12a40*/  SYNCS.PHASECHK.TRANS64.TRYWAIT P0, [R2+URZ+0x38840], R3 ;  /* 0x03884003020075a7 */ /* 0x000e64000800017f */
[----:B-1----:R-:W-:Y:S05]  /*12a50*/  @!P0 BRA `(.L_x_4077) ;  /* 0x0000002c00948947 */ /* 0x002fea0003800000 */
.L_x_4135:
        /* <DEDUP_REMOVED lines=11> */
.L_x_4078:
[----:B--2---:R-:W2:Y:S01]  /*12b10*/  LDL R6, [R1] ;  /* 0x0000000001067983 */ /* 0x004ea20000100800 */
        /* <DEDUP_REMOVED lines=19> */
[----:B------:R-:W2:Y:S02]  /*12c50*/  SYNCS.PHASECHK.TRANS64.TRYWAIT P0, [R2+URZ+0x38860], R3 ;  /* 0x03886003020075a7 */ /* 0x000ea4000800017f */
[----:B0-2---:R-:W-:Y:S05]  /*12c60*/  @!P0 BRA `(.L_x_4079) ;  /* 0x0000002c00248947 */ /* 0x005fea0003800000 */
.L_x_4136:
        /* <DEDUP_REMOVED lines=8> */
.L_x_4080:
        /* <DEDUP_REMOVED lines=54> */
.L_x_4075:
[----:B------:R-:W-:Y:S05]  /*13050*/  BSYNC B2 ;  /* 0x0000000000027941 */ /* 0x000fea0003800000 */
.L_x_4074:
[----:B------:R-:W2:Y:S02]  /*13060*/  LDL.LU R2, [R1+0x14] ;  /* 0x0000140001027983 */ /* 0x000ea40000300800 */
[----:B--2---:R-:W-:-:S07]  /*13070*/  VIADD R8, R2, 0xfffffffd ;  /* 0xfffffffd02087836 */ /* 0x004fce0000000000 */
.L_x_4073:
[----:B------:R-:W-:Y:S05]  /*13080*/  BSYNC B1 ;  /* 0x0000000000017941 */ /* 0x000fea0003800000 */
.L_x_4072:
[----:B------:R-:W-:-:S13]  /*13090*/  ISETP.NE.AND P0, PT, R10, RZ, PT ;  /* 0x000000ff0a00720c */ /* 0x000fda0003f05270 */
[----:B------:R-:W-:Y:S05]  /*130a0*/  @!P0 BRA `(.L_x_4071) ;  /* 0x00000010003c8947 */ /* 0x000fea0003800000 */
.L_x_4095:
        /* <DEDUP_REMOVED lines=10> */
[----:B------:R-:W-:Y:S01]  /*13150*/  ISETP.NE.U32.AND P0, PT, RZ, UR38, PT ;  /* 0x00000026ff007c0c */ /* 0x000fe2000bf05070 */
[----:B0-----:R-:W-:-:S03]  /*13160*/  IMAD.MOV.U32 R12, RZ, RZ, R8 ;  /* 0x000000ffff0c7224 */ /* 0x001fc600078e0008 */
[----:B------:R-:W-:-:S13]  /*13170*/  ISETP.NE.AND.EX P0, PT, RZ, UR39, PT, P0 ;  /* 0x00000027ff007c0c */ /* 0x000fda000bf05300 */
[----:B------:R-:W-:Y:S05]  /*13180*/  @!P0 BRA `(.L_x_4083) ;  /* 0x0000000000488947 */ /* 0x000fea0003800000 */
[----:B------:R-:W0:Y:S01]  /*13190*/  LDC R12, c[0x0][0x41c] ;  /* 0x00010700ff0c7b82 */ /* 0x000e220000000800 */
[----:B------:R-:W-:Y:S01]  /*131a0*/  IMAD.MOV.U32 R9, RZ, RZ, R8 ;  /* 0x000000ffff097224 */ /* 0x000fe200078e0008 */
[----:B------:R-:W-:Y:S01]  /*131b0*/  ULDC.64 UR4, c[0x0][0x208] ;  /* 0x0000820000047ab9 */ /* 0x000fe20000000a00 */
[----:B------:R-:W-:-:S04]  /*131c0*/  IMAD R7, R5, UR46, RZ ;  /* 0x0000002e05077c24 */ /* 0x000fc8000f8e02ff */
[----:B------:R-:W-:Y:S01]  /*131d0*/  IMAD R6, R0, UR47, R7 ;  /* 0x0000002f00067c24 */ /* 0x000fe2000f8e0207 */
[----:B0-----:R-:W-:-:S13]  /*131e0*/  ISETP.NE.AND P0, PT, R12, 0x1, PT ;  /* 0x000000010c00780c */ /* 0x001fda0003f05270 */
        /* <DEDUP_REMOVED lines=10> */
[----:B------:R0:W5:Y:S01]  /*13290*/  LDG.E R9, desc[UR4][R6.64] ;  /* 0x0000000406097981 */ /* 0x000162000c1e1900 */
[----:B------:R-:W-:-:S07]  /*132a0*/  IMAD R12, R12, R3, R8 ;  /* 0x000000030c0c7224 */ /* 0x000fce00078e0208 */
.L_x_4083:
[----:B------:R-:W1:Y:S01]  /*132b0*/  S2R R3, SR_CgaCtaId ;  /* 0x0000000000037919 */ /* 0x000e620000008800 */
[----:B------:R-:W-:-:S04]  /*132c0*/  MOV R2, 0x400 ;  /* 0x0000040000027802 */ /* 0x000fc80000000f00 */
[----:B-1----:R-:W-:Y:S02]  /*132d0*/  LEA R2, R3, R2, 0x18 ;  /* 0x0000000203027211 */ /* 0x002fe400078ec0ff */
[----:B------:R-:W-:-:S03]  /*132e0*/  SHF.L.U32 R3, R11, 0x1f, RZ ;  /* 0x0000001f0b037819 */ /* 0x000fc600000006ff */
[----:B------:R-:W-:-:S04]  /*132f0*/  IMAD R2, R10, 0x8, R2 ;  /* 0x000000080a027824 */ /* 0x000fc800078e0202 */
[----:B------:R-:W1:Y:S02]  /*13300*/  SYNCS.PHASECHK.TRANS64.TRYWAIT P0, [R2+URZ+0x38840], R3 ;  /* 0x03884003020075a7 */ /* 0x000e64000800017f */
[----:B-1----:R-:W-:Y:S05]  /*13310*/  @!P0 BRA `(.L_x_4084) ;  /* 0x00000024008c8947 */ /* 0x002fea0003800000 */
.L_x_4137:
[----:B0-----:R-:W0:Y:S02]  /*13320*/  S2R R6, SR_TID.X ;  /* 0x0000000000067919 */ /* 0x001e240000002100 */
[----:B0-----:R-:W-:-:S04]  /*13330*/  LOP3.LUT R6, R6, 0x7f, RZ, 0xc0, !PT ;  /* 0x0000007f06067812 */ /* 0x001fc800078ec0ff */
[----:B------:R-:W-:-:S13]  /*13340*/  ISETP.NE.AND P0, PT, R6, RZ, PT ;  /* 0x000000ff0600720c */ /* 0x000fda0003f05270 */
[----:B------:R-:W-:Y:S05]  /*13350*/  @P0 BRA `(.L_x_4085) ;  /* 0x00000000001c0947 */ /* 0x000fea0003800000 */
[----:B------:R-:W0:Y:S01]  /*13360*/  S2R R6, SR_TID.X ;  /* 0x0000000000067919 */ /* 0x000e220000002100 */
[----:B------:R-:W-:-:S04]  /*13370*/  IMAD.MOV.U32 R7, RZ, RZ, 0x2000 ;  /* 0x00002000ff077424 */ /* 0x000fc800078e00ff */
[----:B------:R2:W-:Y:S01]  /*13380*/  SYNCS.ARRIVE.TRANS64 RZ, [R2+URZ+0x38830], R7 ;  /* 0x0388300702ff79a7 */ /* 0x0005e2000800003f */
[----:B0-----:R-:W-:-:S04]  /*13390*/  LOP3.LUT R6, R6, 0x1f, RZ, 0xc0, !PT ;  /* 0x0000001f06067812 */ /* 0x001fc800078ec0ff */
[----:B------:R-:W-:-:S13]  /*133a0*/  ISETP.NE.AND P1, PT, R6, RZ, PT ;  /* 0x000000ff0600720c */ /* 0x000fda0003f25270 */
[----:B--2---:R-:W-:Y:S05]  /*133b0*/  @!P1 BRA `(.L_x_4085) ;  /* 0x0000000000049947 */ /* 0x004fea0003800000 */
[----:B------:R-:W-:Y:S01]  /*133c0*/  BPT.TRAP 0x1 ;  /* 0x000000040000795c */ /* 0x000fe20000300000 */
.L_x_4085:
[----:B------:R-:W2:Y:S01]  /*133d0*/  LDL R7, [R1+0x8] ;  /* 0x0000080001077983 */ /* 0x000ea20000100800 */
        /* <DEDUP_REMOVED lines=20> */
.L_x_4138:
[----:B------:R-:W-:Y:S05]  /*13520*/  @P0 BRA `(.L_x_4087) ;  /* 0x00000000001c0947 */ /* 0x000fea0003800000 */
[----:B------:R-:W2:Y:S01]  /*13530*/  S2R R7, SR_TID.X ;  /* 0x0000000000077919 */ /* 0x000ea20000002100 */
[----:B01----:R-:W-:-:S04]  /*13540*/  MOV R3, 0x10000 ;  /* 0x0001000000037802 */ /* 0x003fc80000000f00 */
[----:B------:R3:W-:Y:S01]  /*13550*/  SYNCS.ARRIVE.TRANS64 RZ, [R2+URZ+0x38850], R3 ;  /* 0x0388500302ff79a7 */ /* 0x0007e2000800003f */
[----:B--2---:R-:W-:-:S04]  /*13560*/  LOP3.LUT R7, R7, 0x1f, RZ, 0xc0, !PT ;  /* 0x0000001f07077812 */ /* 0x004fc800078ec0ff */
[----:B------:R-:W-:-:S13]  /*13570*/  ISETP.NE.AND P1, PT, R7, RZ, PT ;  /* 0x000000ff0700720c */ /* 0x000fda0003f25270 */
[----:B---3--:R-:W-:Y:S05]  /*13580*/  @!P1 BRA `(.L_x_4087) ;  /* 0x0000000000049947 */ /* 0x008fea0003800000 */
[----:B------:R-:W-:Y:S01]  /*13590*/  BPT.TRAP 0x1 ;  /* 0x000000040000795c */ /* 0x000fe20000300000 */
.L_x_4087:
[----:B------:R-:W2:Y:S01]  /*135a0*/  S2R R7, SR_CgaCtaId ;  /* 0x0000000000077919 */ /* 0x000ea20000008800 */
[----:B01----:R-:W-:Y:S01]  /*135b0*/  MOV R3, 0x400 ;  /* 0x0000040000037802 */ /* 0x003fe20000000f00 */
        /* <DEDUP_REMOVED lines=51> */
.L_x_4082:
[----:B------:R-:W-:Y:S05]  /*138f0*/  BSYNC B1 ;  /* 0x0000000000017941 */ /* 0x000fea0003800000 */
.L_x_4081:
        /* <DEDUP_REMOVED lines=13> */
[----:B------:R-:W1:Y:S01]  /*139d0*/  LDC R11, c[0x0][0x41c] ;  /* 0x00010700ff0b7b82 */ /* 0x000e620000000800 */
[----:B------:R-:W-:Y:S01]  /*139e0*/  IMAD.MOV.U32 R9, RZ, RZ, R10 ;  /* 0x000000ffff097224 */ /* 0x000fe200078e000a */
        /* <DEDUP_REMOVED lines=16> */
.L_x_4090:
[----:B------:R-:W2:Y:S01]  /*13af0*/  S2R R3, SR_CgaCtaId ;  /* 0x0000000000037919 */ /* 0x000ea20000008800 */
[----:B------:R-:W-:-:S04]  /*13b00*/  MOV R2, 0x400 ;  /* 0x0000040000027802 */ /* 0x000fc80000000f00 */
[----:B--2---:R-:W-:Y:S02]  /*13b10*/  LEA R2, R3, R2, 0x18 ;  /* 0x0000000203027211 */ /* 0x004fe400078ec0ff */
[----:B------:R-:W-:-:S03]  /*13b20*/  SHF.L.U32 R3, R12, 0x1f, RZ ;  /* 0x0000001f0c037819 */ /* 0x000fc600000006ff */
[----:B------:R-:W-:-:S04]  /*13b30*/  IMAD R2, R13, 0x8, R2 ;  /* 0x000000080d027824 */ /* 0x000fc800078e0202 */
[----:B------:R-:W2:Y:S02]  /*13b40*/  SYNCS.PHASECHK.TRANS64.TRYWAIT P0, [R2+URZ+0x38840], R3 ;  /* 0x03884003020075a7 */ /* 0x000ea4000800017f */
[----:B--2---:R-:W-:Y:S05]  /*13b50*/  @!P0 BRA `(.L_x_4091) ;  /* 0x0000001c00a48947 */ /* 0x004fea0003800000 */
.L_x_4139:
        /* <DEDUP_REMOVED lines=11> */
.L_x_4092:
[----:B------:R-:W3:Y:S01]  /*13c10*/  LDL R6, [R1] ;  /* 0x0000000001067983 */ /* 0x000ee20000100800 */
        /* <DEDUP_REMOVED lines=19> */
[----:B------:R-:W1:Y:S02]  /*13d50*/  SYNCS.PHASECHK.TRANS64.TRYWAIT P1, [R2+URZ+0x38860], R3 ;  /* 0x03886003020075a7 */ /* 0x000e64000802017f */
[----:B01----:R-:W-:Y:S05]  /*13d60*/  @!P1 BRA `(.L_x_4093) ;  /* 0x0000001c00349947 */ /* 0x003fea0003800000 */
.L_x_4140:
[----:B------:R-:W-:Y:S05]  /*13d70*/  @P0 BRA `(.L_x_4094) ;  /* 0x00000000001c0947 */ /* 0x000fea0003800000 */
[----:B------:R-:W1:Y:S01]  /*13d80*/  S2R R6, SR_TID.X ;  /* 0x0000000000067919 */ /* 0x000e620000002100 */
[----:B0-2---:R-:W-:-:S04]  /*13d90*/  MOV R3, 0x10000 ;  /* 0x0001000000037802 */ /* 0x005fc80000000f00 */
[----:B------:R3:W-:Y:S01]  /*13da0*/  SYNCS.ARRIVE.TRANS64 RZ, [R2+URZ+0x38850], R3 ;  /* 0x0388500302ff79a7 */ /* 0x0007e2000800003f */
[----:B-1----:R-:W-:-:S04]  /*13db0*/  LOP3.LUT R6, R6, 0x1f, RZ, 0xc0, !PT ;  /* 0x0000001f06067812 */ /* 0x002fc800078ec0ff */
[----:B------:R-:W-:-:S13]  /*13dc0*/  ISETP.NE.AND P1, PT, R6, RZ, PT ;  /* 0x000000ff0600720c */ /* 0x000fda0003f25270 */
[----:B---3--:R-:W-:Y:S05]  /*13dd0*/  @!P1 BRA `(.L_x_4094) ;  /* 0x0000000000049947 */ /* 0x008fea0003800000 */
[----:B------:R-:W-:Y:S01]  /*13de0*/  BPT.TRAP 0x1 ;  /* 0x000000040000795c */ /* 0x000fe20000300000 */
.L_x_4094:
        /* <DEDUP_REMOVED lines=54> */
.L_x_4089:
[----:B------:R-:W-:Y:S05]  /*14150*/  BSYNC B1 ;  /* 0x0000000000017941 */ /* 0x000fea0003800000 */
.L_x_4088:
[C---:B------:R-:W-:Y:S01]  /*14160*/  ISETP.GT.AND P0, PT, R8.reuse, 0x1, PT ;  /* 0x000000010800780c */ /* 0x040fe20003f04270 */
[----:B------:R-:W-:-:S04]  /*14170*/  VIADD R2, R8, 0xfffffffe ;  /* 0xfffffffe08027836 */ /* 0x000fc80000000000 */
[----:B------:R-:W-:-:S08]  /*14180*/  IMAD.MOV.U32 R8, RZ, RZ, R2 ;  /* 0x000000ffff087224 */ /* 0x000fd000078e0002 */
[----:B------:R-:W-:Y:S05]  /*14190*/  @P0 BRA `(.L_x_4095) ;  /* 0xffffffec00c40947 */ /* 0x000fea000383ffff */
.L_x_4071:
[----:B------:R-:W-:Y:S05]  /*141a0*/  BSYNC B0 ;  /* 0x0000000000007941 */ /* 0x000fea0003800000 */
.L_x_4070:
[----:B------:R-:W2:Y:S01]  /*141b0*/  LDL.LU R3, [R1] ;  /* 0x0000000001037983 */ /* 0x000ea20000300800 */
[----:B------:R-:W-:Y:S01]  /*141c0*/  BSSY B0, `(.L_x_4096) ;  /* 0x0000019000007945 */ /* 0x000fe20003800000 */
[----:B------:R-:W1:Y:S02]  /*141d0*/  S2R R2, SR_TID.X ;  /* 0x0000000000027919 */ /* 0x000e640000002100 */
[----:B-1----:R-:W-:-:S04]  /*141e0*/  LOP3.LUT R2, R2, 0x1f, RZ, 0xc0, !PT ;  /* 0x0000001f02027812 */ /* 0x002fc800078ec0ff */
[----:B------:R-:W-:Y:S01]  /*141f0*/  ISETP.NE.AND P1, PT, R2, RZ, PT ;  /* 0x000000ff0200720c */ /* 0x000fe20003f25270 */
[----:B--2---:R-:W-:-:S05]  /*14200*/  VIADD R0, R3, 0x1 ;  /* 0x0000000103007836 */ /* 0x004fca0000000000 */
[----:B------:R-:W-:-:S04]  /*14210*/  ISETP.NE.AND P0, PT, R0, 0x2, PT ;  /* 0x000000020000780c */ /* 0x000fc80003f05270 */
[----:B------:R-:W-:Y:S02]  /*14220*/  SEL R2, R0, RZ, P0 ;  /* 0x000000ff00027207 */ /* 0x000fe40000000000 */
[----:B------:R-:W-:-:S03]  /*14230*/  SEL R0, RZ, 0x1, P0 ;  /* 0x00000001ff007807 */ /* 0x000fc60000000000 */
[----:B------:R1:W-:Y:S01]  /*14240*/  STL [R1], R2 ;  /* 0x0000000201007387 */ /* 0x0003e20000100800 */
[----:B------:R-:W-:Y:S05]  /*14250*/  @P1 BRA `(.L_x_4097) ;  /* 0x00000000003c1947 */ /* 0x000fea0003800000 */
[----:B-1----:R-:W2:Y:S01]  /*14260*/  LDL R2, [R1+0x28] ;  /* 0x0000280001027983 */ /* 0x002ea20000100800 */
        /* <DEDUP_REMOVED lines=9> */
[----:B0-----:R-:W0:Y:S02]  /*14300*/  S2R R6, SR_LTMASK ;  /* 0x0000000000067919 */ /* 0x001e240000003900 */
[----:B0-----:R-:W-:-:S04]  /*14310*/  LOP3.LUT R6, R6, UR4, RZ, 0xc0, !PT ;  /* 0x0000000406067c12 */ /* 0x001fc8000f8ec0ff */
[----:B------:R-:W0:Y:S01]  /*14320*/  POPC R7, R6 ;  /* 0x0000000600077309 */ /* 0x000e220000000000 */
[----:B--2---:R-:W0:Y:S02]  /*14330*/  SHFL.IDX PT, R4, R3, R4, 0x1f ;  /* 0x00001f0403047589 */ /* 0x004e2400000e0000 */
[----:B0-----:R-:W-:-:S07]  /*14340*/  IADD3 R16, R4, UR5, R7 ;  /* 0x0000000504107c10 */ /* 0x001fce000fffe007 */
.L_x_4097:
[----:B------:R-:W-:Y:S05]  /*14350*/  BSYNC B0 ;  /* 0x0000000000007941 */ /* 0x000fea0003800000 */
.L_x_4096:
[----:B-1----:R-:W2:Y:S02]  /*14360*/  LDL.LU R2, [R1+0x4] ;  /* 0x0000040001027983 */ /* 0x002ea40000300800 */
[----:B--2---:R-:W-:-:S05]  /*14370*/  LOP3.LUT R2, R2, R0, RZ, 0x3c, !PT ;  /* 0x0000000002027212 */ /* 0x004fca00078e3cff */
[----:B------:R1:W-:Y:S02]  /*14380*/  STL [R1+0x4], R2 ;  /* 0x0000040201007387 */ /* 0x0003e40000100800 */
.L_x_4052:
[----:B------:R-:W-:Y:S05]  /*14390*/  BSYNC B6 ;  /* 0x0000000000067941 */ /* 0x000fea0003800000 */
.L_x_4050:
[----:B------:R-:W-:-:S03]  /*143a0*/  UMOV UR4, 0xffffffff ;  /* 0xffffffff00047882 */ /* 0x000fc60000000000 */
[----:B------:R-:W-:Y:S05]  /*143b0*/  BRA.DIV UR4, `(.L_x_4098) ;  /* 0x0000001604b47947 */ /* 0x000fea000b800000 */
[----:B------:R2:W3:Y:S04]  /*143c0*/  SHFL.IDX PT, R4, R16, RZ, 0x1f ;  /* 0x00001fff10047589 */ /* 0x0004e800000e0000 */
[----:B------:R-:W4:Y:S02]  /*143d0*/  SHFL.IDX PT, R16, R16, 0x1, 0x1f ;  /* 0x00201f0010107f89 */ /* 0x000f2400000e0000 */
.L_x_4144:
[----:B------:R-:W0:Y:S01]  /*143e0*/  S2R R0, SR_TID.X ;  /* 0x0000000000007919 */ /* 0x000e220000002100 */
[----:B------:R-:W-:Y:S01]  /*143f0*/  ULDC UR4, c[0x0][0xd14] ;  /* 0x0003450000047ab9 */ /* 0x000fe20000000800 */
[----:B------:R-:W-:Y:S01]  /*14400*/  BSSY B0, `(.L_x_4099) ;  /* 0x000000c000007945 */ /* 0x000fe20003800000 */
[----:B------:R-:W-:Y:S01]  /*14410*/  IMAD.MOV.U32 R3, RZ, RZ, RZ ;  /* 0x000000ffff037224 */ /* 0x000fe200078e00ff */
[----:B0-----:R-:W-:Y:S02]  /*14420*/  LOP3.LUT R8, R0, 0x1f, RZ, 0xc0, !PT ;  /* 0x0000001f00087812 */ /* 0x001fe400078ec0ff */
[----:B------:R-:W-:Y:S02]  /*14430*/  MOV R0, UR4 ;  /* 0x0000000400007c02 */ /* 0x000fe40008000f00 */
[C---:B------:R-:W-:Y:S01]  /*14440*/  ISETP.NE.AND P0, PT, R8.reuse, 0x1f, PT ;  /* 0x0000001f0800780c */ /* 0x040fe20003f05270 */
[----:B------:R-:W-:-:S05]  /*14450*/  IMAD.IADD R5, R8, 0x1, R19 ;  /* 0x0000000108057824 */ /* 0x000fca00078e0213 */
[----:B------:R-:W-:-:S13]  /*14460*/  ISETP.GE.OR P0, PT, R5, R0, !P0 ;  /* 0x000000000500720c */ /* 0x000fda0004706670 */
[----:B------:R-:W-:Y:S05]  /*14470*/  @P0 BRA `(.L_x_4100) ;  /* 0x0000000000100947 */ /* 0x000fea0003800000 */
[----:B-1----:R-:W0:Y:S01]  /*14480*/  LDC.64 R2, c[0x0][0xd58] ;  /* 0x00035600ff027b82 */ /* 0x002e220000000a00 */
[----:B------:R-:W-:Y:S01]  /*14490*/  ULDC.64 UR4, c[0x0][0x208] ;  /* 0x0000820000047ab9 */ /* 0x000fe20000000a00 */
[----:B0-----:R-:W-:-:S06]  /*144a0*/  IMAD.WIDE R2, R5, 0x4, R2 ;  /* 0x0000000405027825 */ /* 0x001fcc00078e0202 */
[----:B------:R0:W5:Y:S02]  /*144b0*/  LDG.E R3, desc[UR4][R2.64] ;  /* 0x0000000402037981 */ /* 0x000164000c1e1900 */
.L_x_4100:
[----:B------:R-:W-:Y:S05]  /*144c0*/  BSYNC B0 ;  /* 0x0000000000007941 */ /* 0x000fea0003800000 */
.L_x_4099:
        /* <DEDUP_REMOVED lines=20> */
[----:B-1----:R-:W-:-:S04]  /*14610*/  SEL R2, R14, RZ, P0 ;  /* 0x000000ff0e027207 */ /* 0x002fc80000000000 */
[----:B------:R-:W-:-:S05]  /*14620*/  IADD3 R2, R7, R2, RZ ;  /* 0x0000000207027210 */ /* 0x000fca0007ffe0ff */
[----:B------:R0:W1:Y:S02]  /*14630*/  SHFL.IDX PT, R14, R2, 0x1f, 0x1f ;  /* 0x03e01f00020e7f89 */ /* 0x00006400000e0000 */
.L_x_4152:
[----:B------:R-:W-:Y:S02]  /*14640*/  ULDC UR4, c[0x0][0xd10] ;  /* 0x0003440000047ab9 */ /* 0x000fe40000000800 */
[----:B------:R-:W-:-:S04]  /*14650*/  IMAD.U32 R5, RZ, RZ, UR4 ;  /* 0x00000004ff057e24 */ /* 0x000fc8000f8e00ff */
[----:B-1----:R-:W-:-:S04]  /*14660*/  IMAD R7, R14, R5, RZ ;  /* 0x000000050e077224 */ /* 0x002fc800078e02ff */
[----:B--2-4-:R-:W-:-:S05]  /*14670*/  IMAD.IADD R16, R16, 0x1, R7 ;  /* 0x0000000110107824 */ /* 0x014fca00078e0207 */
[----:B---3--:R-:W-:-:S13]  /*14680*/  ISETP.GT.AND P0, PT, R16, R4, PT ;  /* 0x000000041000720c */ /* 0x008fda0003f04270 */
[----:B------:R-:W-:Y:S05]  /*14690*/  @P0 BRA `(.L_x_4102) ;  /* 0x0000000000b80947 */ /* 0x000fea0003800000 */
[----:B------:R-:W1:Y:S02]  /*146a0*/  LDC R0, c[0x0][0xd14] ;  /* 0x00034500ff007b82 */ /* 0x000e640000000800 */
.L_x_4107:
        /* <DEDUP_REMOVED lines=15> */
.L_x_4105:
[----:B------:R-:W-:Y:S05]  /*147a0*/  BSYNC B0 ;  /* 0x0000000000007941 */ /* 0x000fea0003800000 */
.L_x_4104:
[----:B------:R-:W-:-:S03]  /*147b0*/  UMOV UR4, 0xffffffff ;  /* 0xffffffff00047882 */ /* 0x000fc60000000000 */
[----:B------:R-:W-:Y:S05]  /*147c0*/  BRA.DIV UR4, `(.L_x_4106) ;  /* 0x0000001604cc7947 */ /* 0x000fea000b800000 */
[----:B-----5:R-:W1:Y:S01]  /*147d0*/  SHFL.UP PT, R14, R3, 0x1, RZ ;  /* 0x04200000030e7989 */ /* 0x020e6200000e00ff */
[C---:B------:R-:W-:Y:S02]  /*147e0*/  ISETP.NE.AND P0, PT, R7.reuse, RZ, PT ;  /* 0x000000ff0700720c */ /* 0x040fe40003f05270 */
[C---:B------:R-:W-:Y:S02]  /*147f0*/  ISETP.GE.U32.AND P1, PT, R7.reuse, 0x2, PT ;  /* 0x000000020700780c */ /* 0x040fe40003f26070 */
[----:B-1----:R-:W-:Y:S02]  /*14800*/  SEL R14, R14, RZ, P0 ;  /* 0x000000ff0e0e7207 */ /* 0x002fe40000000000 */
        /* <DEDUP_REMOVED lines=16> */
[----:B------:R0:W1:Y:S02]  /*14910*/  SHFL.IDX PT, R14, R2, 0x1f, 0x1f ;  /* 0x03e01f00020e7f89 */ /* 0x00006400000e0000 */
.L_x_4160:
[----:B------:R-:W-:Y:S02]  /*14920*/  ULDC UR4, c[0x0][0xd10] ;  /* 0x0003440000047ab9 */ /* 0x000fe40000000800 */
[----:B------:R-:W-:-:S04]  /*14930*/  IMAD.U32 R5, RZ, RZ, UR4 ;  /* 0x00000004ff057e24 */ /* 0x000fc8000f8e00ff */
[----:B-1----:R-:W-:-:S05]  /*14940*/  IMAD R7, R14, R5, RZ ;  /* 0x000000050e077224 */ /* 0x002fca00078e02ff */
[----:B------:R-:W-:-:S04]  /*14950*/  IADD3 R16, R7, R16, RZ ;  /* 0x0000001007107210 */ /* 0x000fc80007ffe0ff */
[----:B------:R-:W-:-:S13]  /*14960*/  ISETP.GT.AND P0, PT, R16, R4, PT ;  /* 0x000000041000720c */ /* 0x000fda0003f04270 */
[----:B------:R-:W-:Y:S05]  /*14970*/  @!P0 BRA `(.L_x_4107) ;  /* 0xfffffffc004c8947 */ /* 0x000fea000383ffff */
.L_x_4102:
        /* <DEDUP_REMOVED lines=8> */
.L_x_4164:
[----:B------:R-:W-:Y:S01]  /*14a00*/  ISETP.NE.AND P0, PT, R6, RZ, PT ;  /* 0x000000ff0600720c */ /* 0x000fe20003f05270 */
[----:B------:R-:W-:-:S12]  /*14a10*/  IMAD.MOV.U32 R8, RZ, RZ, RZ ;  /* 0x000000ffff087224 */ /* 0x000fd800078e00ff */
[----:B------:R-:W-:Y:S05]  /*14a20*/  @!P0 BRA `(.L_x_4109) ;  /* 0x0000000000108947 */ /* 0x000fea0003800000 */
[----:B------:R-:W-:Y:S01]  /*14a30*/  UMOV UR4, 0xffffffff ;  /* 0xffffffff00047882 */ /* 0x000fe20000000000 */
[----:B------:R-:W-:Y:S02]  /*14a40*/  VIADD R12, R7, 0xffffffff ;  /* 0xffffffff070c7836 */ /* 0x000fe40000000000 */
[----:B------:R-:W-:Y:S05]  /*14a50*/  BRA.DIV UR4, `(.L_x_4110) ;  /* 0x0000001a04407947 */ /* 0x000fea000b800000 */
[----:B------:R3:W4:Y:S02]  /*14a60*/  SHFL.IDX PT, R8, R2, R12, 0x1f ;  /* 0x00001f0c02087589 */ /* 0x00072400000e0000 */
.L_x_4109:
[----:B01-3--:R-:W0:Y:S01]  /*14a70*/  LDC.64 R2, c[0x0][0xd68] ;  /* 0x00035a00ff027b82 */ /* 0x00be220000000a00 */
[----:B------:R-:W-:Y:S01]  /*14a80*/  IMAD.IADD R19, R7, 0x1, R19 ;  /* 0x0000000107137824 */ /* 0x000fe200078e0213 */
[----:B------:R-:W-:-:S03]  /*14a90*/  ULDC.64 UR4, c[0x0][0x208] ;  /* 0x0000820000047ab9 */ /* 0x000fc60000000a00 */
[----:B0-----:R-:W-:-:S05]  /*14aa0*/  IMAD.WIDE R2, R19, 0x4, R2 ;  /* 0x0000000413027825 */ /* 0x001fca00078e0202 */
[----:B------:R-:W2:Y:S01]  /*14ab0*/  LDG.E R7, desc[UR4][R2.64] ;  /* 0x0000000402077981 */ /* 0x000ea2000c1e1900 */
[----:B----4-:R-:W-:Y:S02]  /*14ac0*/  IMAD R16, R8, R5, R16 ;  /* 0x0000000508107224 */ /* 0x010fe400078e0210 */
[----:B--2---:R-:W-:-:S05]  /*14ad0*/  IMAD R6, R17, R7, RZ ;  /* 0x0000000711067224 */ /* 0x004fca00078e02ff */
[----:B------:R-:W-:-:S04]  /*14ae0*/  IABS R9, R6 ;  /* 0x0000000600097213 */ /* 0x000fc80000000000 */
[----:B------:R-:W0:Y:S08]  /*14af0*/  I2F.RP R10, R9 ;  /* 0x00000009000a7306 */ /* 0x000e300000209400 */
[----:B0-----:R-:W0:Y:S02]  /*14b00*/  MUFU.RCP R10, R10 ;  /* 0x0000000a000a7308 */ /* 0x001e240000001000 */
[----:B0-----:R-:W-:-:S06]  /*14b10*/  VIADD R12, R10, 0xffffffe ;  /* 0x0ffffffe0a0c7836 */ /* 0x001fcc0000000000 */
[----:B------:R-:W0:Y:S02]  /*14b20*/  F2I.FTZ.U32.TRUNC.NTZ R3, R12 ;  /* 0x0000000c00037305 */ /* 0x000e24000021f000 */
[----:B0-----:R-:W-:-:S05]  /*14b30*/  IADD3 R2, RZ, -R3, RZ ;  /* 0x80000003ff027210 */ /* 0x001fca0007ffe0ff */
[----:B------:R-:W-:Y:S02]  /*14b40*/  IMAD R11, R2, R9, RZ ;  /* 0x00000009020b7224 */ /* 0x000fe400078e02ff */
[----:B------:R-:W-:-:S04]  /*14b50*/  IMAD.MOV.U32 R2, RZ, RZ, RZ ;  /* 0x000000ffff027224 */ /* 0x000fc800078e00ff */
[----:B------:R-:W-:-:S04]  /*14b60*/  IMAD.HI.U32 R2, R3, R11, R2 ;  /* 0x0000000b03027227 */ /* 0x000fc800078e0002 */
[----:B------:R-:W-:Y:S01]  /*14b70*/  IMAD.IADD R11, R4, 0x1, -R16 ;  /* 0x00000001040b7824 */ /* 0x000fe200078e0a10 */
[----:B------:R-:W-:-:S04]  /*14b80*/  IABS R4, R6 ;  /* 0x0000000600047213 */ /* 0x000fc80000000000 */
[----:B------:R-:W-:Y:S01]  /*14b90*/  IABS R3, R11 ;  /* 0x0000000b00037213 */ /* 0x000fe20000000000 */
[----:B------:R-:W-:-:S04]  /*14ba0*/  IMAD.MOV R4, RZ, RZ, -R4 ;  /* 0x000000ffff047224 */ /* 0x000fc800078e0a04 */
        /* <DEDUP_REMOVED lines=21> */
[----:B0-----:R-:W-:Y:S01]  /*14d00*/  VIADD R9, R8, 0xffffffe ;  /* 0x0ffffffe08097836 */ /* 0x001fe20000000000 */
[----:B------:R-:W-:-:S05]  /*14d10*/  IABS R8, R5 ;  /* 0x0000000500087213 */ /* 0x000fca0000000000 */
[----:B------:R-:W0:Y:S01]  /*14d20*/  F2I.FTZ.U32.TRUNC.NTZ R3, R9 ;  /* 0x0000000900037305 */ /* 0x000e22000021f000 */
[----:B------:R-:W-:Y:S02]  /*14d30*/  IMAD.MOV R8, RZ, RZ, -R8 ;  /* 0x000000ffff087224 */ /* 0x000fe400078e0a08 */
[----:B0-----:R-:W-:-:S04]  /*14d40*/  IMAD.MOV R2, RZ, RZ, -R3 ;  /* 0x000000ffff027224 */ /* 0x001fc800078e0a03 */
[----:B------:R-:W-:Y:S01]  /*14d50*/  IMAD R11, R2, R7, RZ ;  /* 0x00000007020b7224 */ /* 0x000fe200078e02ff */
[----:B------:R-:W-:-:S05]  /*14d60*/  MOV R2, RZ ;  /* 0x000000ff00027202 */ /* 0x000fca0000000f00 */
[----:B------:R-:W-:Y:S01]  /*14d70*/  IMAD.HI.U32 R3, R3, R11, R2 ;  /* 0x0000000b03037227 */ /* 0x000fe200078e0002 */
        /* <DEDUP_REMOVED lines=18> */
.L_x_4103:
[----:B------:R-:W-:Y:S01]  /*14ea0*/  UMOV UR4, URZ ;  /* 0x0000003f00047c82 */ /* 0x000fe20008000000 */
[----:B------:R-:W-:Y:S01]  /*14eb0*/  UMOV UR5, URZ ;  /* 0x0000003f00057c82 */ /* 0x000fe20008000000 */
[----:B------:R-:W-:Y:S01]  /*14ec0*/  ULDC UR6, c[0x0][0xd14] ;  /* 0x0003450000067ab9 */ /* 0x000fe20000000800 */
[----:B------:R-:W-:Y:S01]  /*14ed0*/  IMAD.MOV.U32 R16, RZ, RZ, R4 ;  /* 0x000000ffff107224 */ /* 0x000fe200078e0004 */
[----:B------:R-:W-:Y:S01]  /*14ee0*/  MOV R19, UR6 ;  /* 0x0000000600137c02 */ /* 0x000fe20008000f00 */
[----:B------:R-:W-:Y:S02]  /*14ef0*/  IMAD.U32 R17, RZ, RZ, UR4 ;  /* 0x00000004ff117e24 */ /* 0x000fe4000f8e00ff */
[----:B------:R-:W-:-:S07]  /*14f00*/  IMAD.U32 R18, RZ, RZ, UR5 ;  /* 0x00000005ff127e24 */ /* 0x000fce000f8e00ff */
.L_x_4111:
        /* <DEDUP_REMOVED lines=12> */
.L_x_4046:
        /* <DEDUP_REMOVED lines=13> */
.L_x_4167:
[----:B------:R-:W-:-:S03]  /*150a0*/  UMOV UR4, 0xffffffff ;  /* 0xffffffff00047882 */ /* 0x000fc60000000000 */
[----:B------:R-:W-:Y:S05]  /*150b0*/  BRA.DIV UR4, `(.L_x_4114) ;  /* 0x0000001204e47947 */ /* 0x000fea000b800000 */
[----:B--2---:R-:W2:Y:S02]  /*150c0*/  S2R R2, SR_TID.X ;  /* 0x0000000000027919 */ /* 0x004ea40000002100 */
[----:B--2---:R-:W-:-:S04]  /*150d0*/  SHF.R.U32.HI R2, RZ, 0x5, R2 ;  /* 0x00000005ff027819 */ /* 0x004fc80000011602 */
[----:B------:R-:W-:-:S05]  /*150e0*/  LOP3.LUT R2, R2, 0x3, RZ, 0xc0, !PT ;  /* 0x0000000302027812 */ /* 0x000fca00078ec0ff */
[----:B------:R2:W3:Y:S02]  /*150f0*/  SHFL.IDX PT, R14, R2, RZ, 0x1f ;  /* 0x00001fff020e7589 */ /* 0x0004e400000e0000 */
.L_x_4170:
[----:B---3--:R-:W-:Y:S01]  /*15100*/  ISETP.NE.AND P0, PT, R14, RZ, PT ;  /* 0x000000ff0e00720c */ /* 0x008fe20003f05270 */
[----:B------:R-:W-:-:S12]  /*15110*/  BSSY B0, `(.L_x_4115) ;  /* 0x0000029000007945 */ /* 0x000fd80003800000 */
[----:B------:R-:W-:Y:S05]  /*15120*/  @P0 BRA `(.L_x_4116) ;  /* 0x00000000009c0947 */ /* 0x000fea0003800000 */
[----:B------:R-:W-:-:S03]  /*15130*/  UMOV UR4, 0xffffffff ;  /* 0xffffffff00047882 */ /* 0x000fc60000000000 */
[----:B------:R-:W-:Y:S05]  /*15140*/  BRA.DIV UR4, `(.L_x_4117) ;  /* 0x0000001204f47947 */ /* 0x000fea000b800000 */
[----:B------:R-:W-:-:S13]  /*15150*/  ELECT P6, URZ, PT ;  /* 0x00000000003f782f */ /* 0x000fda00038c0000 */
.L_x_4173:
[----:B------:R-:W-:Y:S05]  /*15160*/  @!P6 BRA `(.L_x_4116) ;  /* 0x00000000008ce947 */ /* 0x000fea0003800000 */
[----:B--2---:R-:W2:Y:S02]  /*15170*/  LDL R2, [R1+0x2c] ;  /* 0x00002c0001027983 */ /* 0x004ea40000100800 */
[----:B--2---:R-:W-:-:S13]  /*15180*/  R2UR UR4, R2 ;  /* 0x00000000020472ca */ /* 0x004fda00000e0000 */
[----:B------:R-:W-:-:S06]  /*15190*/  ULOP3.LUT UR4, UR4, 0x2, URZ, 0xfc, !UPT ;  /* 0x0000000204047892 */ /* 0x000fcc000f8efc3f */
[----:B------:R-:W-:-:S05]  /*151a0*/  IMAD.U32 R2, RZ, RZ, UR4 ;  /* 0x00000004ff027e24 */ /* 0x000fca000f8e00ff */
[----:B------:R-:W-:-:S13]  /*151b0*/  ISETP.NE.AND P2, PT, R2, 0x3, PT ;  /* 0x000000030200780c */ /* 0x000fda0003f45270 */
[----:B------:R-:W-:Y:S05]  /*151c0*/  @!P2 BRA `(.L_x_4118) ;  /* 0x000000000004a947 */ /* 0x000fea0003800000 */
[----:B------:R-:W-:Y:S01]  /*151d0*/  BPT.TRAP 0x1 ;  /* 0x000000040000795c */ /* 0x000fe20000300000 */
.L_x_4118:
        /* <DEDUP_REMOVED lines=14> */
.L_x_4174:
[----:B------:R-:W2:Y:S02]  /*152c0*/  SYNCS.PHASECHK.TRANS64.TRYWAIT P0, [R7+URZ], R2 ;  /* 0x00000002070075a7 */ /* 0x000ea4000800017f */
[----:B--2---:R-:W-:Y:S05]  /*152d0*/  @!P0 BRA `(.L_x_4120) ;  /* 0x0000001000c48947 */ /* 0x004fea0003800000 */
.L_x_4175:
[----:B------:R-:W-:Y:S05]  /*152e0*/  @!P2 BRA `(.L_x_4121) ;  /* 0x000000000004a947 */ /* 0x000fea0003800000 */
[----:B------:R-:W-:Y:S01]  /*152f0*/  BPT.TRAP 0x1 ;  /* 0x000000040000795c */ /* 0x000fe20000300000 */
.L_x_4121:
[----:B------:R-:W3:Y:S01]  /*15300*/  LDL.LU R4, [R1] ;  /* 0x0000000001047983 */ /* 0x000ee20000300800 */
[----:B------:R-:W-:-:S04]  /*15310*/  VIADD R0, R0, 0x38860 ;  /* 0x0003886000007836 */ /* 0x000fc80000000000 */
[----:B---3--:R-:W-:-:S04]  /*15320*/  IMAD R4, R4, 0x8, R0 ;  /* 0x0000000804047824 */ /* 0x008fc800078e0200 */
[----:B------:R-:W3:Y:S02]  /*15330*/  SYNCS.PHASECHK.TRANS64.TRYWAIT P0, [R4+URZ], R5 ;  /* 0x00000005040075a7 */ /* 0x000ee4000800017f */
[----:B---3--:R-:W-:Y:S05]  /*15340*/  @!P0 BRA `(.L_x_4122) ;  /* 0x0000001000bc8947 */ /* 0x008fea0003800000 */
.L_x_4176:
[----:B------:R-:W-:-:S07]  /*15350*/  IMAD R3, R3, 0x8, R0 ;  /* 0x0000000803037824 */ /* 0x000fce00078e0200 */
.L_x_4123:
[----:B----4-:R4:W0:Y:S02]  /*15360*/  SYNCS.PHASECHK.TRANS64.TRYWAIT P0, [R3+URZ], R2 ;  /* 0x00000002030075a7 */ /* 0x010824000800017f */
[----:B0-----:R-:W-:Y:S05]  /*15370*/  @!P0 NANOSLEEP.SYNCS 0x989680 ;  /* 0x009896800000895d */ /* 0x001fea0003900000 */
[----:B------:R-:W0:Y:S02]  /*15380*/  @!P0 SYNCS.PHASECHK.TRANS64 P0, [R3+URZ], R2 ;  /* 0x00000002030085a7 */ /* 0x000e24000800007f */
[----:B0-----:R-:W-:Y:S05]  /*15390*/  @!P0 BRA `(.L_x_4123) ;  /* 0xfffffffc00f08947 */ /* 0x001fea000383ffff */
.L_x_4116:
[----:B------:R-:W-:Y:S05]  /*153a0*/  BSYNC B0 ;  /* 0x0000000000007941 */ /* 0x000fea0003800000 */
.L_x_4115:
[----:B------:R-:W-:Y:S05]  /*153b0*/  EXIT ;  /* 0x000000000000794d */ /* 0x000fea0003800000 */
.L_x_3996:
[----:B0-----:R0:W1:Y:S02]  /*153c0*/  SYNCS.PHASECHK.TRANS64.TRYWAIT P1, [R17+URZ+0x38800], R4 ;  /* 0x03880004110075a7 */ /* 0x001064000802017f */
[----:B-1----:R-:W-:Y:S05]  /*153d0*/  @!P1 NANOSLEEP.SYNCS 0x989680 ;  /* 0x009896800000995d */ /* 0x002fea0003900000 */
[----:B------:R-:W1:Y:S02]  /*153e0*/  @!P1 SYNCS.PHASECHK.TRANS64 P1, [R17+URZ+0x38800], R4 ;  /* 0x03880004110095a7 */ /* 0x000e64000802007f */
[----:B-1----:R-:W-:Y:S05]  /*153f0*/  @!P1 BRA `(.L_x_3996) ;  /* 0xfffffffc00f09947 */ /* 0x002fea000383ffff */
[----:B------:R-:W-:Y:S05]  /*15400*/  BRA `(.L_x_4124) ;  /* 0xfffffedc00d47947 */ /* 0x000fea000383ffff */
.L_x_4000:
[----:B--2---:R2:W3:Y:S02]  /*15410*/  SYNCS.PHASECHK.TRANS64.TRYWAIT P1, [R5+URZ+0x38830], R8 ;  /* 0x03883008050075a7 */ /* 0x0044e4000802017f */
[----:B---3--:R-:W-:Y:S05]  /*15420*/  @!P1 NANOSLEEP.SYNCS 0x989680 ;  /* 0x009896800000995d */ /* 0x008fea0003900000 */
[----:B------:R-:W3:Y:S02]  /*15430*/  @!P1 SYNCS.PHASECHK.TRANS64 P1, [R5+URZ+0x38830], R8 ;  /* 0x03883008050095a7 */ /* 0x000ee4000802007f */
[----:B---3--:R-:W-:Y:S05]  /*15440*/  @!P1 BRA `(.L_x_4000) ;  /* 0xfffffffc00f09947 */ /* 0x008fea000383ffff */
[----:B------:R-:W-:Y:S05]  /*15450*/  BRA `(.L_x_3999) ;  /* 0xfffffedc00f47947 */ /* 0x000fea000383ffff */
.L_x_4001:
[----:B---3--:R3:W4:Y:S02]  /*15460*/  SYNCS.PHASECHK.TRANS64.TRYWAIT P1, [R17+URZ+0x38810], R4 ;  /* 0x03881004110075a7 */ /* 0x008724000802017f */
[----:B----4-:R-:W-:Y:S05]  /*15470*/  @!P1 NANOSLEEP.SYNCS 0x989680 ;  /* 0x009896800000995d */ /* 0x010fea0003900000 */
[----:B------:R-:W4:Y:S02]  /*15480*/  @!P1 SYNCS.PHASECHK.TRANS64 P1, [R17+URZ+0x38810], R4 ;  /* 0x03881004110095a7 */ /* 0x000f24000802007f */
[----:B----4-:R-:W-:Y:S05]  /*15490*/  @!P1 BRA `(.L_x_4001) ;  /* 0xfffffffc00f09947 */ /* 0x010fea000383ffff */
[----:B------:R-:W-:Y:S05]  /*154a0*/  BRA `(.L_x_4125) ;  /* 0xfffffee000807947 */ /* 0x000fea000383ffff */
.L_x_4005:
[----:B0-----:R0:W3:Y:S02]  /*154b0*/  SYNCS.PHASECHK.TRANS64.TRYWAIT P1, [R5+URZ+0x38850], R8 ;  /* 0x03885008050075a7 */ /* 0x0010e4000802017f */
[----:B---3--:R-:W-:Y:S05]  /*154c0*/  @!P1 NANOSLEEP.SYNCS 0x989680 ;  /* 0x009896800000995d */ /* 0x008fea0003900000 */
[----:B------:R-:W3:Y:S02]  /*154d0*/  @!P1 SYNCS.PHASECHK.TRANS64 P1, [R5+URZ+0x38850], R8 ;  /* 0x03885008050095a7 */ /* 0x000ee4000802007f */
[----:B---3--:R-:W-:Y:S05]  /*154e0*/  @!P1 BRA `(.L_x_4005) ;  /* 0xfffffffc00f09947 */ /* 0x008fea000383ffff */
[----:B------:R-:W-:Y:S05]  /*154f0*/  BRA `(.L_x_4004) ;  /* 0xfffffee000b07947 */ /* 0x000fea000383ffff */
.L_x_4010:
[----:B-1----:R1:W2:Y:S02]  /*15500*/  SYNCS.PHASECHK.TRANS64.TRYWAIT P2, [R10+URZ+0x38830], R7 ;  /* 0x038830070a0075a7 */ /* 0x0022a4000804017f */
[----:B--2---:R-:W-:Y:S05]  /*15510*/  @!P2 NANOSLEEP.SYNCS 0x989680 ;  /* 0x009896800000a95d */ /* 0x004fea0003900000 */
[----:B------:R-:W2:Y:S02]  /*15520*/  @!P2 SYNCS.PHASECHK.TRANS64 P2, [R10+URZ+0x38830], R7 ;  /* 0x038830070a00a5a7 */ /* 0x000ea4000804007f */
[----:B--2---:R-:W-:Y:S05]  /*15530*/  @!P2 BRA `(.L_x_4010) ;  /* 0xfffffffc00f0a947 */ /* 0x004fea000383ffff */
[----:B------:R-:W-:Y:S05]  /*15540*/  BRA `(.L_x_4009) ;  /* 0xffffff0c00807947 */ /* 0x000fea000383ffff */
.L_x_4014:
[----:B---3--:R3:W4:Y:S02]  /*15550*/  SYNCS.PHASECHK.TRANS64.TRYWAIT P2, [R10+URZ+0x38850], R7 ;  /* 0x038850070a0075a7 */ /* 0x008724000804017f */
[----:B----4-:R-:W-:Y:S05]  /*15560*/  @!P2 NANOSLEEP.SYNCS 0x989680 ;  /* 0x009896800000a95d */ /* 0x010fea0003900000 */
[----:B------:R-:W4:Y:S02]  /*15570*/  @!P2 SYNCS.PHASECHK.TRANS64 P2, [R10+URZ+0x38850], R7 ;  /* 0x038850070a00a5a7 */ /* 0x000f24000804007f */
[----:B----4-:R-:W-:Y:S05]  /*15580*/  @!P2 BRA `(.L_x_4014) ;  /* 0xfffffffc00f0a947 */ /* 0x010fea000383ffff */
[----:B------:R-:W-:Y:S05]  /*15590*/  BRA `(.L_x_4013) ;  /* 0xffffff0c00dc7947 */ /* 0x000fea000383ffff */
.L_x_4020:
[----:B-1----:R1:W2:Y:S02]  /*155a0*/  SYNCS.PHASECHK.TRANS64.TRYWAIT P2, [R9+URZ+0x38830], R8 ;  /* 0x03883008090075a7 */ /* 0x0022a4000804017f */
[----:B--2---:R-:W-:Y:S05]  /*155b0*/  @!P2 NANOSLEEP.SYNCS 0x989680 ;  /* 0x009896800000a95d */ /* 0x004fea0003900000 */
[----:B------:R-:W2:Y:S02]  /*155c0*/  @!P2 SYNCS.PHASECHK.TRANS64 P2, [R9+URZ+0x38830], R8 ;  /* 0x038830080900a5a7 */ /* 0x000ea4000804007f */
[----:B--2---:R-:W-:Y:S05]  /*155d0*/  @!P2 BRA `(.L_x_4020) ;  /* 0xfffffffc00f0a947 */ /* 0x004fea000383ffff */
[----:B------:R-:W-:Y:S05]  /*155e0*/  BRA `(.L_x_4019) ;  /* 0xffffff4000d87947 */ /* 0x000fea000383ffff */
.L_x_4024:
[----:B---3--:R3:W4:Y:S02]  /*155f0*/  SYNCS.PHASECHK.TRANS64.TRYWAIT P2, [R9+URZ+0x38850], R8 ;  /* 0x03885008090075a7 */ /* 0x008724000804017f */
[----:B----4-:R-:W-:Y:S05]  /*15600*/  @!P2 NANOSLEEP.SYNCS 0x989680 ;  /* 0x009896800000a95d */ /* 0x010fea0003900000 */
[----:B------:R-:W4:Y:S02]  /*15610*/  @!P2 SYNCS.PHASECHK.TRANS64 P2, [R9+URZ+0x38850], R8 ;  /* 0x038850080900a5a7 */ /* 0x000f24000804007f */
[----:B----4-:R-:W-:Y:S05]  /*15620*/  @!P2 BRA `(.L_x_4024) ;  /* 0xfffffffc00f0a947 */ /* 0x010fea000383ffff */
[----:B------:R-:W-:Y:S05]  /*15630*/  BRA `(.L_x_4023) ;  /* 0xffffff4400347947 */ /* 0x000fea000383ffff */
.L_x_4057:
        /* <DEDUP_REMOVED lines=11> */
.L_x_4127:
[----:B------:R-:W-:Y:S05]  /*156f0*/  BSYNC B0 ;  /* 0x0000000000007941 */ /* 0x000fea0003800000 */
.L_x_4126:
[----:B------:R-:W-:Y:S05]  /*15700*/  BRA `(.L_x_4128) ;  /* 0xffffffc000387947 */ /* 0x000fea000383ffff */
.L_x_4058:
[----:B------:R-:W-:Y:S01]  /*15710*/  BSSY B0, `(.L_x_4129) ;  /* 0x0000006000007945 */ /* 0x000fe20003800000 */
[----:B------:R-:W-:-:S07]  /*15720*/  IMAD.MOV.U32 R15, RZ, RZ, -0x1 ;  /* 0xffffffffff0f7424 */ /* 0x000fce00078e00ff */
[----:B------:R-:W-:Y:S05]  /*15730*/  WARPSYNC.COLLECTIVE R15, `(.L_x_4130) ;  /* 0x000000000f0c7348 */ /* 0x000fea0003c00000 */
[----:B------:R-:W-:Y:S02]  /*15740*/  ELECT P6, UR62, PT ;  /* 0x00000000003e782f */ /* 0x000fe400038c0000 */
[----:B------:R-:W-:Y:S01]  /*15750*/  MOV R14, UR62 ;  /* 0x0000003e000e7c02 */ /* 0x000fe20008000f00 */
[----:B------:R-:W-:Y:S10]  /*15760*/  ENDCOLLECTIVE ;  /* 0x000000000000791b */ /* 0x000ff40003800000 */
.L_x_4130:
[----:B------:R-:W-:Y:S05]  /*15770*/  BSYNC B0 ;  /* 0x0000000000007941 */ /* 0x000fea0003800000 */
.L_x_4129:
[----:B------:R-:W-:Y:S05]  /*15780*/  BRA `(.L_x_4131) ;  /* 0xffffffc000287947 */ /* 0x000fea000383ffff */
.L_x_4061:
[----:B0-----:R0:W1:Y:S02]  /*15790*/  SYNCS.PHASECHK.TRANS64.TRYWAIT P0, [R8+URZ+0x38840], R10 ;  /* 0x0388400a080075a7 */ /* 0x001064000800017f */
[----:B-1----:R-:W-:Y:S05]  /*157a0*/  @!P0 NANOSLEEP.SYNCS 0x989680 ;  /* 0x009896800000895d */ /* 0x002fea0003900000 */
[----:B------:R-:W1:Y:S02]  /*157b0*/  @!P0 SYNCS.PHASECHK.TRANS64 P0, [R8+URZ+0x38840], R10 ;  /* 0x0388400a080085a7 */ /* 0x000e64000800007f */
[----:B-1----:R-:W-:Y:S05]  /*157c0*/  @!P0 BRA `(.L_x_4061) ;  /* 0xfffffffc00f08947 */ /* 0x002fea000383ffff */
[----:B------:R-:W-:Y:S05]  /*157d0*/  BRA `(.L_x_4132) ;  /* 0xffffffc000907947 */ /* 0x000fea000383ffff */
.L_x_4065:
        /* <DEDUP_REMOVED lines=8> */
.L_x_4068:
[----:B0-----:R0:W1:Y:S02]  /*15860*/  SYNCS.PHASECHK.TRANS64.TRYWAIT P0, [R6+URZ+0x38860], R8 ;  /* 0x03886008060075a7 */ /* 0x001064000800017f */
[----:B-1----:R-:W-:Y:S05]  /*15870*/  @!P0 NANOSLEEP.SYNCS 0x989680 ;  /* 0x009896800000895d */ /* 0x002fea0003900000 */
[----:B------:R-:W1:Y:S02]  /*15880*/  @!P0 SYNCS.PHASECHK.TRANS64 P0, [R6+URZ+0x38860], R8 ;  /* 0x03886008060085a7 */ /* 0x000e64000800007f */
[----:B-1----:R-:W-:Y:S05]  /*15890*/  @!P0 BRA `(.L_x_4068) ;  /* 0xfffffffc00f08947 */ /* 0x002fea000383ffff */
[----:B------:R-:W-:Y:S05]  /*158a0*/  BRA `(.L_x_4134) ;  /* 0xffffffc8008c7947 */ /* 0x000fea000383ffff */
.L_x_4077:
[----:B-1----:R1:W2:Y:S02]  /*158b0*/  SYNCS.PHASECHK.TRANS64.TRYWAIT P0, [R2+URZ+0x38840], R3 ;  /* 0x03884003020075a7 */ /* 0x0022a4000800017f */
[----:B--2---:R-:W-:Y:S05]  /*158c0*/  @!P0 NANOSLEEP.SYNCS 0x989680 ;  /* 0x009896800000895d */ /* 0x004fea0003900000 */
[----:B------:R-:W2:Y:S02]  /*158d0*/  @!P0 SYNCS.PHASECHK.TRANS64 P0, [R2+URZ+0x38840], R3 ;  /* 0x03884003020085a7 */ /* 0x000ea4000800007f */
[----:B--2---:R-:W-:Y:S05]  /*158e0*/  @!P0 BRA `(.L_x_4077) ;  /* 0xfffffffc00f08947 */ /* 0x004fea000383ffff */
[----:B------:R-:W-:Y:S05]  /*158f0*/  BRA `(.L_x_4135) ;  /* 0xffffffd000587947 */ /* 0x000fea000383ffff */
.L_x_4079:
[----:B0-----:R0:W2:Y:S02]  /*15900*/  SYNCS.PHASECHK.TRANS64.TRYWAIT P0, [R2+URZ+0x38860], R3 ;  /* 0x03886003020075a7 */ /* 0x0010a4000800017f */
[----:B--2---:R-:W-:Y:S05]  /*15910*/  @!P0 NANOSLEEP.SYNCS 0x989680 ;  /* 0x009896800000895d */ /* 0x004fea0003900000 */
[----:B------:R-:W2:Y:S02]  /*15920*/  @!P0 SYNCS.PHASECHK.TRANS64 P0, [R2+URZ+0x38860], R3 ;  /* 0x03886003020085a7 */ /* 0x000ea4000800007f */
[----:B--2---:R-:W-:Y:S05]  /*15930*/  @!P0 BRA `(.L_x_4079) ;  /* 0xfffffffc00f08947 */ /* 0x004fea000383ffff */
[----:B------:R-:W-:Y:S05]  /*15940*/  BRA `(.L_x_4136) ;  /* 0xffffffd000c87947 */ /* 0x000fea000383ffff */
.L_x_4084:
[----:B-1----:R1:W2:Y:S02]  /*15950*/  SYNCS.PHASECHK.TRANS64.TRYWAIT P0, [R2+URZ+0x38840], R3 ;  /* 0x03884003020075a7 */ /* 0x0022a4000800017f */
[----:B--2---:R-:W-:Y:S05]  /*15960*/  @!P0 NANOSLEEP.SYNCS 0x989680 ;  /* 0x009896800000895d */ /* 0x004fea0003900000 */
[----:B------:R-:W2:Y:S02]  /*15970*/  @!P0 SYNCS.PHASECHK.TRANS64 P0, [R2+URZ+0x38840], R3 ;  /* 0x03884003020085a7 */ /* 0x000ea4000800007f */
[----:B--2---:R-:W-:Y:S05]  /*15980*/  @!P0 BRA `(.L_x_4084) ;  /* 0xfffffffc00f08947 */ /* 0x004fea000383ffff */
[----:B------:R-:W-:Y:S05]  /*15990*/  BRA `(.L_x_4137) ;  /* 0xffffffd800607947 */ /* 0x000fea000383ffff */
.L_x_4086:
[----:B0-----:R0:W2:Y:S02]  /*159a0*/  SYNCS.PHASECHK.TRANS64.TRYWAIT P1, [R2+URZ+0x38860], R3 ;  /* 0x03886003020075a7 */ /* 0x0010a4000802017f */
[----:B--2---:R-:W-:Y:S05]  /*159b0*/  @!P1 NANOSLEEP.SYNCS 0x989680 ;  /* 0x009896800000995d */ /* 0x004fea0003900000 */
[----:B------:R-:W2:Y:S02]  /*159c0*/  @!P1 SYNCS.PHASECHK.TRANS64 P1, [R2+URZ+0x38860], R3 ;  /* 0x03886003020095a7 */ /* 0x000ea4000802007f */
[----:B--2---:R-:W-:Y:S05]  /*159d0*/  @!P1 BRA `(.L_x_4086) ;  /* 0xfffffffc00f09947 */ /* 0x004fea000383ffff */
[----:B------:R-:W-:Y:S05]  /*159e0*/  BRA `(.L_x_4138) ;  /* 0xffffffd800cc7947 */ /* 0x000fea000383ffff */
.L_x_4091:
[----:B--2---:R2:W3:Y:S02]  /*159f0*/  SYNCS.PHASECHK.TRANS64.TRYWAIT P0, [R2+URZ+0x38840], R3 ;  /* 0x03884003020075a7 */ /* 0x0044e4000800017f */
[----:B---3--:R-:W-:Y:S05]  /*15a00*/  @!P0 NANOSLEEP.SYNCS 0x989680 ;  /* 0x009896800000895d */ /* 0x008fea0003900000 */
[----:B------:R-:W3:Y:S02]  /*15a10*/  @!P0 SYNCS.PHASECHK.TRANS64 P0, [R2+URZ+0x38840], R3 ;  /* 0x03884003020085a7 */ /* 0x000ee4000800007f */
[----:B---3--:R-:W-:Y:S05]  /*15a20*/  @!P0 BRA `(.L_x_4091) ;  /* 0xfffffffc00f08947 */ /* 0x008fea000383ffff */
[----:B------:R-:W-:Y:S05]  /*15a30*/  BRA `(.L_x_4139) ;  /* 0xffffffe000487947 */ /* 0x000fea000383ffff */
.L_x_4093:
[----:B0-----:R0:W1:Y:S02]  /*15a40*/  SYNCS.PHASECHK.TRANS64.TRYWAIT P1, [R2+URZ+0x38860], R3 ;  /* 0x03886003020075a7 */ /* 0x001064000802017f */
[----:B-1----:R-:W-:Y:S05]  /*15a50*/  @!P1 NANOSLEEP.SYNCS 0x989680 ;  /* 0x009896800000995d */ /* 0x002fea0003900000 */
[----:B------:R-:W1:Y:S02]  /*15a60*/  @!P1 SYNCS.PHASECHK.TRANS64 P1, [R2+URZ+0x38860], R3 ;  /* 0x03886003020095a7 */ /* 0x000e64000802007f */
[----:B-1----:R-:W-:Y:S05]  /*15a70*/  @!P1 BRA `(.L_x_4093) ;  /* 0xfffffffc00f09947 */ /* 0x002fea000383ffff */
[----:B------:R-:W-:Y:S05]  /*15a80*/  BRA `(.L_x_4140) ;  /* 0xffffffe000b87947 */ /* 0x000fea000383ffff */
.L_x_4098:
[----:B------:R-:W-:Y:S01]  /*15a90*/  BSSY B0, `(.L_x_4141) ;  /* 0x0000008000007945 */ /* 0x000fe20003800000 */
[----:B0-----:R-:W-:Y:S01]  /*15aa0*/  IMAD.MOV.U32 R13, RZ, RZ, R16 ;  /* 0x000000ffff0d7224 */ /* 0x001fe200078e0010 */
[----:B------:R-:W-:Y:S01]  /*15ab0*/  MOV R15, 0xffffffff ;  /* 0xffffffff000f7802 */ /* 0x000fe20000000f00 */
[----:B------:R-:W-:Y:S02]  /*15ac0*/  IMAD.MOV.U32 R12, RZ, RZ, RZ ;  /* 0x000000ffff0c7224 */ /* 0x000fe400078e00ff */
[----:B------:R-:W-:-:S07]  /*15ad0*/  IMAD.MOV.U32 R11, RZ, RZ, 0x1f ;  /* 0x0000001fff0b7424 */ /* 0x000fce00078e00ff */
[----:B-1----:R-:W-:Y:S05]  /*15ae0*/  WARPSYNC.COLLECTIVE R15, `(.L_x_4142) ;  /* 0x000000000f087348 */ /* 0x002fea0003c00000 */
[----:B------:R0:W2:Y:S02]  /*15af0*/  SHFL.IDX P6, R14, R13, R12, R11 ;  /* 0x0000000c0d0e7389 */ /* 0x0000a400000c000b */
[----:B012---:R-:W-:Y:S01]  /*15b00*/  ENDCOLLECTIVE ;  /* 0x000000000000791b */ /* 0x007fe20003800000 */
.L_x_4142:
[----:B------:R-:W-:Y:S05]  /*15b10*/  BSYNC B0 ;  /* 0x0000000000007941 */ /* 0x000fea0003800000 */
.L_x_4141:
        /* <DEDUP_REMOVED lines=8> */
.L_x_4143:
[----:B------:R-:W-:Y:S01]  /*15ba0*/  MOV R16, R14 ;  /* 0x0000000e00107202 */ /* 0x000fe20000000f00 */
[----:B------:R-:W-:Y:S06]  /*15bb0*/  BRA `(.L_x_4144) ;  /* 0xffffffe800087947 */ /* 0x000fec000383ffff */
.L_x_4101:
[----:B------:R-:W-:Y:S01]  /*15bc0*/  BSSY B0, `(.L_x_4145) ;  /* 0x0000008000007945 */ /* 0x000fe20003800000 */
[----:B-----5:R-:W-:Y:S02]  /*15bd0*/  IMAD.MOV.U32 R13, RZ, RZ, R3 ;  /* 0x000000ffff0d7224 */ /* 0x020fe400078e0003 */
[----:B------:R-:W-:Y:S02]  /*15be0*/  IMAD.MOV.U32 R12, RZ, RZ, 0x1 ;  /* 0x00000001ff0c7424 */ /* 0x000fe400078e00ff */
[----:B------:R-:W-:Y:S02]  /*15bf0*/  IMAD.MOV.U32 R11, RZ, RZ, RZ ;  /* 0x000000ffff0b7224 */ /* 0x000fe400078e00ff */
[----:B------:R-:W-:-:S07]  /*15c00*/  IMAD.MOV.U32 R15, RZ, RZ, -0x1 ;  /* 0xffffffffff0f7424 */ /* 0x000fce00078e00ff */
[----:B01234-:R-:W-:Y:S05]  /*15c10*/  WARPSYNC.COLLECTIVE R15, `(.L_x_4146) ;  /* 0x000000000f087348 */ /* 0x01ffea0003c00000 */
[----:B------:R0:W0:Y:S02]  /*15c20*/  SHFL.UP P6, R14, R13, R12, R11 ;  /* 0x0400000c0d0e7389 */ /* 0x00002400000c000b */
[----:B01234-:R-:W-:Y:S01]  /*15c30*/  ENDCOLLECTIVE ;  /* 0x000000000000791b */ /* 0x01ffe20003800000 */
.L_x_4146:
[----:B------:R-:W-:Y:S05]  /*15c40*/  BSYNC B0 ;  /* 0x0000000000007941 */ /* 0x000fea0003800000 */
.L_x_4145:
        /* <DEDUP_REMOVED lines=10> */
.L_x_4147:
        /* <DEDUP_REMOVED lines=8> */
.L_x_4148:
        /* <DEDUP_REMOVED lines=8> */
.L_x_4149:
        /* <DEDUP_REMOVED lines=8> */
.L_x_4150:
        /* <DEDUP_REMOVED lines=8> */
.L_x_4151:
[----:B------:R-:W-:Y:S05]  /*15ef0*/  BRA `(.L_x_4152) ;  /* 0xffffffe400d07947 */ /* 0x000fea000383ffff */
.L_x_4106:
        /* <DEDUP_REMOVED lines=8> */
.L_x_4154:
[----:B------:R-:W-:Y:S05]  /*15f80*/  BSYNC B0 ;  /* 0x0000000000007941 */ /* 0x000fea0003800000 */
.L_x_4153:
        /* <DEDUP_REMOVED lines=10> */
.L_x_4155:
        /* <DEDUP_REMOVED lines=8> */
.L_x_4156:
        /* <DEDUP_REMOVED lines=8> */
.L_x_4157:
        /* <DEDUP_REMOVED lines=8> */
.L_x_4158:
        /* <DEDUP_REMOVED lines=8> */
.L_x_4159:
[----:B------:R-:W-:Y:S05]  /*16230*/  BRA `(.L_x_4160) ;  /* 0xffffffe400b87947 */ /* 0x000fea000383ffff */
.L_x_4108:
[----:B------:R-:W-:Y:S01]  /*16240*/  BSSY B0, `(.L_x_4161) ;  /* 0x0000006000007945 */ /* 0x000fe20003800000 */
[----:B------:R-:W-:Y:S01]  /*16250*/  PLOP3.LUT P6, PT, P6, PT, PT, 0x8, 0x0 ;  /* 0x000000000000781c */ /* 0x000fe200037ce170 */
[----:B------:R-:W-:-:S12]  /*16260*/  IMAD.MOV.U32 R15, RZ, RZ, -0x1 ;  /* 0xffffffffff0f7424 */ /* 0x000fd800078e00ff */
[----:B0-----:R-:W-:Y:S05]  /*16270*/  WARPSYNC.COLLECTIVE R15, `(.L_x_4162) ;  /* 0x000000000f087348 */ /* 0x001fea0003c00000 */
[----:B------:R-:W-:Y:S01]  /*16280*/  VOTE.ANY R14, PT, P6 ;  /* 0x00000000000e7806 */ /* 0x000fe200030e0100 */
[----:B0-----:R-:W-:Y:S06]  /*16290*/  ENDCOLLECTIVE ;  /* 0x000000000000791b */ /* 0x001fec0003800000 */
.L_x_4162:
[----:B------:R-:W-:Y:S05]  /*162a0*/  BSYNC B0 ;  /* 0x0000000000007941 */ /* 0x000fea0003800000 */
.L_x_4161:
        /* <DEDUP_REMOVED lines=9> */
.L_x_4163:
[----:B------:R-:W-:Y:S01]  /*16340*/  IMAD.MOV.U32 R17, RZ, RZ, R14 ;  /* 0x000000ffff117224 */ /* 0x000fe200078e000e */
[----:B------:R-:W-:Y:S06]  /*16350*/  BRA `(.L_x_4164) ;  /* 0xffffffe400a87947 */ /* 0x000fec000383ffff */
.L_x_4110:
[----:B------:R-:W-:Y:S01]  /*16360*/  BSSY B0, `(.L_x_4165) ;  /* 0x0000007000007945 */ /* 0x000fe20003800000 */
[----:B------:R-:W-:Y:S02]  /*16370*/  IMAD.MOV.U32 R13, RZ, RZ, R2 ;  /* 0x000000ffff0d7224 */ /* 0x000fe400078e0002 */
[----:B------:R-:W-:Y:S02]  /*16380*/  IMAD.MOV.U32 R11, RZ, RZ, 0x1f ;  /* 0x0000001fff0b7424 */ /* 0x000fe400078e00ff */
[----:B------:R-:W-:-:S07]  /*16390*/  IMAD.MOV.U32 R15, RZ, RZ, -0x1 ;  /* 0xffffffffff0f7424 */ /* 0x000fce00078e00ff */
[----:B012---:R-:W-:Y:S05]  /*163a0*/  WARPSYNC.COLLECTIVE R15, `(.L_x_4166) ;  /* 0x000000000f087348 */ /* 0x007fea0003c00000 */
[----:B------:R3:W4:Y:S02]  /*163b0*/  SHFL.IDX P6, R14, R13, R12, R11 ;  /* 0x0000000c0d0e7389 */ /* 0x00072400000c000b */
[----:B01234-:R-:W-:Y:S01]  /*163c0*/  ENDCOLLECTIVE ;  /* 0x000000000000791b */ /* 0x01ffe20003800000 */
.L_x_4166:
[----:B------:R-:W-:Y:S05]  /*163d0*/  BSYNC B0 ;  /* 0x0000000000007941 */ /* 0x000fea0003800000 */
.L_x_4165:
[----:B------:R-:W-:Y:S01]  /*163e0*/  IMAD.MOV.U32 R8, RZ, RZ, R14 ;  /* 0x000000ffff087224 */ /* 0x000fe200078e000e */
[----:B------:R-:W-:Y:S06]  /*163f0*/  BRA `(.L_x_4109) ;  /* 0xffffffe4009c7947 */ /* 0x000fec000383ffff */
.L_x_4113:
[----:B-1----:R1:W3:Y:S02]  /*16400*/  SYNCS.PHASECHK.TRANS64.TRYWAIT P0, [R0+URZ+0x38820], R3 ;  /* 0x03882003000075a7 */ /* 0x0022e4000800017f */
[----:B---3--:R-:W-:Y:S05]  /*16410*/  @!P0 NANOSLEEP.SYNCS 0x989680 ;  /* 0x009896800000895d */ /* 0x008fea0003900000 */
[----:B------:R-:W3:Y:S02]  /*16420*/  @!P0 SYNCS.PHASECHK.TRANS64 P0, [R0+URZ+0x38820], R3 ;  /* 0x03882003000085a7 */ /* 0x000ee4000800007f */
[----:B---3--:R-:W-:Y:S05]  /*16430*/  @!P0 BRA `(.L_x_4113) ;  /* 0xfffffffc00f08947 */ /* 0x008fea000383ffff */
[----:B------:R-:W-:Y:S05]  /*16440*/  BRA `(.L_x_4167) ;  /* 0xffffffec00147947 */ /* 0x000fea000383ffff */
.L_x_4114:
        /* <DEDUP_REMOVED lines=11> */
.L_x_4169:
[----:B------:R-:W-:Y:S05]  /*16500*/  BSYNC B0 ;  /* 0x0000000000007941 */ /* 0x000fea0003800000 */
.L_x_4168:
[----:B------:R-:W-:Y:S05]  /*16510*/  BRA `(.L_x_4170) ;  /* 0xffffffe800f87947 */ /* 0x000fea000383ffff */
.L_x_4117:
[----:B------:R-:W-:Y:S01]  /*16520*/  BSSY B1, `(.L_x_4171) ;  /* 0x0000006000017945 */ /* 0x000fe20003800000 */
[----:B------:R-:W-:-:S07]  /*16530*/  IMAD.MOV.U32 R15, RZ, RZ, -0x1 ;  /* 0xffffffffff0f7424 */ /* 0x000fce00078e00ff */
[----:B012---:R-:W-:Y:S05]  /*16540*/  WARPSYNC.COLLECTIVE R15, `(.L_x_4172) ;  /* 0x000000000f0c7348 */ /* 0x007fea0003c00000 */
[----:B------:R-:W-:Y:S02]  /*16550*/  ELECT P6, UR62, PT ;  /* 0x00000000003e782f */ /* 0x000fe400038c0000 */
[----:B------:R-:W-:Y:S01]  /*16560*/  MOV R14, UR62 ;  /* 0x0000003e000e7c02 */ /* 0x000fe20008000f00 */
[----:B012---:R-:W-:Y:S10]  /*16570*/  ENDCOLLECTIVE ;  /* 0x000000000000791b */ /* 0x007ff40003800000 */
.L_x_4172:
[----:B------:R-:W-:Y:S05]  /*16580*/  BSYNC B1 ;  /* 0x0000000000017941 */ /* 0x000fea0003800000 */
.L_x_4171:
[----:B------:R-:W-:Y:S05]  /*16590*/  BRA `(.L_x_4173) ;  /* 0xffffffe800f07947 */ /* 0x000fea000383ffff */
.L_x_4119:
[----:B-1----:R1:W2:Y:S02]  /*165a0*/  SYNCS.PHASECHK.TRANS64.TRYWAIT P0, [R6+URZ], R5 ;  /* 0x00000005060075a7 */ /* 0x0022a4000800017f */
[----:B--2---:R-:W-:Y:S05]  /*165b0*/  @!P0 NANOSLEEP.SYNCS 0x989680 ;  /* 0x009896800000895d */ /* 0x004fea0003900000 */
[----:B------:R-:W2:Y:S02]  /*165c0*/  @!P0 SYNCS.PHASECHK.TRANS64 P0, [R6+URZ], R5 ;  /* 0x00000005060085a7 */ /* 0x000ea4000800007f */
[----:B--2---:R-:W-:Y:S05]  /*165d0*/  @!P0 BRA `(.L_x_4119) ;  /* 0xfffffffc00f08947 */ /* 0x004fea000383ffff */
[----:B------:R-:W-:Y:S05]  /*165e0*/  BRA `(.L_x_4174) ;  /* 0xffffffec00347947 */ /* 0x000fea000383ffff */
.L_x_4120:
[----:B--2---:R2:W3:Y:S02]  /*165f0*/  SYNCS.PHASECHK.TRANS64.TRYWAIT P0, [R7+URZ], R2 ;  /* 0x00000002070075a7 */ /* 0x0044e4000800017f */
[----:B---3--:R-:W-:Y:S05]  /*16600*/  @!P0 NANOSLEEP.SYNCS 0x989680 ;  /* 0x009896800000895d */ /* 0x008fea0003900000 */
[----:B------:R-:W3:Y:S02]  /*16610*/  @!P0 SYNCS.PHASECHK.TRANS64 P0, [R7+URZ], R2 ;  /* 0x00000002070085a7 */ /* 0x000ee4000800007f */
[----:B---3--:R-:W-:Y:S05]  /*16620*/  @!P0 BRA `(.L_x_4120) ;  /* 0xfffffffc00f08947 */ /* 0x008fea000383ffff */
[----:B------:R-:W-:Y:S05]  /*16630*/  BRA `(.L_x_4175) ;  /* 0xffffffec00287947 */ /* 0x000fea000383ffff */
.L_x_4122:
[----:B---3--:R3:W4:Y:S02]  /*16640*/  SYNCS.PHASECHK.TRANS64.TRYWAIT P0, [R4+URZ], R5 ;  /* 0x00000005040075a7 */ /* 0x008724000800017f */
[----:B----4-:R-:W-:Y:S05]  /*16650*/  @!P0 NANOSLEEP.SYNCS 0x989680 ;  /* 0x009896800000895d */ /* 0x010fea0003900000 */
[----:B------:R-:W4:Y:S02]  /*16660*/  @!P0 SYNCS.PHASECHK.TRANS64 P0, [R4+URZ], R5 ;  /* 0x00000005040085a7 */ /* 0x000f24000800007f */
[----:B----4-:R-:W-:Y:S05]  /*16670*/  @!P0 BRA `(.L_x_4122) ;  /* 0xfffffffc00f08947 */ /* 0x010fea000383ffff */
[----:B------:R-:W-:Y:S05]  /*16680*/  BRA `(.L_x_4176) ;  /* 0xffffffec00307947 */ /* 0x000fea000383ffff */
.L_x_4177:
        /* <DEDUP_REMOVED lines=15> */
.L_x_4565:


//--------------------- .text._ZN7cutlass13device_kernelIN5flash11enable_sm90INS1_16FlashAttnFwdSm90INS1_25CollectiveMainloopFwdSm90ILi2EN4cute5tupleIJNS5_1CILi1EEES8_S8_EEENS6_IJNS7_ILi64EEESA_SA_EEELi512ENS_6half_tEfNS_4arch4Sm90ELb1ELb0ELb1ELb1ELb0ELb1ELb1ELb0ELb0ELb0ELb0ELb0EEENS1_21CollectiveEpilogueFwdINS6_IJSA_NS7_ILi512EEESA_EEES9_SC_SE_Li256ELb1ELb0ELb0ELb0EEENS1_36VarlenDynamicPersistentTileSchedulerILi64ELi64ELi256ELi32ELb0ELb0ELb1ELb1ELb1ELb1EEEEEEEEEvNT_6ParamsE --------------------------
	.section	.text._ZN7cutlass13device_kernelIN5flash11enable_sm90INS1_16FlashAttnFwdSm90INS1_25CollectiveMainloopFwdSm90ILi2EN4cute5tupleIJNS5_1CILi1EEES8_S8_EEENS6_IJNS7_ILi64EEESA_SA_EEELi512ENS_6half_tEfNS_4arch4Sm90ELb1ELb0ELb1ELb1ELb0ELb1ELb1ELb0ELb0ELb0ELb0ELb0EEENS1_21CollectiveEpilogueFwdINS6_IJSA_NS7_ILi512EEESA_EEES9_SC_SE_Li256ELb1ELb0ELb0ELb0EEENS1_36VarlenDynamicPersistentTileSchedulerILi64ELi64ELi256ELi32ELb0ELb0ELb1ELb1ELb1ELb1EEEEEEEEEvNT_6ParamsE,"ax",@progbits
	.align	128
.text._ZN7cutlass13device_kernelIN5flash11enable_sm90INS1_16FlashAttnFwdSm90INS1_25CollectiveMainloopFwdSm90ILi2EN4cute5tupleIJNS5_1CILi1EEES8_S8_EEENS6_IJNS7_ILi64EEESA_SA_EEELi512ENS_6half_tEfNS_4arch4Sm90ELb1ELb0ELb1ELb1ELb0ELb1ELb1ELb0ELb0ELb0ELb0ELb0EEENS1_21CollectiveEpilogueFwdINS6_IJSA_NS7_ILi512EEESA_EEES9_SC_SE_Li256ELb1ELb0ELb0ELb0EEENS1_36VarlenDynamicPersistentTileSchedulerILi64ELi64ELi256ELi32ELb0ELb0ELb1ELb1ELb1ELb1EEEEEEEEEvNT_6ParamsE:
        .type           _ZN7cutlass13device_kernelIN5flash11enable_sm90INS1_16FlashAttnFwdSm90INS1_25CollectiveMainloopFwdSm90ILi2EN4cute5tupleIJNS5_1CILi1EEES8_S8_EEENS6_IJNS7_ILi64EEESA_SA_EEELi512ENS_6half_tEfNS_4arch4Sm90ELb1ELb0ELb1ELb1ELb0ELb1ELb1ELb0ELb0ELb0ELb0ELb0EEENS1_21CollectiveEpilogueFwdINS6_IJSA_NS7_ILi512EEESA_EEES9_SC_SE_Li256ELb1ELb0ELb0ELb0EEENS1_36VarlenDynamicPersistentTileSchedulerILi64ELi64ELi256ELi32ELb0ELb0ELb1ELb1ELb1ELb1EEEEEEEEEvNT_6ParamsE,@function
        .size           _ZN7cutlass13device_kernelIN5flash11enable_sm90INS1_16FlashAttnFwdSm90INS1_25CollectiveMainloopFwdSm90ILi2EN4cute5tupleIJNS5_1CILi1EEES8_S8_EEENS6_IJNS7_ILi64EEESA_SA_EEELi512ENS_6half_tEfNS_4arch4Sm90ELb1ELb0ELb1ELb1ELb0ELb1ELb1ELb0ELb0ELb0ELb0ELb0EEENS1_21CollectiveEpilogueFwdINS6_IJSA_NS7_ILi512EEESA_EEES9_SC_SE_Li256ELb1ELb0ELb0ELb0EEENS1_36VarlenDynamicPersistentTileSchedulerILi64ELi64ELi256ELi32ELb0ELb0ELb1ELb1ELb1ELb1EEEEEEEEEvNT_6ParamsE,(.L_x_4566 - _ZN7cutlass13device_kernelIN5flash11enable_sm90INS1_16FlashAttnFwdSm90INS1_25CollectiveMainloopFwdSm90ILi2EN4cute5tupleIJNS5_1CILi1EEES8_S8_EEENS6_IJNS7_ILi64EEESA_SA_EEELi512ENS_6half_tEfNS_4arch4Sm90ELb1ELb0ELb1ELb1ELb0ELb1ELb1ELb0ELb0ELb0ELb0ELb0EEENS1_21CollectiveEpilogueFwdINS6_IJSA_NS7_ILi512EEESA_EEES9_SC_SE_Li256ELb1ELb0ELb0ELb0EEENS1_36VarlenDynamicPersistentTileSchedulerILi64ELi64ELi256ELi32ELb0ELb0ELb1ELb1ELb1ELb1EEEEEEEEEvNT_6ParamsE)
        .other          _ZN7cutlass13device_kernelIN5flash11enable_sm90INS1_16FlashAttnFwdSm90INS1_25CollectiveMainloopFwdSm90ILi2EN4cute5tupleIJNS5_1CILi1EEES8_S8_EEENS6_IJNS7_ILi64EEESA_SA_EEELi512ENS_6half_tEfNS_4arch4Sm90ELb1ELb0ELb1ELb1ELb0ELb1ELb1ELb0ELb0ELb0ELb0ELb0EEENS1_21CollectiveEpilogueFwdINS6_IJSA_NS7_ILi512EEESA_EEES9_SC_SE_Li256ELb1ELb0ELb0ELb0EEENS1_36VarlenDynamicPersistentTileSchedulerILi64ELi64ELi256ELi32ELb0ELb0ELb1ELb1ELb1ELb1EEEEEEEEEvNT_6ParamsE,@"STO_CUDA_ENTRY STV_DEFAULT"
_ZN7cutlass13device_kernelIN5flash11enable_sm90INS1_16FlashAttnFwdSm90INS1_25CollectiveMainloopFwdSm90ILi2EN4cute5tupleIJNS5_1CILi1EEES8_S8_EEENS6_IJNS7_ILi64EEESA_SA_EEELi512ENS_6half_tEfNS_4arch4Sm90ELb1ELb0ELb1ELb1ELb0ELb1ELb1ELb0ELb0ELb0ELb0ELb0EEENS1_21CollectiveEpilogueFwdINS6_IJSA_NS7_ILi512EEESA_EEES9_SC_SE_Li256ELb1ELb0ELb0ELb0EEENS1_36VarlenDynamicPersistentTileSchedulerILi64ELi64ELi256ELi32ELb0ELb0ELb1ELb1ELb1ELb1EEEEEEEEEvNT_6ParamsE:
        /* <DEDUP_REMOVED lines=29> */
.L_x_4179:
[----:B------:R-:W-:Y:S05]  /*01d0*/  BSYNC B0 ;  /* 0x0000000000007941 */ /* 0x000fea0003800000 */
.L_x_4178:
        /* <DEDUP_REMOVED lines=39> */
.L_x_4180:
        /* <DEDUP_REMOVED lines=22> */
.L_x_4181:
        /* <DEDUP_REMOVED lines=18> */
.L_x_4182:
        /* <DEDUP_REMOVED lines=22> */
.L_x_4183:
        /* <DEDUP_REMOVED lines=22> */
.L_x_4184:
        /* <DEDUP_REMOVED lines=9> */
.L_x_4187:
        /* <DEDUP_REMOVED lines=25> */
[CC--:B------:R-:W-:Y:S02]  /*0bb0*/  LEA.HI R6, R3.reuse, R234.reuse, RZ, 0x4 ;  /* 0x000000ea03067211 */ /* 0x0c0fe400078f20ff */
        /* <DEDUP_REMOVED lines=24> */
[----:B------:R-:W-:Y:S02]  /*0d40*/  SHF.R.S32.HI R4, RZ, 0x5, R4 ;  /* 0x00000005ff047819 */ /* 0x000fe40000011404 */
[----:B------:R-:W-:Y:S01]  /*0d50*/  LOP3.LUT R6, R6, 0x7ffffffc, RZ, 0xc0, !PT ;  /* 0x7ffffffc06067812 */ /* 0x000fe200078ec0ff */
[----:B------:R-:W-:Y:S02]  /*0d60*/  IMAD.IADD R11, R10, 0x1, -R11 ;  /* 0x000000010a0b7824 */ /* 0x000fe400078e0a0b */
[----:B------:R-:W-:Y:S01]  /*0d70*/  IMAD R14, R223, 0x100, R10 ;  /* 0x00000100df0e7824 */ /* 0x000fe200078e020a */
[----:B------:R-:W-:Y:S01]  /*0d80*/  IADD3 R6, R5, -R6, RZ ;  /* 0x8000000605067210 */ /* 0x000fe20007ffe0ff */
[----:B------:R-:W-:Y:S01]  /*0d90*/  IMAD.IADD R15, R212, 0x1, -R15 ;  /* 0x00000001d40f7824 */ /* 0x000fe200078e0a0f */
[CC--:B------:R-:W-:Y:S01]  /*0da0*/  LEA.HI R5, R3.reuse, R234.reuse, RZ, 0x2 ;  /* 0x000000ea03057211 */ /* 0x0c0fe200078f10ff */
        /* <DEDUP_REMOVED lines=10> */
[----:B------:R-:W-:Y:S02]  /*0e50*/  IMAD.U32 R233, R14, 0x40, R13 ;  /* 0x000000400ee97824 */ /* 0x000fe400078e000d */
[----:B------:R-:W-:Y:S01]  /*0e60*/  IMAD.IADD R3, R234, 0x1, -R3 ;  /* 0x00000001ea037824 */ /* 0x000fe200078e0a03 */
[----:B------:R-:W-:Y:S01]  /*0e70*/  LOP3.LUT R13, R10, 0x8, R13, 0xf8, !PT ;  /* 0x000000080a0d7812 */ /* 0x000fe200078ef80d */
[----:B------:R-:W-:Y:S01]  /*0e80*/  VIADD R236, R19, 0x20 ;  /* 0x0000002013ec7836 */ /* 0x000fe20000000000 */
[----:B------:R-:W-:-:S02]  /*0e90*/  SHF.R.U32.HI R10, RZ, 0x3, R10 ;  /* 0x00000003ff0a7819 */ /* 0x000fc4000001160a */
[----:B------:R-:W-:Y:S01]  /*0ea0*/  LOP3.LUT R9, R9, 0x7ffffe00, RZ, 0xc0, !PT ;  /* 0x7ffffe0009097812 */ /* 0x000fe200078ec0ff */
[----:B------:R-:W-:Y:S01]  /*0eb0*/  IMAD.SHL.U32 R193, R3, 0x8, RZ ;  /* 0x0000000803c17824 */ /* 0x000fe200078e00ff */
        /* <DEDUP_REMOVED lines=11> */
[----:B------:R-:W-:Y:S01]  /*0f70*/  SHF.R.S32.HI R4, RZ, 0x1f, R5 ;  /* 0x0000001fff047819 */ /* 0x000fe20000011405 */
[----:B------:R-:W-:Y:S01]  /*0f80*/  IMAD R195, R9, 0x2, R2 ;  /* 0x0000000209c37824 */ /* 0x000fe200078e0202 */
[----:B------:R-:W-:-:S02]  /*0f90*/  LEA.HI R0, R0, R223, RZ, 0x1 ;  /* 0x000000df00007211 */ /* 0x000fc400078f08ff */
[----:B------:R-:W-:Y:S01]  /*0fa0*/  LOP3.LUT R231, R231, 0x1c0, RZ, 0xc0, !PT ;  /* 0x000001c0e7e77812 */ /* 0x000fe200078ec0ff */
[----:B------:R-:W-:Y:S01]  /*0fb0*/  IMAD.MOV.U32 R209, RZ, RZ, 0x40 ;  /* 0x00000040ffd17424 */ /* 0x000fe200078e00ff */
[----:B------:R-:W-:Y:S01]  /*0fc0*/  LEA.HI R4, R4, R19, RZ, 0x3 ;  /* 0x0000001304047211 */ /* 0x000fe200078f18ff */
[C---:B------:R-:W-:Y:S01]  /*0fd0*/  VIADD R210, R195.reuse, 0x36400 ;  /* 0x00036400c3d27836 */ /* 0x040fe20000000000 */
[----:B------:R-:W-:Y:S02]  /*0fe0*/  LOP3.LUT R0, R0, 0xfffffe, RZ, 0xc0, !PT ;  /* 0x00fffffe00007812 */ /* 0x000fe400078ec0ff */
[----:B------:R-:W-:Y:S02]  /*0ff0*/  SHF.R.U32.HI R235, RZ, 0x3, R231 ;  /* 0x00000003ffeb7819 */ /* 0x000fe400000116e7 */
[----:B------:R-:W-:Y:S02]  /*1000*/  LOP3.LUT R232, R232, 0xfffffe00, RZ, 0xc0, !PT ;  /* 0xfffffe00e8e87812 */ /* 0x000fe400078ec0ff */
[----:B------:R-:W-:Y:S01]  /*1010*/  IADD3 R208, R195, 0x36420, RZ ;  /* 0x00036420c3d07810 */ /* 0x000fe20007ffe0ff */
[----:B------:R-:W-:Y:S01]  /*1020*/  @P1 VIADD R208, R210, 0xffffffe0 ;  /* 0xffffffe0d2d01836 */ /* 0x000fe20000000000 */
[----:B------:R-:W-:Y:S01]  /*1030*/  SEL R209, R209, 0xffffffc0, !P2 ;  /* 0xffffffc0d1d17807 */ /* 0x000fe20005000000 */
[----:B------:R-:W-:Y:S01]  /*1040*/  IMAD.IADD R0, R223, 0x1, -R0 ;  /* 0x00000001df007824 */ /* 0x000fe200078e0a00 */
[----:B------:R-:W-:-:S02]  /*1050*/  LOP3.LUT R4, R4, 0xfffffff8, RZ, 0xc0, !PT ;  /* 0xfffffff804047812 */ /* 0x000fc400078ec0ff */
[----:B------:R-:W-:Y:S01]  /*1060*/  CS2R R22, SRZ ;  /* 0x0000000000167805 */ /* 0x000fe2000001ff00 */
[----:B------:R-:W-:Y:S01]  /*1070*/  IMAD.MOV.U32 R188, RZ, RZ, RZ ;  /* 0x000000ffffbc7224 */ /* 0x000fe200078e00ff */
[----:B------:R-:W-:Y:S01]  /*1080*/  MOV R219, RZ ;  /* 0x000000ff00db7202 */ /* 0x000fe20000000f00 */
[----:B------:R-:W-:Y:S01]  /*1090*/  IMAD.IADD R210, R210, 0x1, R209 ;  /* 0x00000001d2d27824 */ /* 0x000fe200078e02d1 */
[----:B------:R-:W-:Y:S01]  /*10a0*/  SHF.R.S32.HI R224, RZ, 0x1f, R19 ;  /* 0x0000001fffe07819 */ /* 0x000fe20000011413 */
[----:B------:R-:W-:Y:S01]  /*10b0*/  IMAD.MOV.U32 R18, RZ, RZ, RZ ;  /* 0x000000ffff127224 */ /* 0x000fe200078e00ff */
[----:B------:R-:W-:Y:S01]  /*10c0*/  IADD3 R209, R209, R208, RZ ;  /* 0x000000d0d1d17210 */ /* 0x000fe20007ffe0ff */
[----:B------:R-:W-:Y:S02]  /*10d0*/  IMAD.IADD R191, R19, 0x1, -R4 ;  /* 0x0000000113bf7824 */ /* 0x000fe400078e0a04 */
[----:B------:R-:W-:Y:S02]  /*10e0*/  IMAD.SHL.U32 R194, R0, 0x100, RZ ;  /* 0x0000010000c27824 */ /* 0x000fe400078e00ff */
[----:B------:R-:W-:Y:S01]  /*10f0*/  IMAD.SHL.U32 R192, R6, 0x2, RZ ;  /* 0x0000000206c07824 */ /* 0x000fe200078e00ff */
[----:B--2---:R-:W-:-:S02]  /*1100*/  LOP3.LUT R189, R16, 0x1, RZ, 0xfc, !PT ;  /* 0x0000000110bd7812 */ /* 0x004fc400078efcff */
[----:B------:R-:W-:-:S04]  /*1110*/  SHF.L.U32 R16, R222, 0x3, RZ ;  /* 0x00000003de107819 */ /* 0x000fc800000006ff */
[----:B------:R-:W-:-:S04]  /*1120*/  LOP3.LUT R3, R231, 0x38, R16, 0xf8, !PT ;  /* 0x00000038e7037812 */ /* 0x000fc800078ef810 */
[----:B------:R-:W-:-:S05]  /*1130*/  LOP3.LUT R3, R232, R3, R235, 0xf6, !PT ;  /* 0x00000003e8037212 */ /* 0x000fca00078ef6eb */
[----:B------:R-:W-:-:S07]  /*1140*/  IMAD R230, R3, 0x2, R2 ;  /* 0x0000000203e67824 */ /* 0x000fce00078e0202 */
.L_x_4329:
        /* <DEDUP_REMOVED lines=9> */
[----:B----4-:R-:W-:Y:S01]  /*11e0*/  IMAD.MOV.U32 R27, RZ, RZ, RZ ;  /* 0x000000ffff1b7224 */ /* 0x010fe200078e00ff */
        /* <DEDUP_REMOVED lines=42> */
.L_x_4189:
[----:B------:R-:W-:Y:S02]  /*1490*/  IMAD.U32 R32, RZ, RZ, UR5 ;  /* 0x00000005ff207e24 */ /* 0x000fe4000f8e00ff */
[----:B------:R-:W-:Y:S01]  /*14a0*/  IMAD.U32 R24, RZ, RZ, UR4 ;  /* 0x00000004ff187e24 */ /* 0x000fe2000f8e00ff */
[----:B------:R-:W-:Y:S06]  /*14b0*/  @!P2 BRA `(.L_x_4190) ;  /* 0x000000000010a947 */ /* 0x000fec0003800000 */
[----:B------:R-:W-:-:S04]  /*14c0*/  IADD3 R4, P0, R216, UR8, RZ ;  /* 0x00000008d8047c10 */ /* 0x000fc8000ff1e0ff */
[----:B------:R-:W-:-:S05]  /*14d0*/  IADD3.X R5, R217, UR9, RZ, P0, !PT ;  /* 0x00000009d9057c10 */ /* 0x000fca00087fe4ff */
[----:B------:R0:W5:Y:S01]  /*14e0*/  LDG.E R24, desc[UR54][R4.64] ;  /* 0x0000003604187981 */ /* 0x000162000c1e1900 */
[----:B------:R-:W-:Y:S05]  /*14f0*/  BRA `(.L_x_4191) ;  /* 0x0000000000107947 */ /* 0x000fea0003800000 */
.L_x_4190:
[----:B------:R-:W-:Y:S05]  /*1500*/  @!P0 BRA `(.L_x_4191) ;  /* 0x00000000000c8947 */ /* 0x000fea0003800000 */
[----:B------:R-:W2:Y:S04]  /*1510*/  LDG.E R5, desc[UR54][R8.64] ;  /* 0x0000003608057981 */ /* 0x000ea8000c1e1900 */
[----:B------:R-:W2:Y:S02]  /*1520*/  LDG.E R24, desc[UR54][R8.64+0x4] ;  /* 0x0000043608187981 */ /* 0x000ea4000c1e1900 */
[----:B--2---:R-:W-:-:S07]  /*1530*/  IMAD.IADD R24, R24, 0x1, -R5 ;  /* 0x0000000118187824 */ /* 0x004fce00078e0a05 */
.L_x_4191:
        /* <DEDUP_REMOVED lines=18> */
[----:B------:R-:W-:Y:S01]  /*1660*/  VIMNMX R46, RZ, R46, !PT ;  /* 0x0000002eff2e7248 */ /* 0x000fe20007fe0100 */
[----:B--2---:R-:W-:-:S04]  /*1670*/  @P0 IMAD.IADD R32, R9, 0x1, -R0 ;  /* 0x0000000109200824 */ /* 0x004fc800078e0a00 */
        /* <DEDUP_REMOVED lines=40> */
[----:B-1---5:R-:W-:Y:S05]  /*1900*/  CALL.ABS.NOINC R14 ;  /* 0x000000000e007343 */ /* 0x022fea0003c00000 */
.L_x_4194:
[----:B------:R-:W-:Y:S05]  /*1910*/  BSYNC B6 ;  /* 0x0000000000067941 */ /* 0x000fea0003800000 */
.L_x_4193:
        /* <DEDUP_REMOVED lines=20> */
.L_x_4196:
[----:B------:R-:W-:Y:S05]  /*1a60*/  BSYNC B6 ;  /* 0x0000000000067941 */ /* 0x000fea0003800000 */
.L_x_4195:
[----:B------:R-:W-:Y:S01]  /*1a70*/  ULDC.64 UR4, c[0x0][0xaf0] ;  /* 0x0002bc0000047ab9 */ /* 0x000fe20000000a00 */
[----:B------:R-:W0:Y:S01]  /*1a80*/  LDC R0, c[0x0][0x428] ;  /* 0x00010a00ff007b82 */ /* 0x000e220000000800 */
[----:B------:R-:W-:-:S07]  /*1a90*/  ISETP.NE.U32.AND P0, PT, RZ, UR4, PT ;  /* 0x00000004ff007c0c */ /* 0x000fce000bf05070 */
[----:B------:R-:W1:Y:S01]  /*1aa0*/  LDC.64 R28, c[0x0][0x2f0] ;  /* 0x0000bc00ff1c7b82 */ /* 0x000e620000000a00 */
[----:B------:R-:W-:Y:S01]  /*1ab0*/  ISETP.NE.AND.EX P0, PT, RZ, UR5, PT, P0 ;  /* 0x00000005ff007c0c */ /* 0x000fe2000bf05300 */
[----:B------:R-:W-:Y:S01]  /*1ac0*/  IMAD.IADD R44, R27, 0x1, R24 ;  /* 0x000000011b2c7824 */ /* 0x000fe200078e0218 */
[----:B------:R-:W-:-:S05]  /*1ad0*/  ULDC.64 UR6, c[0x0][0xb00] ;  /* 0x0002c00000067ab9 */ /* 0x000fca0000000a00 */
        /* <DEDUP_REMOVED lines=10> */
[----:B------:R-:W-:Y:S01]  /*1b80*/  SHF.R.S32.HI R17, RZ, 0x1f, R16 ;  /* 0x0000001fff117819 */ /* 0x000fe20000011410 */
[----:B------:R-:W3:Y:S01]  /*1b90*/  S2R R45, SR_TID.X ;  /* 0x00000000002d7919 */ /* 0x000ee20000002100 */
[----:B------:R-:W-:Y:S01]  /*1ba0*/  SHF.L.U32 R58, R191, 0x6, RZ ;  /* 0x00000006bf3a7819 */ /* 0x000fe200000006ff */
[-C--:B-1----:R-:W-:Y:S01]  /*1bb0*/  IMAD R3, R15, R28.reuse, RZ ;  /* 0x0000001c0f037224 */ /* 0x082fe200078e02ff */
[----:B--2---:R-:W-:Y:S01]  /*1bc0*/  ISETP.GE.AND P2, PT, R16, R63, PT ;  /* 0x0000003f1000720c */ /* 0x004fe20003f46270 */
[CC--:B----4-:R-:W-:Y:S01]  /*1bd0*/  IMAD.WIDE.U32 R4, R44.reuse, R28.reuse, RZ ;  /* 0x0000001c2c047225 */ /* 0x0d0fe200078e00ff */
[----:B------:R-:W-:Y:S01]  /*1be0*/  SHF.R.S32.HI R39, RZ, 0x1f, R38 ;  /* 0x0000001fff277819 */ /* 0x000fe20000011426 */
[----:B------:R-:W1:Y:S01]  /*1bf0*/  LDC R61, c[0x0][0x3d4] ;  /* 0x0000f500ff3d7b82 */ /* 0x000e620000000800 */
[----:B------:R-:W-:Y:S01]  /*1c00*/  SEL R13, R63, RZ, P2 ;  /* 0x000000ff3f0d7207 */ /* 0x000fe20001000000 */
[----:B------:R-:W-:Y:S01]  /*1c10*/  IMAD R3, R44, R29, R3 ;  /* 0x0000001d2c037224 */ /* 0x000fe200078e0203 */
[----:B------:R-:W-:Y:S01]  /*1c20*/  SHF.L.U64.HI R50, R28, 0x6, R29 ;  /* 0x000000061c327819 */ /* 0x000fe2000001021d */
[----:B------:R-:W-:Y:S01]  /*1c30*/  IMAD.WIDE.U32 R48, R19, R28, R16 ;  /* 0x0000001c13307225 */ /* 0x000fe200078e0010 */
[----:B------:R-:W-:-:S02]  /*1c40*/  LOP3.LUT R58, R58, 0x1c0, RZ, 0xc0, !PT ;  /* 0x000001c03a3a7812 */ /* 0x000fc400078ec0ff */
[----:B------:R-:W-:Y:S01]  /*1c50*/  IADD3 R5, R5, R3, RZ ;  /* 0x0000000305057210 */ /* 0x000fe20007ffe0ff */
[----:B------:R-:W2:Y:S01]  /*1c60*/  @P0 LDC R7, c[0x0][0x42c] ;  /* 0x00010b00ff070b82 */ /* 0x000ea20000000800 */
[----:B------:R-:W-:Y:S01]  /*1c70*/  IMAD.IADD R13, R16, 0x1, R13 ;  /* 0x00000001100d7824 */ /* 0x000fe200078e020d */
[----:B------:R-:W-:Y:S01]  /*1c80*/  SHF.R.U32.HI R62, RZ, 0x3, R58 ;  /* 0x00000003ff3e7819 */ /* 0x000fe2000001163a */
[----:B------:R-:W-:Y:S01]  /*1c90*/  IMAD.SHL.U32 R51, R28, 0x40, RZ ;  /* 0x000000401c337824 */ /* 0x000fe200078e00ff */
[----:B------:R-:W-:Y:S01]  /*1ca0*/  P2R R72, PR, RZ, 0x4 ;  /* 0x00000004ff487803 */ /* 0x000fe20000000000 */
[----:B------:R-:W-:Y:S01]  /*1cb0*/  VIADD R80, R16, 0x20 ;  /* 0x0000002010507836 */ /* 0x000fe20000000000 */
[----:B------:R-:W-:Y:S01]  /*1cc0*/  SHF.R.S32.HI R12, RZ, 0x1f, R13 ;  /* 0x0000001fff0c7819 */ /* 0x000fe2000001140d */
[----:B0-----:R-:W-:Y:S01]  /*1cd0*/  IMAD.WIDE.U32 R10, R19, R42, R16 ;  /* 0x0000002a130a7225 */ /* 0x001fe200078e0010 */
[----:B------:R-:W0:Y:S01]  /*1ce0*/  @P0 LDC R9, c[0x0][0x430] ;  /* 0x00010c00ff090b82 */ /* 0x000e220000000800 */
[----:B------:R-:W-:-:S02]  /*1cf0*/  SHF.L.U64.HI R54, R42, 0x6, R43 ;  /* 0x000000062a367819 */ /* 0x000fc4000001022b */
[----:B------:R-:W-:Y:S01]  /*1d00*/  IMAD.SHL.U32 R55, R42, 0x40, RZ ;  /* 0x000000402a377824 */ /* 0x000fe200078e00ff */
[----:B------:R-:W-:Y:S01]  /*1d10*/  IADD3 R44, P2, R19, R44, RZ ;  /* 0x0000002c132c7210 */ /* 0x000fe20007f5e0ff */
[C---:B---3--:R-:W-:Y:S01]  /*1d20*/  IMAD.SHL.U32 R53, R26.reuse, 0x40, RZ ;  /* 0x000000401a357824 */ /* 0x048fe200078e00ff */
[----:B------:R-:W-:Y:S01]  /*1d30*/  SHF.L.U64.HI R52, R26, 0x6, R27 ;  /* 0x000000061a347819 */ /* 0x000fe2000001021b */
[----:B------:R-:W-:Y:S01]  /*1d40*/  IMAD.SHL.U32 R63, R63, 0x2, RZ ;  /* 0x000000023f3f7824 */ /* 0x000fe200078e00ff */
[----:B------:R-:W3:Y:S01]  /*1d50*/  LDC R60, c[0x0][0x2e4] ;  /* 0x0000b900ff3c7b82 */ /* 0x000ee20000000800 */
[----:B------:R-:W-:-:S05]  /*1d60*/  SHF.R.U32.HI R45, RZ, 0x7, R45 ;  /* 0x00000007ff2d7819 */ /* 0x000fca000001162d */
[----:B------:R-:W-:Y:S02]  /*1d70*/  VIADD R59, R45, 0x8 ;  /* 0x000000082d3b7836 */ /* 0x000fe40000000000 */
[----:B--2---:R-:W-:-:S04]  /*1d80*/  @P0 IMAD.HI.U32 R0, R186, R7, RZ ;  /* 0x00000007ba000227 */ /* 0x004fc800078e00ff */
[----:B------:R-:W-:Y:S01]  /*1d90*/  IMAD.X R45, R224, 0x1, R15, P2 ;  /* 0x00000001e02d7824 */ /* 0x000fe200010e060f */
[----:B0-----:R-:W-:Y:S02]  /*1da0*/  @P0 SHF.R.U32.HI R186, RZ, R9, R0 ;  /* 0x00000009ffba0219 */ /* 0x001fe40000011600 */
        /* <DEDUP_REMOVED lines=22> */
[----:B------:R-:W-:Y:S02]  /*1f10*/  IMAD R8, R0, UR4, RZ ;  /* 0x0000000400087c24 */ /* 0x000fe4000f8e02ff */
[----:B------:R-:W-:Y:S01]  /*1f20*/  IMAD.IADD R0, R41, 0x1, R3 ;  /* 0x0000000129007824 */ /* 0x000fe200078e0203 */
[----:B------:R-:W-:Y:S01]  /*1f30*/  IADD3 R3, P0, R40, R48, RZ ;  /* 0x0000003028037210 */ /* 0x000fe20007f1e0ff */
[----:B------:R-:W-:-:S02]  /*1f40*/  IMAD R4, R224, R26, RZ ;  /* 0x0000001ae0047224 */ /* 0x000fc400078e02ff */
[----:B------:R-:W-:Y:S01]  /*1f50*/  IMAD.WIDE.U32 R36, R9, UR4, R6 ;  /* 0x0000000409247c25 */ /* 0x000fe2000f8e0006 */
[----:B------:R-:W-:Y:S01]  /*1f60*/  IADD3.X R48, R0, R49, R5, P0, !PT ;  /* 0x0000003100307210 */ /* 0x000fe200007fe405 */
[----:B------:R-:W-:Y:S01]  /*1f70*/  ULDC UR4, c[0x0][0x2e4] ;  /* 0x0000b90000047ab9 */ /* 0x000fe20000000800 */
[----:B------:R-:W-:Y:S01]  /*1f80*/  LEA.HI R49, R12, R13, RZ, 0x3 ;  /* 0x0000000d0c317211 */ /* 0x000fe200078f18ff */
[----:B------:R-:W-:Y:S01]  /*1f90*/  IMAD R21, R19, R27, R4 ;  /* 0x0000001b13157224 */ /* 0x000fe200078e0204 */
[----:B------:R-:W-:Y:S01]  /*1fa0*/  ISETP.GE.AND P0, PT, R16, UR4, PT ;  /* 0x0000000410007c0c */ /* 0x000fe2000bf06270 */
[----:B------:R-:W-:Y:S01]  /*1fb0*/  IMAD R75, R9, UR5, R8 ;  /* 0x00000005094b7c24 */ /* 0x000fe2000f8e0208 */
[----:B------:R-:W-:Y:S01]  /*1fc0*/  LOP3.LUT R69, R49, 0xfffffff8, RZ, 0xc0, !PT ;  /* 0xfffffff831457812 */ /* 0x000fe200078ec0ff */
[CC--:B------:R-:W-:Y:S01]  /*1fd0*/  IMAD.WIDE.U32 R4, R19.reuse, R26.reuse, R38 ;  /* 0x0000001a13047225 */ /* 0x0c0fe200078e0026 */
[----:B------:R-:W-:Y:S02]  /*1fe0*/  ISETP.GE.AND P1, PT, R80, UR4, PT ;  /* 0x0000000450007c0c */ /* 0x000fe4000bf26270 */
[----:B------:R-:W-:Y:S01]  /*1ff0*/  SHF.R.S32.HI R73, RZ, 0x1f, R69 ;  /* 0x0000001fff497819 */ /* 0x000fe20000011445 */
[----:B------:R-:W-:Y:S01]  /*2000*/  IMAD.WIDE.U32 R8, R19, R26, R16 ;  /* 0x0000001a13087225 */ /* 0x000fe200078e0010 */
[----:B------:R-:W-:-:S02]  /*2010*/  IADD3 R5, R5, R21, RZ ;  /* 0x0000001505057210 */ /* 0x000fc40007ffe0ff */
[----:B------:R-:W-:Y:S01]  /*2020*/  IADD3 R75, R37, R75, RZ ;  /* 0x0000004b254b7210 */ /* 0x000fe20007ffe0ff */
[-C--:B------:R-:W-:Y:S02]  /*2030*/  IMAD R6, R224, R42.reuse, RZ ;  /* 0x0000002ae0067224 */ /* 0x080fe400078e02ff */
[----:B------:R-:W-:Y:S01]  /*2040*/  IMAD.IADD R9, R21, 0x1, R9 ;  /* 0x0000000115097824 */ /* 0x000fe200078e0209 */
[----:B-----5:R-:W-:Y:S01]  /*2050*/  SHF.R.S32.HI R21, RZ, 0x1f, R33 ;  /* 0x0000001fff157819 */ /* 0x020fe20000011421 */
[C---:B------:R-:W-:Y:S02]  /*2060*/  IMAD R25, R19.reuse, R43, R6 ;  /* 0x0000002b13197224 */ /* 0x040fe400078e0206 */
[----:B------:R-:W-:-:S04]  /*2070*/  IMAD.WIDE.U32 R6, R19, R42, R38 ;  /* 0x0000002a13067225 */ /* 0x000fc800078e0026 */
[----:B------:R-:W-:Y:S02]  /*2080*/  IMAD.IADD R11, R25, 0x1, R11 ;  /* 0x00000001190b7824 */ /* 0x000fe400078e020b */
[----:B------:R-:W-:Y:S02]  /*2090*/  IMAD.IADD R7, R7, 0x1, R25 ;  /* 0x0000000107077824 */ /* 0x000fe400078e0219 */
[C---:B------:R-:W-:Y:S02]  /*20a0*/  IMAD R12, R21.reuse, R42, RZ ;  /* 0x0000002a150c7224 */ /* 0x040fe400078e02ff */
[----:B------:R-:W-:Y:S02]  /*20b0*/  IMAD R14, R21, R26, RZ ;  /* 0x0000001a150e7224 */ /* 0x000fe400078e02ff */
[C---:B------:R-:W-:Y:S02]  /*20c0*/  IMAD R71, R33.reuse, R43, R12 ;  /* 0x0000002b21477224 */ /* 0x040fe400078e020c */
[----:B------:R-:W-:-:S04]  /*20d0*/  IMAD.WIDE.U32 R28, R33, R42, R10 ;  /* 0x0000002a211c7225 */ /* 0x000fc800078e000a */
[C---:B------:R-:W-:Y:S02]  /*20e0*/  IMAD.WIDE.U32 R20, R33.reuse, R42, R6 ;  /* 0x0000002a21147225 */ /* 0x040fe400078e0006 */
[----:B------:R-:W0:Y:S02]  /*20f0*/  LDC.64 R42, c[0x0][0x2d8] ;  /* 0x0000b600ff2a7b82 */ /* 0x000e240000000a00 */
[----:B------:R-:W-:Y:S01]  /*2100*/  IMAD.WIDE.U32 R30, R33, R26, R4 ;  /* 0x0000001a211e7225 */ /* 0x000fe200078e0004 */
[----:B------:R-:W-:-:S03]  /*2110*/  LOP3.LUT R5, R58, 0x18, R16, 0xf8, !PT ;  /* 0x000000183a057812 */ /* 0x000fc600078ef810 */
[----:B------:R-:W-:Y:S01]  /*2120*/  IMAD R13, R33, R27, R14 ;  /* 0x0000001b210d7224 */ /* 0x000fe200078e020e */
[----:B------:R-:W-:Y:S01]  /*2130*/  LOP3.LUT R5, R5, R62, RZ, 0x3c, !PT ;  /* 0x0000003e05057212 */ /* 0x000fe200078e3cff */
[----:B------:R-:W-:-:S03]  /*2140*/  IMAD.WIDE.U32 R34, R33, R26, R8 ;  /* 0x0000001a21227225 */ /* 0x000fc600078e0008 */
[----:B------:R-:W-:Y:S01]  /*2150*/  LEA R64, R212, R5, 0x9 ;  /* 0x00000005d4407211 */ /* 0x000fe200078e48ff */
[----:B------:R-:W-:Y:S01]  /*2160*/  IMAD.IADD R67, R71, 0x1, R29 ;  /* 0x0000000147437824 */ /* 0x000fe200078e021d */
[----:B------:R-:W-:Y:S01]  /*2170*/  LOP3.LUT R5, R58, 0x38, R49, 0xf8, !PT ;  /* 0x000000383a057812 */ /* 0x000fe200078ef831 */
[----:B------:R-:W-:Y:S02]  /*2180*/  IMAD.IADD R65, R13, 0x1, R35 ;  /* 0x000000010d417824 */ /* 0x000fe400078e0223 */
[----:B------:R-:W-:Y:S01]  /*2190*/  IMAD.IADD R66, R31, 0x1, R13 ;  /* 0x000000011f427824 */ /* 0x000fe200078e020d */
[----:B------:R-:W-:Y:S01]  /*21a0*/  LOP3.LUT R5, R5, R62, RZ, 0x3c, !PT ;  /* 0x0000003e05057212 */ /* 0x000fe200078e3cff */
[----:B------:R-:W-:-:S04]  /*21b0*/  IMAD.IADD R71, R21, 0x1, R71 ;  /* 0x0000000115477824 */ /* 0x000fc800078e0247 */
[----:B-1-3--:R-:W-:-:S07]  /*21c0*/  IMAD R68, R212, 0x200, R5 ;  /* 0x00000200d4447824 */ /* 0x00afce00078e0205 */
.L_x_4226:
        /* <DEDUP_REMOVED lines=11> */
[----:B0-----:R-:W-:Y:S01]  /*2280*/  LEA R12, P4, R4, R42, 0x1 ;  /* 0x0000002a040c7211 */ /* 0x001fe200078808ff */
        /* <DEDUP_REMOVED lines=44> */
.L_x_4201:
[----:B------:R-:W-:Y:S05]  /*2550*/  BSYNC B1 ;  /* 0x0000000000017941 */ /* 0x000fea0003800000 */
.L_x_4200:
[----:B------:R-:W-:Y:S01]  /*2560*/  ISETP.NE.AND P3, PT, R189, 0x3, PT ;  /* 0x00000003bd00780c */ /* 0x000fe20003f65270 */
[----:B-----5:R-:W-:Y:S01]  /*2570*/  IMAD.MOV.U32 R5, RZ, RZ, R9 ;  /* 0x000000ffff057224 */ /* 0x020fe200078e0009 */
[----:B------:R-:W-:Y:S01]  /*2580*/  MOV R4, R8 ;  /* 0x0000000800047202 */ /* 0x000fe20000000f00 */
[----:B0-----:R-:W-:Y:S02]  /*2590*/  IMAD.MOV.U32 R6, RZ, RZ, R26 ;  /* 0x000000ffff067224 */ /* 0x001fe400078e001a */
[----:B------:R-:W-:Y:S01]  /*25a0*/  IMAD.MOV.U32 R7, RZ, RZ, R27 ;  /* 0x000000ffff077224 */ /* 0x000fe200078e001b */
[----:B------:R-:W-:Y:S01]  /*25b0*/  PRMT R82, R4, 0x5410, R5 ;  /* 0x0000541004527816 */ /* 0x000fe20000000005 */
[----:B------:R-:W-:Y:S02]  /*25c0*/  IMAD.MOV.U32 R4, RZ, RZ, R10 ;  /* 0x000000ffff047224 */ /* 0x000fe400078e000a */
[----:B------:R-:W-:Y:S01]  /*25d0*/  IMAD.MOV.U32 R5, RZ, RZ, R11 ;  /* 0x000000ffff057224 */ /* 0x000fe200078e000b */
[----:B------:R-:W-:Y:S01]  /*25e0*/  PRMT R77, R6, 0x5410, R7 ;  /* 0x00005410064d7816 */ /* 0x000fe20000000007 */
[----:B------:R-:W-:Y:S01]  /*25f0*/  IMAD.MOV.U32 R7, RZ, RZ, R15 ;  /* 0x000000ffff077224 */ /* 0x000fe200078e000f */
[----:B------:R-:W-:-:S02]  /*2600*/  MOV R6, R14 ;  /* 0x0000000e00067202 */ /* 0x000fc40000000f00 */
[----:B------:R-:W-:Y:S02]  /*2610*/  PRMT R84, R4, 0x5410, R5 ;  /* 0x0000541004547816 */ /* 0x000fe40000000005 */
[----:B------:R-:W-:Y:S01]  /*2620*/  PRMT R81, R6, 0x5410, R7 ;  /* 0x0000541006517816 */ /* 0x000fe20000000007 */
[----:B------:R-:W-:Y:S06]  /*2630*/  @!P3 BRA `(.L_x_4202) ;  /* 0x000000000004b947 */ /* 0x000fec0003800000 */
[----:B------:R-:W-:Y:S01]  /*2640*/  BPT.TRAP 0x1 ;  /* 0x000000040000795c */ /* 0x000fe20000300000 */
.L_x_4202:
[----:B------:R-:W-:Y:S01]  /*2650*/  IMAD R70, R23, 0x8, R2 ;  /* 0x0000000817467824 */ /* 0x000fe200078e0202 */
[----:B------:R-:W-:Y:S01]  /*2660*/  SHF.L.U32 R57, R188, 0x1f, RZ ;  /* 0x0000001fbc397819 */ /* 0x000fe200000006ff */
[----:B------:R-:W-:Y:S03]  /*2670*/  BSSY B1, `(.L_x_4203) ;  /* 0x0000003000017945 */ /* 0x000fe60003800000 */
[----:B------:R-:W0:Y:S02]  /*2680*/  SYNCS.PHASECHK.TRANS64.TRYWAIT P5, [R70+URZ+0x38890], R57 ;  /* 0x03889039460075a7 */ /* 0x000e2400080a017f */
[----:B0-----:R-:W-:Y:S05]  /*2690*/  @!P5 BRA `(.L_x_4204) ;  /* 0x000001a8000cd947 */ /* 0x001fea0003800000 */
.L_x_4431:
[----:B------:R-:W-:Y:S05]  /*26a0*/  BSYNC B1 ;  /* 0x0000000000017941 */ /* 0x000fea0003800000 */
.L_x_4203:
        /* <DEDUP_REMOVED lines=48> */
.L_x_4209:
[----:B------:R-:W-:Y:S05]  /*29b0*/  BSYNC B2 ;  /* 0x0000000000027941 */ /* 0x000fea0003800000 */
.L_x_4208:
[----:B--2---:R1:W-:Y:S02]  /*29c0*/  STG.E.128 desc[UR54][R12.64], R4 ;  /* 0x000000040c007986 */ /* 0x0043e4000c101d36 */
.L_x_4207:
[----:B------:R-:W-:Y:S05]  /*29d0*/  BSYNC B1 ;  /* 0x0000000000017941 */ /* 0x000fea0003800000 */
.L_x_4206:
        /* <DEDUP_REMOVED lines=52> */
.L_x_4211:
[----:B------:R-:W-:Y:S05]  /*2d20*/  BSYNC B1 ;  /* 0x0000000000017941 */ /* 0x000fea0003800000 */
.L_x_4210:
[----:B-1----:R1:W-:Y:S01]  /*2d30*/  STG.E.128 desc[UR54][R12.64+0x40], R4 ;  /* 0x000040040c007986 */ /* 0x0023e2000c101d36 */
[----:B------:R-:W-:Y:S05]  /*2d40*/  BRA `(.L_x_4205) ;  /* 0x0000000c000c7947 */ /* 0x000fea0003800000 */
.L_x_4199:
        /* <DEDUP_REMOVED lines=41> */
.L_x_4212:
[----:B------:R-:W-:Y:S01]  /*2fe0*/  IMAD R70, R23, 0x8, R2 ;  /* 0x0000000817467824 */ /* 0x000fe200078e0202 */
[----:B------:R-:W-:Y:S01]  /*2ff0*/  SHF.L.U32 R57, R188, 0x1f, RZ ;  /* 0x0000001fbc397819 */ /* 0x000fe200000006ff */
[----:B------:R-:W-:Y:S03]  /*3000*/  BSSY B1, `(.L_x_4213) ;  /* 0x0000003000017945 */ /* 0x000fe60003800000 */
[----:B------:R-:W0:Y:S02]  /*3010*/  SYNCS.PHASECHK.TRANS64.TRYWAIT P5, [R70+URZ+0x38890], R57 ;  /* 0x03889039460075a7 */ /* 0x000e2400080a017f */
[----:B0-----:R-:W-:Y:S05]  /*3020*/  @!P5 BRA `(.L_x_4214) ;  /* 0x0000019c00bcd947 */ /* 0x001fea0003800000 */
.L_x_4432:
[----:B------:R-:W-:Y:S05]  /*3030*/  BSYNC B1 ;  /* 0x0000000000017941 */ /* 0x000fea0003800000 */
.L_x_4213:
        /* <DEDUP_REMOVED lines=19> */
[----:B------:R-:W-:-:S04]  /*3170*/  LEA.HI.SX32 R12, R49, R12, 0x1d ;  /* 0x0000000c310c7211 */ /* 0x000fc800078feaff */
[----:B------:R-:W-:-:S04]  /*3180*/  SHF.L.U32 R81, R12, 0x3, RZ ;  /* 0x000000030c517819 */ /* 0x000fc800000006ff */
[----:B------:R-:W-:-:S04]  /*3190*/  LOP3.LUT R13, R58, 0x38, R81, 0xf8, !PT ;  /* 0x000000383a0d7812 */ /* 0x000fc800078ef851 */
[----:B------:R-:W-:-:S05]  /*31a0*/  LOP3.LUT R13, R13, R62, RZ, 0x3c, !PT ;  /* 0x0000003e0d0d7212 */ /* 0x000fca00078e3cff */
[----:B------:R-:W-:Y:S02]  /*31b0*/  IMAD R12, R212, 0x200, R13 ;  /* 0x00000200d40c7824 */ /* 0x000fe400078e020d */
[----:B------:R-:W-:Y:S02]  /*31c0*/  IMAD.IADD R13, R68, 0x1, R25 ;  /* 0x00000001440d7824 */ /* 0x000fe400078e0219 */
[----:B------:R-:W-:Y:S02]  /*31d0*/  IMAD.IADD R25, R25, 0x1, R12 ;  /* 0x0000000119197824 */ /* 0x000fe400078e020c */
[--C-:B------:R-:W-:Y:S02]  /*31e0*/  IMAD R13, R13, 0x2, R2.reuse ;  /* 0x000000020d0d7824 */ /* 0x100fe400078e0202 */
[----:B------:R-:W-:-:S04]  /*31f0*/  IMAD R25, R25, 0x2, R2 ;  /* 0x0000000219197824 */ /* 0x000fc800078e0202 */
        /* <DEDUP_REMOVED lines=85> */
.L_x_4216:
[----:B------:R-:W-:Y:S05]  /*3750*/  BSYNC B1 ;  /* 0x0000000000017941 */ /* 0x000fea0003800000 */
.L_x_4215:
        /* <DEDUP_REMOVED lines=10> */
.L_x_4198:
[----:B------:R-:W-:-:S13]  /*3800*/  ISETP.NE.AND P3, PT, R189, 0x3, PT ;  /* 0x00000003bd00780c */ /* 0x000fda0003f65270 */
[----:B------:R-:W-:Y:S05]  /*3810*/  @!P3 BRA `(.L_x_4217) ;  /* 0x000000000004b947 */ /* 0x000fea0003800000 */
[----:B------:R-:W-:Y:S01]  /*3820*/  BPT.TRAP 0x1 ;  /* 0x000000040000795c */ /* 0x000fe20000300000 */
.L_x_4217:
        /* <DEDUP_REMOVED lines=8> */
.L_x_4433:
[----:B------:R-:W-:Y:S05]  /*38b0*/  BSYNC B1 ;  /* 0x0000000000017941 */ /* 0x000fea0003800000 */
.L_x_4218:
[----:B------:R-:W-:Y:S05]  /*38c0*/  @P4 BRA `(.L_x_4205) ;  /* 0x00000000002c4947 */ /* 0x000fea0003800000 */
[----:B------:R-:W-:Y:S01]  /*38d0*/  @!P1 LOP3.LUT P4, RZ, R191, 0x4, RZ, 0xc0, !PT ;  /* 0x00000004bfff9812 */ /* 0x000fe2000788c0ff */
[----:B------:R-:W-:Y:S01]  /*38e0*/  @!P1 VIADD R4, R64, 0x20 ;  /* 0x0000002040049836 */ /* 0x000fe20000000000 */
[----:B------:R-:W-:Y:S02]  /*38f0*/  PLOP3.LUT P5, PT, PT, PT, PT, 0x8, 0x0 ;  /* 0x000000000000781c */ /* 0x000fe40003fae170 */
[----:B------:R-:W-:-:S13]  /*3900*/  @!P1 PLOP3.LUT P5, PT, P4, PT, PT, 0x80, 0x0 ;  /* 0x000000000000981c */ /* 0x000fda00027af070 */
[----:B------:R-:W-:-:S04]  /*3910*/  @P5 VIADD R4, R64, 0xffffffe0 ;  /* 0xffffffe040045836 */ /* 0x000fc80000000000 */
[----:B------:R-:W-:Y:S02]  /*3920*/  @!P1 IMAD.IADD R25, R25, 0x1, R4 ;  /* 0x0000000119199824 */ /* 0x000fe400078e0204 */
[----:B------:R-:W1:Y:S03]  /*3930*/  @!P0 LDS.128 R4, [R24+0x22400] ;  /* 0x0224000018048984 */ /* 0x000e660000000c00 */
[----:B------:R-:W-:-:S06]  /*3940*/  @!P1 LEA R8, R25, R2, 0x1 ;  /* 0x0000000219089211 */ /* 0x000fcc00078e08ff */
[----:B------:R-:W2:Y:S04]  /*3950*/  @!P1 LDS.128 R8, [R8+0x22400] ;  /* 0x0224000008089984 */ /* 0x000ea80000000c00 */
[----:B-1----:R1:W-:Y:S04]  /*3960*/  @!P0 STG.E.128 desc[UR54][R12.64], R4 ;  /* 0x000000040c008986 */ /* 0x0023e8000c101d36 */
[----:B--2---:R1:W-:Y:S02]  /*3970*/  @!P1 STG.E.128 desc[UR54][R12.64+0x40], R8 ;  /* 0x000040080c009986 */ /* 0x0043e4000c101d36 */
.L_x_4205:
[----:B------:R-:W-:Y:S05]  /*3980*/  BSYNC B0 ;  /* 0x0000000000007941 */ /* 0x000fea0003800000 */
.L_x_4197:
        /* <DEDUP_REMOVED lines=17> */
.L_x_4221:
[----:B------:R-:W-:Y:S05]  /*3aa0*/  BSYNC B0 ;  /* 0x0000000000007941 */ /* 0x000fea0003800000 */
.L_x_4220:
[----:B------:R-:W4:Y:S01]  /*3ab0*/  SYNCS.PHASECHK.TRANS64.TRYWAIT P5, [R70+URZ+0x388b0], R57 ;  /* 0x0388b039460075a7 */ /* 0x000f2200080a017f */
[----:B------:R-:W-:Y:S01]  /*3ac0*/  BSSY B0, `(.L_x_4222) ;  /* 0x0000003000007945 */ /* 0x000fe20003800000 */
[----:B------:R-:W-:-:S03]  /*3ad0*/  ISETP.GE.AND P3, PT, R19, R56, PT ;  /* 0x000000381300720c */ /* 0x000fc60003f66270 */
[----:B----4-:R-:W-:Y:S10]  /*3ae0*/  @!P5 BRA `(.L_x_4223) ;  /* 0x000001940034d947 */ /* 0x010ff40003800000 */
.L_x_4434:
[----:B------:R-:W-:Y:S05]  /*3af0*/  BSYNC B0 ;  /* 0x0000000000007941 */ /* 0x000fea0003800000 */
.L_x_4222:
[----:B------:R-:W-:Y:S04]  /*3b00*/  BSSY B0, `(.L_x_4224) ;  /* 0x0000051000007945 */ /* 0x000fe80003800000 */
[----:B------:R-:W-:Y:S05]  /*3b10*/  @P3 BRA `(.L_x_4225) ;  /* 0x00000004003c3947 */ /* 0x000fea0003800000 */
[----:B-1----:R-:W-:Y:S01]  /*3b20*/  IMAD.WIDE R4, R47, 0x40, R44 ;  /* 0x000000402f047825 */ /* 0x002fe200078e022c */
[----:B------:R-:W-:Y:S01]  /*3b30*/  ULDC.64 UR4, c[0x0][0x318] ;  /* 0x0000c60000047ab9 */ /* 0x000fe20000000a00 */
[----:B------:R-:W-:Y:S02]  /*3b40*/  LOP3.LUT P3, RZ, R191, 0x4, RZ, 0xc0, !PT ;  /* 0x00000004bfff7812 */ /* 0x000fe4000786c0ff */
[----:B------:R-:W-:Y:S01]  /*3b50*/  IMAD R5, R5, UR4, RZ ;  /* 0x0000000405057c24 */ /* 0x000fe2000f8e02ff */
[----:B------:R-:W-:Y:S01]  /*3b60*/  IADD3 R76, R16, 0x140, RZ ;  /* 0x00000140104c7810 */ /* 0x000fe20007ffe0ff */
[----:B------:R-:W-:Y:S02]  /*3b70*/  IMAD.MOV.U32 R74, RZ, RZ, R36 ;  /* 0x000000ffff4a7224 */ /* 0x000fe400078e0024 */
        /* <DEDUP_REMOVED lines=10> */
[----:B0---4-:R-:W-:Y:S01]  /*3c20*/  LEA.HI.X R57, R6, UR5, R5, 0x1, P5 ;  /* 0x0000000506397c11 */ /* 0x011fe2000a8f0c05 */
[----:B---3--:R-:W-:Y:S01]  /*3c30*/  IMAD R78, R9, 0x2, R2 ;  /* 0x00000002094e7824 */ /* 0x008fe200078e0202 */
        /* <DEDUP_REMOVED lines=61> */
.L_x_4225:
[----:B------:R-:W-:Y:S05]  /*4010*/  BSYNC B0 ;  /* 0x0000000000007941 */ /* 0x000fea0003800000 */
.L_x_4224:
        /* <DEDUP_REMOVED lines=16> */
[----:B----4-:R-:W-:Y:S06]  /*4120*/  @P2 BRA `(.L_x_4226) ;  /* 0xffffffe000282947 */ /* 0x010fec000383ffff */
.L_x_4192:
        /* <DEDUP_REMOVED lines=44> */
[----:B---3--:R-:W-:-:S02]  /*43f0*/  CS2R R78, SRZ ;  /* 0x00000000004e7805 */ /* 0x008fc4000001ff00 */
        /* <DEDUP_REMOVED lines=18> */
[----:B--2---:R-:W-:Y:S01]  /*4520*/  CS2R R24, SRZ ;  /* 0x0000000000187805 */ /* 0x004fe2000001ff00 */
        /* <DEDUP_REMOVED lines=10> */
.L_x_4228:
[----:B------:R-:W-:Y:S05]  /*45d0*/  BSYNC B0 ;  /* 0x0000000000007941 */ /* 0x000fea0003800000 */
.L_x_4227:
        /* <DEDUP_REMOVED lines=9> */
[----:B------:R-:W-:Y:S01]  /*4670*/  ISETP.GE.AND P0, PT, R168, 0x2, PT ;  /* 0x00000002a800780c */ /* 0x000fe20003f06270 */
[----:B------:R-:W-:Y:S01]  /*4680*/  IMAD.MOV.U32 R7, RZ, RZ, 0x40000040 ;  /* 0x40000040ff077424 */ /* 0x000fe200078e00ff */
[----:B------:R-:W-:Y:S01]  /*4690*/  BAR.SYNC.DEFER_BLOCKING 0xe, 0x100 ;  /* 0x0384000000007b1d */ /* 0x000fe20000010000 */
[----:B------:R-:W-:Y:S01]  /*46a0*/  IMAD.MOV.U32 R11, RZ, RZ, 0x40000040 ;  /* 0x40000040ff0b7424 */ /* 0x000fe200078e00ff */
[----:B------:R-:W-:Y:S01]  /*46b0*/  R2UR UR5, R5 ;  /* 0x00000000050572ca */ /* 0x000fe200000e0000 */
[----:B------:R-:W-:Y:S01]  /*46c0*/  IMAD.MOV.U32 R9, RZ, RZ, 0x40000040 ;  /* 0x40000040ff097424 */ /* 0x000fe200078e00ff */
[----:B------:R-:W-:Y:S01]  /*46d0*/  R2UR UR7, R7 ;  /* 0x00000000070772ca */ /* 0x000fe200000e0000 */
[----:B------:R-:W-:Y:S01]  /*46e0*/  IMAD.MOV.U32 R13, RZ, RZ, 0x40000040 ;  /* 0x40000040ff0d7424 */ /* 0x000fe200078e00ff */
[----:B------:R-:W-:Y:S01]  /*46f0*/  BSSY B0, `(.L_x_4232) ;  /* 0x00000f6000007945 */ /* 0x000fe20003800000 */
[----:B------:R-:W-:Y:S01]  /*4700*/  IMAD.MOV.U32 R7, RZ, RZ, 0x40000040 ;  /* 0x40000040ff077424 */ /* 0x000fe200078e00ff */
[----:B------:R-:W1:Y:S01]  /*4710*/  S2R R20, SR_TID.X ;  /* 0x0000000000147919 */ /* 0x000e620000002100 */
[----:B0-----:R-:W-:-:S04]  /*4720*/  LEA.HI R3, R0, R0, RZ, 0x1 ;  /* 0x0000000000037211 */ /* 0x001fc800078f08ff */
[----:B------:R-:W-:Y:S01]  /*4730*/  LOP3.LUT R3, R3, 0x1fffe, RZ, 0xc0, !PT ;  /* 0x0001fffe03037812 */ /* 0x000fe200078ec0ff */
[----:B-----5:R-:W-:-:S04]  /*4740*/  WARPGROUP.ARRIVE ;  /* 0x00000000000079c5 */ /* 0x020fc80000000000 */
[----:B------:R-:W-:Y:S02]  /*4750*/  IMAD.IADD R3, R0, 0x1, -R3 ;  /* 0x0000000100037824 */ /* 0x000fe400078e0a03 */
[----:B------:R-:W-:-:S03]  /*4760*/  VIADD R0, R2, 0x36400 ;  /* 0x0003640002007836 */ /* 0x000fc60000000000 */
[----:B------:R-:W-:Y:S02]  /*4770*/  LEA R3, R3, R2, 0xf ;  /* 0x0000000203037211 */ /* 0x000fe400078e78ff */
[----:B------:R-:W-:-:S03]  /*4780*/  SHF.R.U32.HI R0, RZ, 0x4, R0 ;  /* 0x00000004ff007819 */ /* 0x000fc60000011600 */
[----:B------:R-:W-:Y:S01]  /*4790*/  VIADD R3, R3, 0x400 ;  /* 0x0000040003037836 */ /* 0x000fe20000000000 */
[----:B------:R-:W-:Y:S02]  /*47a0*/  LOP3.LUT R0, R0, 0x3fff, RZ, 0xc0, !PT ;  /* 0x00003fff00007812 */ /* 0x000fe400078ec0ff */
[----:B-1----:R-:W-:Y:S02]  /*47b0*/  LOP3.LUT R20, R20, 0x7f, RZ, 0xc0, !PT ;  /* 0x0000007f14147812 */ /* 0x002fe400078ec0ff */
[----:B------:R-:W-:Y:S02]  /*47c0*/  SHF.R.U32.HI R3, RZ, 0x4, R3 ;  /* 0x00000004ff037819 */ /* 0x000fe40000011603 */
[----:B------:R-:W-:Y:S02]  /*47d0*/  LOP3.LUT R4, R0, 0x10000, RZ, 0xfc, !PT ;  /* 0x0001000000047812 */ /* 0x000fe400078efcff */
[----:B------:R-:W-:Y:S02]  /*47e0*/  LOP3.LUT R3, R3, 0x3fff, RZ, 0xc0, !PT ;  /* 0x00003fff03037812 */ /* 0x000fe400078ec0ff */
[----:B------:R-:W-:-:S02]  /*47f0*/  R2UR UR4, R4 ;  /* 0x00000000040472ca */ /* 0x000fc400000e0000 */
[----:B------:R-:W-:Y:S02]  /*4800*/  LOP3.LUT R15, R3, 0x2000000, RZ, 0xfc, !PT ;  /* 0x02000000030f7812 */ /* 0x000fe400078efcff */
[----:B------:R-:W-:Y:S02]  /*4810*/  IADD3 R10, R4, 0x2, RZ ;  /* 0x00000002040a7810 */ /* 0x000fe40007ffe0ff */
[----:B------:R-:W-:Y:S01]  /*4820*/  ISETP.NE.AND P2, PT, R20, RZ, PT ;  /* 0x000000ff1400720c */ /* 0x000fe20003f45270 */
[----:B------:R-:W-:-:S04]  /*4830*/  IMAD R6, R18, 0x1000, R15 ;  /* 0x0000100012067824 */ /* 0x000fc800078e020f */
[C---:B------:R-:W-:Y:S01]  /*4840*/  VIADD R8, R6.reuse, 0x80 ;  /* 0x0000008006087836 */ /* 0x040fe20000000000 */
[C---:B------:R-:W-:Y:S01]  /*4850*/  R2UR UR6, R6.reuse ;  /* 0x00000000060672ca */ /* 0x040fe200000e0000 */
[C---:B------:R-:W-:Y:S02]  /*4860*/  VIADD R12, R6.reuse, 0x100 ;  /* 0x00000100060c7836 */ /* 0x040fe40000000000 */
[----:B------:R-:W-:-:S04]  /*4870*/  VIADD R6, R6, 0x180 ;  /* 0x0000018006067836 */ /* 0x000fc80000000000 */
[----:B------:R-:W-:-:S05]  /*4880*/  @!P2 LEA R0, R18, R2, 0x3 ;  /* 0x000000021200a211 */ /* 0x000fca00078e18ff */
[----:B------:R-:W-:Y:S01]  /*4890*/  @!P2 VIADD R0, R0, 0x38860 ;  /* 0x000388600000a836 */ /* 0x000fe20000000000 */
[----:B------:R-:W-:Y:S01]  /*48a0*/  HGMMA.64x256x16.F32 R24, gdesc[UR4].tnspB, RZ, !UPT, gsb0 ;  /* 0x43e00000041879f0 */ /* 0x000fe2000c0008ff */
[----:B------:R-:W-:Y:S02]  /*48b0*/  R2UR UR4, R10 ;  /* 0x000000000a0472ca */ /* 0x000fe400000e0000 */
[----:B------:R-:W-:Y:S02]  /*48c0*/  R2UR UR5, R11 ;  /* 0x000000000b0572ca */ /* 0x000fe400000e0000 */
[----:B------:R-:W-:Y:S01]  /*48d0*/  R2UR UR6, R8 ;  /* 0x00000000080672ca */ /* 0x000fe200000e0000 */
[----:B------:R-:W-:Y:S01]  /*48e0*/  VIADD R8, R4, 0x4 ;  /* 0x0000000404087836 */ /* 0x000fe20000000000 */
[----:B------:R-:W-:Y:S02]  /*48f0*/  R2UR UR7, R9 ;  /* 0x00000000090772ca */ /* 0x000fe400000e0000 */
[----:B------:R-:W-:-:S02]  /*4900*/  MOV R9, 0x40000040 ;  /* 0x4000004000097802 */ /* 0x000fc40000000f00 */
[----:B------:R-:W-:Y:S01]  /*4910*/  @!P2 PRMT R0, RZ, 0x654, R0 ;  /* 0x00000654ff00a816 */ /* 0x000fe20000000000 */
[----:B------:R-:W-:Y:S02]  /*4920*/  WARPGROUP.DEPBAR.LE gsb0, 0x0 ;  /* 0x00008000000079c5 */ /* 0x000fe40000010000 */
[----:B------:R-:W-:-:S14]  /*4930*/  WARPGROUP.ARRIVE ;  /* 0x00000000000079c5 */ /* 0x000fdc0000000000 */
        /* <DEDUP_REMOVED lines=24> */
.L_x_4234:
[----:B------:R-:W-:Y:S01]  /*4ac0*/  BAR.SYNC.DEFER_BLOCKING 0xe, 0x100 ;  /* 0x0384000000007b1d */ /* 0x000fe20000010000 */
[----:B------:R-:W-:Y:S01]  /*4ad0*/  IMAD R3, R18, 0x40, R190 ;  /* 0x0000004012037824 */ /* 0x000fe200078e02be */
[----:B------:R-:W-:Y:S01]  /*4ae0*/  R2UR UR4, R4 ;  /* 0x00000000040472ca */ /* 0x000fe200000e0000 */
[----:B------:R-:W-:Y:S01]  /*4af0*/  VIADD R18, R18, 0x1 ;  /* 0x0000000112127836 */ /* 0x000fe20000000000 */
[----:B------:R-:W-:Y:S01]  /*4b00*/  R2UR UR5, R5 ;  /* 0x00000000050572ca */ /* 0x000fe200000e0000 */
[----:B------:R-:W-:Y:S01]  /*4b10*/  IMAD R3, R3, 0x4, R2 ;  /* 0x0000000403037824 */ /* 0x000fe200078e0202 */
[----:B------:R-:W-:Y:S01]  /*4b20*/  ISETP.GT.AND P1, PT, R168, RZ, PT ;  /* 0x000000ffa800720c */ /* 0x000fe20003f24270 */
[----:B------:R-:W-:Y:S01]  /*4b30*/  IMAD.MOV.U32 R7, RZ, RZ, 0x40000040 ;  /* 0x40000040ff077424 */ /* 0x000fe200078e00ff */
[----:B------:R-:W-:Y:S01]  /*4b40*/  ISETP.NE.AND P0, PT, R18, 0x2, PT ;  /* 0x000000021200780c */ /* 0x000fe20003f05270 */
[----:B------:R-:W-:Y:S02]  /*4b50*/  IMAD.MOV.U32 R21, RZ, RZ, 0x40000040 ;  /* 0x40000040ff157424 */ /* 0x000fe400078e00ff */
[----:B------:R-:W-:Y:S01]  /*4b60*/  VIADD R168, R168, 0xffffffff ;  /* 0xffffffffa8a87836 */ /* 0x000fe20000000000 */
[----:B------:R-:W-:-:S02]  /*4b70*/  SEL R18, R18, RZ, P0 ;  /* 0x000000ff12127207 */ /* 0x000fc40000000000 */
[----:B------:R-:W-:Y:S01]  /*4b80*/  R2UR UR7, R7 ;  /* 0x00000000070772ca */ /* 0x000fe200000e0000 */
[----:B------:R-:W-:Y:S01]  /*4b90*/  IMAD.MOV.U32 R7, RZ, RZ, 0x40000040 ;  /* 0x40000040ff077424 */ /* 0x000fe200078e00ff */
[----:B------:R-:W-:-:S04]  /*4ba0*/  LEA R6, R18, R15, 0xc ;  /* 0x0000000f12067211 */ /* 0x000fc800078e60ff */
[C---:B------:R-:W-:Y:S01]  /*4bb0*/  R2UR UR6, R6.reuse ;  /* 0x00000000060672ca */ /* 0x040fe200000e0000 */
[----:B------:R-:W-:Y:S01]  /*4bc0*/  VIADD R20, R6, 0x80 ;  /* 0x0000008006147836 */ /* 0x000fe20000000000 */
[----:B01----:R-:W0:Y:S04]  /*4bd0*/  LDS R0, [R3+0x38400] ;  /* 0x0384000003007984 */ /* 0x003e280000000800 */
[----:B------:R1:W2:Y:S02]  /*4be0*/  LDS R14, [R3+0x38420] ;  /* 0x03842000030e7984 */ /* 0x0002a40000000800 */
[----:B-1----:R-:W-:-:S04]  /*4bf0*/  SEL R3, RZ, 0x1, P0 ;  /* 0x00000001ff037807 */ /* 0x002fc80000000000 */
[----:B------:R-:W-:Y:S01]  /*4c00*/  LOP3.LUT R22, R22, R3, RZ, 0x3c, !PT ;  /* 0x0000000316167212 */ /* 0x000fe200078e3cff */
        /* <DEDUP_REMOVED lines=138> */
[----:B------:R-:W-:Y:S01]  /*54b0*/  IMAD.MOV.U32 R21, RZ, RZ, 0x40000040 ;  /* 0x40000040ff157424 */ /* 0x000fe200078e00ff */
        /* <DEDUP_REMOVED lines=25> */
.L_x_4233:
[----:B------:R-:W-:Y:S05]  /*5650*/  BSYNC B0 ;  /* 0x0000000000007941 */ /* 0x000fea0003800000 */
.L_x_4232:
[----:B------:R-:W-:Y:S01]  /*5660*/  BAR.SYNC.DEFER_BLOCKING 0xe, 0x100 ;  /* 0x0384000000007b1d */ /* 0x000fe20000010000 */
[C---:B------:R-:W-:Y:S01]  /*5670*/  IMAD R3, R18.reuse, 0x40, R190 ;  /* 0x0000004012037824 */ /* 0x040fe200078e02be */
[----:B------:R-:W-:Y:S01]  /*5680*/  PLOP3.LUT P0, PT, PT, PT, PT, 0x8, 0x0 ;  /* 0x000000000000781c */ /* 0x000fe20003f0e170 */
[----:B------:R-:W-:-:S03]  /*5690*/  VIADD R18, R18, 0x1 ;  /* 0x0000000112127836 */ /* 0x000fc60000000000 */
[----:B------:R-:W-:Y:S02]  /*56a0*/  LEA R3, R3, R2, 0x2 ;  /* 0x0000000203037211 */ /* 0x000fe400078e10ff */
[----:B------:R-:W-:-:S04]  /*56b0*/  ISETP.NE.AND P1, PT, R18, 0x2, PT ;  /* 0x000000021200780c */ /* 0x000fc80003f25270 */
        /* <DEDUP_REMOVED lines=135> */
.L_x_4230:
        /* <DEDUP_REMOVED lines=13> */
[----:B------:R-:W-:-:S03]  /*6000*/  LOP3.LUT R56, R3, 0x3fff, RZ, 0xc0, !PT ;  /* 0x00003fff03387812 */ /* 0x000fc600078ec0ff */
        /* <DEDUP_REMOVED lines=17> */
.L_x_4236:
[----:B------:R-:W-:Y:S05]  /*6120*/  BSYNC B6 ;  /* 0x0000000000067941 */ /* 0x000fea0003800000 */
.L_x_4235:
        /* <DEDUP_REMOVED lines=12> */
.L_x_4240:
[----:B-1----:R1:W2:Y:S02]  /*61f0*/  SYNCS.PHASECHK.TRANS64.TRYWAIT P0, [R2+URZ+0x38800], R3 ;  /* 0x03880003020075a7 */ /* 0x0022a4000800017f */
[----:B--2---:R-:W-:Y:S05]  /*6200*/  @!P0 NANOSLEEP.SYNCS 0x989680 ;  /* 0x009896800000895d */ /* 0x004fea0003900000 */
[----:B------:R-:W2:Y:S02]  /*6210*/  @!P0 SYNCS.PHASECHK.TRANS64 P0, [R2+URZ+0x38800], R3 ;  /* 0x03880003020085a7 */ /* 0x000ea4000800007f */
[----:B--2---:R-:W-:Y:S05]  /*6220*/  @!P0 BRA `(.L_x_4240) ;  /* 0xfffffffc00f08947 */ /* 0x004fea000383ffff */
.L_x_4239:
[----:B------:R-:W-:Y:S05]  /*6230*/  BSYNC B0 ;  /* 0x0000000000007941 */ /* 0x000fea0003800000 */
.L_x_4238:
[----:B------:R-:W-:Y:S05]  /*6240*/  BRA `(.L_x_4241) ;  /* 0x0000002c004c7947 */ /* 0x000fea0003800000 */
.L_x_4237:
[----:B------:R-:W0:Y:S01]  /*6250*/  LDC.64 R46, c[0x0][0x3d8] ;  /* 0x0000f600ff2e7b82 */ /* 0x000e220000000a00 */
[----:B------:R-:W-:Y:S01]  /*6260*/  VIADD R0, R2, 0x20400 ;  /* 0x0002040002007836 */ /* 0x000fe20000000000 */
[----:B-----5:R-:W-:Y:S01]  /*6270*/  SHF.R.S32.HI R3, RZ, 0x1f, R33 ;  /* 0x0000001fff037819 */ /* 0x020fe20000011421 */
[----:B------:R-:W-:Y:S01]  /*6280*/  IMAD.SHL.U32 R24, R222, 0x4, RZ ;  /* 0x00000004de187824 */ /* 0x000fe200078e00ff */
[----:B------:R-:W-:Y:S01]  /*6290*/  SHF.R.S32.HI R5, RZ, 0x1f, R16 ;  /* 0x0000001fff057819 */ /* 0x000fe20000011410 */
[----:B------:R-:W-:Y:S01]  /*62a0*/  BSSY B6, `(.L_x_4242) ;  /* 0x0000032000067945 */ /* 0x000fe20003800000 */
[----:B------:R-:W-:Y:S02]  /*62b0*/  LOP3.LUT P0, RZ, R0, 0x3ff, RZ, 0xc0, !PT ;  /* 0x000003ff00ff7812 */ /* 0x000fe4000780c0ff */
[----:B------:R-:W1:Y:S01]  /*62c0*/  LDC.64 R44, c[0x0][0x3e8] ;  /* 0x0000fa00ff2c7b82 */ /* 0x000e620000000a00 */
[----:B------:R-:W-:Y:S02]  /*62d0*/  MOV R4, R16 ;  /* 0x0000001000047202 */ /* 0x000fe40000000f00 */
        /* <DEDUP_REMOVED lines=13> */
[----:B------:R-:W-:-:S04]  /*63b0*/  IMAD.WIDE.U32 R8, R19, R46, R4 ;  /* 0x0000002e13087225 */ /* 0x000fc800078e0004 */
[----:B------:R-:W-:Y:S01]  /*63c0*/  IMAD.WIDE.U32 R10, R19, R44, R4 ;  /* 0x0000002c130a7225 */ /* 0x000fe200078e0004 */
[----:B------:R-:W-:-:S03]  /*63d0*/  IADD3 R27, P3, R8, R42, RZ ;  /* 0x0000002a081b7210 */ /* 0x000fc60007f7e0ff */
        /* <DEDUP_REMOVED lines=30> */
.L_x_4243:
[----:B------:R-:W-:Y:S05]  /*65c0*/  BSYNC B6 ;  /* 0x0000000000067941 */ /* 0x000fea0003800000 */
.L_x_4242:
        /* <DEDUP_REMOVED lines=22> */
[----:B------:R-:W-:Y:S01]  /*6730*/  LEA R3, R185, R19, 0x6 ;  /* 0x00000013b9037211 */ /* 0x000fe200078e30ff */
[----:B------:R-:W-:Y:S01]  /*6740*/  BSSY B1, `(.L_x_4246) ;  /* 0x000002d000017945 */ /* 0x000fe20003800000 */
[-C--:B------:R-:W-:Y:S01]  /*6750*/  ISETP.GE.AND P0, PT, R19, R8.reuse, PT ;  /* 0x000000081300720c */ /* 0x080fe20003f06270 */
[----:B------:R-:W-:Y:S01]  /*6760*/  IMAD.MOV.U32 R10, RZ, RZ, R42 ;  /* 0x000000ffff0a7224 */ /* 0x000fe200078e002a */
        /* <DEDUP_REMOVED lines=32> */
[C---:B------:R-:W-:Y:S02]  /*6970*/  LEA R38, P5, R0.reuse, UR8, 0x1 ;  /* 0x0000000800267c11 */ /* 0x040fe4000f8a08ff */
[----:B------:R-:W-:Y:S02]  /*6980*/  CS2R R32, SRZ ;  /* 0x0000000000207805 */ /* 0x000fe4000001ff00 */
[----:B------:R-:W-:Y:S02]  /*6990*/  LEA.HI.X R15, R15, UR7, R30, 0x1, P4 ;  /* 0x000000070f0f7c11 */ /* 0x000fe4000a0f0c1e */
[----:B------:R-:W-:Y:S02]  /*69a0*/  CS2R R34, SRZ ;  /* 0x0000000000227805 */ /* 0x000fe4000001ff00 */
[----:B------:R-:W-:-:S02]  /*69b0*/  LEA.HI.X R39, R0, UR9, R31, 0x1, P5 ;  /* 0x0000000900277c11 */ /* 0x000fc4000a8f0c1f */
[----:B------:R-:W-:Y:S01]  /*69c0*/  CS2R R30, SRZ ;  /* 0x00000000001e7805 */ /* 0x000fe2000001ff00 */
[----:B------:R0:W5:Y:S04]  /*69d0*/  @!P2 LDG.E.64 R32, desc[UR54][R14.64+0x20] ;  /* 0x000020360e20a981 */ /* 0x000168000c1e1b00 */
[----:B------:R0:W5:Y:S04]  /*69e0*/  @!P3 LDG.E.64 R36, desc[UR54][R14.64] ;  /* 0x000000360e24b981 */ /* 0x000168000c1e1b00 */
[----:B------:R0:W5:Y:S04]  /*69f0*/  @!P3 LDG.E.64 R34, desc[UR54][R38.64] ;  /* 0x000000362622b981 */ /* 0x000168000c1e1b00 */
[----:B------:R0:W5:Y:S02]  /*6a00*/  @!P2 LDG.E.64 R30, desc[UR54][R38.64+0x20] ;  /* 0x00002036261ea981 */ /* 0x000164000c1e1b00 */
.L_x_4247:
[----:B------:R-:W-:Y:S05]  /*6a10*/  BSYNC B1 ;  /* 0x0000000000017941 */ /* 0x000fea0003800000 */
.L_x_4246:
        /* <DEDUP_REMOVED lines=24> */
.L_x_4249:
[----:B------:R-:W-:Y:S05]  /*6ba0*/  BSYNC B1 ;  /* 0x0000000000017941 */ /* 0x000fea0003800000 */
.L_x_4248:
        /* <DEDUP_REMOVED lines=9> */
[----:B------:R-:W-:Y:S01]  /*6c40*/  LEA R4, P2, R10, UR4, 0x1 ;  /* 0x000000040a047c11 */ /* 0x000fe2000f8408ff */
[----:B------:R-:W-:Y:S01]  /*6c50*/  IMAD R3, R3, R7, R6 ;  /* 0x0000000703037224 */ /* 0x000fe200078e0206 */
[----:B------:R-:W-:Y:S01]  /*6c60*/  LOP3.LUT R6, R0, 0xfffffffe, RZ, 0xc0, !PT ;  /* 0xfffffffe00067812 */ /* 0x000fe200078ec0ff */
[----:B------:R-:W-:Y:S01]  /*6c70*/  IMAD.IADD R5, R11, 0x1, R5 ;  /* 0x000000010b057824 */ /* 0x000fe200078e0205 */
[----:B------:R-:W-:Y:S01]  /*6c80*/  LOP3.LUT R15, R14, 0x1c0, RZ, 0xc0, !PT ;  /* 0x000001c00e0f7812 */ /* 0x000fe200078ec0ff */
[----:B------:R-:W-:Y:S01]  /*6c90*/  UMOV UR4, 0xffffffff ;  /* 0xffffffff00047882 */ /* 0x000fe20000000000 */
[----:B------:R-:W-:Y:S01]  /*6ca0*/  LEA R0, P3, R12, UR6, 0x1 ;  /* 0x000000060c007c11 */ /* 0x000fe2000f8608ff */
[----:B------:R-:W-:Y:S01]  /*6cb0*/  IMAD.IADD R57, R219, 0x1, -R6 ;  /* 0x00000001db397824 */ /* 0x000fe200078e0a06 */
[----:B------:R-:W-:-:S02]  /*6cc0*/  IADD3 R3, R13, R3, RZ ;  /* 0x000000030d037210 */ /* 0x000fc40007ffe0ff */
[----:B------:R-:W-:Y:S02]  /*6cd0*/  LOP3.LUT R7, R15, 0x18, R16, 0xf8, !PT ;  /* 0x000000180f077812 */ /* 0x000fe400078ef810 */
[----:B------:R-:W-:Y:S02]  /*6ce0*/  SHF.R.U32.HI R14, RZ, 0x3, R15 ;  /* 0x00000003ff0e7819 */ /* 0x000fe4000001160f */
[----:B------:R-:W-:Y:S02]  /*6cf0*/  LEA.HI.X R5, R10, UR5, R5, 0x1, P2 ;  /* 0x000000050a057c11 */ /* 0x000fe400090f0c05 */
[----:B------:R-:W-:Y:S02]  /*6d00*/  LEA.HI.X R3, R12, UR7, R3, 0x1, P3 ;  /* 0x000000070c037c11 */ /* 0x000fe400098f0c03 */
[----:B------:R-:W-:Y:S02]  /*6d10*/  LOP3.LUT R39, R7, R14, RZ, 0x3c, !PT ;  /* 0x0000000e07277212 */ /* 0x000fe400078e3cff */
[----:B------:R-:W-:Y:S01]  /*6d20*/  SHF.L.U32 R7, R57, 0x1f, RZ ;  /* 0x0000001f39077819 */ /* 0x000fe200000006ff */
[----:B------:R-:W-:Y:S06]  /*6d30*/  BRA.DIV UR4, `(.L_x_4250) ;  /* 0x0000016204b47947 */ /* 0x000fec000b800000 */
.L_x_4437:
[----:B------:R-:W-:-:S03]  /*6d40*/  UMOV UR4, 0xffffffff ;  /* 0xffffffff00047882 */ /* 0x000fc60000000000 */
[----:B------:R-:W-:Y:S05]  /*6d50*/  BRA.DIV UR4, `(.L_x_4251) ;  /* 0x0000016204d47947 */ /* 0x000fea000b800000 */
.L_x_4440:
[----:B------:R-:W-:-:S03]  /*6d60*/  UMOV UR4, 0xffffffff ;  /* 0xffffffff00047882 */ /* 0x000fc60000000000 */
[----:B------:R-:W-:Y:S05]  /*6d70*/  BRA.DIV UR4, `(.L_x_4252) ;  /* 0x0000016204f47947 */ /* 0x000fea000b800000 */
.L_x_4443:
[----:B------:R-:W-:-:S03]  /*6d80*/  UMOV UR4, 0xffffffff ;  /* 0xffffffff00047882 */ /* 0x000fc60000000000 */
[----:B------:R-:W-:Y:S05]  /*6d90*/  BRA.DIV UR4, `(.L_x_4253) ;  /* 0x0000016604147947 */ /* 0x000fea000b800000 */
.L_x_4446:
[----:B------:R-:W-:-:S03]  /*6da0*/  UMOV UR4, 0xffffffff ;  /* 0xffffffff00047882 */ /* 0x000fc60000000000 */
[----:B------:R-:W-:Y:S05]  /*6db0*/  BRA.DIV UR4, `(.L_x_4254) ;  /* 0x0000016604347947 */ /* 0x000fea000b800000 */
.L_x_4449:
[----:B------:R-:W-:-:S03]  /*6dc0*/  UMOV UR4, 0xffffffff ;  /* 0xffffffff00047882 */ /* 0x000fc60000000000 */
[----:B------:R-:W-:Y:S05]  /*6dd0*/  BRA.DIV UR4, `(.L_x_4255) ;  /* 0x0000016604547947 */ /* 0x000fea000b800000 */
.L_x_4452:
[----:B------:R-:W-:-:S03]  /*6de0*/  UMOV UR4, 0xffffffff ;  /* 0xffffffff00047882 */ /* 0x000fc60000000000 */
[----:B------:R-:W-:Y:S05]  /*6df0*/  BRA.DIV UR4, `(.L_x_4256) ;  /* 0x0000016604747947 */ /* 0x000fea000b800000 */
.L_x_4455:
[----:B------:R-:W-:-:S03]  /*6e00*/  UMOV UR4, 0xffffffff ;  /* 0xffffffff00047882 */ /* 0x000fc60000000000 */
[----:B------:R-:W-:Y:S05]  /*6e10*/  BRA.DIV UR4, `(.L_x_4257) ;  /* 0x0000016604947947 */ /* 0x000fea000b800000 */
.L_x_4458:
[----:B------:R-:W0:Y:S01]  /*6e20*/  SYNCS.PHASECHK.TRANS64.TRYWAIT P2, [R2+URZ+0x38800], R7 ;  /* 0x03880007020075a7 */ /* 0x000e22000804017f */
[----:B-----5:R-:W-:Y:S01]  /*6e30*/  IMAD.MOV.U32 R3, RZ, RZ, R35 ;  /* 0x000000ffff037224 */ /* 0x020fe200078e0023 */
[----:B------:R-:W-:Y:S01]  /*6e40*/  LOP3.LUT P3, RZ, R191, 0x4, RZ, 0xc0, !PT ;  /* 0x00000004bfff7812 */ /* 0x000fe2000786c0ff */
[----:B------:R-:W-:Y:S01]  /*6e50*/  IMAD.MOV.U32 R4, RZ, RZ, R30 ;  /* 0x000000ffff047224 */ /* 0x000fe200078e001e */
[----:B------:R-:W-:Y:S01]  /*6e60*/  BSSY B1, `(.L_x_4258) ;  /* 0x000001f000017945 */ /* 0x000fe20003800000 */
[----:B------:R-:W-:Y:S02]  /*6e70*/  IMAD.MOV.U32 R5, RZ, RZ, R31 ;  /* 0x000000ffff057224 */ /* 0x000fe400078e001f */
[----:B------:R-:W-:Y:S01]  /*6e80*/  IMAD.MOV.U32 R0, RZ, RZ, R34 ;  /* 0x000000ffff007224 */ /* 0x000fe200078e0022 */
[----:B------:R-:W-:Y:S01]  /*6e90*/  PRMT R42, R3, 0x5410, R4 ;  /* 0x00005410032a7816 */ /* 0x000fe20000000004 */
[----:B------:R-:W-:Y:S01]  /*6ea0*/  IMAD R3, R212, 0x200, R39 ;  /* 0x00000200d4037824 */ /* 0x000fe200078e0227 */
[----:B------:R-:W-:Y:S01]  /*6eb0*/  PRMT R43, R5, 0x7610, R43 ;  /* 0x00007610052b7816 */ /* 0x000fe2000000002b */
[----:B------:R-:W-:Y:S01]  /*6ec0*/  IMAD.MOV.U32 R4, RZ, RZ, R37 ;  /* 0x000000ffff047224 */ /* 0x000fe200078e0025 */
[----:B------:R-:W-:Y:S01]  /*6ed0*/  PRMT R10, R0, 0x7610, R10 ;  /* 0x00007610000a7816 */ /* 0x000fe2000000000a */
[----:B------:R-:W-:Y:S01]  /*6ee0*/  IMAD.MOV.U32 R5, RZ, RZ, R32 ;  /* 0x000000ffff057224 */ /* 0x000fe200078e0020 */
[----:B------:R-:W-:Y:S01]  /*6ef0*/  MOV R0, R36 ;  /* 0x0000002400007202 */ /* 0x000fe20000000f00 */
[----:B------:R-:W-:Y:S01]  /*6f00*/  IMAD R3, R3, 0x2, R2 ;  /* 0x0000000203037824 */ /* 0x000fe200078e0202 */
[----:B------:R-:W-:Y:S01]  /*6f10*/  PRMT R43, R43, 0x5410, R4 ;  /* 0x000054102b2b7816 */ /* 0x000fe20000000004 */
[----:B------:R-:W-:Y:S01]  /*6f20*/  IMAD.MOV.U32 R6, RZ, RZ, R26 ;  /* 0x000000ffff067224 */ /* 0x000fe200078e001a */
[----:B------:R-:W-:Y:S01]  /*6f30*/  PRMT R44, R5, 0x7610, R44 ;  /* 0x00007610052c7816 */ /* 0x000fe2000000002c */
[C---:B------:R-:W-:Y:S01]  /*6f40*/  VIADD R4, R3.reuse, 0x20400 ;  /* 0x0002040003047836 */ /* 0x040fe20000000000 */
[----:B------:R-:W-:Y:S01]  /*6f50*/  MOV R5, R33 ;  /* 0x0000002100057202 */ /* 0x000fe20000000f00 */
[----:B------:R-:W-:Y:S01]  /*6f60*/  IMAD.MOV.U32 R11, RZ, RZ, R27 ;  /* 0x000000ffff0b7224 */ /* 0x000fe200078e001b */
[----:B------:R-:W-:Y:S01]  /*6f70*/  PRMT R14, R0, 0x7610, R14 ;  /* 0x00007610000e7816 */ /* 0x000fe2000000000e */
[----:B------:R-:W-:Y:S01]  /*6f80*/  VIADD R0, R3, 0x20440 ;  /* 0x0002044003007836 */ /* 0x000fe20000000000 */
[----:B------:R-:W-:Y:S01]  /*6f90*/  PRMT R44, R44, 0x5410, R5 ;  /* 0x000054102c2c7816 */ /* 0x000fe20000000005 */
[----:B------:R-:W-:Y:S01]  /*6fa0*/  IMAD.MOV.U32 R5, RZ, RZ, R9 ;  /* 0x000000ffff057224 */ /* 0x000fe200078e0009 */
[----:B------:R-:W-:Y:S01]  /*6fb0*/  @P3 IADD3 R0, R4, -0x40, RZ ;  /* 0xffffffc004003810 */ /* 0x000fe20007ffe0ff */
[----:B------:R-:W-:Y:S01]  /*6fc0*/  IMAD.MOV.U32 R4, RZ, RZ, R8 ;  /* 0x000000ffff047224 */ /* 0x000fe200078e0008 */
[----:B------:R-:W-:Y:S01]  /*6fd0*/  PRMT R45, R6, 0x5410, R11 ;  /* 0x00005410062d7816 */ /* 0x000fe2000000000b */
[----:B------:R-:W-:-:S02]  /*6fe0*/  IMAD.MOV.U32 R6, RZ, RZ, R28 ;  /* 0x000000ffff067224 */ /* 0x000fc400078e001c */
[----:B------:R-:W-:Y:S01]  /*6ff0*/  IMAD.MOV.U32 R11, RZ, RZ, R29 ;  /* 0x000000ffff0b7224 */ /* 0x000fe200078e001d */
[----:B------:R-:W-:Y:S01]  /*7000*/  PRMT R46, R4, 0x5410, R5 ;  /* 0x00005410042e7816 */ /* 0x000fe20000000005 */
[----:B------:R-:W-:Y:S01]  /*7010*/  IMAD.MOV.U32 R5, RZ, RZ, R21 ;  /* 0x000000ffff057224 */ /* 0x000fe200078e0015 */
[----:B------:R-:W-:Y:S02]  /*7020*/  MOV R4, R20 ;  /* 0x0000001400047202 */ /* 0x000fe40000000f00 */
[----:B------:R-:W-:Y:S01]  /*7030*/  PRMT R47, R6, 0x5410, R11 ;  /* 0x00005410062f7816 */ /* 0x000fe2000000000b */
[----:B0-----:R-:W-:Y:S06]  /*7040*/  @!P2 BRA `(.L_x_4259) ;  /* 0x000001640030a947 */ /* 0x001fec0003800000 */
.L_x_4459:
[----:B------:R-:W-:Y:S05]  /*7050*/  BSYNC B1 ;  /* 0x0000000000017941 */ /* 0x000fea0003800000 */
.L_x_4258:
        /* <DEDUP_REMOVED lines=51> */
.L_x_4263:
[----:B------:R-:W-:Y:S05]  /*7390*/  BSYNC B2 ;  /* 0x0000000000027941 */ /* 0x000fea0003800000 */
.L_x_4262:
        /* <DEDUP_REMOVED lines=43> */
.L_x_4261:
[----:B------:R-:W-:Y:S05]  /*7650*/  BSYNC B1 ;  /* 0x0000000000017941 */ /* 0x000fea0003800000 */
.L_x_4260:
        /* <DEDUP_REMOVED lines=49> */
.L_x_4266:
[----:B------:R-:W-:Y:S05]  /*7970*/  BSYNC B1 ;  /* 0x0000000000017941 */ /* 0x000fea0003800000 */
.L_x_4265:
        /* <DEDUP_REMOVED lines=44> */
.L_x_4245:
        /* <DEDUP_REMOVED lines=17> */
[----:B------:R-:W-:Y:S02]  /*7d50*/  @!P0 LEA.HI.X R9, R9, UR5, R10, 0x1, P4 ;  /* 0x0000000509098c11 */ /* 0x000fe4000a0f0c0a */
[----:B------:R-:W-:-:S03]  /*7d60*/  @!P0 IADD3 R11, P5, R54, R29, RZ ;  /* 0x0000001d360b8210 */ /* 0x000fc60007fbe0ff */
[----:B------:R2:W5:Y:S01]  /*7d70*/  @!P0 LDG.E.128 R32, desc[UR54][R8.64] ;  /* 0x0000003608208981 */ /* 0x000562000c1e1d00 */
[----:B------:R-:W-:Y:S02]  /*7d80*/  @!P0 IADD3.X R24, R59, R28, RZ, P5, !PT ;  /* 0x0000001c3b188210 */ /* 0x000fe40002ffe4ff */
[----:B0-----:R-:W-:Y:S02]  /*7d90*/  @!P1 LEA R12, P3, R13, R14, 0x1 ;  /* 0x0000000e0d0c9211 */ /* 0x001fe400078608ff */
[----:B------:R-:W-:Y:S02]  /*7da0*/  CS2R R28, SRZ ;  /* 0x00000000001c7805 */ /* 0x000fe4000001ff00 */
[----:B------:R-:W-:Y:S02]  /*7db0*/  @!P0 LEA R10, P2, R11, UR6, 0x1 ;  /* 0x000000060b0a8c11 */ /* 0x000fe4000f8408ff */
[----:B------:R-:W-:Y:S02]  /*7dc0*/  @!P1 LEA.HI.X R13, R13, R15, R20, 0x1, P3 ;  /* 0x0000000f0d0d9211 */ /* 0x000fe400018f0c14 */
[----:B------:R-:W-:-:S02]  /*7dd0*/  @!P0 LEA.HI.X R11, R11, UR7, R24, 0x1, P2 ;  /* 0x000000070b0b8c11 */ /* 0x000fc400090f0c18 */
[----:B-1----:R-:W-:-:S04]  /*7de0*/  @!P1 LEA R14, P4, R0, R30, 0x1 ;  /* 0x0000001e000e9211 */ /* 0x002fc800078808ff */
[----:B------:R-:W-:Y:S02]  /*7df0*/  @!P1 LEA.HI.X R15, R0, R31, R3, 0x1, P4 ;  /* 0x0000001f000f9211 */ /* 0x000fe400020f0c03 */
[----:B------:R-:W-:Y:S01]  /*7e00*/  CS2R R30, SRZ ;  /* 0x00000000001e7805 */ /* 0x000fe2000001ff00 */
[----:B------:R-:W0:Y:S05]  /*7e10*/  LDC R0, c[0x0][0x428] ;  /* 0x00010a00ff007b82 */ /* 0x000e2a0000000800 */
[----:B------:R-:W5:Y:S01]  /*7e20*/  @!P1 LDG.E.128 R28, desc[UR54][R14.64] ;  /* 0x000000360e1c9981 */ /* 0x000f62000c1e1d00 */
[----:B0-----:R-:W-:-:S13]  /*7e30*/  ISETP.NE.AND P2, PT, R0, 0x1, PT ;  /* 0x000000010000780c */ /* 0x001fda0003f45270 */
[----:B------:R-:W0:Y:S08]  /*7e40*/  @P2 LDC R0, c[0x0][0x42c] ;  /* 0x00010b00ff002b82 */ /* 0x000e300000000800 */
[----:B--2---:R-:W1:Y:S01]  /*7e50*/  @P2 LDC R9, c[0x0][0x430] ;  /* 0x00010c00ff092b82 */ /* 0x004e620000000800 */
[----:B------:R-:W-:-:S04]  /*7e60*/  IMAD R3, R185, 0x40, R19 ;  /* 0x00000040b9037824 */ /* 0x000fc800078e0213 */
[----:B------:R-:W-:Y:S01]  /*7e70*/  IMAD R3, R222, 0x20, R3 ;  /* 0x00000020de037824 */ /* 0x000fe200078e0203 */
[----:B------:R-:W-:Y:S02]  /*7e80*/  CS2R R36, SRZ ;  /* 0x0000000000247805 */ /* 0x000fe4000001ff00 */
[----:B------:R-:W-:Y:S02]  /*7e90*/  CS2R R38, SRZ ;  /* 0x0000000000267805 */ /* 0x000fe4000001ff00 */
[----:B------:R-:W-:Y:S02]  /*7ea0*/  CS2R R24, SRZ ;  /* 0x0000000000187805 */ /* 0x000fe4000001ff00 */
[----:B------:R-:W-:Y:S01]  /*7eb0*/  CS2R R26, SRZ ;  /* 0x00000000001a7805 */ /* 0x000fe2000001ff00 */
[----:B------:R-:W-:Y:S01]  /*7ec0*/  IMAD.MOV.U32 R8, RZ, RZ, R42 ;  /* 0x000000ffff087224 */ /* 0x000fe200078e002a */
        /* <DEDUP_REMOVED lines=23> */
.L_x_4462:
[----:B------:R-:W-:-:S03]  /*8040*/  UMOV UR4, 0xffffffff ;  /* 0xffffffff00047882 */ /* 0x000fc60000000000 */
[----:B------:R-:W-:Y:S05]  /*8050*/  BRA.DIV UR4, `(.L_x_4268) ;  /* 0x0000015604687947 */ /* 0x000fea000b800000 */
.L_x_4465:
[----:B------:R-:W-:-:S03]  /*8060*/  UMOV UR4, 0xffffffff ;  /* 0xffffffff00047882 */ /* 0x000fc60000000000 */
[----:B------:R-:W-:Y:S05]  /*8070*/  BRA.DIV UR4, `(.L_x_4269) ;  /* 0x0000015604887947 */ /* 0x000fea000b800000 */
.L_x_4468:
[----:B------:R-:W-:-:S03]  /*8080*/  UMOV UR4, 0xffffffff ;  /* 0xffffffff00047882 */ /* 0x000fc60000000000 */
[----:B------:R-:W-:Y:S05]  /*8090*/  BRA.DIV UR4, `(.L_x_4270) ;  /* 0x0000015604a87947 */ /* 0x000fea000b800000 */
.L_x_4471:
[----:B------:R-:W-:-:S03]  /*80a0*/  UMOV UR4, 0xffffffff ;  /* 0xffffffff00047882 */ /* 0x000fc60000000000 */
[----:B------:R-:W-:Y:S05]  /*80b0*/  BRA.DIV UR4, `(.L_x_4271) ;  /* 0x0000015604c87947 */ /* 0x000fea000b800000 */
.L_x_4474:
[----:B------:R-:W-:Y:S01]  /*80c0*/  UMOV UR4, 0xffffffff ;  /* 0xffffffff00047882 */ /* 0x000fe20000000000 */
[----:B------:R-:W-:Y:S02]  /*80d0*/  LOP3.LUT R6, R6, 0xfffffffe, RZ, 0xc0, !PT ;  /* 0xfffffffe06067812 */ /* 0x000fe400078ec0ff */
[----:B------:R-:W-:Y:S05]  /*80e0*/  BRA.DIV UR4, `(.L_x_4272) ;  /* 0x0000015604e47947 */ /* 0x000fea000b800000 */
.L_x_4477:
[----:B------:R-:W-:Y:S01]  /*80f0*/  UMOV UR4, 0xffffffff ;  /* 0xffffffff00047882 */ /* 0x000fe20000000000 */
[----:B------:R-:W-:Y:S02]  /*8100*/  IMAD.IADD R57, R219, 0x1, -R6 ;  /* 0x00000001db397824 */ /* 0x000fe400078e0a06 */
[----:B------:R-:W-:Y:S05]  /*8110*/  BRA.DIV UR4, `(.L_x_4273) ;  /* 0x0000015a04007947 */ /* 0x000fea000b800000 */
.L_x_4480:
[----:B------:R-:W-:Y:S01]  /*8120*/  UMOV UR4, 0xffffffff ;  /* 0xffffffff00047882 */ /* 0x000fe20000000000 */
[----:B------:R-:W-:Y:S02]  /*8130*/  SHF.L.U32 R3, R57, 0x1f, RZ ;  /* 0x0000001f39037819 */ /* 0x000fe400000006ff */
[----:B------:R-:W-:Y:S05]  /*8140*/  BRA.DIV UR4, `(.L_x_4274) ;  /* 0x0000015a041c7947 */ /* 0x000fea000b800000 */
.L_x_4483:
[----:B------:R-:W0:Y:S01]  /*8150*/  SYNCS.PHASECHK.TRANS64.TRYWAIT P2, [R2+URZ+0x38800], R3 ;  /* 0x03880003020075a7 */ /* 0x000e22000804017f */
[----:B-----5:R-:W-:Y:S01]  /*8160*/  MOV R0, R32 ;  /* 0x0000002000007202 */ /* 0x020fe20000000f00 */
[----:B------:R-:W-:Y:S01]  /*8170*/  IMAD.MOV.U32 R4, RZ, RZ, R33 ;  /* 0x000000ffff047224 */ /* 0x000fe200078e0021 */
[----:B------:R-:W-:Y:S01]  /*8180*/  BSSY B1, `(.L_x_4275) ;  /* 0x0000019000017945 */ /* 0x000fe20003800000 */
        /* <DEDUP_REMOVED lines=24> */
.L_x_4484:
[----:B------:R-:W-:Y:S05]  /*8310*/  BSYNC B1 ;  /* 0x0000000000017941 */ /* 0x000fea0003800000 */
.L_x_4275:
[----:B------:R-:W-:Y:S01]  /*8320*/  BSSY B1, `(.L_x_4277) ;  /* 0x0000063000017945 */ /* 0x000fe20003800000 */
[----:B------:R-:W-:Y:S01]  /*8330*/  MOV R55, R30 ;  /* 0x0000001e00377202 */ /* 0x000fe20000000f00 */
[----:B------:R-:W-:Y:S01]  /*8340*/  IMAD.MOV.U32 R58, RZ, RZ, R31 ;  /* 0x000000ffff3a7224 */ /* 0x000fe200078e001f */
        /* <DEDUP_REMOVED lines=22> */
[----:B------:R-:W-:Y:S01]  /*84b0*/  LEA R3, R212, R3, 0x9 ;  /* 0x00000003d4037211 */ /* 0x000fe200078e48ff */
[----:B------:R-:W0:Y:S04]  /*84c0*/  LDS.128 R4, [R41+0x20400] ;  /* 0x0204000029047984 */ /* 0x000e280000000c00 */
[----:B------:R-:W-:-:S05]  /*84d0*/  IMAD R43, R3, 0x2, R2 ;  /* 0x00000002032b7824 */ /* 0x000fca00078e0202 */
[----:B------:R-:W1:Y:S01]  /*84e0*/  LDS.128 R8, [R43+0x20400] ;  /* 0x020400002b087984 */ /* 0x000e620000000c00 */
[--C-:B0-----:R-:W-:Y:S02]  /*84f0*/  HADD2.F32 R12, -RZ, R5.reuse.H0_H0 ;  /* 0x20000005ff0c7230 */ /* 0x101fe40000004100 */
[----:B------:R-:W-:Y:S02]  /*8500*/  HADD2.F32 R5, -RZ, R5.H1_H1 ;  /* 0x30000005ff057230 */ /* 0x000fe40000004100 */
[--C-:B------:R-:W-:Y:S02]  /*8510*/  HADD2.F32 R13, -RZ, R7.reuse.H0_H0 ;  /* 0x20000007ff0d7230 */ /* 0x100fe40000004100 */
[----:B------:R-:W-:Y:S02]  /*8520*/  HADD2.F32 R14, -RZ, R7.H1_H1 ;  /* 0x30000007ff0e7230 */ /* 0x000fe40000004100 */
[----:B------:R-:W-:Y:S02]  /*8530*/  HADD2.F32 R3, -RZ, R4.H0_H0 ;  /* 0x20000004ff037230 */ /* 0x000fe40000004100 */
[----:B-1----:R-:W-:-:S02]  /*8540*/  HADD2.F32 R15, -RZ, R9.H0_H0 ;  /* 0x20000009ff0f7230 */ /* 0x002fc40000004100 */
        /* <DEDUP_REMOVED lines=32> */
[----:B------:R-:W-:Y:S02]  /*8750*/  HADD2.F32 R7, -RZ, R6.H0_H0 ;  /* 0x20000006ff077230 */ /* 0x000fe40000004100 */
[----:B------:R-:W-:Y:S01]  /*8760*/  FMUL.FTZ R14, R11, R32 ;  /* 0x000000200b0e7220 */ /* 0x000fe20000410000 */
[----:B------:R-:W-:Y:S01]  /*8770*/  FFMA.FTZ R34, R3, R34, R9 ;  /* 0x0000002203227223 */ /* 0x000fe20000010009 */
[----:B------:R-:W-:Y:S01]  /*8780*/  FMUL.FTZ R12, R11, R20 ;  /* 0x000000140b0c7220 */ /* 0x000fe20000410000 */
[----:B------:R-:W-:-:S02]  /*8790*/  HADD2.F32 R8, -RZ, R8.H1_H1 ;  /* 0x30000008ff087230 */ /* 0x000fc40000004100 */
[C---:B------:R-:W-:Y:S01]  /*87a0*/  FFMA.FTZ R14, R7.reuse, R20, -R14 ;  /* 0x00000014070e7223 */ /* 0x040fe2000001080e */
[----:B------:R-:W-:Y:S02]  /*87b0*/  HADD2.F32 R10, -RZ, R10.H1_H1 ;  /* 0x3000000aff0a7230 */ /* 0x000fe40000004100 */
[----:B------:R-:W-:Y:S01]  /*87c0*/  FFMA.FTZ R12, R7, R32, R12 ;  /* 0x00000020070c7223 */ /* 0x000fe2000001000c */
[----:B------:R-:W-:Y:S02]  /*87d0*/  HADD2.F32 R9, -RZ, R46.H0_H0 ;  /* 0x2000002eff097230 */ /* 0x000fe40000004100 */
[----:B------:R-:W-:Y:S02]  /*87e0*/  HADD2.F32 R11, -RZ, R45.H0_H0 ;  /* 0x2000002dff0b7230 */ /* 0x000fe40000004100 */
[----:B------:R-:W-:Y:S02]  /*87f0*/  HADD2.F32 R3, -RZ, R48.H0_H0 ;  /* 0x20000030ff037230 */ /* 0x000fe40000004100 */
[----:B------:R-:W-:Y:S01]  /*8800*/  FMUL.FTZ R7, R8, R9 ;  /* 0x0000000908077220 */ /* 0x000fe20000410000 */
[----:B------:R-:W-:-:S02]  /*8810*/  HADD2.F32 R5, -RZ, R47.H0_H0 ;  /* 0x2000002fff057230 */ /* 0x000fc40000004100 */
        /* <DEDUP_REMOVED lines=19> */
.L_x_4278:
[----:B------:R-:W-:Y:S05]  /*8950*/  BSYNC B1 ;  /* 0x0000000000017941 */ /* 0x000fea0003800000 */
.L_x_4277:
        /* <DEDUP_REMOVED lines=43> */
[----:B------:R-:W-:Y:S02]  /*8c10*/  HADD2.F32 R12, -RZ, R54.H0_H0 ;  /* 0x20000036ff0c7230 */ /* 0x000fe40000004100 */
[----:B------:R-:W-:Y:S01]  /*8c20*/  FFMA.FTZ R30, R5, R27, R30 ;  /* 0x0000001b051e7223 */ /* 0x000fe2000001001e */
[----:B------:R-:W-:Y:S02]  /*8c30*/  HADD2.F32 R24, -RZ, R11.H0_H0 ;  /* 0x2000000bff187230 */ /* 0x000fe40000004100 */
[----:B------:R-:W-:Y:S01]  /*8c40*/  FFMA.FTZ R26, R0, R25, R26 ;  /* 0x00000019001a7223 */ /* 0x000fe2000001001a */
[----:B------:R-:W-:-:S02]  /*8c50*/  HADD2.F32 R9, -RZ, R39.H1_H1 ;  /* 0x30000027ff097230 */ /* 0x000fc40000004100 */
[C---:B------:R-:W-:Y:S01]  /*8c60*/  FMUL.FTZ R0, R21.reuse, R20 ;  /* 0x0000001415007220 */ /* 0x040fe20000410000 */
[----:B------:R-:W-:Y:S02]  /*8c70*/  HADD2.F32 R5, -RZ, R54.H1_H1 ;  /* 0x30000036ff057230 */ /* 0x000fe40000004100 */
[-C--:B------:R-:W-:Y:S01]  /*8c80*/  FMUL.FTZ R32, R21, R12.reuse ;  /* 0x0000000c15207220 */ /* 0x080fe20000410000 */
[----:B------:R-:W-:Y:S02]  /*8c90*/  HADD2.F32 R11, -RZ, R11.H1_H1 ;  /* 0x3000000bff0b7230 */ /* 0x000fe40000004100 */
[----:B------:R-:W-:Y:S01]  /*8ca0*/  FFMA.FTZ R25, R13, R12, -R0 ;  /* 0x0000000c0d197223 */ /* 0x000fe20000010800 */
[C---:B------:R-:W-:Y:S01]  /*8cb0*/  FMUL.FTZ R21, R24.reuse, R9 ;  /* 0x0000000918157220 */ /* 0x040fe20000410000 */
[----:B------:R-:W-:Y:S02]  /*8cc0*/  HADD2.F32 R12, -RZ, R33.H0_H0 ;  /* 0x20000021ff0c7230 */ /* 0x000fe40000004100 */
[----:B------:R-:W-:Y:S01]  /*8cd0*/  FMUL.FTZ R24, R24, R5 ;  /* 0x0000000518187220 */ /* 0x000fe20000410000 */
[----:B------:R-:W-:-:S02]  /*8ce0*/  HADD2.F32 R0, -RZ, R34.H0_H0 ;  /* 0x20000022ff007230 */ /* 0x000fc40000004100 */
[----:B------:R-:W-:Y:S01]  /*8cf0*/  FFMA.FTZ R32, R13, R20, R32 ;  /* 0x000000140d207223 */ /* 0x000fe20000010020 */
[C---:B------:R-:W-:Y:S01]  /*8d00*/  FFMA.FTZ R20, R14.reuse, R5, -R21 ;  /* 0x000000050e147223 */ /* 0x040fe20000010815 */
[----:B------:R-:W-:Y:S01]  /*8d10*/  FFMA.FTZ R24, R14, R9, R24 ;  /* 0x000000090e187223 */ /* 0x000fe20000010018 */
[C---:B------:R-:W-:Y:S01]  /*8d20*/  FMUL.FTZ R34, R11.reuse, R12 ;  /* 0x0000000c0b227220 */ /* 0x040fe20000410000 */
[-C--:B------:R-:W-:Y:S01]  /*8d30*/  FMUL.FTZ R14, R11, R0.reuse ;  /* 0x000000000b0e7220 */ /* 0x080fe20000410000 */
[----:B------:R-:W-:Y:S02]  /*8d40*/  HADD2.F32 R8, -RZ, R8.H1_H1 ;  /* 0x30000008ff087230 */ /* 0x000fe40000004100 */
[----:B------:R-:W-:Y:S02]  /*8d50*/  HADD2.F32 R10, -RZ, R10.H1_H1 ;  /* 0x3000000aff0a7230 */ /* 0x000fe40000004100 */
[----:B------:R-:W-:Y:S01]  /*8d60*/  FFMA.FTZ R33, R7, R0, -R34 ;  /* 0x0000000007217223 */ /* 0x000fe20000010822 */
[----:B------:R-:W-:-:S02]  /*8d70*/  HADD2.F32 R11, -RZ, R36.H0_H0 ;  /* 0x20000024ff0b7230 */ /* 0x000fc40000004100 */
[----:B------:R-:W-:Y:S02]  /*8d80*/  HADD2.F32 R13, -RZ, R35.H0_H0 ;  /* 0x20000023ff0d7230 */ /* 0x000fe40000004100 */
[----:B------:R-:W-:Y:S01]  /*8d90*/  FFMA.FTZ R35, R7, R12, R14 ;  /* 0x0000000c07237223 */ /* 0x000fe2000001000e */
[----:B------:R-:W-:Y:S02]  /*8da0*/  HADD2.F32 R5, -RZ, R38.H0_H0 ;  /* 0x20000026ff057230 */ /* 0x000fe40000004100 */
[----:B------:R-:W-:Y:S01]  /*8db0*/  FMUL.FTZ R7, R8, R11 ;  /* 0x0000000b08077220 */ /* 0x000fe20000410000 */
[----:B------:R-:W-:Y:S02]  /*8dc0*/  HADD2.F32 R9, -RZ, R37.H0_H0 ;  /* 0x20000025ff097230 */ /* 0x000fe40000004100 */
[----:B------:R-:W-:Y:S01]  /*8dd0*/  FMUL.FTZ R27, R10, R13 ;  /* 0x0000000d0a1b7220 */ /* 0x000fe20000410000 */
[----:B------:R-:W-:Y:S02]  /*8de0*/  HADD2.F32 R6, -RZ, R6.H1_H1 ;  /* 0x30000006ff067230 */ /* 0x000fe40000004100 */
[-C--:B------:R-:W-:Y:S01]  /*8df0*/  FMUL.FTZ R8, R8, R5.reuse ;  /* 0x0000000508087220 */ /* 0x080fe20000410000 */
[----:B------:R-:W-:Y:S01]  /*8e00*/  FFMA.FTZ R0, R4, R5, -R7 ;  /* 0x0000000504007223 */ /* 0x000fe20000010807 */
[-C--:B------:R-:W-:Y:S01]  /*8e10*/  FMUL.FTZ R12, R10, R9.reuse ;  /* 0x000000090a0c7220 */ /* 0x080fe20000410000 */
[----:B------:R-:W-:Y:S01]  /*8e20*/  F2FP.F16.F32.PACK_AB R7, R33, R20 ;  /* 0x000000142107723e */ /* 0x000fe200000000ff */
[----:B------:R-:W-:Y:S01]  /*8e30*/  FFMA.FTZ R10, R6, R9, -R27 ;  /* 0x00000009060a7223 */ /* 0x000fe2000001081b */
[----:B------:R-:W-:Y:S01]  /*8e40*/  FFMA.FTZ R21, R4, R11, R8 ;  /* 0x0000000b04157223 */ /* 0x000fe20000010008 */
[----:B------:R-:W-:Y:S01]  /*8e50*/  FFMA.FTZ R13, R6, R13, R12 ;  /* 0x0000000d060d7223 */ /* 0x000fe2000001000c */
        /* <DEDUP_REMOVED lines=9> */
.L_x_4264:
[----:B------:R-:W-:Y:S05]  /*8ef0*/  BSYNC B0 ;  /* 0x0000000000007941 */ /* 0x000fea0003800000 */
.L_x_4244:
        /* <DEDUP_REMOVED lines=8> */
.L_x_4241:
[----:B------:R-:W-:-:S13]  /*8f80*/  ISETP.NE.AND P0, PT, R189, 0x3, PT ;  /* 0x00000003bd00780c */ /* 0x000fda0003f05270 */
[----:B------:R-:W-:Y:S05]  /*8f90*/  @!P0 BRA `(.L_x_4279) ;  /* 0x0000000000048947 */ /* 0x000fea0003800000 */
[----:B------:R-:W-:Y:S01]  /*8fa0*/  BPT.TRAP 0x1 ;  /* 0x000000040000795c */ /* 0x000fe20000300000 */
.L_x_4279:
[----:B---3--:R-:W-:Y:S01]  /*8fb0*/  IMAD R15, R18, 0x8, R2 ;  /* 0x00000008120f7824 */ /* 0x008fe200078e0202 */
[----:B------:R-:W-:-:S04]  /*8fc0*/  SHF.L.U32 R20, R22, 0x1f, RZ ;  /* 0x0000001f16147819 */ /* 0x000fc800000006ff */
[----:B------:R3:W0:Y:S01]  /*8fd0*/  SYNCS.PHASECHK.TRANS64.TRYWAIT P1, [R15+URZ+0x38830], R20 ;  /* 0x038830140f0075a7 */ /* 0x000622000802017f */
[----:B------:R-:W-:Y:S05]  /*8fe0*/  @!P0 BRA `(.L_x_4280) ;  /* 0x0000000000048947 */ /* 0x000fea0003800000 */
[----:B------:R-:W-:Y:S01]  /*8ff0*/  BPT.TRAP 0x1 ;  /* 0x000000040000795c */ /* 0x000fe20000300000 */
.L_x_4280:
[C---:B--2---:R-:W-:Y:S01]  /*9000*/  IADD3 R0, R2.reuse, 0x22400, RZ ;  /* 0x0002240002007810 */ /* 0x044fe20007ffe0ff */
        /* <DEDUP_REMOVED lines=9> */
.L_x_4281:
[----:B------:R-:W-:Y:S01]  /*90a0*/  IMAD R4, R18, 0x200, R3 ;  /* 0x0000020012047824 */ /* 0x000fe200078e0203 */
[----:B------:R-:W-:Y:S01]  /*90b0*/  LOP3.LUT R6, R6, 0x10000, RZ, 0xfc, !PT ;  /* 0x0001000006067812 */ /* 0x000fe200078efcff */
[----:B------:R-:W-:Y:S01]  /*90c0*/  IMAD.MOV.U32 R7, RZ, RZ, 0x40000040 ;  /* 0x40000040ff077424 */ /* 0x000fe200078e00ff */
[----:B------:R-:W-:Y:S05]  /*90d0*/  WARPSYNC.ALL ;  /* 0x0000000000007948 */ /* 0x000fea0003800000 */
[----:B------:R-:W-:Y:S01]  /*90e0*/  IMAD.MOV.U32 R5, RZ, RZ, 0x40000040 ;  /* 0x40000040ff057424 */ /* 0x000fe200078e00ff */
[----:B------:R-:W-:Y:S01]  /*90f0*/  R2UR UR4, R6 ;  /* 0x00000000060472ca */ /* 0x000fe200000e0000 */
[----:B-----5:R-:W-:Y:S01]  /*9100*/  WARPGROUP.ARRIVE ;  /* 0x00000000000079c5 */ /* 0x020fe20000000000 */
[----:B------:R-:W-:Y:S01]  /*9110*/  R2UR UR5, R7 ;  /* 0x00000000070572ca */ /* 0x000fe200000e0000 */
[C---:B------:R-:W-:Y:S01]  /*9120*/  VIADD R8, R4.reuse, 0x2 ;  /* 0x0000000204087836 */ /* 0x040fe20000000000 */
[----:B------:R-:W-:Y:S01]  /*9130*/  R2UR UR6, R4 ;  /* 0x00000000040672ca */ /* 0x000fe200000e0000 */
[----:B------:R-:W-:Y:S01]  /*9140*/  IMAD.MOV.U32 R13, RZ, RZ, 0x40000040 ;  /* 0x40000040ff0d7424 */ /* 0x000fe200078e00ff */
[----:B------:R-:W-:Y:S01]  /*9150*/  R2UR UR7, R5 ;  /* 0x00000000050772ca */ /* 0x000fe200000e0000 */
[----:B------:R-:W-:Y:S01]  /*9160*/  IMAD.MOV.U32 R9, RZ, RZ, 0x40000040 ;  /* 0x40000040ff097424 */ /* 0x000fe200078e00ff */
[C---:B------:R-:W-:Y:S01]  /*9170*/  IADD3 R12, R6.reuse, 0x2, RZ ;  /* 0x00000002060c7810 */ /* 0x040fe20007ffe0ff */
[----:B------:R-:W-:Y:S01]  /*9180*/  VIADD R10, R6, 0x4 ;  /* 0x00000004060a7836 */ /* 0x000fe20000000000 */
[----:B------:R-:W-:Y:S01]  /*9190*/  SHF.L.U32 R57, R57, 0x1f, RZ ;  /* 0x0000001f39397819 */ /* 0x000fe200000006ff */
[----:B------:R-:W-:Y:S01]  /*91a0*/  IMAD.MOV.U32 R11, RZ, RZ, 0x40000040 ;  /* 0x40000040ff0b7424 */ /* 0x000fe200078e00ff */
[----:B------:R-:W-:Y:S01]  /*91b0*/  BSSY B0, `(.L_x_4283) ;  /* 0x0000020000007945 */ /* 0x000fe20003800000 */
[----:B------:R-:W-:-:S06]  /*91c0*/  IMAD.MOV.U32 R5, RZ, RZ, 0x40000040 ;  /* 0x40000040ff057424 */ /* 0x000fcc00078e00ff */
        /* <DEDUP_REMOVED lines=30> */
.L_x_4485:
[----:B------:R-:W-:Y:S05]  /*93b0*/  BSYNC B0 ;  /* 0x0000000000007941 */ /* 0x000fea0003800000 */
.L_x_4283:
[----:B------:R-:W-:Y:S05]  /*93c0*/  @!P0 BRA `(.L_x_4285) ;  /* 0x0000000000048947 */ /* 0x000fea0003800000 */
[----:B------:R-:W-:Y:S01]  /*93d0*/  BPT.TRAP 0x1 ;  /* 0x000000040000795c */ /* 0x000fe20000300000 */
.L_x_4285:
[----:B------:R2:W4:Y:S01]  /*93e0*/  SYNCS.PHASECHK.TRANS64.TRYWAIT P1, [R15+URZ+0x38850], R20 ;  /* 0x038850140f0075a7 */ /* 0x000522000802017f */
[----:B------:R-:W-:Y:S05]  /*93f0*/  @!P0 BRA `(.L_x_4286) ;  /* 0x0000000000048947 */ /* 0x000fea0003800000 */
[----:B------:R-:W-:Y:S01]  /*9400*/  BPT.TRAP 0x1 ;  /* 0x000000040000795c */ /* 0x000fe20000300000 */
.L_x_4286:
[C---:B------:R-:W-:Y:S01]  /*9410*/  VIADD R0, R2.reuse, 0x400 ;  /* 0x0000040002007836 */ /* 0x040fe20000000000 */
[----:B------:R-:W-:Y:S01]  /*9420*/  BSSY B0, `(.L_x_4287) ;  /* 0x000000a000007945 */ /* 0x000fe20003800000 */
[----:B------:R-:W-:-:S03]  /*9430*/  VIADD R4, R2, 0x26400 ;  /* 0x0002640002047836 */ /* 0x000fc60000000000 */
[----:B------:R-:W-:Y:S02]  /*9440*/  SHF.R.U32.HI R0, RZ, 0x4, R0 ;  /* 0x00000004ff007819 */ /* 0x000fe40000011600 */
[----:B------:R-:W-:Y:S02]  /*9450*/  SHF.R.U32.HI R4, RZ, 0x4, R4 ;  /* 0x00000004ff047819 */ /* 0x000fe40000011604 */
[----:B------:R-:W-:Y:S02]  /*9460*/  LOP3.LUT R0, R0, 0x3fff, RZ, 0xc0, !PT ;  /* 0x00003fff00007812 */ /* 0x000fe400078ec0ff */
[----:B------:R-:W-:Y:S02]  /*9470*/  LOP3.LUT R4, R4, 0x3fff, RZ, 0xc0, !PT ;  /* 0x00003fff04047812 */ /* 0x000fe400078ec0ff */
[----:B------:R-:W-:Y:S01]  /*9480*/  LOP3.LUT R14, R0, 0x10000, RZ, 0xfc, !PT ;  /* 0x00010000000e7812 */ /* 0x000fe200078efcff */
[----:B----4-:R-:W-:Y:S06]  /*9490*/  @P1 BRA `(.L_x_4288) ;  /* 0x0000000000081947 */ /* 0x010fec0003800000 */
[----:B------:R-:W4:Y:S02]  /*94a0*/  SYNCS.PHASECHK.TRANS64.TRYWAIT P1, [R15+URZ+0x38850], R20 ;  /* 0x038850140f0075a7 */ /* 0x000f24000802017f */
[----:B----4-:R-:W-:Y:S05]  /*94b0*/  @!P1 BRA `(.L_x_4289) ;  /* 0x0000014400a49947 */ /* 0x010fea0003800000 */
.L_x_4288:
[----:B------:R-:W-:Y:S05]  /*94c0*/  BSYNC B0 ;  /* 0x0000000000007941 */ /* 0x000fea0003800000 */
.L_x_4287:
[----:B0-234-:R-:W-:Y:S01]  /*94d0*/  IMAD R20, R18, 0x1000, R14 ;  /* 0x0000100012147824 */ /* 0x01dfe200078e020e */
[----:B------:R-:W-:Y:S01]  /*94e0*/  LOP3.LUT R4, R4, 0x10000, RZ, 0xfc, !PT ;  /* 0x0001000004047812 */ /* 0x000fe200078efcff */
[----:B------:R-:W-:Y:S01]  /*94f0*/  IMAD.MOV.U32 R21, RZ, RZ, 0x40000040 ;  /* 0x40000040ff157424 */ /* 0x000fe200078e00ff */
[----:B------:R-:W-:Y:S01]  /*9500*/  MOV R5, 0x40000040 ;  /* 0x4000004000057802 */ /* 0x000fe20000000f00 */
[----:B------:R-:W-:Y:S05]  /*9510*/  WARPSYNC.ALL ;  /* 0x0000000000007948 */ /* 0x000fea0003800000 */
[C---:B------:R-:W-:Y:S01]  /*9520*/  R2UR UR4, R4.reuse ;  /* 0x00000000040472ca */ /* 0x040fe200000e0000 */
[----:B------:R-:W-:Y:S01]  /*9530*/  WARPGROUP.ARRIVE ;  /* 0x00000000000079c5 */ /* 0x000fe20000000000 */
[----:B------:R-:W-:Y:S01]  /*9540*/  R2UR UR5, R5 ;  /* 0x00000000050572ca */ /* 0x000fe200000e0000 */
[----:B------:R-:W-:Y:S01]  /*9550*/  VIADD R60, R4, 0x2 ;  /* 0x00000002043c7836 */ /* 0x000fe20000000000 */
[C---:B------:R-:W-:Y:S01]  /*9560*/  R2UR UR6, R20.reuse ;  /* 0x00000000140672ca */ /* 0x040fe200000e0000 */
[C---:B------:R-:W-:Y:S01]  /*9570*/  VIADD R58, R20.reuse, 0x2 ;  /* 0x00000002143a7836 */ /* 0x040fe20000000000 */
[----:B------:R-:W-:Y:S01]  /*9580*/  R2UR UR7, R21 ;  /* 0x00000000150772ca */ /* 0x000fe200000e0000 */
[----:B------:R-:W-:Y:S01]  /*9590*/  IMAD.MOV.U32 R61, RZ, RZ, 0x40000040 ;  /* 0x40000040ff3d7424 */ /* 0x000fe200078e00ff */
[----:B------:R-:W-:Y:S01]  /*95a0*/  MOV R59, 0x40000040 ;  /* 0x40000040003b7802 */ /* 0x000fe20000000f00 */
[----:B------:R-:W0:Y:S01]  /*95b0*/  S2R R0, SR_TID.X ;  /* 0x0000000000007919 */ /* 0x000e220000002100 */
[----:B-1----:R-:W-:Y:S01]  /*95c0*/  VIADD R57, R20, 0x800 ;  /* 0x0000080014397836 */ /* 0x002fe20000000000 */
[----:B------:R-:W-:Y:S01]  /*95d0*/  MOV R67, 0x40000040 ;  /* 0x4000004000437802 */ /* 0x000fe20000000f00 */
[----:B------:R-:W-:Y:S01]  /*95e0*/  VIADD R21, R4, 0x800 ;  /* 0x0000080004157836 */ /* 0x000fe20000000000 */
[----:B------:R-:W1:Y:S01]  /*95f0*/  S2R R70, SR_TID.X ;  /* 0x0000000000467919 */ /* 0x000e620000002100 */
[----:B------:R-:W-:Y:S01]  /*9600*/  IMAD.MOV.U32 R64, RZ, RZ, 0x4 ;  /* 0x00000004ff407424 */ /* 0x000fe200078e00ff */
[----:B------:R-:W-:Y:S01]  /*9610*/  BSSY B1, `(.L_x_4290) ;  /* 0x0000690000017945 */ /* 0x000fe20003800000 */
[----:B------:R-:W-:-:S03]  /*9620*/  IMAD.MOV.U32 R69, RZ, RZ, 0x40000040 ;  /* 0x40000040ff457424 */ /* 0x000fc600078e00ff */
        /* <DEDUP_REMOVED lines=9> */
[----:B0-----:R-:W-:Y:S02]  /*96c0*/  SHF.R.U32.HI R0, RZ, 0x7, R0 ;  /* 0x00000007ff007819 */ /* 0x001fe40000011600 */
[----:B-1----:R-:W-:-:S04]  /*96d0*/  LOP3.LUT R70, R70, 0x7f, RZ, 0xc0, !PT ;  /* 0x0000007f46467812 */ /* 0x002fc800078ec0ff */
        /* <DEDUP_REMOVED lines=195> */
[CC--:B------:R-:W-:Y:S02]  /*a310*/  IADD3 R60, R21.reuse, R57.reuse, R4 ;  /* 0x00000039153c7210 */ /* 0x0c0fe40007ffe004 */
[----:B------:R-:W-:Y:S01]  /*a320*/  IADD3 R58, R21, R57, R20 ;  /* 0x00000039153a7210 */ /* 0x000fe20007ffe014 */
[----:B------:R-:W-:Y:S01]  /*a330*/  IMAD.MOV.U32 R57, RZ, RZ, 0xc00 ;  /* 0x00000c00ff397424 */ /* 0x000fe200078e00ff */
[----:B------:R-:W-:-:S02]  /*a340*/  MOV R59, 0x40000040 ;  /* 0x40000040003b7802 */ /* 0x000fc40000000f00 */
[----:B------:R-:W-:Y:S02]  /*a350*/  MOV R21, 0x30 ;  /* 0x0000003000157802 */ /* 0x000fe40000000f00 */
        /* <DEDUP_REMOVED lines=12> */
[----:B------:R-:W-:Y:S02]  /*a420*/  VIADD R59, R4, 0xa00 ;  /* 0x00000a00043b7836 */ /* 0x000fe40000000000 */
[----:B------:R-:W-:-:S02]  /*a430*/  IMAD.IADD R68, R0, 0x1, R61 ;  /* 0x0000000100447824 */ /* 0x000fc400078e023d */
[--C-:B------:R-:W-:Y:S02]  /*a440*/  IMAD.IADD R66, R0, 0x1, R59.reuse ;  /* 0x0000000100427824 */ /* 0x100fe400078e023b */
[C---:B------:R-:W-:Y:S02]  /*a450*/  IMAD.IADD R58, R64.reuse, 0x1, R59 ;  /* 0x00000001403a7824 */ /* 0x040fe400078e023b */
[----:B------:R-:W-:Y:S01]  /*a460*/  IMAD.IADD R60, R64, 0x1, R61 ;  /* 0x00000001403c7824 */ /* 0x000fe200078e023d */
        /* <DEDUP_REMOVED lines=12> */
[----:B------:R-:W-:Y:S01]  /*a530*/  IMAD.MOV.U32 R61, RZ, RZ, 0x40000040 ;  /* 0x40000040ff3d7424 */ /* 0x000fe200078e00ff */
[----:B------:R-:W-:-:S02]  /*a540*/  WARPGROUP.DEPBAR.LE gsb0, 0x0 ;  /* 0x00008000000079c5 */ /* 0x000fc40000010000 */
[----:B------:R-:W-:-:S07]  /*a550*/  WARPGROUP.ARRIVE ;  /* 0x00000000000079c5 */ /* 0x000fce0000000000 */
        /* <DEDUP_REMOVED lines=31> */
[----:B------:R-:W-:Y:S01]  /*a750*/  VIADD R59, R4, 0xc00 ;  /* 0x00000c00043b7836 */ /* 0x000fe20000000000 */
[----:B------:R-:W-:-:S03]  /*a760*/  IADD3 R61, R20, 0xc00, RZ ;  /* 0x00000c00143d7810 */ /* 0x000fc60007ffe0ff */
[----:B------:R-:W-:Y:S01]  /*a770*/  IMAD.IADD R66, R0, 0x1, R59 ;  /* 0x0000000100427824 */ /* 0x000fe200078e023b */
[----:B------:R-:W-:Y:S01]  /*a780*/  IADD3 R60, R64, R61, RZ ;  /* 0x0000003d403c7210 */ /* 0x000fe20007ffe0ff */
[----:B------:R-:W-:Y:S02]  /*a790*/  IMAD.IADD R68, R0, 0x1, R61 ;  /* 0x0000000100447824 */ /* 0x000fe400078e023d */
[----:B------:R-:W-:Y:S01]  /*a7a0*/  IMAD.IADD R58, R64, 0x1, R59 ;  /* 0x00000001403a7824 */ /* 0x000fe200078e023b */
[----:B------:R-:W-:Y:S02]  /*a7b0*/  WARPGROUP.DEPBAR.LE gsb0, 0x0 ;  /* 0x00008000000079c5 */ /* 0x000fe40000010000 */
[----:B------:R-:W-:-:S06]  /*a7c0*/  WARPGROUP.ARRIVE ;  /* 0x00000000000079c5 */ /* 0x000fcc0000000000 */
        /* <DEDUP_REMOVED lines=24> */
[----:B------:R-:W-:Y:S01]  /*a950*/  IMAD.MOV.U32 R59, RZ, RZ, 0x40000040 ;  /* 0x40000040ff3b7424 */ /* 0x000fe200078e00ff */
[----:B------:R-:W-:Y:S02]  /*a960*/  R2UR UR6, R60 ;  /* 0x000000003c0672ca */ /* 0x000fe400000e0000 */
[----:B------:R-:W-:Y:S02]  /*a970*/  R2UR UR7, R61 ;  /* 0x000000003d0772ca */ /* 0x000fe400000e0000 */
[CC--:B------:R-:W-:Y:S02]  /*a980*/  IADD3 R60, R21.reuse, R57.reuse, R4 ;  /* 0x00000039153c7210 */ /* 0x0c0fe40007ffe004 */
[----:B------:R-:W-:Y:S01]  /*a990*/  IADD3 R58, R21, R57, R20 ;  /* 0x00000039153a7210 */ /* 0x000fe20007ffe014 */
[----:B------:R-:W-:Y:S01]  /*a9a0*/  VIADD R21, R4, 0xe00 ;  /* 0x00000e0004157836 */ /* 0x000fe20000000000 */
[----:B------:R-:W-:Y:S01]  /*a9b0*/  MOV R61, 0x40000040 ;  /* 0x40000040003d7802 */ /* 0x000fe20000000f00 */
        /* <DEDUP_REMOVED lines=11> */
[C---:B------:R-:W-:Y:S01]  /*aa70*/  IMAD.IADD R66, R0.reuse, 0x1, R61 ;  /* 0x0000000100427824 */ /* 0x040fe200078e023d */
[----:B------:R-:W-:Y:S01]  /*aa80*/  IADD3 R58, R0, R21, RZ ;  /* 0x00000015003a7210 */ /* 0x000fe20007ffe0ff */
[----:B------:R-:W-:-:S02]  /*aa90*/  IMAD.MOV.U32 R59, RZ, RZ, 0x40000040 ;  /* 0x40000040ff3b7424 */ /* 0x000fc400078e00ff */
[----:B------:R-:W-:Y:S01]  /*aaa0*/  IMAD.IADD R60, R64, 0x1, R61 ;  /* 0x00000001403c7824 */ /* 0x000fe200078e023d */
[----:B------:R-:W-:Y:S02]  /*aab0*/  WARPGROUP.DEPBAR.LE gsb0, 0x0 ;  /* 0x00008000000079c5 */ /* 0x000fe40000010000 */
[----:B------:R-:W-:-:S06]  /*aac0*/  WARPGROUP.ARRIVE ;  /* 0x00000000000079c5 */ /* 0x000fcc0000000000 */
[----:B------:R-:W-:Y:S01]  /*aad0*/  HGMMA.64x64x16.F32 R24, gdesc[UR4], R24, gsb0 ;  /* 0x00e00000041879f0 */ /* 0x000fe20008000818 */
[----:B------:R-:W-:Y:S01]  /*aae0*/  R2UR UR6, R66 ;  /* 0x00000000420672ca */ /* 0x000fe200000e0000 */
[----:B------:R-:W-:Y:S01]  /*aaf0*/  IMAD.IADD R66, R62, 0x1, R21 ;  /* 0x000000013e427824 */ /* 0x000fe200078e0215 */
[----:B------:R-:W-:Y:S02]  /*ab00*/  R2UR UR7, R67 ;  /* 0x00000000430772ca */ /* 0x000fe400000e0000 */
[----:B------:R-:W-:Y:S01]  /*ab10*/  R2UR UR4, R58 ;  /* 0x000000003a0472ca */ /* 0x000fe200000e0000 */
[----:B------:R-:W-:Y:S01]  /*ab20*/  IMAD.IADD R58, R62, 0x1, R61 ;  /* 0x000000013e3a7824 */ /* 0x000fe200078e023d */
[----:B------:R-:W-:Y:S01]  /*ab30*/  R2UR UR5, R59 ;  /* 0x000000003b0572ca */ /* 0x000fe200000e0000 */
[----:B------:R-:W-:Y:S01]  /*ab40*/  IMAD.MOV.U32 R59, RZ, RZ, 0x40000040 ;  /* 0x40000040ff3b7424 */ /* 0x000fe200078e00ff */
[----:B------:R-:W-:Y:S02]  /*ab50*/  MOV R67, 0x40000040 ;  /* 0x4000004000437802 */ /* 0x000fe40000000f00 */
[----:B------:R-:W-:Y:S01]  /*ab60*/  MOV R61, 0x40000040 ;  /* 0x40000040003d7802 */ /* 0x000fe20000000f00 */
[----:B------:R-:W-:-:S02]  /*ab70*/  WARPGROUP.DEPBAR.LE gsb0, 0x0 ;  /* 0x00008000000079c5 */ /* 0x000fc40000010000 */
        /* <DEDUP_REMOVED lines=17> */
[----:B------:R-:W-:-:S04]  /*ac90*/  SEL R0, R59, 0x3e, P1 ;  /* 0x0000003e3b007807 */ /* 0x000fc80000800000 */
[----:B------:R-:W-:Y:S01]  /*aca0*/  LOP3.LUT R21, R0, 0x6, RZ, 0xc0, !PT ;  /* 0x0000000600157812 */ /* 0x000fe200078ec0ff */
[----:B------:R-:W-:-:S03]  /*acb0*/  IMAD R0, R168, -0x40, R59 ;  /* 0xffffffc0a8007824 */ /* 0x000fc600078e023b */
        /* <DEDUP_REMOVED lines=9> */
[----:B------:R-:W-:Y:S02]  /*ad50*/  R2UR UR7, R21 ;  /* 0x00000000150772ca */ /* 0x000fe400000e0000 */
[----:B------:R-:W-:Y:S02]  /*ad60*/  IADD3 R21, R187, 0x1, R0 ;  /* 0x00000001bb157810 */ /* 0x000fe40007ffe000 */
[----:B------:R-:W-:-:S02]  /*ad70*/  LEA R20, R185, R190, 0x6 ;  /* 0x000000beb9147211 */ /* 0x000fc400078e30ff */
[C---:B------:R-:W-:Y:S02]  /*ad80*/  IADD3 R0, -R192.reuse, R0, R187 ;  /* 0x00000000c0007210 */ /* 0x040fe40007ffe1bb */
[----:B------:R-:W-:-:S04]  /*ad90*/  IADD3 R21, -R192, R21, -R184 ;  /* 0x00000015c0157210 */ /* 0x000fc80007ffe9b8 */
[----:B------:R-:W-:Y:S02]  /*ada0*/  VIADDMNMX R57, R20, R21, R0, PT ;  /* 0x0000001514397246 */ /* 0x000fe40003800100 */
[----:B------:R-:W-:Y:S02]  /*adb0*/  IADD3 R21, R21, 0x8, R20 ;  /* 0x0000000815157810 */ /* 0x000fe40007ffe014 */
[C---:B------:R-:W-:Y:S02]  /*adc0*/  ISETP.GT.AND P1, PT, R57.reuse, RZ, PT ;  /* 0x000000ff3900720c */ /* 0x040fe40003f24270 */
[C---:B------:R-:W-:Y:S02]  /*add0*/  ISETP.GT.AND P2, PT, R57.reuse, 0x1, PT ;  /* 0x000000013900780c */ /* 0x040fe40003f44270 */
[----:B------:R-:W-:Y:S02]  /*ade0*/  ISETP.GT.AND P3, PT, R57, 0x8, PT ;  /* 0x000000083900780c */ /* 0x000fe40003f64270 */
[----:B------:R-:W-:-:S04]  /*adf0*/  VIMNMX R21, R0, R21, PT ;  /* 0x0000001500157248 */ /* 0x000fc80003fe0100 */
        /* <DEDUP_REMOVED lines=51> */
[----:B------:R-:W-:Y:S01]  /*b130*/  ULDC UR4, c[0x0][0xa80] ;  /* 0x0002a00000047ab9 */ /* 0x000fe20000000800 */
[----:B------:R-:W2:Y:S01]  /*b140*/  MUFU.TANH R33, R33 ;  /* 0x0000002100217308 */ /* 0x000ea20000002400 */
[----:B0-----:R-:W-:Y:S01]  /*b150*/  FSEL R29, R29, -INF , P1 ;  /* 0xff8000001d1d7808 */ /* 0x001fe20000800000 */
[----:B------:R-:W-:Y:S01]  /*b160*/  IMAD.U32 R170, RZ, RZ, UR4 ;  /* 0x00000004ffaa7e24 */ /* 0x000fe2000f8e00ff */
[----:B------:R-:W-:-:S02]  /*b170*/  ISETP.GT.AND P1, PT, R57, 0x11, PT ;  /* 0x000000113900780c */ /* 0x000fc40003f24270 */
        /* <DEDUP_REMOVED lines=41> */
[----:B------:R-:W-:Y:S01]  /*b410*/  MUFU.TANH R26, R26 ;  /* 0x0000001a001a7308 */ /* 0x000fe20000002400 */
[----:B--2---:R-:W-:Y:S02]  /*b420*/  FSEL R57, R52, -INF , P2 ;  /* 0xff80000034397808 */ /* 0x004fe40001000000 */
[----:B------:R-:W-:Y:S02]  /*b430*/  ISETP.GT.AND P2, PT, R21, 0x1, PT ;  /* 0x000000011500780c */ /* 0x000fe40003f44270 */
[----:B------:R-:W-:-:S03]  /*b440*/  FMNMX.FTZ R24, R57, R24, !PT ;  /* 0x0000001839187209 */ /* 0x000fc60007810000 */
[----:B------:R-:W1:Y:S01]  /*b450*/  MUFU.TANH R27, R27 ;  /* 0x0000001b001b7308 */ /* 0x000e620000002400 */
[----:B0-----:R-:W-:Y:S02]  /*b460*/  FSEL R53, R53, -INF , P1 ;  /* 0xff80000035357808 */ /* 0x001fe40000800000 */
[----:B------:R-:W-:Y:S02]  /*b470*/  ISETP.GT.AND P1, PT, R21, RZ, PT ;  /* 0x000000ff1500720c */ /* 0x000fe40003f24270 */
[----:B------:R-:W-:-:S03]  /*b480*/  FMNMX.FTZ R24, R53, R24, !PT ;  /* 0x0000001835187209 */ /* 0x000fc60007810000 */
[----:B------:R-:W0:Y:S02]  /*b490*/  MUFU.TANH R30, R30 ;  /* 0x0000001e001e7308 */ /* 0x000e240000002400 */
[----:B------:R-:W2:Y:S06]  /*b4a0*/  SHFL.BFLY PT, R73, R24, 0x2, 0x1f ;  /* 0x0c401f0018497f89 */ /* 0x000eac00000e0000 */
[----:B------:R-:W-:Y:S01]  /*b4b0*/  MUFU.TANH R31, R31 ;  /* 0x0000001f001f7308 */ /* 0x000fe20000002400 */
[----:B-1----:R-:W-:Y:S02]  /*b4c0*/  FSEL R27, R27, -INF , P2 ;  /* 0xff8000001b1b7808 */ /* 0x002fe40001000000 */
[----:B------:R-:W-:-:S05]  /*b4d0*/  ISETP.GT.AND P2, PT, R21, 0x10, PT ;  /* 0x000000101500780c */ /* 0x000fca0003f44270 */
[----:B------:R-:W1:Y:S01]  /*b4e0*/  MUFU.TANH R34, R34 ;  /* 0x0000002200227308 */ /* 0x000e620000002400 */
[----:B0-----:R-:W-:Y:S02]  /*b4f0*/  FSEL R75, R30, -INF , P3 ;  /* 0xff8000001e4b7808 */ /* 0x001fe40001800000 */
[----:B------:R-:W-:-:S05]  /*b500*/  ISETP.GT.AND P3, PT, R21, 0x20, PT ;  /* 0x000000201500780c */ /* 0x000fca0003f64270 */
[----:B------:R-:W-:Y:S01]  /*b510*/  MUFU.TANH R35, R35 ;  /* 0x0000002300237308 */ /* 0x000fe20000002400 */
[----:B--2---:R-:W-:-:S05]  /*b520*/  FMNMX.FTZ R73, R24, R73, !PT ;  /* 0x0000004918497209 */ /* 0x004fca0007810000 */
[----:B------:R-:W0:Y:S02]  /*b530*/  SHFL.BFLY PT, R24, R73, 0x1, 0x1f ;  /* 0x0c201f0049187f89 */ /* 0x000e2400000e0000 */
[----:B------:R-:W2:Y:S01]  /*b540*/  MUFU.TANH R38, R38 ;  /* 0x0000002600267308 */ /* 0x000ea20000002400 */
[----:B-1----:R-:W-:Y:S02]  /*b550*/  FSEL R77, R34, -INF , P2 ;  /* 0xff800000224d7808 */ /* 0x002fe40001000000 */
[----:B------:R-:W-:-:S05]  /*b560*/  ISETP.GT.AND P2, PT, R21, 0x18, PT ;  /* 0x000000181500780c */ /* 0x000fca0003f44270 */
[----:B------:R-:W1:Y:S08]  /*b570*/  MUFU.TANH R39, R39 ;  /* 0x0000002700277308 */ /* 0x000e700000002400 */
[----:B------:R-:W3:Y:S01]  /*b580*/  MUFU.TANH R42, R42 ;  /* 0x0000002a002a7308 */ /* 0x000ee20000002400 */
[----:B--2---:R-:W-:Y:S02]  /*b590*/  FSEL R79, R38, -INF , P2 ;  /* 0xff800000264f7808 */ /* 0x004fe40001000000 */
[----:B------:R-:W-:-:S02]  /*b5a0*/  ISETP.GT.AND P2, PT, R21, 0x21, PT ;  /* 0x000000211500780c */ /* 0x000fc40003f44270 */
[----:B0-----:R-:W-:-:S03]  /*b5b0*/  FMNMX.FTZ R169, R73, R24, !PT ;  /* 0x0000001849a97209 */ /* 0x001fc60007810000 */
[----:B------:R-:W0:Y:S01]  /*b5c0*/  MUFU.TANH R43, R43 ;  /* 0x0000002b002b7308 */ /* 0x000e220000002400 */
[----:B------:R-:W-:Y:S02]  /*b5d0*/  FSEL R73, R26, -INF , P1 ;  /* 0xff8000001a497808 */ /* 0x000fe40000800000 */
[----:B------:R-:W-:Y:S01]  /*b5e0*/  ISETP.GT.AND P1, PT, R21, 0x9, PT ;  /* 0x000000091500780c */ /* 0x000fe20003f24270 */
[----:B------:R-:W-:Y:S01]  /*b5f0*/  FMUL.FTZ R20, R169, R170 ;  /* 0x000000aaa9147220 */ /* 0x000fe20000410000 */
[----:B------:R-:W-:Y:S02]  /*b600*/  FMNMX.FTZ R0, R73, R27, !PT ;  /* 0x0000001b49007209 */ /* 0x000fe40007810000 */
[----:B------:R-:W-:Y:S01]  /*b610*/  FSEL R31, R31, -INF , P1 ;  /* 0xff8000001f1f7808 */ /* 0x000fe20000800000 */
[----:B------:R-:W2:Y:S01]  /*b620*/  MUFU.TANH R46, R46 ;  /* 0x0000002e002e7308 */ /* 0x000ea20000002400 */
[----:B------:R-:W-:Y:S02]  /*b630*/  FMNMX.FTZ R0, R75, R0, !PT ;  /* 0x000000004b007209 */ /* 0x000fe40007810000 */
[----:B------:R-:W-:-:S02]  /*b640*/  ISETP.GT.AND P1, PT, R21, 0x11, PT ;  /* 0x000000111500780c */ /* 0x000fc40003f24270 */
[----:B------:R-:W-:Y:S02]  /*b650*/  FMNMX.FTZ R0, R31, R0, !PT ;  /* 0x000000001f007209 */ /* 0x000fe40007810000 */
[----:B------:R-:W-:Y:S01]  /*b660*/  FSEL R35, R35, -INF , P1 ;  /* 0xff80000023237808 */ /* 0x000fe20000800000 */
[----:B------:R-:W4:Y:S01]  /*b670*/  MUFU.TANH R47, R47 ;  /* 0x0000002f002f7308 */ /* 0x000f220000002400 */
[----:B------:R-:W-:Y:S02]  /*b680*/  FMNMX.FTZ R0, R77, R0, !PT ;  /* 0x000000004d007209 */ /* 0x000fe40007810000 */
[----:B------:R-:W-:Y:S02]  /*b690*/  ISETP.GT.AND P1, PT, R21, 0x19, PT ;  /* 0x000000191500780c */ /* 0x000fe40003f24270 */
[----:B------:R-:W-:Y:S02]  /*b6a0*/  FMNMX.FTZ R0, R35, R0, !PT ;  /* 0x0000000023007209 */ /* 0x000fe40007810000 */
[----:B-1----:R-:W-:Y:S01]  /*b6b0*/  FSEL R39, R39, -INF , P1 ;  /* 0xff80000027277808 */ /* 0x002fe20000800000 */
[----:B------:R-:W1:Y:S01]  /*b6c0*/  MUFU.TANH R50, R50 ;  /* 0x0000003200327308 */ /* 0x000e620000002400 */
[----:B------:R-:W-:-:S02]  /*b6d0*/  FMNMX.FTZ R0, R79, R0, !PT ;  /* 0x000000004f007209 */ /* 0x000fc40007810000 */
[----:B---3--:R-:W-:Y:S02]  /*b6e0*/  FSEL R81, R42, -INF , P3 ;  /* 0xff8000002a517808 */ /* 0x008fe40001800000 */
[----:B------:R-:W-:Y:S02]  /*b6f0*/  FMNMX.FTZ R0, R39, R0, !PT ;  /* 0x0000000027007209 */ /* 0x000fe40007810000 */
[----:B------:R-:W-:Y:S01]  /*b700*/  ISETP.GT.AND P1, PT, R21, 0x28, PT ;  /* 0x000000281500780c */ /* 0x000fe20003f24270 */
[----:B------:R-:W3:Y:S01]  /*b710*/  MUFU.TANH R51, R51 ;  /* 0x0000003300337308 */ /* 0x000ee20000002400 */
[----:B0-----:R-:W-:Y:S02]  /*b720*/  FSEL R43, R43, -INF , P2 ;  /* 0xff8000002b2b7808 */ /* 0x001fe40001000000 */
[----:B------:R-:W-:Y:S02]  /*b730*/  FMNMX.FTZ R0, R81, R0, !PT ;  /* 0x0000000051007209 */ /* 0x000fe40007810000 */
[----:B--2---:R-:W-:-:S02]  /*b740*/  FSEL R83, R46, -INF , P1 ;  /* 0xff8000002e537808 */ /* 0x004fc40000800000 */
[----:B------:R-:W-:Y:S01]  /*b750*/  FMNMX.FTZ R0, R43, R0, !PT ;  /* 0x000000002b007209 */ /* 0x000fe20007810000 */
[----:B------:R-:W0:Y:S01]  /*b760*/  MUFU.TANH R54, R54 ;  /* 0x0000003600367308 */ /* 0x000e220000002400 */
[----:B------:R-:W-:Y:S02]  /*b770*/  ISETP.GT.AND P3, PT, R21, 0x30, PT ;  /* 0x000000301500780c */ /* 0x000fe40003f64270 */
[----:B----4-:R-:W-:Y:S02]  /*b780*/  FSEL R47, R47, -INF , P4 ;  /* 0xff8000002f2f7808 */ /* 0x010fe40002000000 */
[----:B------:R-:W-:Y:S02]  /*b790*/  FMNMX.FTZ R0, R83, R0, !PT ;  /* 0x0000000053007209 */ /* 0x000fe40007810000 */
[----:B------:R-:W-:Y:S01]  /*b7a0*/  FSETP.NEU.FTZ.AND P2, PT, R169, -INF , PT ;  /* 0xff800000a900780b */ /* 0x000fe20003f5d000 */
[----:B------:R-:W2:Y:S01]  /*b7b0*/  MUFU.TANH R55, R55 ;  /* 0x0000003700377308 */ /* 0x000ea20000002400 */
[----:B------:R-:W-:-:S02]  /*b7c0*/  ISETP.GT.AND P1, PT, R21, 0x31, PT ;  /* 0x000000311500780c */ /* 0x000fc40003f24270 */
[----:B-1----:R-:W-:Y:S02]  /*b7d0*/  FSEL R85, R50, -INF , P3 ;  /* 0xff80000032557808 */ /* 0x002fe40001800000 */
[----:B------:R-:W-:Y:S02]  /*b7e0*/  FMNMX.FTZ R0, R47, R0, !PT ;  /* 0x000000002f007209 */ /* 0x000fe40007810000 */
[----:B------:R-:W-:Y:S02]  /*b7f0*/  FSEL R20, R20, RZ, P2 ;  /* 0x000000ff14147208 */ /* 0x000fe40001000000 */
[----:B------:R-:W-:Y:S02]  /*b800*/  ISETP.GT.AND P2, PT, R21, 0x38, PT ;  /* 0x000000381500780c */ /* 0x000fe40003f44270 */
[----:B---3--:R-:W-:Y:S01]  /*b810*/  FSEL R51, R51, -INF , P1 ;  /* 0xff80000033337808 */ /* 0x008fe20000800000 */
[--C-:B------:R-:W-:Y:S01]  /*b820*/  FFMA.FTZ R24, R59, R170, -R20.reuse ;  /* 0x000000aa3b187223 */ /* 0x100fe20000010814 */
[----:B------:R-:W-:Y:S01]  /*b830*/  FMNMX.FTZ R0, R85, R0, !PT ;  /* 0x0000000055007209 */ /* 0x000fe20007810000 */
[-CC-:B------:R-:W-:Y:S01]  /*b840*/  FFMA.FTZ R177, R61, R170.reuse, -R20.reuse ;  /* 0x000000aa3db17223 */ /* 0x180fe20000010814 */
[----:B------:R-:W-:Y:S01]  /*b850*/  ISETP.GT.AND P1, PT, R21, 0x39, PT ;  /* 0x000000391500780c */ /* 0x000fe20003f24270 */
[-CC-:B------:R-:W-:Y:S01]  /*b860*/  FFMA.FTZ R178, R29, R170.reuse, -R20.reuse ;  /* 0x000000aa1db27223 */ /* 0x180fe20000010814 */
[----:B0-----:R-:W-:Y:S01]  /*b870*/  FSEL R59, R54, -INF , P2 ;  /* 0xff800000363b7808 */ /* 0x001fe20001000000 */
[--C-:B------:R-:W-:Y:S01]  /*b880*/  FFMA.FTZ R25, R25, R170, -R20.reuse ;  /* 0x000000aa19197223 */ /* 0x100fe20000010814 */
[----:B------:R-:W-:Y:S01]  /*b890*/  FMNMX.FTZ R0, R51, R0, !PT ;  /* 0x0000000033007209 */ /* 0x000fe20007810000 */
[-CC-:B------:R-:W-:Y:S01]  /*b8a0*/  FFMA.FTZ R179, R63, R170.reuse, -R20.reuse ;  /* 0x000000aa3fb37223 */ /* 0x180fe20000010814 */
[----:B--2---:R-:W-:Y:S01]  /*b8b0*/  FSEL R55, R55, -INF , P1 ;  /* 0xff80000037377808 */ /* 0x004fe20000800000 */
        /* <DEDUP_REMOVED lines=15> */
[----:B------:R1:W2:Y:S08]  /*b9b0*/  MUFU.EX2 R87, R25 ;  /* 0x0000001900577308 */ /* 0x0002b00000000800 */
[----:B------:R-:W-:Y:S01]  /*b9c0*/  MUFU.EX2 R177, R177 ;  /* 0x000000b100b17308 */ /* 0x000fe20000000800 */
[----:B-1----:R-:W-:Y:S01]  /*b9d0*/  IMAD.MOV.U32 R25, RZ, RZ, 0x40000040 ;  /* 0x40000040ff197424 */ /* 0x002fe200078e00ff */
[----:B0-----:R-:W-:-:S04]  /*b9e0*/  FMNMX.FTZ R21, R0, R21, !PT ;  /* 0x0000001500157209 */ /* 0x001fc80007810000 */
[----:B------:R-:W-:Y:S02]  /*b9f0*/  R2UR UR11, R25 ;  /* 0x00000000190b72ca */ /* 0x000fe400000e0000 */
[----:B------:R-:W0:Y:S01]  /*ba00*/  MUFU.EX2 R178, R178 ;  /* 0x000000b200b27308 */ /* 0x000e220000000800 */
[----:B------:R-:W1:Y:S01]  /*ba10*/  SHFL.BFLY PT, R0, R21, 0x1, 0x1f ;  /* 0x0c201f0015007f89 */ /* 0x000e6200000e0000 */
[----:B--2---:R-:W-:Y:S01]  /*ba20*/  FADD.FTZ R228, R152, R87 ;  /* 0x0000005798e47221 */ /* 0x004fe20000010000 */
[----:B------:R-:W-:-:S05]  /*ba30*/  F2FP.F16.F32.PACK_AB R152, R87, R152 ;  /* 0x000000985798723e */ /* 0x000fca00000000ff */
        /* <DEDUP_REMOVED lines=12> */
[----:B------:R-:W-:Y:S02]  /*bb00*/  FSEL R26, R0, RZ, P1 ;  /* 0x000000ff001a7208 */ /* 0x000fe40000800000 */
[----:B------:R-:W-:Y:S01]  /*bb10*/  ISETP.NE.AND P1, PT, R70, RZ, PT ;  /* 0x000000ff4600720c */ /* 0x000fe20003f25270 */
[----:B------:R-:W-:Y:S01]  /*bb20*/  FADD.FTZ R180, R180, R179 ;  /* 0x000000b3b4b47221 */ /* 0x000fe20000010000 */
[----:B------:R-:W-:Y:S01]  /*bb30*/  LOP3.LUT R0, R56, 0x2000000, RZ, 0xfc, !PT ;  /* 0x0200000038007812 */ /* 0x000fe200078efcff */
        /* <DEDUP_REMOVED lines=20> */
[----:B------:R-:W-:Y:S01]  /*bc80*/  IMAD R20, R18, 0x1000, R0 ;  /* 0x0000100012147824 */ /* 0x000fe200078e0200 */
[----:B0-----:R-:W-:Y:S01]  /*bc90*/  F2FP.F16.F32.PACK_AB R158, R182, R181 ;  /* 0x000000b5b69e723e */ /* 0x001fe200000000ff */
[----:B------:R-:W-:Y:S01]  /*bca0*/  FADD.FTZ R181, R181, R180 ;  /* 0x000000b4b5b57221 */ /* 0x000fe20000010000 */
[----:B------:R-:W-:-:S02]  /*bcb0*/  @!P1 VIADD R15, R15, 0x38860 ;  /* 0x000388600f0f9836 */ /* 0x000fc40000000000 */
[C---:B------:R-:W-:Y:S01]  /*bcc0*/  R2UR UR6, R20.reuse ;  /* 0x00000000140672ca */ /* 0x040fe200000e0000 */
[----:B------:R-:W0:Y:S01]  /*bcd0*/  MUFU.EX2 R200, R200 ;  /* 0x000000c800c87308 */ /* 0x000e220000000800 */
[----:B-1----:R-:W-:Y:S01]  /*bce0*/  MOV R21, 0x40000040 ;  /* 0x4000004000157802 */ /* 0x002fe20000000f00 */
[----:B------:R-:W-:Y:S02]  /*bcf0*/  VIADD R24, R20, 0x80 ;  /* 0x0000008014187836 */ /* 0x000fe40000000000 */
[----:B------:R-:W-:Y:S01]  /*bd00*/  FADD.FTZ R182, R182, R181 ;  /* 0x000000b5b6b67221 */ /* 0x000fe20000010000 */
[----:B------:R-:W-:Y:S02]  /*bd10*/  @!P1 PRMT R15, RZ, 0x654, R15 ;  /* 0x00000654ff0f9816 */ /* 0x000fe4000000000f */
[----:B------:R-:W-:Y:S01]  /*bd20*/  R2UR UR7, R21 ;  /* 0x00000000150772ca */ /* 0x000fe200000e0000 */
[----:B------:R-:W-:Y:S01]  /*bd30*/  MUFU.EX2 R201, R201 ;  /* 0x000000c900c97308 */ /* 0x000fe20000000800 */
[----:B------:R-:W-:-:S07]  /*bd40*/  R2UR UR10, R24 ;  /* 0x00000000180a72ca */ /* 0x000fce00000e0000 */
[----:B------:R-:W1:Y:S01]  /*bd50*/  MUFU.EX2 R202, R202 ;  /* 0x000000ca00ca7308 */ /* 0x000e620000000800 */
[----:B0-----:R-:W-:Y:S01]  /*bd60*/  F2FP.F16.F32.PACK_AB R153, R200, R199 ;  /* 0x000000c7c899723e */ /* 0x001fe200000000ff */
[----:B------:R-:W-:-:S06]  /*bd70*/  FADD.FTZ R200, R199, R200 ;  /* 0x000000c8c7c87221 */ /* 0x000fcc0000010000 */
[----:B------:R-:W-:Y:S08]  /*bd80*/  MUFU.EX2 R203, R203 ;  /* 0x000000cb00cb7308 */ /* 0x000ff00000000800 */
[----:B------:R-:W0:Y:S01]  /*bd90*/  MUFU.EX2 R204, R204 ;  /* 0x000000cc00cc7308 */ /* 0x000e220000000800 */
[----:B-1----:R-:W-:Y:S01]  /*bda0*/  F2FP.F16.F32.PACK_AB R155, R202, R201 ;  /* 0x000000c9ca9b723e */ /* 0x002fe200000000ff */
[----:B------:R-:W-:Y:S01]  /*bdb0*/  BAR.SYNC.DEFER_BLOCKING 0xf, 0x100 ;  /* 0x03c4000000007b1d */ /* 0x000fe20000010000 */
[----:B------:R-:W-:-:S04]  /*bdc0*/  FADD.FTZ R201, R201, R200 ;  /* 0x000000c8c9c97221 */ /* 0x000fc80000010000 */
[----:B------:R-:W-:Y:S01]  /*bdd0*/  FADD.FTZ R202, R202, R201 ;  /* 0x000000c9caca7221 */ /* 0x000fe20000010000 */
[----:B------:R-:W-:Y:S08]  /*bde0*/  MUFU.EX2 R205, R205 ;  /* 0x000000cd00cd7308 */ /* 0x000ff00000000800 */
[----:B------:R-:W1:Y:S01]  /*bdf0*/  MUFU.EX2 R206, R206 ;  /* 0x000000ce00ce7308 */ /* 0x000e620000000800 */
[----:B0-----:R-:W-:Y:S01]  /*be00*/  F2FP.F16.F32.PACK_AB R157, R204, R203 ;  /* 0x000000cbcc9d723e */ /* 0x001fe200000000ff */
[----:B------:R-:W-:-:S04]  /*be10*/  FADD.FTZ R203, R203, R202 ;  /* 0x000000cacbcb7221 */ /* 0x000fc80000010000 */
[----:B------:R-:W-:Y:S02]  /*be20*/  FADD.FTZ R204, R204, R203 ;  /* 0x000000cbcccc7221 */ /* 0x000fe40000010000 */
[----:B------:R-:W-:Y:S01]  /*be30*/  MUFU.EX2 R183, R183 ;  /* 0x000000b700b77308 */ /* 0x000fe20000000800 */
[----:B------:R0:W-:Y:S07]  /*be40*/  STSM.16.M88.4 [R195+0x36400], R152 ;  /* 0x03640098c3007844 */ /* 0x0001ee0000000200 */
[----:B------:R-:W2:Y:S01]  /*be50*/  MUFU.EX2 R186, R186 ;  /* 0x000000ba00ba7308 */ /* 0x000ea20000000800 */
[----:B-1----:R-:W-:Y:S01]  /*be60*/  F2FP.F16.F32.PACK_AB R159, R206, R205 ;  /* 0x000000cdce9f723e */ /* 0x002fe200000000ff */
[----:B------:R-:W-:-:S04]  /*be70*/  FADD.FTZ R205, R205, R204 ;  /* 0x000000cccdcd7221 */ /* 0x000fc80000010000 */
[----:B------:R1:W-:Y:S01]  /*be80*/  STSM.16.M88.4 [R208], R156 ;  /* 0x0000009cd0007844 */ /* 0x0003e20000000200 */
[----:B------:R-:W-:Y:S01]  /*be90*/  FADD.FTZ R206, R206, R205 ;  /* 0x000000cdcece7221 */ /* 0x000fe20000010000 */
[----:B------:R-:W-:Y:S08]  /*bea0*/  MUFU.EX2 R196, R196 ;  /* 0x000000c400c47308 */ /* 0x000ff00000000800 */
[----:B------:R-:W3:Y:S01]  /*beb0*/  MUFU.EX2 R197, R197 ;  /* 0x000000c500c57308 */ /* 0x000ee20000000800 */
[----:B--2---:R-:W-:Y:S01]  /*bec0*/  F2FP.F16.F32.PACK_AB R160, R186, R183 ;  /* 0x000000b7baa0723e */ /* 0x004fe200000000ff */
[----:B------:R-:W-:-:S04]  /*bed0*/  FADD.FTZ R183, R183, R182 ;  /* 0x000000b6b7b77221 */ /* 0x000fc80000010000 */
[----:B------:R-:W-:Y:S01]  /*bee0*/  FADD.FTZ R183, R186, R183 ;  /* 0x000000b7bab77221 */ /* 0x000fe20000010000 */
[----:B------:R-:W-:Y:S01]  /*bef0*/  VIADD R186, R168, 0xfffffffe ;  /* 0xfffffffea8ba7836 */ /* 0x000fe20000000000 */
[----:B------:R-:W2:Y:S08]  /*bf00*/  MUFU.EX2 R207, R207 ;  /* 0x000000cf00cf7308 */ /* 0x000eb00000000800 */
[----:B------:R-:W4:Y:S01]  /*bf10*/  MUFU.EX2 R211, R211 ;  /* 0x000000d300d37308 */ /* 0x000f220000000800 */
[----:B---3--:R-:W-:Y:S01]  /*bf20*/  F2FP.F16.F32.PACK_AB R162, R197, R196 ;  /* 0x000000c4c5a2723e */ /* 0x008fe200000000ff */
[----:B------:R-:W-:-:S04]  /*bf30*/  FADD.FTZ R196, R196, R183 ;  /* 0x000000b7c4c47221 */ /* 0x000fc80000010000 */
[----:B------:R-:W-:Y:S02]  /*bf40*/  FADD.FTZ R197, R197, R196 ;  /* 0x000000c4c5c57221 */ /* 0x000fe40000010000 */
[----:B------:R-:W-:Y:S01]  /*bf50*/  MUFU.EX2 R225, R225 ;  /* 0x000000e100e17308 */ /* 0x000fe20000000800 */
[----:B--2---:R-:W-:-:S07]  /*bf60*/  FADD.FTZ R206, R207, R206 ;  /* 0x000000cecfce7221 */ /* 0x004fce0000010000 */
[----:B------:R-:W2:Y:S01]  /*bf70*/  MUFU.EX2 R226, R226 ;  /* 0x000000e200e27308 */ /* 0x000ea20000000800 */
[C---:B----4-:R-:W-:Y:S01]  /*bf80*/  F2FP.F16.F32.PACK_AB R161, R211.reuse, R207 ;  /* 0x000000cfd3a1723e */ /* 0x050fe200000000ff */
[----:B------:R-:W-:-:S06]  /*bf90*/  FADD.FTZ R206, R211, R206 ;  /* 0x000000ced3ce7221 */ /* 0x000fcc0000010000 */
[----:B------:R-:W3:Y:S08]  /*bfa0*/  MUFU.EX2 R198, R198 ;  /* 0x000000c600c67308 */ /* 0x000ef00000000800 */
[----:B------:R-:W4:Y:S01]  /*bfb0*/  MUFU.EX2 R172, R172 ;  /* 0x000000ac00ac7308 */ /* 0x000f220000000800 */
[----:B--2---:R-:W-:Y:S01]  /*bfc0*/  F2FP.F16.F32.PACK_AB R163, R226, R225 ;  /* 0x000000e1e2a3723e */ /* 0x004fe200000000ff */
[----:B------:R-:W-:-:S04]  /*bfd0*/  FADD.FTZ R225, R225, R206 ;  /* 0x000000cee1e17221 */ /* 0x000fc80000010000 */
[----:B------:R1:W-:Y:S01]  /*bfe0*/  STSM.16.M88.4 [R210], R160 ;  /* 0x000000a0d2007844 */ /* 0x0003e20000000200 */
[----:B------:R-:W-:Y:S01]  /*bff0*/  FADD.FTZ R226, R226, R225 ;  /* 0x000000e1e2e27221 */ /* 0x000fe20000010000 */
[----:B------:R-:W-:Y:S01]  /*c000*/  MUFU.EX2 R173, R173 ;  /* 0x000000ad00ad7308 */ /* 0x000fe20000000800 */
[----:B---3--:R-:W-:-:S07]  /*c010*/  FADD.FTZ R197, R198, R197 ;  /* 0x000000c5c6c57221 */ /* 0x008fce0000010000 */
[----:B------:R-:W2:Y:S01]  /*c020*/  MUFU.EX2 R174, R174 ;  /* 0x000000ae00ae7308 */ /* 0x000ea20000000800 */
[C---:B----4-:R-:W-:Y:S01]  /*c030*/  F2FP.F16.F32.PACK_AB R164, R172.reuse, R198 ;  /* 0x000000c6aca4723e */ /* 0x050fe200000000ff */
[----:B------:R-:W-:-:S06]  /*c040*/  FADD.FTZ R172, R172, R197 ;  /* 0x000000c5acac7221 */ /* 0x000fcc0000010000 */
[----:B------:R-:W3:Y:S08]  /*c050*/  MUFU.EX2 R227, R227 ;  /* 0x000000e300e37308 */ /* 0x000ef00000000800 */
[----:B------:R-:W4:Y:S01]  /*c060*/  MUFU.EX2 R175, R175 ;  /* 0x000000af00af7308 */ /* 0x000f220000000800 */
[----:B--2---:R-:W-:-:S07]  /*c070*/  F2FP.F16.F32.PACK_AB R166, R174, R173 ;  /* 0x000000adaea6723e */ /* 0x004fce00000000ff */
[----:B------:R-:W-:Y:S01]  /*c080*/  MUFU.EX2 R176, R176 ;  /* 0x000000b000b07308 */ /* 0x000fe20000000800 */
[----:B---3--:R-:W-:-:S07]  /*c090*/  FADD.FTZ R226, R227, R226 ;  /* 0x000000e2e3e27221 */ /* 0x008fce0000010000 */
[----:B------:R-:W2:Y:S01]  /*c0a0*/  MUFU.EX2 R21, R26 ;  /* 0x0000001a00157308 */ /* 0x000ea20000000800 */
[C---:B----4-:R-:W-:Y:S01]  /*c0b0*/  F2FP.F16.F32.PACK_AB R165, R175.reuse, R227 ;  /* 0x000000e3afa5723e */ /* 0x050fe200000000ff */
[----:B------:R-:W-:Y:S01]  /*c0c0*/  FADD.FTZ R175, R175, R226 ;  /* 0x000000e2afaf7221 */ /* 0x000fe20000010000 */
[----:B--2---:R-:W-:-:S05]  /*c0d0*/  F2FP.F16.F32.PACK_AB R167, R21, R176 ;  /* 0x000000b015a7723e */ /* 0x004fca00000000ff */
[----:B------:R1:W-:Y:S01]  /*c0e0*/  STSM.16.M88.4 [R209], R164 ;  /* 0x000000a4d1007844 */ /* 0x0003e20000000200 */
[----:B------:R-:W-:-:S06]  /*c0f0*/  WARPGROUP.ARRIVE ;  /* 0x00000000000079c5 */ /* 0x000fcc0000000000 */
[----:B------:R-:W-:Y:S03]  /*c100*/  HGMMA.64x256x16.F32 R24, R152, gdesc[UR4].tnspB, RZ, !UPT, gsb0 ;  /* 0x43e0000498187df0 */ /* 0x000fe6000c0008ff */
[----:B------:R-:W-:Y:S02]  /*c110*/  WARPGROUP.DEPBAR.LE gsb0, 0x0 ;  /* 0x00008000000079c5 */ /* 0x000fe40000010000 */
[----:B------:R-:W-:Y:S01]  /*c120*/  WARPGROUP.ARRIVE ;  /* 0x00000000000079c5 */ /* 0x000fe20000000000 */
[----:B0-----:R-:W-:Y:S02]  /*c130*/  VIADD R152, R20, 0x100 ;  /* 0x0000010014987836 */ /* 0x001fe40000000000 */
[----:B------:R-:W-:-:S15]  /*c140*/  IMAD.MOV.U32 R153, RZ, RZ, 0x40000040 ;  /* 0x40000040ff997424 */ /* 0x000fde00078e00ff */
[----:B------:R-:W-:-:S05]  /*c150*/  NOP ;  /* 0x0000000000007918 */ /* 0x000fca0000000000 */
[----:B------:R-:W-:Y:S01]  /*c160*/  HGMMA.64x256x16.F32 R24, R156, gdesc[UR8].tnspB, R24, gsb0 ;  /* 0x43e000089c187df0 */ /* 0x000fe20008000818 */
[----:B------:R-:W-:Y:S01]  /*c170*/  R2UR UR6, R152 ;  /* 0x00000000980672ca */ /* 0x000fe200000e0000 */
[----:B------:R-:W-:Y:S01]  /*c180*/  VIADD R152, R20, 0x180 ;  /* 0x0000018014987836 */ /* 0x000fe20000000000 */
[----:B------:R-:W-:Y:S01]  /*c190*/  R2UR UR7, R153 ;  /* 0x00000000990772ca */ /* 0x000fe200000e0000 */
[----:B------:R-:W-:Y:S01]  /*c1a0*/  IMAD.IADD R20, R187, 0x1, -R184 ;  /* 0x00000001bb147824 */ /* 0x000fe200078e0ab8 */
[----:B------:R-:W-:-:S03]  /*c1b0*/  MOV R153, 0x40000040 ;  /* 0x4000004000997802 */ /* 0x000fc60000000f00 */
[----:B------:R-:W-:Y:S01]  /*c1c0*/  IMAD R20, R185, 0x40, R20 ;  /* 0x00000040b9147824 */ /* 0x000fe200078e0214 */
[----:B------:R-:W-:Y:S02]  /*c1d0*/  WARPGROUP.DEPBAR.LE gsb0, 0x0 ;  /* 0x00008000000079c5 */ /* 0x000fe40000010000 */
[----:B------:R-:W-:-:S15]  /*c1e0*/  WARPGROUP.ARRIVE ;  /* 0x00000000000079c5 */ /* 0x000fde0000000000 */
[----:B------:R-:W-:-:S02]  /*c1f0*/  NOP ;  /* 0x0000000000007918 */ /* 0x000fc40000000000 */
[----:B------:R-:W-:Y:S01]  /*c200*/  HGMMA.64x256x16.F32 R24, R160, gdesc[UR4].tnspB, R24, gsb0 ;  /* 0x43e00004a0187df0 */ /* 0x000fe20008000818 */
[----:B------:R-:W-:Y:S02]  /*c210*/  R2UR UR6, R152 ;  /* 0x00000000980672ca */ /* 0x000fe400000e0000 */
[----:B------:R-:W-:Y:S02]  /*c220*/  R2UR UR7, R153 ;  /* 0x00000000990772ca */ /* 0x000fe400000e0000 */
[----:B------:R-:W-:-:S04]  /*c230*/  SHF.R.S32.HI R153, RZ, 0x1f, R20 ;  /* 0x0000001fff997819 */ /* 0x000fc80000011414 */
[----:B------:R-:W-:Y:S01]  /*c240*/  LEA.HI R153, R153, R20, RZ, 0x6 ;  /* 0x0000001499997211 */ /* 0x000fe200078f30ff */
[----:B------:R-:W-:-:S03]  /*c250*/  FADD.FTZ R20, R176, R175 ;  /* 0x000000afb0147221 */ /* 0x000fc60000010000 */
[----:B------:R-:W-:Y:S01]  /*c260*/  SHF.R.S32.HI R153, RZ, 0x6, R153 ;  /* 0x00000006ff997819 */ /* 0x000fe20000011499 */
[----:B------:R-:W-:-:S03]  /*c270*/  FADD.FTZ R20, R21, R20 ;  /* 0x0000001415147221 */ /* 0x000fc60000010000 */
[----:B------:R-:W-:-:S04]  /*c280*/  VIMNMX R211, RZ, R153, !PT ;  /* 0x00000099ffd37248 */ /* 0x000fc80007fe0100 */
[----:B------:R-:W-:Y:S01]  /*c290*/  ISETP.GE.AND P2, PT, R186, R211, PT ;  /* 0x000000d3ba00720c */ /* 0x000fe20003f46270 */
[----:B------:R-:W-:Y:S02]  /*c2a0*/  WARPGROUP.DEPBAR.LE gsb0, 0x0 ;  /* 0x00008000000079c5 */ /* 0x000fe40000010000 */
[----:B------:R-:W-:-:S06]  /*c2b0*/  WARPGROUP.ARRIVE ;  /* 0x00000000000079c5 */ /* 0x000fcc0000000000 */
        /* <DEDUP_REMOVED lines=13> */
[----:B-1----:R-:W-:Y:S06]  /*c390*/  @!P2 BRA `(.L_x_4291) ;  /* 0x0000003800dca947 */ /* 0x002fec0003800000 */
[----:B------:R-:W-:Y:S01]  /*c3a0*/  BSSY B0, `(.L_x_4292) ;  /* 0x00003b5000007945 */ /* 0x000fe20003800000 */
[----:B------:R-:W-:Y:S01]  /*c3b0*/  MOV R200, R171 ;  /* 0x000000ab00c87202 */ /* 0x000fe20000000f00 */
[----:B------:R-:W-:Y:S02]  /*c3c0*/  IMAD.MOV.U32 R198, RZ, RZ, R169 ;  /* 0x000000ffffc67224 */ /* 0x000fe400078e00a9 */
[----:B------:R-:W-:-:S07]  /*c3d0*/  IMAD.MOV.U32 R199, RZ, RZ, R18 ;  /* 0x000000ffffc77224 */ /* 0x000fce00078e0012 */
.L_x_4303:
[----:B------:R-:W-:-:S05]  /*c3e0*/  VIADD R18, R199, 0x1 ;  /* 0x00000001c7127836 */ /* 0x000fca0000000000 */
[----:B------:R-:W-:-:S04]  /*c3f0*/  ISETP.NE.AND P2, PT, R18, 0x2, PT ;  /* 0x000000021200780c */ /* 0x000fc80003f45270 */
[----:B------:R-:W-:Y:S02]  /*c400*/  SEL R21, RZ, 0x1, P2 ;  /* 0x00000001ff157807 */ /* 0x000fe40001000000 */
[----:B------:R-:W-:Y:S02]  /*c410*/  SEL R18, R18, RZ, P2 ;  /* 0x000000ff12127207 */ /* 0x000fe40001000000 */
[----:B------:R-:W-:Y:S01]  /*c420*/  LOP3.LUT R22, R22, R21, RZ, 0x3c, !PT ;  /* 0x0000001516167212 */ /* 0x000fe200078e3cff */
[----:B------:R-:W-:Y:S06]  /*c430*/  @!P0 BRA `(.L_x_4293) ;  /* 0x0000000000048947 */ /* 0x000fec0003800000 */
[----:B------:R-:W-:Y:S01]  /*c440*/  BPT.TRAP 0x1 ;  /* 0x000000040000795c */ /* 0x000fe20000300000 */
.L_x_4293:
[----:B------:R-:W-:Y:S01]  /*c450*/  IMAD R21, R18, 0x8, R2 ;  /* 0x0000000812157824 */ /* 0x000fe200078e0202 */
[----:B------:R-:W-:-:S04]  /*c460*/  SHF.L.U32 R204, R22, 0x1f, RZ ;  /* 0x0000001f16cc7819 */ /* 0x000fc800000006ff */
[----:B------:R0:W1:Y:S01]  /*c470*/  SYNCS.PHASECHK.TRANS64.TRYWAIT P2, [R21+URZ+0x38830], R204 ;  /* 0x038830cc150075a7 */ /* 0x000062000804017f */
[----:B------:R-:W-:Y:S05]  /*c480*/  @!P0 BRA `(.L_x_4294) ;  /* 0x0000000000048947 */ /* 0x000fea0003800000 */
[----:B------:R-:W-:Y:S01]  /*c490*/  BPT.TRAP 0x1 ;  /* 0x000000040000795c */ /* 0x000fe20000300000 */
.L_x_4294:
[----:B------:R-:W-:Y:S01]  /*c4a0*/  BSSY B2, `(.L_x_4295) ;  /* 0x0000006000027945 */ /* 0x000fe20003800000 */
[----:B------:R-:W-:Y:S01]  /*c4b0*/  LEA R196, R18, R3, 0x9 ;  /* 0x0000000312c47211 */ /* 0x000fe200078e48ff */
[----:B------:R-:W-:Y:S02]  /*c4c0*/  IMAD.MOV.U32 R197, RZ, RZ, 0x40000040 ;  /* 0x40000040ffc57424 */ /* 0x000fe400078e00ff */
[----:B-1----:R-:W-:Y:S05]  /*c4d0*/  @P2 BRA `(.L_x_4296) ;  /* 0x0000000000082947 */ /* 0x002fea0003800000 */
[----:B------:R-:W1:Y:S02]  /*c4e0*/  SYNCS.PHASECHK.TRANS64.TRYWAIT P2, [R21+URZ+0x38830], R204 ;  /* 0x038830cc150075a7 */ /* 0x000e64000804017f */
[----:B-1----:R-:W-:Y:S05]  /*c4f0*/  @!P2 BRA `(.L_x_4297) ;  /* 0x0000011400a8a947 */ /* 0x002fea0003800000 */
.L_x_4296:
[----:B------:R-:W-:Y:S05]  /*c500*/  BSYNC B2 ;  /* 0x0000000000027941 */ /* 0x000fea0003800000 */
.L_x_4295:
        /* <DEDUP_REMOVED lines=36> */
.L_x_4298:
[----:B------:R2:W3:Y:S01]  /*c750*/  SYNCS.PHASECHK.TRANS64.TRYWAIT P2, [R21+URZ+0x38850], R204 ;  /* 0x038850cc150075a7 */ /* 0x0004e2000804017f */
[----:B------:R-:W-:Y:S05]  /*c760*/  @!P0 BRA `(.L_x_4299) ;  /* 0x0000000000048947 */ /* 0x000fea0003800000 */
[----:B------:R-:W-:Y:S01]  /*c770*/  BPT.TRAP 0x1 ;  /* 0x000000040000795c */ /* 0x000fe20000300000 */
.L_x_4299:
[----:B------:R-:W-:Y:S04]  /*c780*/  BSSY B2, `(.L_x_4300) ;  /* 0x0000004000027945 */ /* 0x000fe80003800000 */
[----:B---3--:R-:W-:Y:S05]  /*c790*/  @P2 BRA `(.L_x_4301) ;  /* 0x0000000000082947 */ /* 0x008fea0003800000 */
[----:B------:R-:W3:Y:S02]  /*c7a0*/  SYNCS.PHASECHK.TRANS64.TRYWAIT P2, [R21+URZ+0x38850], R204 ;  /* 0x038850cc150075a7 */ /* 0x000ee4000804017f */
[----:B---3--:R-:W-:Y:S05]  /*c7b0*/  @!P2 BRA `(.L_x_4302) ;  /* 0x00000114000ca947 */ /* 0x008fea0003800000 */
.L_x_4301:
[----:B------:R-:W-:Y:S05]  /*c7c0*/  BSYNC B2 ;  /* 0x0000000000027941 */ /* 0x000fea0003800000 */
.L_x_4300:
[----:B------:R-:W-:Y:S01]  /*c7d0*/  IMAD R202, R18, 0x1000, R14 ;  /* 0x0000100012ca7824 */ /* 0x000fe200078e020e */
[----:B------:R-:W-:Y:S01]  /*c7e0*/  R2UR UR4, R4 ;  /* 0x00000000040472ca */ /* 0x000fe200000e0000 */
[----:B------:R-:W-:Y:S01]  /*c7f0*/  IMAD.MOV.U32 R203, RZ, RZ, 0x40000040 ;  /* 0x40000040ffcb7424 */ /* 0x000fe200078e00ff */
[----:B------:R-:W-:Y:S01]  /*c800*/  R2UR UR5, R5 ;  /* 0x00000000050572ca */ /* 0x000fe200000e0000 */
[----:B------:R-:W-:Y:S01]  /*c810*/  WARPGROUP.ARRIVE ;  /* 0x00000000000079c5 */ /* 0x000fe20000000000 */
[----:B------:R-:W-:Y:S01]  /*c820*/  R2UR UR6, R202 ;  /* 0x00000000ca0672ca */ /* 0x000fe200000e0000 */
[----:B------:R-:W-:Y:S01]  /*c830*/  IMAD.MOV.U32 R197, RZ, RZ, 0x40000040 ;  /* 0x40000040ffc57424 */ /* 0x000fe200078e00ff */
[----:B------:R-:W-:-:S03]  /*c840*/  R2UR UR7, R203 ;  /* 0x00000000cb0772ca */ /* 0x000fc600000e0000 */
[----:B------:R-:W4:Y:S01]  /*c850*/  S2R R201, SR_TID.X ;  /* 0x0000000000c97919 */ /* 0x000f220000002100 */
[----:B------:R-:W-:Y:S01]  /*c860*/  IADD3 R196, R4, 0x2, RZ ;  /* 0x0000000204c47810 */ /* 0x000fe20007ffe0ff */
[----:B------:R-:W-:Y:S01]  /*c870*/  IMAD.MOV.U32 R205, RZ, RZ, 0x40000040 ;  /* 0x40000040ffcd7424 */ /* 0x000fe200078e00ff */
[----:B------:R-:W-:Y:S01]  /*c880*/  IADD3 R203, R202, 0x800, RZ ;  /* 0x00000800cacb7810 */ /* 0x000fe20007ffe0ff */
[----:B------:R-:W-:Y:S02]  /*c890*/  VIADD R206, R4, 0x800 ;  /* 0x0000080004ce7836 */ /* 0x000fe40000000000 */
[----:B------:R-:W-:-:S04]  /*c8a0*/  IMAD.MOV.U32 R207, RZ, RZ, 0x40000040 ;  /* 0x40000040ffcf7424 */ /* 0x000fc800078e00ff */
        /* <DEDUP_REMOVED lines=162> */
[----:B------:R-:W4:Y:S01]  /*d2d0*/  SHFL.IDX PT, R196, R201, RZ, 0x1f ;  /* 0x00001fffc9c47589 */ /* 0x000f2200000e0000 */
[----:B------:R-:W-:Y:S01]  /*d2e0*/  IMAD.MOV.U32 R197, RZ, RZ, 0x4 ;  /* 0x00000004ffc57424 */ /* 0x000fe200078e00ff */
[----:B----4-:R-:W-:-:S04]  /*d2f0*/  ISETP.GT.AND P2, PT, R196, 0x7f, PT ;  /* 0x0000007fc400780c */ /* 0x010fc80003f44270 */
        /* <DEDUP_REMOVED lines=90> */
[----:B------:R-:W-:Y:S02]  /*d8a0*/  R2UR UR7, R205 ;  /* 0x00000000cd0772ca */ /* 0x000fe400000e0000 */
[----:B------:R-:W-:Y:S02]  /*d8b0*/  MOV R205, 0x40000040 ;  /* 0x4000004000cd7802 */ /* 0x000fe40000000f00 */
        /* <DEDUP_REMOVED lines=72> */
[----:B------:R-:W-:Y:S02]  /*dd40*/  R2UR UR7, R205 ;  /* 0x00000000cd0772ca */ /* 0x000fe400000e0000 */
[----:B------:R-:W-:Y:S02]  /*dd50*/  MOV R205, 0x40000040 ;  /* 0x4000004000cd7802 */ /* 0x000fe40000000f00 */
        /* <DEDUP_REMOVED lines=29> */
[----:B------:R-:W-:-:S04]  /*df30*/  LOP3.LUT R197, R197, 0x1e00, RZ, 0xc0, !PT ;  /* 0x00001e00c5c57812 */ /* 0x000fc800078ec0ff */
[CC--:B------:R-:W-:Y:S02]  /*df40*/  IADD3 R196, R203.reuse, R197.reuse, R4 ;  /* 0x000000c5cbc47210 */ /* 0x0c0fe40007ffe004 */
[----:B------:R-:W-:Y:S01]  /*df50*/  IADD3 R202, R203, R197, R202 ;  /* 0x000000c5cbca7210 */ /* 0x000fe20007ffe0ca */
[----:B------:R-:W-:Y:S02]  /*df60*/  IMAD.MOV.U32 R197, RZ, RZ, 0x40000040 ;  /* 0x40000040ffc57424 */ /* 0x000fe400078e00ff */
[----:B------:R-:W-:Y:S01]  /*df70*/  IMAD.MOV.U32 R203, RZ, RZ, 0x40000040 ;  /* 0x40000040ffcb7424 */ /* 0x000fe200078e00ff */
[----:B------:R-:W-:Y:S02]  /*df80*/  WARPGROUP.DEPBAR.LE gsb0, 0x0 ;  /* 0x00008000000079c5 */ /* 0x000fe40000010000 */
[----:B------:R-:W-:-:S06]  /*df90*/  WARPGROUP.ARRIVE ;  /* 0x00000000000079c5 */ /* 0x000fcc0000000000 */
        /* <DEDUP_REMOVED lines=10> */
[----:B------:R-:W-:Y:S01]  /*e040*/  ULDC UR4, c[0x0][0xad0] ;  /* 0x0002b40000047ab9 */ /* 0x000fe20000000800 */
[----:B------:R-:W-:Y:S01]  /*e050*/  R2UR UR7, R197 ;  /* 0x00000000c50772ca */ /* 0x000fe200000e0000 */
[----:B------:R-:W-:Y:S01]  /*e060*/  ULDC UR5, c[0x0][0xa80] ;  /* 0x0002a00000057ab9 */ /* 0x000fe20000000800 */
[----:B------:R-:W-:Y:S01]  /*e070*/  R2UR UR6, R196 ;  /* 0x00000000c40672ca */ /* 0x000fe200000e0000 */
[----:B------:R-:W-:Y:S02]  /*e080*/  WARPGROUP.DEPBAR.LE gsb0, 0x0 ;  /* 0x00008000000079c5 */ /* 0x000fe40000010000 */
[----:B------:R-:W-:Y:S01]  /*e090*/  FMUL.FTZ R206, R156, UR4 ;  /* 0x000000049cce7c20 */ /* 0x000fe20008410000 */
[----:B------:R-:W-:Y:S01]  /*e0a0*/  FMUL.FTZ R156, R157, UR4 ;  /* 0x000000049d9c7c20 */ /* 0x000fe20008410000 */
[----:B------:R-:W-:Y:S01]  /*e0b0*/  MOV R157, 0xffffffc0 ;  /* 0xffffffc0009d7802 */ /* 0x000fe20000000f00 */
[----:B------:R-:W-:Y:S01]  /*e0c0*/  FMUL.FTZ R207, R152, UR4 ;  /* 0x0000000498cf7c20 */ /* 0x000fe20008410000 */
[----:B------:R-:W-:Y:S01]  /*e0d0*/  FMUL.FTZ R225, R153, UR4 ;  /* 0x0000000499e17c20 */ /* 0x000fe20008410000 */
[----:B------:R-:W-:Y:S01]  /*e0e0*/  FMUL.FTZ R153, R160, UR4 ;  /* 0x00000004a0997c20 */ /* 0x000fe20008410000 */
[----:B------:R-:W-:Y:S01]  /*e0f0*/  FMUL.FTZ R197, R154, UR4 ;  /* 0x000000049ac57c20 */ /* 0x000fe20008410000 */
[----:B------:R-:W-:-:S02]  /*e100*/  IMAD R160, R186, R157, 0x1 ;  /* 0x00000001baa07424 */ /* 0x000fc400078e029d */
[----:B------:R-:W-:Y:S01]  /*e110*/  FMUL.FTZ R154, R161, UR4 ;  /* 0x00000004a19a7c20 */ /* 0x000fe20008410000 */
[----:B------:R-:W0:Y:S01]  /*e120*/  MUFU.TANH R207, R207 ;  /* 0x000000cf00cf7308 */ /* 0x000e220000002400 */
[----:B------:R-:W-:Y:S01]  /*e130*/  FMUL.FTZ R161, R165, UR4 ;  /* 0x00000004a5a17c20 */ /* 0x000fe20008410000 */
[----:B------:R-:W-:Y:S02]  /*e140*/  IMAD R160, R185, 0x40, R160 ;  /* 0x00000040b9a07824 */ /* 0x000fe400078e02a0 */
[----:B------:R-:W-:Y:S01]  /*e150*/  FMUL.FTZ R157, R169, UR4 ;  /* 0x00000004a99d7c20 */ /* 0x000fe20008410000 */
[----:B------:R-:W-:Y:S01]  /*e160*/  FMUL.FTZ R152, R164, UR4 ;  /* 0x00000004a4987c20 */ /* 0x000fe20008410000 */
[----:B------:R-:W-:Y:S01]  /*e170*/  FMUL.FTZ R164, R168, UR4 ;  /* 0x00000004a8a47c20 */ /* 0x000fe20008410000 */
[----:B------:R-:W-:Y:S01]  /*e180*/  FMUL.FTZ R201, R173, UR4 ;  /* 0x00000004adc97c20 */ /* 0x000fe20008410000 */
[----:B------:R-:W-:Y:S01]  /*e190*/  IADD3 R165, -R184, R160, R187 ;  /* 0x000000a0b8a57210 */ /* 0x000fe20007ffe1bb */
[----:B------:R-:W1:Y:S01]  /*e1a0*/  MUFU.TANH R225, R225 ;  /* 0x000000e100e17308 */ /* 0x000e620000002400 */
[----:B------:R-:W-:Y:S01]  /*e1b0*/  FMUL.FTZ R160, R172, UR4 ;  /* 0x00000004aca07c20 */ /* 0x000fe20008410000 */
[----:B------:R-:W-:Y:S01]  /*e1c0*/  FMUL.FTZ R176, R176, UR4 ;  /* 0x00000004b0b07c20 */ /* 0x000fe20008410000 */
[----:B------:R-:W-:Y:S01]  /*e1d0*/  IADD3 R169, R190, R165, -R192 ;  /* 0x000000a5bea97210 */ /* 0x000fe20007ffe8c0 */
[----:B------:R-:W-:Y:S01]  /*e1e0*/  FMUL.FTZ R162, R162, UR4 ;  /* 0x00000004a2a27c20 */ /* 0x000fe20008410000 */
[----:B------:R-:W-:Y:S01]  /*e1f0*/  FMUL.FTZ R202, R166, UR4 ;  /* 0x00000004a6ca7c20 */ /* 0x000fe20008410000 */
[----:B------:R-:W-:Y:S01]  /*e200*/  FMUL.FTZ R171, R171, UR4 ;  /* 0x00000004abab7c20 */ /* 0x000fe20008410000 */
[C---:B------:R-:W-:Y:S01]  /*e210*/  ISETP.GT.AND P2, PT, R169.reuse, RZ, PT ;  /* 0x000000ffa900720c */ /* 0x040fe20003f44270 */
[----:B------:R-:W2:Y:S01]  /*e220*/  MUFU.TANH R206, R206 ;  /* 0x000000ce00ce7308 */ /* 0x000ea20000002400 */
[----:B------:R-:W-:Y:S01]  /*e230*/  ISETP.GT.AND P3, PT, R169, 0x1, PT ;  /* 0x00000001a900780c */ /* 0x000fe20003f64270 */
[----:B------:R-:W-:Y:S01]  /*e240*/  FMUL.FTZ R204, R174, UR4 ;  /* 0x00000004aecc7c20 */ /* 0x000fe20008410000 */
[----:B0-----:R-:W-:Y:S01]  /*e250*/  FSEL R207, R207, -INF , P2 ;  /* 0xff800000cfcf7808 */ /* 0x001fe20001000000 */
[----:B------:R-:W-:Y:S01]  /*e260*/  FMUL.FTZ R205, R175, UR4 ;  /* 0x00000004afcd7c20 */ /* 0x000fe20008410000 */
[----:B------:R-:W-:Y:S01]  /*e270*/  ISETP.GT.AND P4, PT, R169, 0x8, PT ;  /* 0x00000008a900780c */ /* 0x000fe20003f84270 */
[----:B------:R-:W-:Y:S01]  /*e280*/  FMUL.FTZ R178, R178, UR4 ;  /* 0x00000004b2b27c20 */ /* 0x000fe20008410000 */
[----:B------:R-:W-:Y:S01]  /*e290*/  FMNMX.FTZ R168, R207, R198, !PT ;  /* 0x000000c6cfa87209 */ /* 0x000fe20007810000 */
[----:B------:R-:W0:Y:S01]  /*e2a0*/  MUFU.TANH R156, R156 ;  /* 0x0000009c009c7308 */ /* 0x000e220000002400 */
[----:B-1----:R-:W-:Y:S01]  /*e2b0*/  FSEL R225, R225, -INF , P3 ;  /* 0xff800000e1e17808 */ /* 0x002fe20001800000 */
[----:B------:R-:W-:Y:S01]  /*e2c0*/  FMUL.FTZ R227, R179, UR4 ;  /* 0x00000004b3e37c20 */ /* 0x000fe20008410000 */
[----:B------:R-:W-:Y:S01]  /*e2d0*/  ISETP.GT.AND P2, PT, R169, 0x9, PT ;  /* 0x00000009a900780c */ /* 0x000fe20003f44270 */
[----:B------:R-:W-:Y:S01]  /*e2e0*/  FMUL.FTZ R228, R182, UR4 ;  /* 0x00000004b6e47c20 */ /* 0x000fe20008410000 */
[----:B------:R-:W-:Y:S01]  /*e2f0*/  FMNMX.FTZ R173, R225, R168, !PT ;  /* 0x000000a8e1ad7209 */ /* 0x000fe20007810000 */
[----:B------:R-:W-:Y:S01]  /*e300*/  FMUL.FTZ R229, R183, UR4 ;  /* 0x00000004b7e57c20 */ /* 0x000fe20008410000 */
[----:B------:R-:W-:Y:S01]  /*e310*/  ISETP.GT.AND P3, PT, R169, 0x10, PT ;  /* 0x00000010a900780c */ /* 0x000fe20003f64270 */
[----:B------:R-:W1:Y:S01]  /*e320*/  MUFU.TANH R153, R153 ;  /* 0x0000009900997308 */ /* 0x000e620000002400 */
[----:B--2---:R-:W-:-:S07]  /*e330*/  FSEL R206, R206, -INF , P4 ;  /* 0xff800000cece7808 */ /* 0x004fce0002000000 */
[----:B------:R-:W2:Y:S01]  /*e340*/  MUFU.TANH R154, R154 ;  /* 0x0000009a009a7308 */ /* 0x000ea20000002400 */
[----:B0-----:R-:W-:Y:S02]  /*e350*/  FSEL R165, R156, -INF , P2 ;  /* 0xff8000009ca57808 */ /* 0x001fe40001000000 */
[----:B------:R-:W-:Y:S02]  /*e360*/  FMNMX.FTZ R156, R206, R173, !PT ;  /* 0x000000adce9c7209 */ /* 0x000fe40007810000 */
[----:B------:R-:W-:Y:S02]  /*e370*/  ISETP.GT.AND P2, PT, R169, 0x11, PT ;  /* 0x00000011a900780c */ /* 0x000fe40003f44270 */
[----:B------:R-:W-:Y:S01]  /*e380*/  FMNMX.FTZ R156, R165, R156, !PT ;  /* 0x0000009ca59c7209 */ /* 0x000fe20007810000 */
[----:B------:R-:W0:Y:S01]  /*e390*/  MUFU.TANH R152, R152 ;  /* 0x0000009800987308 */ /* 0x000e220000002400 */
[----:B-1----:R-:W-:Y:S02]  /*e3a0*/  FSEL R173, R153, -INF , P3 ;  /* 0xff80000099ad7808 */ /* 0x002fe40001800000 */
[----:B------:R-:W-:-:S02]  /*e3b0*/  ISETP.GT.AND P3, PT, R169, 0x18, PT ;  /* 0x00000018a900780c */ /* 0x000fc40003f64270 */
[----:B------:R-:W-:-:S03]  /*e3c0*/  FMNMX.FTZ R203, R173, R156, !PT ;  /* 0x0000009cadcb7209 */ /* 0x000fc60007810000 */
[----:B------:R-:W1:Y:S01]  /*e3d0*/  MUFU.TANH R161, R161 ;  /* 0x000000a100a17308 */ /* 0x000e620000002400 */
[----:B--2---:R-:W-:Y:S01]  /*e3e0*/  FSEL R168, R154, -INF , P2 ;  /* 0xff8000009aa87808 */ /* 0x004fe20001000000 */
[----:B------:R-:W-:Y:S01]  /*e3f0*/  FMUL.FTZ R154, R177, UR4 ;  /* 0x00000004b19a7c20 */ /* 0x000fe20008410000 */
[----:B------:R-:W-:Y:S02]  /*e400*/  ISETP.GT.AND P2, PT, R169, 0x19, PT ;  /* 0x00000019a900780c */ /* 0x000fe40003f44270 */
[----:B------:R-:W-:-:S03]  /*e410*/  FMNMX.FTZ R203, R168, R203, !PT ;  /* 0x000000cba8cb7209 */ /* 0x000fc60007810000 */
[----:B------:R-:W2:Y:S01]  /*e420*/  MUFU.TANH R164, R164 ;  /* 0x000000a400a47308 */ /* 0x000ea20000002400 */
[----:B0-----:R-:W-:Y:S01]  /*e430*/  FSEL R172, R152, -INF , P3 ;  /* 0xff80000098ac7808 */ /* 0x001fe20001800000 */
[----:B------:R-:W-:Y:S01]  /*e440*/  FMUL.FTZ R152, R180, UR4 ;  /* 0x00000004b4987c20 */ /* 0x000fe20008410000 */
[----:B------:R-:W-:Y:S02]  /*e450*/  ISETP.GT.AND P3, PT, R169, 0x20, PT ;  /* 0x00000020a900780c */ /* 0x000fe40003f64270 */
[----:B------:R-:W-:Y:S01]  /*e460*/  FMNMX.FTZ R156, R172, R203, !PT ;  /* 0x000000cbac9c7209 */ /* 0x000fe20007810000 */
[----:B------:R-:W-:Y:S02]  /*e470*/  FMUL.FTZ R203, R170, UR4 ;  /* 0x00000004aacb7c20 */ /* 0x000fe40008410000 */
[----:B------:R-:W0:Y:S01]  /*e480*/  MUFU.TANH R157, R157 ;  /* 0x0000009d009d7308 */ /* 0x000e220000002400 */
[----:B-1----:R-:W-:Y:S02]  /*e490*/  FSEL R161, R161, -INF , P2 ;  /* 0xff800000a1a17808 */ /* 0x002fe40001000000 */
[----:B------:R-:W-:-:S02]  /*e4a0*/  ISETP.GT.AND P2, PT, R169, 0x21, PT ;  /* 0x00000021a900780c */ /* 0x000fc40003f44270 */
[----:B------:R-:W-:-:S03]  /*e4b0*/  FMNMX.FTZ R177, R161, R156, !PT ;  /* 0x0000009ca1b17209 */ /* 0x000fc60007810000 */
[----:B------:R-:W1:Y:S01]  /*e4c0*/  MUFU.TANH R160, R160 ;  /* 0x000000a000a07308 */ /* 0x000e620000002400 */
[----:B--2---:R-:W-:Y:S02]  /*e4d0*/  FSEL R164, R164, -INF , P3 ;  /* 0xff800000a4a47808 */ /* 0x004fe40001800000 */
[----:B------:R-:W-:Y:S02]  /*e4e0*/  ISETP.GT.AND P3, PT, R169, 0x28, PT ;  /* 0x00000028a900780c */ /* 0x000fe40003f64270 */
[----:B------:R-:W-:Y:S01]  /*e4f0*/  FMNMX.FTZ R156, R164, R177, !PT ;  /* 0x000000b1a49c7209 */ /* 0x000fe20007810000 */
[----:B------:R-:W-:Y:S02]  /*e500*/  FMUL.FTZ R177, R181, UR4 ;  /* 0x00000004b5b17c20 */ /* 0x000fe40008410000 */
[----:B------:R-:W2:Y:S01]  /*e510*/  MUFU.TANH R201, R201 ;  /* 0x000000c900c97308 */ /* 0x000ea20000002400 */
[----:B0-----:R-:W-:Y:S02]  /*e520*/  FSEL R157, R157, -INF , P2 ;  /* 0xff8000009d9d7808 */ /* 0x001fe40001000000 */
[----:B------:R-:W-:-:S02]  /*e530*/  ISETP.GT.AND P2, PT, R169, 0x29, PT ;  /* 0x00000029a900780c */ /* 0x000fc40003f44270 */
[----:B------:R-:W-:-:S03]  /*e540*/  FMNMX.FTZ R181, R157, R156, !PT ;  /* 0x0000009c9db57209 */ /* 0x000fc60007810000 */
[----:B------:R0:W3:Y:S01]  /*e550*/  MUFU.TANH R153, R176 ;  /* 0x000000b000997308 */ /* 0x0000e20000002400 */
[----:B-1----:R-:W-:Y:S02]  /*e560*/  FSEL R160, R160, -INF , P3 ;  /* 0xff800000a0a07808 */ /* 0x002fe40001800000 */
[----:B------:R-:W-:Y:S02]  /*e570*/  ISETP.GT.AND P3, PT, R169, 0x30, PT ;  /* 0x00000030a900780c */ /* 0x000fe40003f64270 */
[----:B------:R-:W-:-:S03]  /*e580*/  FMNMX.FTZ R181, R160, R181, !PT ;  /* 0x000000b5a0b57209 */ /* 0x000fc60007810000 */
[----:B------:R-:W1:Y:S01]  /*e590*/  MUFU.TANH R154, R154 ;  /* 0x0000009a009a7308 */ /* 0x000e620000002400 */
[----:B--2---:R-:W-:Y:S01]  /*e5a0*/  FSEL R156, R201, -INF , P2 ;  /* 0xff800000c99c7808 */ /* 0x004fe20001000000 */
[----:B0-----:R-:W-:Y:S01]  /*e5b0*/  FMUL.FTZ R176, R155, UR4 ;  /* 0x000000049bb07c20 */ /* 0x001fe20008410000 */
[----:B------:R-:W-:Y:S02]  /*e5c0*/  ISETP.GT.AND P2, PT, R169, 0x31, PT ;  /* 0x00000031a900780c */ /* 0x000fe40003f44270 */
[----:B------:R-:W-:Y:S01]  /*e5d0*/  FMNMX.FTZ R180, R156, R181, !PT ;  /* 0x000000b59cb47209 */ /* 0x000fe20007810000 */
[----:B------:R-:W-:Y:S02]  /*e5e0*/  FMUL.FTZ R181, R158, UR4 ;  /* 0x000000049eb57c20 */ /* 0x000fe40008410000 */
[----:B------:R-:W0:Y:S01]  /*e5f0*/  MUFU.TANH R152, R152 ;  /* 0x0000009800987308 */ /* 0x000e220000002400 */
[----:B---3--:R-:W-:Y:S02]  /*e600*/  FSEL R155, R153, -INF , P3 ;  /* 0xff800000999b7808 */ /* 0x008fe40001800000 */
[----:B------:R-:W-:-:S02]  /*e610*/  ISETP.GT.AND P3, PT, R169, 0x38, PT ;  /* 0x00000038a900780c */ /* 0x000fc40003f64270 */
[----:B------:R-:W-:Y:S01]  /*e620*/  FMNMX.FTZ R153, R155, R180, !PT ;  /* 0x000000b49b997209 */ /* 0x000fe20007810000 */
[----:B------:R-:W-:Y:S02]  /*e630*/  FMUL.FTZ R180, R159, UR4 ;  /* 0x000000049fb47c20 */ /* 0x000fe40008410000 */
[----:B------:R-:W2:Y:S01]  /*e640*/  MUFU.TANH R177, R177 ;  /* 0x000000b100b17308 */ /* 0x000ea20000002400 */
[----:B-1----:R-:W-:Y:S02]  /*e650*/  FSEL R154, R154, -INF , P2 ;  /* 0xff8000009a9a7808 */ /* 0x002fe40001000000 */
[C---:B------:R-:W-:Y:S01]  /*e660*/  ISETP.GT.AND P2, PT, R169.reuse, 0x39, PT ;  /* 0x00000039a900780c */ /* 0x040fe20003f44270 */
[----:B------:R-:W-:Y:S01]  /*e670*/  VIADD R169, R169, 0x8 ;  /* 0x00000008a9a97836 */ /* 0x000fe20000000000 */
[----:B------:R-:W-:-:S03]  /*e680*/  FMNMX.FTZ R201, R154, R153, !PT ;  /* 0x000000999ac97209 */ /* 0x000fc60007810000 */
[----:B------:R-:W-:Y:S01]  /*e690*/  MUFU.TANH R197, R197 ;  /* 0x000000c500c57308 */ /* 0x000fe20000002400 */
[----:B0-----:R-:W-:Y:S02]  /*e6a0*/  FSEL R152, R152, -INF , P3 ;  /* 0xff80000098987808 */ /* 0x001fe40001800000 */
[----:B------:R-:W-:Y:S02]  /*e6b0*/  ISETP.GT.AND P3, PT, R169, RZ, PT ;  /* 0x000000ffa900720c */ /* 0x000fe40003f64270 */
[----:B------:R-:W-:Y:S01]  /*e6c0*/  FMNMX.FTZ R158, R152, R201, !PT ;  /* 0x000000c9989e7209 */ /* 0x000fe20007810000 */
[----:B------:R-:W-:Y:S01]  /*e6d0*/  FMUL.FTZ R201, R167, UR4 ;  /* 0x00000004a7c97c20 */ /* 0x000fe20008410000 */
[----:B------:R-:W-:Y:S01]  /*e6e0*/  ISETP.GT.AND P4, PT, R169, 0x10, PT ;  /* 0x00000010a900780c */ /* 0x000fe20003f84270 */
[----:B------:R-:W0:Y:S01]  /*e6f0*/  MUFU.TANH R180, R180 ;  /* 0x000000b400b47308 */ /* 0x000e220000002400 */
[----:B--2---:R-:W-:Y:S01]  /*e700*/  FSEL R153, R177, -INF , P2 ;  /* 0xff800000b1997808 */ /* 0x004fe20001000000 */
[----:B------:R-:W-:Y:S01]  /*e710*/  FMUL.FTZ R177, R163, UR4 ;  /* 0x00000004a3b17c20 */ /* 0x000fe20008410000 */
[----:B------:R-:W-:-:S02]  /*e720*/  ISETP.GT.AND P2, PT, R169, 0x9, PT ;  /* 0x00000009a900780c */ /* 0x000fc40003f44270 */
[----:B------:R-:W-:Y:S02]  /*e730*/  FMNMX.FTZ R158, R153, R158, !PT ;  /* 0x0000009e999e7209 */ /* 0x000fe40007810000 */
[C---:B------:R-:W-:Y:S01]  /*e740*/  ISETP.GT.AND P6, PT, R169.reuse, 0x1, PT ;  /* 0x00000001a900780c */ /* 0x040fe20003fc4270 */
[----:B------:R-:W1:Y:S01]  /*e750*/  MUFU.TANH R162, R162 ;  /* 0x000000a200a27308 */ /* 0x000e620000002400 */
[----:B------:R-:W-:Y:S01]  /*e760*/  ISETP.GT.AND P5, PT, R169, 0x8, PT ;  /* 0x00000008a900780c */ /* 0x000fe20003fa4270 */
[----:B------:R-:W2:Y:S06]  /*e770*/  SHFL.BFLY PT, R159, R158, 0x2, 0x1f ;  /* 0x0c401f009e9f7f89 */ /* 0x000eac00000e0000 */
[----:B------:R-:W3:Y:S01]  /*e780*/  MUFU.TANH R176, R176 ;  /* 0x000000b000b07308 */ /* 0x000ee20000002400 */
[----:B0-----:R-:W-:-:S02]  /*e790*/  FSEL R167, R180, -INF , P2 ;  /* 0xff800000b4a77808 */ /* 0x001fc40001000000 */
[----:B------:R-:W-:-:S05]  /*e7a0*/  ISETP.GT.AND P2, PT, R169, 0x20, PT ;  /* 0x00000020a900780c */ /* 0x000fca0003f44270 */
[----:B------:R-:W0:Y:S01]  /*e7b0*/  MUFU.TANH R181, R181 ;  /* 0x000000b500b57308 */ /* 0x000e220000002400 */
[----:B-1----:R-:W-:Y:S02]  /*e7c0*/  FSEL R163, R162, -INF , P4 ;  /* 0xff800000a2a37808 */ /* 0x002fe40002000000 */
[----:B------:R-:W-:-:S05]  /*e7d0*/  ISETP.GT.AND P4, PT, R169, 0x21, PT ;  /* 0x00000021a900780c */ /* 0x000fca0003f84270 */
[----:B------:R-:W1:Y:S01]  /*e7e0*/  MUFU.TANH R177, R177 ;  /* 0x000000b100b17308 */ /* 0x000e620000002400 */
[----:B--2---:R-:W-:Y:S02]  /*e7f0*/  FMNMX.FTZ R170, R158, R159, !PT ;  /* 0x0000009f9eaa7209 */ /* 0x004fe40007810000 */
[----:B------:R-:W-:Y:S02]  /*e800*/  FSEL R158, R197, -INF , P3 ;  /* 0xff800000c59e7808 */ /* 0x000fe40001800000 */
[----:B------:R-:W-:Y:S01]  /*e810*/  ISETP.GT.AND P3, PT, R169, 0x11, PT ;  /* 0x00000011a900780c */ /* 0x000fe20003f64270 */
[----:B------:R-:W2:Y:S02]  /*e820*/  SHFL.BFLY PT, R175, R170, 0x1, 0x1f ;  /* 0x0c201f00aaaf7f89 */ /* 0x000ea400000e0000 */
[----:B------:R-:W4:Y:S01]  /*e830*/  MUFU.TANH R203, R203 ;  /* 0x000000cb00cb7308 */ /* 0x000f220000002400 */
[----:B---3--:R-:W-:Y:S02]  /*e840*/  FSEL R159, R176, -INF , P6 ;  /* 0xff800000b09f7808 */ /* 0x008fe40003000000 */
[----:B0-----:R-:W-:-:S02]  /*e850*/  FSEL R166, R181, -INF , P5 ;  /* 0xff800000b5a67808 */ /* 0x001fc40002800000 */
[C---:B------:R-:W-:Y:S02]  /*e860*/  ISETP.GT.AND P6, PT, R169.reuse, 0x18, PT ;  /* 0x00000018a900780c */ /* 0x040fe40003fc4270 */
[----:B------:R-:W-:Y:S01]  /*e870*/  ISETP.GT.AND P5, PT, R169, 0x19, PT ;  /* 0x00000019a900780c */ /* 0x000fe20003fa4270 */
[----:B------:R-:W0:Y:S01]  /*e880*/  MUFU.TANH R202, R202 ;  /* 0x000000ca00ca7308 */ /* 0x000e220000002400 */
[----:B-1----:R-:W-:Y:S02]  /*e890*/  FSEL R162, R177, -INF , P3 ;  /* 0xff800000b1a27808 */ /* 0x002fe40001800000 */
[----:B------:R-:W-:Y:S02]  /*e8a0*/  ISETP.GT.AND P3, PT, R169, 0x28, PT ;  /* 0x00000028a900780c */ /* 0x000fe40003f64270 */
[----:B------:R-:W-:-:S03]  /*e8b0*/  FMNMX.FTZ R174, R158, R200, !PT ;  /* 0x000000c89eae7209 */ /* 0x000fc60007810000 */
[----:B------:R-:W1:Y:S01]  /*e8c0*/  MUFU.TANH R201, R201 ;  /* 0x000000c900c97308 */ /* 0x000e620000002400 */
[----:B----4-:R-:W-:Y:S02]  /*e8d0*/  FSEL R197, R203, -INF , P2 ;  /* 0xff800000cbc57808 */ /* 0x010fe40001000000 */
[----:B------:R-:W-:-:S05]  /*e8e0*/  ISETP.GT.AND P2, PT, R169, 0x31, PT ;  /* 0x00000031a900780c */ /* 0x000fca0003f44270 */
[----:B------:R-:W3:Y:S01]  /*e8f0*/  MUFU.TANH R171, R171 ;  /* 0x000000ab00ab7308 */ /* 0x000ee20000002400 */
[----:B0-----:R-:W-:Y:S02]  /*e900*/  FSEL R202, R202, -INF , P6 ;  /* 0xff800000caca7808 */ /* 0x001fe40003000000 */
[----:B------:R-:W-:-:S05]  /*e910*/  ISETP.GT.AND P6, PT, R169, 0x29, PT ;  /* 0x00000029a900780c */ /* 0x000fca0003fc4270 */
[----:B------:R-:W0:Y:S01]  /*e920*/  MUFU.TANH R204, R204 ;  /* 0x000000cc00cc7308 */ /* 0x000e220000002400 */
[----:B-1----:R-:W-:Y:S02]  /*e930*/  FSEL R201, R201, -INF , P5 ;  /* 0xff800000c9c97808 */ /* 0x002fe40002800000 */
[----:B------:R-:W-:-:S05]  /*e940*/  ISETP.GT.AND P5, PT, R169, 0x30, PT ;  /* 0x00000030a900780c */ /* 0x000fca0003fa4270 */
[----:B------:R-:W1:Y:S01]  /*e950*/  MUFU.TANH R205, R205 ;  /* 0x000000cd00cd7308 */ /* 0x000e620000002400 */
[----:B---3--:R-:W-:Y:S02]  /*e960*/  FSEL R203, R171, -INF , P4 ;  /* 0xff800000abcb7808 */ /* 0x008fe40002000000 */
[----:B------:R-:W-:-:S05]  /*e970*/  ISETP.GT.AND P4, PT, R169, 0x38, PT ;  /* 0x00000038a900780c */ /* 0x000fca0003f84270 */
[----:B------:R-:W-:Y:S01]  /*e980*/  MUFU.TANH R171, R178 ;  /* 0x000000b200ab7308 */ /* 0x000fe20000002400 */
[----:B0-----:R-:W-:Y:S02]  /*e990*/  FSEL R204, R204, -INF , P3 ;  /* 0xff800000cccc7808 */ /* 0x001fe40001800000 */
[----:B------:R-:W-:Y:S02]  /*e9a0*/  ISETP.GT.AND P3, PT, R169, 0x39, PT ;  /* 0x00000039a900780c */ /* 0x000fe40003f64270 */
[----:B------:R-:W-:-:S03]  /*e9b0*/  FMNMX.FTZ R169, R159, R174, !PT ;  /* 0x000000ae9fa97209 */ /* 0x000fc60007810000 */
[----:B------:R-:W0:Y:S01]  /*e9c0*/  MUFU.TANH R227, R227 ;  /* 0x000000e300e37308 */ /* 0x000e220000002400 */
[----:B------:R-:W-:Y:S02]  /*e9d0*/  FMNMX.FTZ R174, R166, R169, !PT ;  /* 0x000000a9a6ae7209 */ /* 0x000fe40007810000 */
[----:B--2---:R-:W-:Y:S01]  /*e9e0*/  FMNMX.FTZ R169, R170, R175, !PT ;  /* 0x000000afaaa97209 */ /* 0x004fe20007810000 */
[----:B------:R-:W-:Y:S01]  /*e9f0*/  IMAD.U32 R170, RZ, RZ, UR5 ;  /* 0x00000005ffaa7e24 */ /* 0x000fe2000f8e00ff */
[----:B------:R-:W-:Y:S02]  /*ea00*/  FMNMX.FTZ R174, R167, R174, !PT ;  /* 0x000000aea7ae7209 */ /* 0x000fe40007810000 */
[----:B-1----:R-:W-:Y:S01]  /*ea10*/  FSEL R205, R205, -INF , P6 ;  /* 0xff800000cdcd7808 */ /* 0x002fe20003000000 */
[----:B------:R-:W-:Y:S01]  /*ea20*/  FMUL.FTZ R180, R169, R170 ;  /* 0x000000aaa9b47220 */ /* 0x000fe20000410000 */
[----:B------:R-:W-:Y:S01]  /*ea30*/  FMNMX.FTZ R175, R163, R174, !PT ;  /* 0x000000aea3af7209 */ /* 0x000fe20007810000 */
[----:B------:R-:W1:Y:S01]  /*ea40*/  MUFU.TANH R228, R228 ;  /* 0x000000e400e47308 */ /* 0x000e620000002400 */
[----:B------:R-:W-:-:S02]  /*ea50*/  FSETP.NEU.FTZ.AND P6, PT, R169, -INF , PT ;  /* 0xff800000a900780b */ /* 0x000fc40003fdd000 */
[----:B------:R-:W-:Y:S02]  /*ea60*/  FMNMX.FTZ R175, R162, R175, !PT ;  /* 0x000000afa2af7209 */ /* 0x000fe40007810000 */
[----:B------:R-:W-:Y:S02]  /*ea70*/  FSEL R180, R180, RZ, P6 ;  /* 0x000000ffb4b47208 */ /* 0x000fe40003000000 */
[----:B------:R-:W-:Y:S01]  /*ea80*/  FMNMX.FTZ R174, R202, R175, !PT ;  /* 0x000000afcaae7209 */ /* 0x000fe20007810000 */
[----:B------:R-:W2:Y:S01]  /*ea90*/  MUFU.TANH R229, R229 ;  /* 0x000000e500e57308 */ /* 0x000ea20000002400 */
[----:B0-----:R-:W-:Y:S01]  /*eaa0*/  FSEL R227, R227, -INF , P2 ;  /* 0xff800000e3e37808 */ /* 0x001fe20001000000 */
[--C-:B------:R-:W-:Y:S01]  /*eab0*/  FFMA.FTZ R226, R225, R170, -R180.reuse ;  /* 0x000000aae1e27223 */ /* 0x100fe200000108b4 */
[----:B------:R-:W-:Y:S01]  /*eac0*/  FMNMX.FTZ R174, R201, R174, !PT ;  /* 0x000000aec9ae7209 */ /* 0x000fe20007810000 */
[-CC-:B------:R-:W-:Y:S01]  /*ead0*/  FFMA.FTZ R183, R206, R170.reuse, -R180.reuse ;  /* 0x000000aaceb77223 */ /* 0x180fe200000108b4 */
[----:B------:R-:W-:Y:S01]  /*eae0*/  FSEL R225, R171, -INF , P5 ;  /* 0xff800000abe17808 */ /* 0x000fe20002800000 */
[--C-:B------:R-:W-:Y:S01]  /*eaf0*/  FFMA.FTZ R206, R165, R170, -R180.reuse ;  /* 0x000000aaa5ce7223 */ /* 0x100fe200000108b4 */
[----:B------:R-:W-:Y:S01]  /*eb00*/  FMNMX.FTZ R174, R197, R174, !PT ;  /* 0x000000aec5ae7209 */ /* 0x000fe20007810000 */
[-CC-:B------:R-:W-:Y:S01]  /*eb10*/  FFMA.FTZ R165, R173, R170.reuse, -R180.reuse ;  /* 0x000000aaada57223 */ /* 0x180fe200000108b4 */
[----:B-1----:R-:W-:Y:S01]  /*eb20*/  FSEL R228, R228, -INF , P4 ;  /* 0xff800000e4e47808 */ /* 0x002fe20002000000 */
[--C-:B------:R-:W-:Y:S01]  /*eb30*/  FFMA.FTZ R173, R161, R170, -R180.reuse ;  /* 0x000000aaa1ad7223 */ /* 0x100fe200000108b4 */
[----:B------:R-:W-:Y:S01]  /*eb40*/  FMNMX.FTZ R175, R203, R174, !PT ;  /* 0x000000aecbaf7209 */ /* 0x000fe20007810000 */
[-CC-:B------:R-:W-:Y:S01]  /*eb50*/  FFMA.FTZ R177, R156, R170.reuse, -R180.reuse ;  /* 0x000000aa9cb17223 */ /* 0x180fe200000108b4 */
[-CC-:B------:R-:W-:Y:S01]  /*eb60*/  FFMA.FTZ R156, R152, R170.reuse, -R180.reuse ;  /* 0x000000aa989c7223 */ /* 0x180fe200000108b4 */
[-CC-:B------:R-:W-:Y:S01]  /*eb70*/  FFMA.FTZ R179, R154, R170.reuse, -R180.reuse ;  /* 0x000000aa9ab37223 */ /* 0x180fe200000108b4 */
[----:B------:R-:W-:Y:S01]  /*eb80*/  FMNMX.FTZ R174, R204, R175, !PT ;  /* 0x000000afccae7209 */ /* 0x000fe20007810000 */
[-CC-:B------:R-:W-:Y:S01]  /*eb90*/  FFMA.FTZ R175, R157, R170.reuse, -R180.reuse ;  /* 0x000000aa9daf7223 */ /* 0x180fe200000108b4 */
[----:B--2---:R-:W-:Y:S01]  /*eba0*/  FSEL R229, R229, -INF , P3 ;  /* 0xff800000e5e57808 */ /* 0x004fe20001800000 */
[--C-:B------:R-:W-:Y:S01]  /*ebb0*/  FFMA.FTZ R207, R207, R170, -R180.reuse ;  /* 0x000000aacfcf7223 */ /* 0x100fe200000108b4 */
[----:B------:R-:W-:Y:S01]  /*ebc0*/  FMNMX.FTZ R174, R205, R174, !PT ;  /* 0x000000aecdae7209 */ /* 0x000fe20007810000 */
[-CC-:B------:R-:W-:Y:S01]  /*ebd0*/  FFMA.FTZ R181, R153, R170.reuse, -R180.reuse ;  /* 0x000000aa99b57223 */ /* 0x180fe200000108b4 */
[----:B------:R-:W-:Y:S01]  /*ebe0*/  MUFU.EX2 R226, R226 ;  /* 0x000000e200e27308 */ /* 0x000fe20000000800 */
[--C-:B------:R-:W-:Y:S01]  /*ebf0*/  FFMA.FTZ R178, R155, R170, -R180.reuse ;  /* 0x000000aa9bb27223 */ /* 0x100fe200000108b4 */
[----:B------:R-:W-:Y:S01]  /*ec00*/  FMNMX.FTZ R174, R225, R174, !PT ;  /* 0x000000aee1ae7209 */ /* 0x000fe20007810000 */
[-CC-:B------:R-:W-:Y:S01]  /*ec10*/  FFMA.FTZ R168, R168, R170.reuse, -R180.reuse ;  /* 0x000000aaa8a87223 */ /* 0x180fe200000108b4 */
[----:B------:R-:W-:-:S02]  /*ec20*/  FFMA.FTZ R172, R172, R170, -R180 ;  /* 0x000000aaacac7223 */ /* 0x000fc400000108b4 */
[----:B------:R-:W-:Y:S02]  /*ec30*/  FMNMX.FTZ R171, R227, R174, !PT ;  /* 0x000000aee3ab7209 */ /* 0x000fe40007810000 */
[----:B------:R-:W0:Y:S02]  /*ec40*/  MUFU.EX2 R207, R207 ;  /* 0x000000cf00cf7308 */ /* 0x000e240000000800 */
[----:B------:R-:W-:-:S04]  /*ec50*/  FMNMX.FTZ R174, R228, R171, !PT ;  /* 0x000000abe4ae7209 */ /* 0x000fc80007810000 */
[----:B------:R-:W-:Y:S01]  /*ec60*/  FMNMX.FTZ R171, R229, R174, !PT ;  /* 0x000000aee5ab7209 */ /* 0x000fe20007810000 */
[--C-:B------:R-:W-:Y:S01]  /*ec70*/  FFMA.FTZ R174, R164, R170, -R180.reuse ;  /* 0x000000aaa4ae7223 */ /* 0x100fe200000108b4 */
[----:B------:R-:W-:Y:S03]  /*ec80*/  MUFU.EX2 R183, R183 ;  /* 0x000000b700b77308 */ /* 0x000fe60000000800 */
[----:B------:R-:W1:Y:S05]  /*ec90*/  SHFL.BFLY PT, R176, R171, 0x2, 0x1f ;  /* 0x0c401f00abb07f89 */ /* 0x000e6a00000e0000 */
[----:B------:R-:W-:Y:S08]  /*eca0*/  MUFU.EX2 R206, R206 ;  /* 0x000000ce00ce7308 */ /* 0x000ff00000000800 */
[----:B------:R-:W-:Y:S08]  /*ecb0*/  MUFU.EX2 R165, R165 ;  /* 0x000000a500a57308 */ /* 0x000ff00000000800 */
[----:B------:R-:W-:Y:S01]  /*ecc0*/  MUFU.EX2 R168, R168 ;  /* 0x000000a800a87308 */ /* 0x000fe20000000800 */
[----:B-1----:R-:W-:Y:S01]  /*ecd0*/  FMNMX.FTZ R161, R171, R176, !PT ;  /* 0x000000b0aba17209 */ /* 0x002fe20007810000 */
[----:B------:R-:W-:Y:S01]  /*ece0*/  FFMA.FTZ R176, R160, R170, -R180 ;  /* 0x000000aaa0b07223 */ /* 0x000fe200000108b4 */
[C---:B------:R-:W-:Y:S01]  /*ecf0*/  @!P1 IADD3 R160, R21.reuse, 0x38840, RZ ;  /* 0x0003884015a09810 */ /* 0x040fe20007ffe0ff */
[----:B------:R-:W-:-:S02]  /*ed00*/  @!P1 VIADD R21, R21, 0x38860 ;  /* 0x0003886015159836 */ /* 0x000fc40000000000 */
[----:B------:R-:W1:Y:S01]  /*ed10*/  SHFL.BFLY PT, R164, R161, 0x1, 0x1f ;  /* 0x0c201f00a1a47f89 */ /* 0x000e6200000e0000 */
[----:B------:R-:W-:Y:S01]  /*ed20*/  @!P1 PRMT R160, RZ, 0x654, R160 ;  /* 0x00000654ffa09816 */ /* 0x000fe200000000a0 */
[----:B------:R-:W-:Y:S01]  /*ed30*/  MUFU.EX2 R180, R156 ;  /* 0x0000009c00b47308 */ /* 0x000fe20000000800 */
[----:B------:R-:W-:Y:S02]  /*ed40*/  @!P1 PRMT R21, RZ, 0x654, R21 ;  /* 0x00000654ff159816 */ /* 0x000fe40000000015 */
[----:B------:R2:W-:Y:S05]  /*ed50*/  @!P1 SYNCS.ARRIVE.TRANS64.RED.A1T0 RZ, [R160+URZ], RZ ;  /* 0x000000ffa0ff99a7 */ /* 0x0005ea000810043f */
[----:B------:R-:W-:Y:S08]  /*ed60*/  MUFU.EX2 R172, R172 ;  /* 0x000000ac00ac7308 */ /* 0x000ff00000000800 */
[----:B------:R-:W-:Y:S01]  /*ed70*/  MUFU.EX2 R173, R173 ;  /* 0x000000ad00ad7308 */ /* 0x000fe20000000800 */
[----:B-1----:R-:W-:-:S07]  /*ed80*/  FMNMX.FTZ R171, R161, R164, !PT ;  /* 0x000000a4a1ab7209 */ /* 0x002fce0007810000 */
[----:B------:R-:W-:Y:S01]  /*ed90*/  MUFU.EX2 R174, R174 ;  /* 0x000000ae00ae7308 */ /* 0x000fe20000000800 */
[C---:B------:R-:W-:Y:S01]  /*eda0*/  FSETP.NEU.FTZ.AND P2, PT, R171.reuse, -INF , PT ;  /* 0xff800000ab00780b */ /* 0x040fe20003f5d000 */
[----:B------:R-:W-:-:S03]  /*edb0*/  FMUL.FTZ R152, R171, R170 ;  /* 0x000000aaab987220 */ /* 0x000fc60000410000 */
[----:B------:R-:W-:Y:S02]  /*edc0*/  FSEL R161, R171, RZ, P2 ;  /* 0x000000ffaba17208 */ /* 0x000fe40001000000 */
[----:B------:R-:W-:Y:S01]  /*edd0*/  FSEL R152, R152, RZ, P2 ;  /* 0x000000ff98987208 */ /* 0x000fe20001000000 */
[----:B------:R-:W-:Y:S02]  /*ede0*/  MUFU.EX2 R175, R175 ;  /* 0x000000af00af7308 */ /* 0x000fe40000000800 */
[----:B------:R-:W-:Y:S02]  /*edf0*/  FADD.FTZ R161, -R161, R200 ;  /* 0x000000c8a1a17221 */ /* 0x000fe40000010100 */
[-CC-:B------:R-:W-:Y:S01]  /*ee00*/  FFMA.FTZ R154, R159, R170.reuse, -R152.reuse ;  /* 0x000000aa9f9a7223 */ /* 0x180fe20000010898 */
[----:B------:R-:W-:Y:S01]  /*ee10*/  FSEL R159, R169, RZ, P6 ;  /* 0x000000ffa99f7208 */ /* 0x000fe20003000000 */
[----:B------:R-:W-:Y:S01]  /*ee20*/  FFMA.FTZ R157, R163, R170, -R152 ;  /* 0x000000aaa39d7223 */ /* 0x000fe20000010898 */
[----:B------:R-:W-:-:S02]  /*ee30*/  IMAD.MOV R163, RZ, RZ, -R194 ;  /* 0x000000ffffa37224 */ /* 0x000fc400078e0ac2 */
[-C--:B------:R-:W-:Y:S01]  /*ee40*/  FFMA.FTZ R153, R158, R170.reuse, -R152 ;  /* 0x000000aa9e997223 */ /* 0x080fe20000010898 */
[-C--:B------:R-:W-:Y:S01]  /*ee50*/  FMUL.FTZ R158, R161, R170.reuse ;  /* 0x000000aaa19e7220 */ /* 0x080fe20000410000 */
[----:B------:R-:W-:Y:S01]  /*ee60*/  FADD.FTZ R159, -R159, R198 ;  /* 0x000000c69f9f7221 */ /* 0x000fe20000010100 */
[----:B------:R-:W-:Y:S01]  /*ee70*/  MUFU.EX2 R154, R154 ;  /* 0x0000009a009a7308 */ /* 0x000fe20000000800 */
[----:B------:R-:W-:Y:S01]  /*ee80*/  ISETP.NE.AND P2, PT, R192, R163, PT ;  /* 0x000000a3c000720c */ /* 0x000fe20003f45270 */
[-CC-:B------:R-:W-:Y:S01]  /*ee90*/  FFMA.FTZ R155, R166, R170.reuse, -R152.reuse ;  /* 0x000000aaa69b7223 */ /* 0x180fe20000010898 */
[-C--:B------:R-:W-:Y:S01]  /*eea0*/  FMUL.FTZ R159, R159, R170.reuse ;  /* 0x000000aa9f9f7220 */ /* 0x080fe20000410000 */
        /* <DEDUP_REMOVED lines=9> */
[----:B------:R-:W-:Y:S01]  /*ef40*/  FFMA.FTZ R227, R227, R170, -R152 ;  /* 0x000000aae3e37223 */ /* 0x000fe20000010898 */
[----:B------:R-:W-:-:S02]  /*ef50*/  @!P2 IMAD R161, R199, 0x40, R190 ;  /* 0x00000040c7a1a824 */ /* 0x000fc400078e02be */
[-CC-:B------:R-:W-:Y:S01]  /*ef60*/  FFMA.FTZ R199, R204, R170.reuse, -R152.reuse ;  /* 0x000000aaccc77223 */ /* 0x180fe20000010898 */
[----:B------:R-:W1:Y:S01]  /*ef70*/  MUFU.EX2 R159, R159 ;  /* 0x0000009f009f7308 */ /* 0x000e620000000800 */
[-C--:B------:R-:W-:Y:S01]  /*ef80*/  FFMA.FTZ R204, R228, R170.reuse, -R152 ;  /* 0x000000aae4cc7223 */ /* 0x080fe20000010898 */
[----:B--2---:R-:W-:Y:S02]  /*ef90*/  @!P2 IMAD R160, R161, 0x4, R2 ;  /* 0x00000004a1a0a824 */ /* 0x004fe400078e0202 */
[----:B------:R-:W-:Y:S01]  /*efa0*/  FFMA.FTZ R229, R229, R170, -R152 ;  /* 0x000000aae5e57223 */ /* 0x000fe20000010898 */
[----:B0-----:R-:W-:-:S03]  /*efb0*/  F2FP.F16.F32.PACK_AB R152, R226, R207 ;  /* 0x000000cfe298723e */ /* 0x001fc600000000ff */
[----:B------:R-:W0:Y:S08]  /*efc0*/  MUFU.EX2 R158, R158 ;  /* 0x0000009e009e7308 */ /* 0x000e300000000800 */
[----:B------:R-:W2:Y:S01]  /*efd0*/  MUFU.EX2 R155, R155 ;  /* 0x0000009b009b7308 */ /* 0x000ea20000000800 */
[----:B-1----:R-:W-:Y:S01]  /*efe0*/  FFMA.FTZ R15, R159, R15, R207 ;  /* 0x0000000f9f0f7223 */ /* 0x002fe200000100cf */
[----:B------:R-:W-:Y:S01]  /*eff0*/  @!P2 STS [R160+0x38400], R159 ;  /* 0x0384009fa000a388 */ /* 0x000fe20000000800 */
[-C--:B------:R-:W-:Y:S01]  /*f000*/  FMUL.FTZ R24, R24, R159.reuse ;  /* 0x0000009f18187220 */ /* 0x080fe20000410000 */
[-C--:B------:R-:W-:Y:S01]  /*f010*/  FMUL.FTZ R25, R25, R159.reuse ;  /* 0x0000009f19197220 */ /* 0x080fe20000410000 */
[-C--:B------:R-:W-:Y:S01]  /*f020*/  FMUL.FTZ R28, R28, R159.reuse ;  /* 0x0000009f1c1c7220 */ /* 0x080fe20000410000 */
[-C--:B------:R-:W-:Y:S01]  /*f030*/  FMUL.FTZ R29, R29, R159.reuse ;  /* 0x0000009f1d1d7220 */ /* 0x080fe20000410000 */
[----:B------:R-:W-:Y:S01]  /*f040*/  FMUL.FTZ R32, R32, R159 ;  /* 0x0000009f20207220 */ /* 0x000fe20000410000 */
[----:B------:R-:W1:Y:S01]  /*f050*/  MUFU.EX2 R156, R167 ;  /* 0x000000a7009c7308 */ /* 0x000e620000000800 */
[----:B0-----:R-:W-:Y:S01]  /*f060*/  FFMA.FTZ R161, R158, R20, R153 ;  /* 0x000000149ea17223 */ /* 0x001fe20000010099 */
[----:B------:R0:W-:Y:S01]  /*f070*/  @!P2 STS [R160+0x38420], R158 ;  /* 0x0384209ea000a388 */ /* 0x0001e20000000800 */
[----:B------:R-:W-:Y:S01]  /*f080*/  FADD.FTZ R20, R226, R15 ;  /* 0x0000000fe2147221 */ /* 0x000fe20000010000 */
[C---:B------:R-:W-:Y:S01]  /*f090*/  F2FP.F16.F32.PACK_AB R153, R154.reuse, R153 ;  /* 0x000000999a99723e */ /* 0x040fe200000000ff */
[----:B------:R-:W-:Y:S01]  /*f0a0*/  FADD.FTZ R162, R154, R161 ;  /* 0x000000a19aa27221 */ /* 0x000fe20000010000 */
[----:B------:R-:W-:Y:S01]  /*f0b0*/  F2FP.F16.F32.PACK_AB R154, R206, R183 ;  /* 0x000000b7ce9a723e */ /* 0x000fe200000000ff */
[----:B------:R-:W-:Y:S01]  /*f0c0*/  FADD.FTZ R161, R183, R20 ;  /* 0x00000014b7a17221 */ /* 0x000fe20000010000 */
[----:B------:R-:W3:Y:S01]  /*f0d0*/  MUFU.EX2 R157, R157 ;  /* 0x0000009d009d7308 */ /* 0x000ee20000000800 */
[----:B--2---:R-:W-:Y:S01]  /*f0e0*/  FADD.FTZ R163, R155, R162 ;  /* 0x000000a29ba37221 */ /* 0x004fe20000010000 */
[-C--:B------:R-:W-:Y:S01]  /*f0f0*/  FMUL.FTZ R33, R33, R159.reuse ;  /* 0x0000009f21217220 */ /* 0x080fe20000410000 */
[-C--:B------:R-:W-:Y:S01]  /*f100*/  FMUL.FTZ R36, R36, R159.reuse ;  /* 0x0000009f24247220 */ /* 0x080fe20000410000 */
[----:B0-----:R-:W-:Y:S01]  /*f110*/  FADD.FTZ R160, R206, R161 ;  /* 0x000000a1cea07221 */ /* 0x001fe20000010000 */
[-C--:B------:R-:W-:Y:S01]  /*f120*/  FMUL.FTZ R37, R37, R159.reuse ;  /* 0x0000009f25257220 */ /* 0x080fe20000410000 */
[-C--:B------:R-:W-:Y:S01]  /*f130*/  FMUL.FTZ R40, R40, R159.reuse ;  /* 0x0000009f28287220 */ /* 0x080fe20000410000 */
[----:B------:R-:W-:Y:S01]  /*f140*/  FMUL.FTZ R41, R41, R159 ;  /* 0x0000009f29297220 */ /* 0x000fe20000410000 */
[----:B------:R-:W0:Y:S01]  /*f150*/  MUFU.EX2 R182, R182 ;  /* 0x000000b600b67308 */ /* 0x000e220000000800 */
[C---:B-1----:R-:W-:Y:S01]  /*f160*/  FADD.FTZ R206, R156.reuse, R163 ;  /* 0x000000a39cce7221 */ /* 0x042fe20000010000 */
        /* <DEDUP_REMOVED lines=135> */
[----:B---3--:R-:W-:Y:S01]  /*f9e0*/  FADD.FTZ R206, R157, R206 ;  /* 0x000000ce9dce7221 */ /* 0x008fe20000010000 */
[----:B------:R-:W-:Y:S01]  /*f9f0*/  FADD.FTZ R205, R165, R160 ;  /* 0x000000a0a5cd7221 */ /* 0x000fe20000010000 */
[----:B------:R-:W-:Y:S01]  /*fa00*/  F2FP.F16.F32.PACK_AB R156, R168, R165 ;  /* 0x000000a5a89c723e */ /* 0x000fe200000000ff */
[----:B------:R3:W-:Y:S01]  /*fa10*/  STSM.16.M88.4 [R195+0x36400], R152 ;  /* 0x03640098c3007844 */ /* 0x0007e20000000200 */
[----:B0-----:R-:W-:Y:S01]  /*fa20*/  F2FP.F16.F32.PACK_AB R157, R182, R157 ;  /* 0x0000009db69d723e */ /* 0x001fe200000000ff */
[----:B--2---:R-:W-:Y:S01]  /*fa30*/  IMAD.MOV.U32 R197, RZ, RZ, 0x40000040 ;  /* 0x40000040ffc57424 */ /* 0x004fe200078e00ff */
[----:B------:R-:W-:Y:S01]  /*fa40*/  F2FP.F16.F32.PACK_AB R158, R173, R172 ;  /* 0x000000acad9e723e */ /* 0x000fe200000000ff */
[----:B------:R-:W-:Y:S01]  /*fa50*/  FADD.FTZ R205, R168, R205 ;  /* 0x000000cda8cd7221 */ /* 0x000fe20000010000 */
[----:B-1----:R-:W-:-:S02]  /*fa60*/  F2FP.F16.F32.PACK_AB R159, R201, R202 ;  /* 0x000000cac99f723e */ /* 0x002fc400000000ff */
[----:B------:R-:W-:Y:S01]  /*fa70*/  F2FP.F16.F32.PACK_AB R160, R175, R174 ;  /* 0x000000aeafa0723e */ /* 0x000fe200000000ff */
[----:B------:R-:W-:Y:S01]  /*fa80*/  FADD.FTZ R172, R172, R205 ;  /* 0x000000cdacac7221 */ /* 0x000fe20000010000 */
[----:B----4-:R-:W-:Y:S01]  /*fa90*/  F2FP.F16.F32.PACK_AB R161, R200, R198 ;  /* 0x000000c6c8a1723e */ /* 0x010fe200000000ff */
[----:B------:R0:W-:Y:S01]  /*faa0*/  STSM.16.M88.4 [R208], R156 ;  /* 0x0000009cd0007844 */ /* 0x0001e20000000200 */
[----:B------:R-:W-:Y:S01]  /*fab0*/  F2FP.F16.F32.PACK_AB R162, R177, R176 ;  /* 0x000000b0b1a2723e */ /* 0x000fe200000000ff */
[----:B------:R-:W-:Y:S01]  /*fac0*/  FADD.FTZ R173, R173, R172 ;  /* 0x000000acadad7221 */ /* 0x000fe20000010000 */
[----:B-----5:R-:W-:Y:S02]  /*fad0*/  F2FP.F16.F32.PACK_AB R163, R203, R199 ;  /* 0x000000c7cba3723e */ /* 0x020fe400000000ff */
[----:B------:R-:W-:Y:S01]  /*fae0*/  F2FP.F16.F32.PACK_AB R164, R179, R178 ;  /* 0x000000b2b3a4723e */ /* 0x000fe200000000ff */
[----:B------:R-:W-:Y:S01]  /*faf0*/  FADD.FTZ R174, R174, R173 ;  /* 0x000000adaeae7221 */ /* 0x000fe20000010000 */
[----:B------:R-:W-:Y:S01]  /*fb00*/  F2FP.F16.F32.PACK_AB R165, R183, R15 ;  /* 0x0000000fb7a5723e */ /* 0x000fe200000000ff */
[----:B------:R0:W-:Y:S01]  /*fb10*/  STSM.16.M88.4 [R210], R160 ;  /* 0x000000a0d2007844 */ /* 0x0001e20000000200 */
[----:B------:R-:W-:Y:S01]  /*fb20*/  F2FP.F16.F32.PACK_AB R166, R181, R180 ;  /* 0x000000b4b5a6723e */ /* 0x000fe200000000ff */
[----:B------:R-:W-:Y:S01]  /*fb30*/  FADD.FTZ R175, R175, R174 ;  /* 0x000000aeafaf7221 */ /* 0x000fe20000010000 */
[----:B------:R-:W-:-:S02]  /*fb40*/  F2FP.F16.F32.PACK_AB R167, R20, R204 ;  /* 0x000000cc14a7723e */ /* 0x000fc400000000ff */
[----:B------:R-:W-:Y:S01]  /*fb50*/  ISETP.GT.AND P2, PT, R186, R211, PT ;  /* 0x000000d3ba00720c */ /* 0x000fe20003f44270 */
[----:B------:R-:W-:Y:S02]  /*fb60*/  FADD.FTZ R176, R176, R175 ;  /* 0x000000afb0b07221 */ /* 0x000fe40000010000 */
[----:B------:R0:W-:Y:S01]  /*fb70*/  STSM.16.M88.4 [R209], R164 ;  /* 0x000000a4d1007844 */ /* 0x0001e20000000200 */
[----:B------:R-:W-:Y:S01]  /*fb80*/  WARPGROUP.ARRIVE ;  /* 0x00000000000079c5 */ /* 0x000fe20000000000 */
[----:B------:R-:W-:-:S04]  /*fb90*/  FADD.FTZ R177, R177, R176 ;  /* 0x000000b0b1b17221 */ /* 0x000fc80000010000 */
[----:B------:R-:W-:Y:S01]  /*fba0*/  FADD.FTZ R178, R178, R177 ;  /* 0x000000b1b2b27221 */ /* 0x000fe20000010000 */
[----:B------:R-:W-:Y:S03]  /*fbb0*/  HGMMA.64x256x16.F32 R24, R152, gdesc[UR4].tnspB, R24, gsb0 ;  /* 0x43e0000498187df0 */ /* 0x000fe60008000818 */
[----:B------:R-:W-:-:S04]  /*fbc0*/  FADD.FTZ R179, R179, R178 ;  /* 0x000000b2b3b37221 */ /* 0x000fc80000010000 */
[----:B------:R-:W-:Y:S01]  /*fbd0*/  FADD.FTZ R180, R180, R179 ;  /* 0x000000b3b4b47221 */ /* 0x000fe20000010000 */
[----:B------:R-:W-:Y:S02]  /*fbe0*/  WARPGROUP.DEPBAR.LE gsb0, 0x0 ;  /* 0x00008000000079c5 */ /* 0x000fe40000010000 */
[----:B---3--:R-:W-:Y:S01]  /*fbf0*/  VIADD R152, R196, 0x80 ;  /* 0x00000080c4987836 */ /* 0x008fe20000000000 */
[----:B------:R-:W-:Y:S01]  /*fc00*/  WARPGROUP.ARRIVE ;  /* 0x00000000000079c5 */ /* 0x000fe20000000000 */
[----:B------:R-:W-:-:S03]  /*fc10*/  IMAD.MOV.U32 R153, RZ, RZ, 0x40000040 ;  /* 0x40000040ff997424 */ /* 0x000fc600078e00ff */
[----:B------:R-:W-:Y:S02]  /*fc20*/  R2UR UR6, R152 ;  /* 0x00000000980672ca */ /* 0x000fe400000e0000 */
[----:B------:R-:W-:Y:S01]  /*fc30*/  R2UR UR7, R153 ;  /* 0x00000000990772ca */ /* 0x000fe200000e0000 */
[----:B------:R-:W-:Y:S01]  /*fc40*/  IMAD.MOV.U32 R153, RZ, RZ, 0x40000040 ;  /* 0x40000040ff997424 */ /* 0x000fe200078e00ff */
[C---:B------:R-:W-:Y:S01]  /*fc50*/  IADD3 R152, R196.reuse, 0x100, RZ ;  /* 0x00000100c4987810 */ /* 0x040fe20007ffe0ff */
[----:B------:R-:W-:-:S10]  /*fc60*/  VIADD R196, R196, 0x180 ;  /* 0x00000180c4c47836 */ /* 0x000fd40000000000 */
[----:B------:R-:W-:Y:S01]  /*fc70*/  HGMMA.64x256x16.F32 R24, R156, gdesc[UR4].tnspB, R24, gsb0 ;  /* 0x43e000049c187df0 */ /* 0x000fe20008000818 */
[----:B------:R-:W-:Y:S02]  /*fc80*/  R2UR UR6, R152 ;  /* 0x00000000980672ca */ /* 0x000fe400000e0000 */
[----:B------:R-:W-:Y:S01]  /*fc90*/  R2UR UR7, R153 ;  /* 0x00000000990772ca */ /* 0x000fe200000e0000 */
[----:B------:R-:W-:-:S04]  /*fca0*/  FADD.FTZ R153, R182, R206 ;  /* 0x000000ceb6997221 */ /* 0x000fc80000010000 */
[----:B------:R-:W-:-:S04]  /*fcb0*/  FADD.FTZ R202, R202, R153 ;  /* 0x00000099caca7221 */ /* 0x000fc80000010000 */
[----:B------:R-:W-:-:S04]  /*fcc0*/  FADD.FTZ R201, R201, R202 ;  /* 0x000000cac9c97221 */ /* 0x000fc80000010000 */
[----:B------:R-:W-:Y:S01]  /*fcd0*/  FADD.FTZ R201, R198, R201 ;  /* 0x000000c9c6c97221 */ /* 0x000fe20000010000 */
[----:B------:R-:W-:-:S03]  /*fce0*/  IMAD.MOV.U32 R198, RZ, RZ, R169 ;  /* 0x000000ffffc67224 */ /* 0x000fc600078e00a9 */
[----:B------:R-:W-:-:S04]  /*fcf0*/  FADD.FTZ R200, R200, R201 ;  /* 0x000000c9c8c87221 */ /* 0x000fc80000010000 */
[----:B------:R-:W-:Y:S01]  /*fd00*/  FADD.FTZ R200, R199, R200 ;  /* 0x000000c8c7c87221 */ /* 0x000fe20000010000 */
[----:B------:R-:W-:-:S03]  /*fd10*/  IMAD.MOV.U32 R199, RZ, RZ, R18 ;  /* 0x000000ffffc77224 */ /* 0x000fc600078e0012 */
[----:B------:R-:W-:-:S04]  /*fd20*/  FADD.FTZ R200, R203, R200 ;  /* 0x000000c8cbc87221 */ /* 0x000fc80000010000 */
[----:B------:R-:W-:Y:S01]  /*fd30*/  FADD.FTZ R200, R15, R200 ;  /* 0x000000c80fc87221 */ /* 0x000fe20000010000 */
[----:B------:R-:W-:-:S03]  /*fd40*/  FADD.FTZ R15, R181, R180 ;  /* 0x000000b4b50f7221 */ /* 0x000fc60000010000 */
[----:B------:R-:W-:Y:S01]  /*fd50*/  FADD.FTZ R183, R183, R200 ;  /* 0x000000c8b7b77221 */ /* 0x000fe20000010000 */
[----:B------:R-:W-:-:S03]  /*fd60*/  IMAD.MOV.U32 R200, RZ, RZ, R171 ;  /* 0x000000ffffc87224 */ /* 0x000fc600078e00ab */
[----:B------:R-:W-:-:S04]  /*fd70*/  FADD.FTZ R183, R204, R183 ;  /* 0x000000b7ccb77221 */ /* 0x000fc80000010000 */
[----:B------:R-:W-:Y:S01]  /*fd80*/  FADD.FTZ R20, R20, R183 ;  /* 0x000000b714147221 */ /* 0x000fe20000010000 */
[----:B------:R-:W-:Y:S02]  /*fd90*/  WARPGROUP.DEPBAR.LE gsb0, 0x0 ;  /* 0x00008000000079c5 */ /* 0x000fe40000010000 */
[----:B------:R-:W-:-:S06]  /*fda0*/  WARPGROUP.ARRIVE ;  /* 0x00000000000079c5 */ /* 0x000fcc0000000000 */
        /* <DEDUP_REMOVED lines=17> */
[----:B-1----:R-:W-:-:S05]  /*fec0*/  IADD3 R21, R186, -0x1, RZ ;  /* 0xffffffffba157810 */ /* 0x002fca0007ffe0ff */
[----:B------:R-:W-:Y:S01]  /*fed0*/  IMAD.MOV.U32 R186, RZ, RZ, R21 ;  /* 0x000000ffffba7224 */ /* 0x000fe200078e0015 */
[----:B0-----:R-:W-:Y:S06]  /*fee0*/  @P2 BRA `(.L_x_4303) ;  /* 0xffffffc4003c2947 */ /* 0x001fec000383ffff */
[----:B------:R-:W-:Y:S05]  /*fef0*/  BSYNC B0 ;  /* 0x0000000000007941 */ /* 0x000fea0003800000 */
.L_x_4292:
[----:B------:R-:W-:-:S07]  /*ff00*/  MOV R186, R21 ;  /* 0x0000001500ba7202 */ /* 0x000fce0000000f00 */
.L_x_4291:
[----:B------:R-:W-:Y:S05]  /*ff10*/  BSYNC B1 ;  /* 0x0000000000017941 */ /* 0x000fea0003800000 */
.L_x_4290:
[----:B------:R-:W-:Y:S01]  /*ff20*/  ISETP.GE.AND P2, PT, R186, RZ, PT ;  /* 0x000000ffba00720c */ /* 0x000fe20003f46270 */
[----:B------:R-:W-:-:S12]  /*ff30*/  BSSY B0, `(.L_x_4304) ;  /* 0x000036b000007945 */ /* 0x000fd80003800000 */
[----:B------:R-:W-:Y:S05]  /*ff40*/  @!P2 BRA `(.L_x_4305) ;  /* 0x0000003400a4a947 */ /* 0x000fea0003800000 */
[----:B------:R-:W-:Y:S02]  /*ff50*/  IMAD.MOV.U32 R197, RZ, RZ, R171 ;  /* 0x000000ffffc57224 */ /* 0x000fe400078e00ab */
[----:B------:R-:W-:Y:S02]  /*ff60*/  IMAD.MOV.U32 R187, RZ, RZ, R169 ;  /* 0x000000ffffbb7224 */ /* 0x000fe400078e00a9 */
[----:B------:R-:W-:-:S07]  /*ff70*/  IMAD.MOV.U32 R196, RZ, RZ, R18 ;  /* 0x000000ffffc47224 */ /* 0x000fce00078e0012 */
.L_x_4316:
[----:B------:R-:W-:-:S05]  /*ff80*/  VIADD R18, R196, 0x1 ;  /* 0x00000001c4127836 */ /* 0x000fca0000000000 */
[----:B------:R-:W-:-:S04]  /*ff90*/  ISETP.NE.AND P2, PT, R18, 0x2, PT ;  /* 0x000000021200780c */ /* 0x000fc80003f45270 */
[----:B------:R-:W-:Y:S02]  /*ffa0*/  SEL R21, RZ, 0x1, P2 ;  /* 0x00000001ff157807 */ /* 0x000fe40001000000 */
[----:B------:R-:W-:Y:S02]  /*ffb0*/  SEL R18, R18, RZ, P2 ;  /* 0x000000ff12127207 */ /* 0x000fe40001000000 */
[----:B------:R-:W-:Y:S01]  /*ffc0*/  LOP3.LUT R22, R22, R21, RZ, 0x3c, !PT ;  /* 0x0000001516167212 */ /* 0x000fe200078e3cff */
[----:B------:R-:W-:Y:S06]  /*ffd0*/  @!P0 BRA `(.L_x_4306) ;  /* 0x0000000000048947 */ /* 0x000fec0003800000 */
[----:B------:R-:W-:Y:S01]  /*ffe0*/  BPT.TRAP 0x1 ;  /* 0x000000040000795c */ /* 0x000fe20000300000 */
.L_x_4306:
[----:B------:R-:W-:Y:S02]  /*fff0*/  LEA R21, R18, R2, 0x3 ;  /* 0x0000000212157211 */ /* 0x000fe400078e18ff */
[----:B------:R-:W-:-:S04]  /*10000*/  SHF.L.U32 R200, R22, 0x1f, RZ ;  /* 0x0000001f16c87819 */ /* 0x000fc800000006ff */
[----:B------:R0:W1:Y:S01]  /*10010*/  SYNCS.PHASECHK.TRANS64.TRYWAIT P2, [R21+URZ+0x38830], R200 ;  /* 0x038830c8150075a7 */ /* 0x000062000804017f */
[----:B------:R-:W-:Y:S05]  /*10020*/  @!P0 BRA `(.L_x_4307) ;  /* 0x0000000000048947 */ /* 0x000fea0003800000 */
[----:B------:R-:W-:Y:S01]  /*10030*/  BPT.TRAP 0x1 ;  /* 0x000000040000795c */ /* 0x000fe20000300000 */
.L_x_4307:
[----:B------:R-:W-:Y:S01]  /*10040*/  BSSY B1, `(.L_x_4308) ;  /* 0x0000006000017945 */ /* 0x000fe20003800000 */
[----:B------:R-:W-:Y:S02]  /*10050*/  IMAD R184, R18, 0x200, R3 ;  /* 0x0000020012b87824 */ /* 0x000fe400078e0203 */
[----:B------:R-:W-:Y:S01]  /*10060*/  IMAD.MOV.U32 R185, RZ, RZ, 0x40000040 ;  /* 0x40000040ffb97424 */ /* 0x000fe200078e00ff */
[----:B-1----:R-:W-:Y:S06]  /*10070*/  @P2 BRA `(.L_x_4309) ;  /* 0x0000000000082947 */ /* 0x002fec0003800000 */
[----:B------:R-:W1:Y:S02]  /*10080*/  SYNCS.PHASECHK.TRANS64.TRYWAIT P2, [R21+URZ+0x38830], R200 ;  /* 0x038830c8150075a7 */ /* 0x000e64000804017f */
[----:B-1----:R-:W-:Y:S05]  /*10090*/  @!P2 BRA `(.L_x_4310) ;  /* 0x000000d800e8a947 */ /* 0x002fea0003800000 */
.L_x_4309:
[----:B------:R-:W-:Y:S05]  /*100a0*/  BSYNC B1 ;  /* 0x0000000000017941 */ /* 0x000fea0003800000 */
.L_x_4308:
        /* <DEDUP_REMOVED lines=36> */
.L_x_4311:
[----:B------:R2:W3:Y:S01]  /*102f0*/  SYNCS.PHASECHK.TRANS64.TRYWAIT P2, [R21+URZ+0x38850], R200 ;  /* 0x038850c8150075a7 */ /* 0x0004e2000804017f */
[----:B------:R-:W-:Y:S05]  /*10300*/  @!P0 BRA `(.L_x_4312) ;  /* 0x0000000000048947 */ /* 0x000fea0003800000 */
[----:B------:R-:W-:Y:S01]  /*10310*/  BPT.TRAP 0x1 ;  /* 0x000000040000795c */ /* 0x000fe20000300000 */
.L_x_4312:
[----:B------:R-:W-:Y:S04]  /*10320*/  BSSY B1, `(.L_x_4313) ;  /* 0x0000004000017945 */ /* 0x000fe80003800000 */
[----:B---3--:R-:W-:Y:S05]  /*10330*/  @P2 BRA `(.L_x_4314) ;  /* 0x0000000000082947 */ /* 0x008fea0003800000 */
[----:B------:R-:W3:Y:S02]  /*10340*/  SYNCS.PHASECHK.TRANS64.TRYWAIT P2, [R21+URZ+0x38850], R200 ;  /* 0x038850c8150075a7 */ /* 0x000ee4000804017f */
[----:B---3--:R-:W-:Y:S05]  /*10350*/  @!P2 BRA `(.L_x_4315) ;  /* 0x000000d8004ca947 */ /* 0x008fea0003800000 */
.L_x_4314:
[----:B------:R-:W-:Y:S05]  /*10360*/  BSYNC B1 ;  /* 0x0000000000017941 */ /* 0x000fea0003800000 */
.L_x_4313:
[----:B0123--:R-:W-:Y:S01]  /*10370*/  IMAD R200, R18, 0x1000, R14 ;  /* 0x0000100012c87824 */ /* 0x00ffe200078e020e */
[----:B------:R-:W-:Y:S01]  /*10380*/  MOV R201, 0x40000040 ;  /* 0x4000004000c97802 */ /* 0x000fe20000000f00 */
[----:B------:R-:W-:Y:S01]  /*10390*/  WARPGROUP.ARRIVE ;  /* 0x00000000000079c5 */ /* 0x000fe20000000000 */
[C---:B------:R-:W-:Y:S01]  /*103a0*/  R2UR UR4, R4.reuse ;  /* 0x00000000040472ca */ /* 0x040fe200000e0000 */
[----:B------:R-:W-:Y:S01]  /*103b0*/  VIADD R184, R4, 0x2 ;  /* 0x0000000204b87836 */ /* 0x000fe20000000000 */
[C---:B------:R-:W-:Y:S01]  /*103c0*/  R2UR UR6, R200.reuse ;  /* 0x00000000c80672ca */ /* 0x040fe200000e0000 */
[----:B------:R-:W-:Y:S01]  /*103d0*/  IMAD.MOV.U32 R185, RZ, RZ, 0x40000040 ;  /* 0x40000040ffb97424 */ /* 0x000fe200078e00ff */
[----:B------:R-:W-:Y:S01]  /*103e0*/  R2UR UR7, R201 ;  /* 0x00000000c90772ca */ /* 0x000fe200000e0000 */
[----:B------:R-:W0:Y:S01]  /*103f0*/  S2R R198, SR_TID.X ;  /* 0x0000000000c67919 */ /* 0x000e220000002100 */
[----:B------:R-:W-:Y:S01]  /*10400*/  R2UR UR5, R5 ;  /* 0x00000000050572ca */ /* 0x000fe200000e0000 */
[----:B------:R-:W-:-:S02]  /*10410*/  VIADD R201, R200, 0x800 ;  /* 0x00000800c8c97836 */ /* 0x000fc40000000000 */
[----:B------:R-:W-:Y:S02]  /*10420*/  IMAD.MOV.U32 R199, RZ, RZ, 0x40000040 ;  /* 0x40000040ffc77424 */ /* 0x000fe400078e00ff */
[----:B------:R-:W-:Y:S02]  /*10430*/  VIADD R205, R4, 0x800 ;  /* 0x0000080004cd7836 */ /* 0x000fe40000000000 */
[----:B------:R-:W-:-:S06]  /*10440*/  IMAD.MOV.U32 R203, RZ, RZ, 0x40000040 ;  /* 0x40000040ffcb7424 */ /* 0x000fcc00078e00ff */
        /* <DEDUP_REMOVED lines=8> */
[----:B------:R-:W-:Y:S02]  /*104d0*/  IADD3 R184, R4, 0x4, RZ ;  /* 0x0000000404b87810 */ /* 0x000fe40007ffe0ff */
[----:B0-----:R-:W-:Y:S01]  /*104e0*/  SHF.R.U32.HI R198, RZ, 0x7, R198 ;  /* 0x00000007ffc67819 */ /* 0x001fe200000116c6 */
        /* <DEDUP_REMOVED lines=152> */
[----:B------:R-:W0:Y:S01]  /*10e70*/  SHFL.IDX PT, R184, R198, RZ, 0x1f ;  /* 0x00001fffc6b87589 */ /* 0x000e2200000e0000 */
[----:B------:R-:W-:Y:S01]  /*10e80*/  IMAD.MOV.U32 R185, RZ, RZ, 0x4 ;  /* 0x00000004ffb97424 */ /* 0x000fe200078e00ff */
[----:B0-----:R-:W-:-:S04]  /*10e90*/  ISETP.GT.AND P2, PT, R184, 0x7f, PT ;  /* 0x0000007fb800780c */ /* 0x001fc80003f44270 */
[----:B------:R-:W-:-:S05]  /*10ea0*/  SEL R184, RZ, 0x2, !P2 ;  /* 0x00000002ffb87807 */ /* 0x000fca0005000000 */
[----:B------:R-:W-:Y:S01]  /*10eb0*/  IMAD.IADD R198, R184, 0x1, R201 ;  /* 0x00000001b8c67824 */ /* 0x000fe200078e02c9 */
        /* <DEDUP_REMOVED lines=9> */
[----:B------:R-:W-:Y:S02]  /*10f50*/  R2UR UR4, R198 ;  /* 0x00000000c60472ca */ /* 0x000fe400000e0000 */
[----:B------:R-:W-:-:S02]  /*10f60*/  SEL R198, R185, 0x2, P2 ;  /* 0x00000002b9c67807 */ /* 0x000fc40001000000 */
        /* <DEDUP_REMOVED lines=15> */
[----:B------:R-:W-:Y:S01]  /*11060*/  IMAD.MOV.U32 R205, RZ, RZ, 0x40000040 ;  /* 0x40000040ffcd7424 */ /* 0x000fe200078e00ff */
[----:B------:R-:W-:Y:S02]  /*11070*/  WARPGROUP.DEPBAR.LE gsb0, 0x0 ;  /* 0x00008000000079c5 */ /* 0x000fe40000010000 */
[----:B------:R-:W-:-:S07]  /*11080*/  WARPGROUP.ARRIVE ;  /* 0x00000000000079c5 */ /* 0x000fce0000000000 */
        /* <DEDUP_REMOVED lines=70> */
[----:B------:R-:W-:Y:S01]  /*114f0*/  R2UR UR4, R202 ;  /* 0x00000000ca0472ca */ /* 0x000fe200000e0000 */
[----:B------:R-:W-:Y:S01]  /*11500*/  IMAD.IADD R202, R199, 0x1, R184 ;  /* 0x00000001c7ca7824 */ /* 0x000fe200078e02b8 */
[----:B------:R-:W-:Y:S02]  /*11510*/  R2UR UR5, R203 ;  /* 0x00000000cb0572ca */ /* 0x000fe400000e0000 */
[----:B------:R-:W-:Y:S02]  /*11520*/  R2UR UR6, R204 ;  /* 0x00000000cc0672ca */ /* 0x000fe400000e0000 */
[----:B------:R-:W-:Y:S02]  /*11530*/  R2UR UR7, R205 ;  /* 0x00000000cd0772ca */ /* 0x000fe400000e0000 */
[----:B------:R-:W-:Y:S02]  /*11540*/  MOV R203, 0x40000040 ;  /* 0x4000004000cb7802 */ /* 0x000fe40000000f00 */
        /* <DEDUP_REMOVED lines=33> */
[----:B------:R-:W-:Y:S01]  /*11760*/  IMAD.MOV.U32 R201, RZ, RZ, 0xe00 ;  /* 0x00000e00ffc97424 */ /* 0x000fe200078e00ff */
[----:B------:R-:W-:Y:S01]  /*11770*/  R2UR UR7, R203 ;  /* 0x00000000cb0772ca */ /* 0x000fe200000e0000 */
[----:B------:R-:W-:Y:S01]  /*11780*/  IMAD.MOV.U32 R203, RZ, RZ, 0x40000040 ;  /* 0x40000040ffcb7424 */ /* 0x000fe200078e00ff */
[----:B------:R-:W-:Y:S02]  /*11790*/  R2UR UR6, R202 ;  /* 0x00000000ca0672ca */ /* 0x000fe400000e0000 */
[----:B------:R-:W-:-:S04]  /*117a0*/  SEL R201, R201, 0xd80, P2 ;  /* 0x00000d80c9c97807 */ /* 0x000fc80001000000 */
[----:B------:R-:W-:-:S04]  /*117b0*/  LOP3.LUT R201, R201, 0xe00, RZ, 0xc0, !PT ;  /* 0x00000e00c9c97812 */ /* 0x000fc800078ec0ff */
[CC--:B------:R-:W-:Y:S02]  /*117c0*/  IADD3 R202, R199.reuse, R201.reuse, R4 ;  /* 0x000000c9c7ca7210 */ /* 0x0c0fe40007ffe004 */
[----:B------:R-:W-:Y:S01]  /*117d0*/  IADD3 R204, R199, R201, R200 ;  /* 0x000000c9c7cc7210 */ /* 0x000fe20007ffe0c8 */
[----:B------:R-:W-:Y:S01]  /*117e0*/  VIADD R201, R200, 0xe00 ;  /* 0x00000e00c8c97836 */ /* 0x000fe20000000000 */
[----:B------:R-:W-:Y:S01]  /*117f0*/  MOV R199, 0x40000040 ;  /* 0x4000004000c77802 */ /* 0x000fe20000000f00 */
        /* <DEDUP_REMOVED lines=14> */
[----:B------:R-:W-:Y:S01]  /*118e0*/  IMAD.MOV.U32 R203, RZ, RZ, 0x40000040 ;  /* 0x40000040ffcb7424 */ /* 0x000fe200078e00ff */
[----:B------:R-:W-:Y:S02]  /*118f0*/  R2UR UR6, R202 ;  /* 0x00000000ca0672ca */ /* 0x000fe400000e0000 */
[C---:B------:R-:W-:Y:S01]  /*11900*/  IADD3 R202, R205.reuse, R184, RZ ;  /* 0x000000b8cdca7210 */ /* 0x040fe20007ffe0ff */
[----:B------:R-:W-:Y:S01]  /*11910*/  IMAD.IADD R184, R205, 0x1, R185 ;  /* 0x00000001cdb87824 */ /* 0x000fe200078e02b9 */
[----:B------:R-:W-:Y:S01]  /*11920*/  R2UR UR5, R203 ;  /* 0x00000000cb0572ca */ /* 0x000fe200000e0000 */
[----:B------:R-:W-:Y:S01]  /*11930*/  IMAD.MOV.U32 R203, RZ, RZ, 0x40000040 ;  /* 0x40000040ffcb7424 */ /* 0x000fe200078e00ff */
[----:B------:R-:W-:Y:S01]  /*11940*/  R2UR UR4, R202 ;  /* 0x00000000ca0472ca */ /* 0x000fe200000e0000 */
[----:B------:R-:W-:-:S02]  /*11950*/  IMAD.IADD R202, R205, 0x1, R198 ;  /* 0x00000001cdca7824 */ /* 0x000fc400078e02c6 */
[----:B------:R-:W-:Y:S01]  /*11960*/  IMAD.IADD R198, R198, 0x1, R201 ;  /* 0x00000001c6c67824 */ /* 0x000fe200078e02c9 */
[----:B------:R-:W-:Y:S02]  /*11970*/  WARPGROUP.DEPBAR.LE gsb0, 0x0 ;  /* 0x00008000000079c5 */ /* 0x000fe40000010000 */
[----:B------:R-:W-:-:S07]  /*11980*/  WARPGROUP.ARRIVE ;  /* 0x00000000000079c5 */ /* 0x000fce0000000000 */
[----:B------:R-:W-:Y:S01]  /*11990*/  HGMMA.64x64x16.F32 R152, gdesc[UR4], R152, gsb0 ;  /* 0x00e00000049879f0 */ /* 0x000fe20008000898 */
[----:B------:R-:W-:Y:S02]  /*119a0*/  R2UR UR4, R202 ;  /* 0x00000000ca0472ca */ /* 0x000fe400000e0000 */
[----:B------:R-:W-:Y:S02]  /*119b0*/  R2UR UR5, R203 ;  /* 0x00000000cb0572ca */ /* 0x000fe400000e0000 */
        /* <DEDUP_REMOVED lines=27> */
[----:B------:R-:W-:Y:S02]  /*11b70*/  R2UR UR5, R185 ;  /* 0x00000000b90572ca */ /* 0x000fe400000e0000 */
[----:B------:R-:W-:Y:S02]  /*11b80*/  R2UR UR6, R200 ;  /* 0x00000000c80672ca */ /* 0x000fe400000e0000 */
[----:B------:R-:W-:Y:S02]  /*11b90*/  R2UR UR7, R201 ;  /* 0x00000000c90772ca */ /* 0x000fe400000e0000 */
[----:B------:R-:W-:Y:S01]  /*11ba0*/  MOV R185, 0x40000040 ;  /* 0x4000004000b97802 */ /* 0x000fe20000000f00 */
[----:B------:R-:W-:-:S02]  /*11bb0*/  WARPGROUP.DEPBAR.LE gsb0, 0x0 ;  /* 0x00008000000079c5 */ /* 0x000fc40000010000 */
[----:B------:R-:W-:-:S08]  /*11bc0*/  WARPGROUP.ARRIVE ;  /* 0x00000000000079c5 */ /* 0x000fd00000000000 */
[----:B------:R-:W-:Y:S01]  /*11bd0*/  HGMMA.64x64x16.F32 R152, gdesc[UR4], R152, gsb0 ;  /* 0x00e00000049879f0 */ /* 0x000fe20008000898 */
[----:B------:R-:W-:Y:S01]  /*11be0*/  ULDC UR4, c[0x0][0xad0] ;  /* 0x0002b40000047ab9 */ /* 0x000fe20000000800 */
        /* <DEDUP_REMOVED lines=41> */
[----:B-1----:R-:W-:Y:S01]  /*11e80*/  FMNMX.FTZ R169, R159, R198, !PT ;  /* 0x000000c69fa97209 */ /* 0x002fe20007810000 */
[----:B------:R-:W-:Y:S01]  /*11e90*/  FMUL.FTZ R198, R177, UR4 ;  /* 0x00000004b1c67c20 */ /* 0x000fe20008410000 */
[----:B------:R-:W-:-:S05]  /*11ea0*/  FMUL.FTZ R177, R180, UR4 ;  /* 0x00000004b4b17c20 */ /* 0x000fca0008410000 */
        /* <DEDUP_REMOVED lines=8> */
[----:B------:R-:W-:-:S06]  /*11f30*/  FMUL.FTZ R180, R181, UR4 ;  /* 0x00000004b5b47c20 */ /* 0x000fcc0008410000 */
        /* <DEDUP_REMOVED lines=43> */
[--C-:B------:R-:W-:Y:S01]  /*121f0*/  FFMA.FTZ R179, R161, R170, -R207.reuse ;  /* 0x000000aaa1b37223 */ /* 0x100fe200000108cf */
[----:B------:R-:W-:Y:S01]  /*12200*/  IMAD.MOV R161, RZ, RZ, -R194 ;  /* 0x000000ffffa17224 */ /* 0x000fe200078e0ac2 */
[----:B-----5:R-:W-:Y:S01]  /*12210*/  FMNMX.FTZ R171, R199, R174, !PT ;  /* 0x000000aec7ab7209 */ /* 0x020fe20007810000 */
[-CC-:B------:R-:W-:Y:S01]  /*12220*/  FFMA.FTZ R152, R152, R170.reuse, -R207.reuse ;  /* 0x000000aa98987223 */ /* 0x180fe200000108cf */
[-CC-:B------:R-:W-:Y:S01]  /*12230*/  FFMA.FTZ R185, R185, R170.reuse, -R207.reuse ;  /* 0x000000aab9b97223 */ /* 0x180fe200000108cf */
[----:B------:R-:W2:Y:S01]  /*12240*/  MUFU.TANH R202, R202 ;  /* 0x000000ca00ca7308 */ /* 0x000ea20000002400 */
[----:B-1----:R-:W-:Y:S01]  /*12250*/  FMNMX.FTZ R174, R200, R171, !PT ;  /* 0x000000abc8ae7209 */ /* 0x002fe20007810000 */
[-CC-:B------:R-:W-:Y:S01]  /*12260*/  FFMA.FTZ R155, R155, R170.reuse, -R207.reuse ;  /* 0x000000aa9b9b7223 */ /* 0x180fe200000108cf */
[----:B------:R-:W-:Y:S01]  /*12270*/  ISETP.NE.AND P2, PT, R192, R161, PT ;  /* 0x000000a1c000720c */ /* 0x000fe20003f45270 */
[-CC-:B------:R-:W-:Y:S01]  /*12280*/  FFMA.FTZ R181, R164, R170.reuse, -R207.reuse ;  /* 0x000000aaa4b57223 */ /* 0x180fe200000108cf */
[-CC-:B------:R-:W-:Y:S01]  /*12290*/  FFMA.FTZ R182, R165, R170.reuse, -R207.reuse ;  /* 0x000000aaa5b67223 */ /* 0x180fe200000108cf */
[-CC-:B------:R-:W-:Y:S01]  /*122a0*/  FFMA.FTZ R168, R168, R170.reuse, -R207.reuse ;  /* 0x000000aaa8a87223 */ /* 0x180fe200000108cf */
[--C-:B------:R-:W-:Y:S01]  /*122b0*/  FFMA.FTZ R172, R172, R170, -R207.reuse ;  /* 0x000000aaacac7223 */ /* 0x100fe200000108cf */
        /* <DEDUP_REMOVED lines=9> */
[----:B------:R-:W-:-:S06]  /*12350*/  @!P2 IMAD R161, R196, 0x40, R190 ;  /* 0x00000040c4a1a824 */ /* 0x000fcc00078e02be */
        /* <DEDUP_REMOVED lines=62> */
[----:B--2---:R-:W-:Y:S01]  /*12740*/  FMNMX.FTZ R171, R159, R160, !PT ;  /* 0x000000a09fab7209 */ /* 0x004fe20007810000 */
[-C--:B------:R-:W-:Y:S01]  /*12750*/  FMUL.FTZ R108, R108, R187.reuse ;  /* 0x000000bb6c6c7220 */ /* 0x080fe20000410000 */
[-C--:B------:R-:W-:Y:S01]  /*12760*/  FMUL.FTZ R109, R109, R187.reuse ;  /* 0x000000bb6d6d7220 */ /* 0x080fe20000410000 */
[-C--:B------:R-:W-:Y:S01]  /*12770*/  FMUL.FTZ R112, R112, R187.reuse ;  /* 0x000000bb70707220 */ /* 0x080fe20000410000 */
[-C--:B------:R-:W-:Y:S01]  /*12780*/  FMUL.FTZ R113, R113, R187.reuse ;  /* 0x000000bb71717220 */ /* 0x080fe20000410000 */
[C---:B------:R-:W-:Y:S01]  /*12790*/  FADD.FTZ R157, -R171.reuse, R197 ;  /* 0x000000c5ab9d7221 */ /* 0x040fe20000010100 */
[-C--:B------:R-:W-:Y:S01]  /*127a0*/  FMUL.FTZ R159, R171, R170.reuse ;  /* 0x000000aaab9f7220 */ /* 0x080fe20000410000 */
[----:B------:R-:W-:Y:S01]  /*127b0*/  MUFU.EX2 R182, R182 ;  /* 0x000000b600b67308 */ /* 0x000fe20000000800 */
[----:B------:R-:W-:Y:S01]  /*127c0*/  FMUL.FTZ R116, R116, R187 ;  /* 0x000000bb74747220 */ /* 0x000fe20000410000 */
[-C--:B------:R-:W-:Y:S01]  /*127d0*/  FMUL.FTZ R157, R157, R170.reuse ;  /* 0x000000aa9d9d7220 */ /* 0x080fe20000410000 */
[-CC-:B------:R-:W-:Y:S01]  /*127e0*/  FFMA.FTZ R153, R153, R170.reuse, -R159.reuse ;  /* 0x000000aa99997223 */ /* 0x180fe2000001089f */
[-CC-:B------:R-:W-:Y:S01]  /*127f0*/  FFMA.FTZ R154, R154, R170.reuse, -R159.reuse ;  /* 0x000000aa9a9a7223 */ /* 0x180fe2000001089f */
[----:B------:R-:W-:Y:S01]  /*12800*/  FFMA.FTZ R197, R158, R170, -R159 ;  /* 0x000000aa9ec57223 */ /* 0x000fe2000001089f */
[----:B------:R-:W-:-:S02]  /*12810*/  @!P1 VIADD R158, R21, 0x38840 ;  /* 0x00038840159e9836 */ /* 0x000fc40000000000 */
[-CC-:B------:R-:W-:Y:S01]  /*12820*/  FFMA.FTZ R156, R156, R170.reuse, -R159.reuse ;  /* 0x000000aa9c9c7223 */ /* 0x180fe2000001089f */
[----:B------:R-:W0:Y:S01]  /*12830*/  MUFU.EX2 R157, R157 ;  /* 0x0000009d009d7308 */ /* 0x000e220000000800 */
[-CC-:B------:R-:W-:Y:S01]  /*12840*/  FFMA.FTZ R198, R162, R170.reuse, -R159.reuse ;  /* 0x000000aaa2c67223 */ /* 0x180fe2000001089f */
[-CC-:B------:R-:W-:Y:S01]  /*12850*/  FFMA.FTZ R207, R163, R170.reuse, -R159.reuse ;  /* 0x000000aaa3cf7223 */ /* 0x180fe2000001089f */
[----:B------:R-:W-:Y:S01]  /*12860*/  @!P1 PRMT R158, RZ, 0x654, R158 ;  /* 0x00000654ff9e9816 */ /* 0x000fe2000000009e */
[-CC-:B------:R-:W-:Y:S01]  /*12870*/  FFMA.FTZ R211, R166, R170.reuse, -R159.reuse ;  /* 0x000000aaa6d37223 */ /* 0x180fe2000001089f */
[-CC-:B------:R-:W-:Y:S01]  /*12880*/  FFMA.FTZ R225, R167, R170.reuse, -R159.reuse ;  /* 0x000000aaa7e17223 */ /* 0x180fe2000001089f */
[-CC-:B------:R-:W-:Y:S01]  /*12890*/  FFMA.FTZ R199, R199, R170.reuse, -R159.reuse ;  /* 0x000000aac7c77223 */ /* 0x180fe2000001089f */
[----:B------:R2:W-:Y:S01]  /*128a0*/  @!P1 SYNCS.ARRIVE.TRANS64.RED.A1T0 RZ, [R158+URZ], RZ ;  /* 0x000000ff9eff99a7 */ /* 0x0005e2000810043f */
[----:B------:R-:W3:Y:S01]  /*128b0*/  MUFU.EX2 R153, R153 ;  /* 0x0000009900997308 */ /* 0x000ee20000000800 */
[-CC-:B------:R-:W-:Y:S01]  /*128c0*/  FFMA.FTZ R200, R200, R170.reuse, -R159.reuse ;  /* 0x000000aac8c87223 */ /* 0x180fe2000001089f */
[-CC-:B------:R-:W-:Y:S01]  /*128d0*/  FFMA.FTZ R201, R201, R170.reuse, -R159.reuse ;  /* 0x000000aac9c97223 */ /* 0x180fe2000001089f */
[-CC-:B------:R-:W-:Y:S01]  /*128e0*/  FFMA.FTZ R160, R202, R170.reuse, -R159.reuse ;  /* 0x000000aacaa07223 */ /* 0x180fe2000001089f */
[----:B-1----:R-:W-:Y:S01]  /*128f0*/  FFMA.FTZ R162, R187, R15, R152 ;  /* 0x0000000fbba27223 */ /* 0x002fe20000010098 */
[-CC-:B------:R-:W-:Y:S01]  /*12900*/  FFMA.FTZ R202, R203, R170.reuse, -R159.reuse ;  /* 0x000000aacbca7223 */ /* 0x180fe2000001089f */
[--C-:B------:R-:W-:Y:S01]  /*12910*/  FFMA.FTZ R204, R204, R170, -R159.reuse ;  /* 0x000000aacccc7223 */ /* 0x100fe2000001089f */
[----:B--2---:R-:W-:Y:S01]  /*12920*/  @!P2 LEA R158, R161, R2, 0x2 ;  /* 0x00000002a19ea211 */ /* 0x004fe200078e10ff */
        /* <DEDUP_REMOVED lines=8> */
[----:B0-----:R0:W-:Y:S01]  /*129b0*/  @!P2 STS [R158+0x38420], R157 ;  /* 0x0384209d9e00a388 */ /* 0x0011e20000000800 */
[----:B---3--:R-:W-:Y:S01]  /*129c0*/  FFMA.FTZ R15, R157, R20, R153 ;  /* 0x000000149d0f7223 */ /* 0x008fe20000010099 */
[----:B------:R-:W-:Y:S01]  /*129d0*/  MUFU.EX2 R156, R156 ;  /* 0x0000009c009c7308 */ /* 0x000fe20000000800 */
[-C--:B------:R-:W-:Y:S01]  /*129e0*/  FMUL.FTZ R125, R125, R187.reuse ;  /* 0x000000bb7d7d7220 */ /* 0x080fe20000410000 */
[-C--:B------:R-:W-:Y:S01]  /*129f0*/  FMUL.FTZ R128, R128, R187.reuse ;  /* 0x000000bb80807220 */ /* 0x080fe20000410000 */
[-C--:B------:R-:W-:Y:S01]  /*12a00*/  FMUL.FTZ R129, R129, R187.reuse ;  /* 0x000000bb81817220 */ /* 0x080fe20000410000 */
[-C--:B------:R-:W-:Y:S01]  /*12a10*/  FMUL.FTZ R132, R132, R187.reuse ;  /* 0x000000bb84847220 */ /* 0x080fe20000410000 */
[-C--:B------:R-:W-:Y:S01]  /*12a20*/  FMUL.FTZ R133, R133, R187.reuse ;  /* 0x000000bb85857220 */ /* 0x080fe20000410000 */
[-C--:B------:R-:W-:Y:S01]  /*12a30*/  FMUL.FTZ R136, R136, R187.reuse ;  /* 0x000000bb88887220 */ /* 0x080fe20000410000 */
[----:B-1----:R-:W-:Y:S01]  /*12a40*/  FADD.FTZ R159, R154, R15 ;  /* 0x0000000f9a9f7221 */ /* 0x002fe20000010000 */
        /* <DEDUP_REMOVED lines=9> */
[----:B------:R-:W-:Y:S01]  /*12ae0*/  FADD.FTZ R162, R185, R162 ;  /* 0x000000a2b9a27221 */ /* 0x000fe20000010000 */
[----:B------:R-:W-:Y:S01]  /*12af0*/  F2FP.F16.F32.PACK_AB R153, R154, R153 ;  /* 0x000000999a99723e */ /* 0x000fe200000000ff */
[----:B------:R-:W-:Y:S01]  /*12b00*/  FMUL.FTZ R26, R26, R157 ;  /* 0x0000009d1a1a7220 */ /* 0x000fe20000410000 */
[----:B------:R-:W-:Y:S01]  /*12b10*/  F2FP.F16.F32.PACK_AB R154, R174, R155 ;  /* 0x0000009bae9a723e */ /* 0x000fe200000000ff */
[----:B------:R-:W-:Y:S01]  /*12b20*/  FADD.FTZ R203, R155, R162 ;  /* 0x000000a29bcb7221 */ /* 0x000fe20000010000 */
[----:B------:R-:W-:Y:S01]  /*12b30*/  F2FP.F16.F32.PACK_AB R152, R185, R152 ;  /* 0x00000098b998723e */ /* 0x000fe200000000ff */
        /* <DEDUP_REMOVED lines=72> */
[----:B-1----:R-:W-:Y:S01]  /*12fc0*/  F2FP.F16.F32.PACK_AB R155, R197, R156 ;  /* 0x0000009cc59b723e */ /* 0x002fe200000000ff */
[----:B------:R-:W-:Y:S01]  /*12fd0*/  BAR.SYNC.DEFER_BLOCKING 0xf, 0x100 ;  /* 0x03c4000000007b1d */ /* 0x000fe20000010000 */
[----:B0-----:R-:W-:Y:S01]  /*12fe0*/  F2FP.F16.F32.PACK_AB R157, R207, R198 ;  /* 0x000000c6cf9d723e */ /* 0x001fe200000000ff */
[----:B------:R-:W-:Y:S01]  /*12ff0*/  IMAD.MOV.U32 R185, RZ, RZ, 0x40000040 ;  /* 0x40000040ffb97424 */ /* 0x000fe200078e00ff */
[----:B------:R-:W-:Y:S01]  /*13000*/  F2FP.F16.F32.PACK_AB R158, R181, R179 ;  /* 0x000000b3b59e723e */ /* 0x000fe200000000ff */
[----:B------:R-:W-:Y:S01]  /*13010*/  FADD.FTZ R174, R174, R203 ;  /* 0x000000cbaeae7221 */ /* 0x000fe20000010000 */
[----:B--2---:R-:W-:Y:S01]  /*13020*/  F2FP.F16.F32.PACK_AB R161, R200, R199 ;  /* 0x000000c7c8a1723e */ /* 0x004fe200000000ff */
[----:B------:R0:W1:Y:S01]  /*13030*/  MUFU.EX2 R196, R160 ;  /* 0x000000a000c47308 */ /* 0x0000620000000800 */
[----:B------:R-:W-:Y:S01]  /*13040*/  F2FP.F16.F32.PACK_AB R162, R173, R172 ;  /* 0x000000acada2723e */ /* 0x000fe200000000ff */
[----:B------:R-:W-:Y:S01]  /*13050*/  @!P1 VIADD R21, R21, 0x38860 ;  /* 0x0003886015159836 */ /* 0x000fe20000000000 */
[----:B------:R-:W-:-:S04]  /*13060*/  ISETP.GT.AND P2, PT, R186, RZ, PT ;  /* 0x000000ffba00720c */ /* 0x000fc80003f44270 */
[----:B------:R-:W-:Y:S01]  /*13070*/  @!P1 PRMT R21, RZ, 0x654, R21 ;  /* 0x00000654ff159816 */ /* 0x000fe20000000015 */
[----:B------:R-:W-:Y:S01]  /*13080*/  MUFU.EX2 R176, R176 ;  /* 0x000000b000b07308 */ /* 0x000fe20000000800 */
[----:B0-----:R-:W-:-:S07]  /*13090*/  F2FP.F16.F32.PACK_AB R160, R168, R182 ;  /* 0x000000b6a8a0723e */ /* 0x001fce00000000ff */
[----:B------:R-:W0:Y:S01]  /*130a0*/  MUFU.EX2 R183, R183 ;  /* 0x000000b700b77308 */ /* 0x000e220000000800 */
[----:B-1----:R-:W-:Y:S01]  /*130b0*/  F2FP.F16.F32.PACK_AB R163, R196, R201 ;  /* 0x000000c9c4a3723e */ /* 0x002fe200000000ff */
[----:B------:R1:W-:Y:S06]  /*130c0*/  STSM.16.M88.4 [R195+0x36400], R152 ;  /* 0x03640098c3007844 */ /* 0x0003ec0000000200 */
[----:B------:R-:W-:Y:S08]  /*130d0*/  MUFU.EX2 R177, R177 ;  /* 0x000000b100b17308 */ /* 0x000ff00000000800 */
[----:B------:R-:W2:Y:S01]  /*130e0*/  MUFU.EX2 R180, R180 ;  /* 0x000000b400b47308 */ /* 0x000ea20000000800 */
[----:B0-----:R-:W-:-:S07]  /*130f0*/  F2FP.F16.F32.PACK_AB R164, R183, R176 ;  /* 0x000000b0b7a4723e */ /* 0x001fce00000000ff */
[----:B------:R-:W-:Y:S08]  /*13100*/  MUFU.EX2 R202, R202 ;  /* 0x000000ca00ca7308 */ /* 0x000ff00000000800 */
[----:B------:R0:W3:Y:S01]  /*13110*/  MUFU.EX2 R15, R204 ;  /* 0x000000cc000f7308 */ /* 0x0000e20000000800 */
[----:B--2---:R-:W-:-:S07]  /*13120*/  F2FP.F16.F32.PACK_AB R166, R180, R177 ;  /* 0x000000b1b4a6723e */ /* 0x004fce00000000ff */
[----:B------:R-:W-:Y:S01]  /*13130*/  MUFU.EX2 R20, R205 ;  /* 0x000000cd00147308 */ /* 0x000fe20000000800 */
[----:B0-----:R-:W-:Y:S01]  /*13140*/  FADD.FTZ R204, R156, R159 ;  /* 0x0000009f9ccc7221 */ /* 0x001fe20000010000 */
[C---:B------:R-:W-:Y:S01]  /*13150*/  F2FP.F16.F32.PACK_AB R156, R178.reuse, R175 ;  /* 0x000000afb29c723e */ /* 0x040fe200000000ff */
[----:B------:R-:W-:Y:S01]  /*13160*/  FADD.FTZ R175, R175, R174 ;  /* 0x000000aeafaf7221 */ /* 0x000fe20000010000 */
[----:B------:R-:W-:Y:S01]  /*13170*/  F2FP.F16.F32.PACK_AB R159, R225, R211 ;  /* 0x000000d3e19f723e */ /* 0x000fe200000000ff */
[----:B------:R-:W-:Y:S02]  /*13180*/  FADD.FTZ R197, R197, R204 ;  /* 0x000000ccc5c57221 */ /* 0x000fe40000010000 */
[----:B------:R-:W-:Y:S01]  /*13190*/  FADD.FTZ R178, R178, R175 ;  /* 0x000000afb2b27221 */ /* 0x000fe20000010000 */
[----:B------:R-:W0:Y:S01]  /*131a0*/  MUFU.EX2 R187, R206 ;  /* 0x000000ce00bb7308 */ /* 0x000e220000000800 */
[----:B---3--:R-:W-:Y:S01]  /*131b0*/  F2FP.F16.F32.PACK_AB R165, R15, R202 ;  /* 0x000000ca0fa5723e */ /* 0x008fe200000000ff */
[----:B------:R2:W-:Y:S01]  /*131c0*/  STSM.16.M88.4 [R208], R156 ;  /* 0x0000009cd0007844 */ /* 0x0005e20000000200 */
[----:B------:R-:W-:Y:S01]  /*131d0*/  FADD.FTZ R198, R198, R197 ;  /* 0x000000c5c6c67221 */ /* 0x000fe20000010000 */
[----:B------:R-:W-:Y:S01]  /*131e0*/  FADD.FTZ R178, R179, R178 ;  /* 0x000000b2b3b27221 */ /* 0x000fe20000010000 */
[----:B------:R-:W-:Y:S01]  /*131f0*/  IMAD.MOV.U32 R197, RZ, RZ, R171 ;  /* 0x000000ffffc57224 */ /* 0x000fe200078e00ab */
[----:B------:R2:W-:Y:S01]  /*13200*/  STSM.16.M88.4 [R210], R160 ;  /* 0x000000a0d2007844 */ /* 0x0005e20000000200 */
[----:B------:R-:W-:Y:S01]  /*13210*/  FADD.FTZ R198, R207, R198 ;  /* 0x000000c6cfc67221 */ /* 0x000fe20000010000 */
[----:B------:R-:W-:-:S03]  /*13220*/  FADD.FTZ R181, R181, R178 ;  /* 0x000000b2b5b57221 */ /* 0x000fc60000010000 */
[----:B------:R-:W-:Y:S01]  /*13230*/  FADD.FTZ R198, R211, R198 ;  /* 0x000000c6d3c67221 */ /* 0x000fe20000010000 */
[----:B------:R-:W-:-:S03]  /*13240*/  FADD.FTZ R181, R182, R181 ;  /* 0x000000b5b6b57221 */ /* 0x000fc60000010000 */
[----:B------:R-:W-:Y:S01]  /*13250*/  FADD.FTZ R198, R225, R198 ;  /* 0x000000c6e1c67221 */ /* 0x000fe20000010000 */
[----:B------:R-:W-:Y:S01]  /*13260*/  FADD.FTZ R181, R168, R181 ;  /* 0x000000b5a8b57221 */ /* 0x000fe20000010000 */
[----:B0-----:R-:W-:Y:S02]  /*13270*/  F2FP.F16.F32.PACK_AB R167, R187, R20 ;  /* 0x00000014bba7723e */ /* 0x001fe400000000ff */
        /* <DEDUP_REMOVED lines=8> */
[----:B------:R-:W-:Y:S02]  /*13300*/  FADD.FTZ R176, R176, R173 ;  /* 0x000000adb0b07221 */ /* 0x000fe40000010000 */
[----:B------:R-:W-:Y:S01]  /*13310*/  FADD.FTZ R201, R196, R201 ;  /* 0x000000c9c4c97221 */ /* 0x000fe20000010000 */
[----:B------:R-:W-:Y:S01]  /*13320*/  MOV R196, R18 ;  /* 0x0000001200c47202 */ /* 0x000fe20000000f00 */
[----:B------:R-:W-:Y:S02]  /*13330*/  FADD.FTZ R176, R183, R176 ;  /* 0x000000b0b7b07221 */ /* 0x000fe40000010000 */
[----:B------:R-:W-:Y:S02]  /*13340*/  FADD.FTZ R202, R202, R201 ;  /* 0x000000c9caca7221 */ /* 0x000fe40000010000 */
[----:B------:R-:W-:-:S02]  /*13350*/  FADD.FTZ R177, R177, R176 ;  /* 0x000000b0b1b17221 */ /* 0x000fc40000010000 */
[----:B------:R-:W-:-:S04]  /*13360*/  FADD.FTZ R15, R15, R202 ;  /* 0x000000ca0f0f7221 */ /* 0x000fc80000010000 */
[----:B------:R-:W-:Y:S01]  /*13370*/  FADD.FTZ R20, R20, R15 ;  /* 0x0000000f14147221 */ /* 0x000fe20000010000 */
[----:B------:R-:W-:-:S03]  /*13380*/  FADD.FTZ R15, R180, R177 ;  /* 0x000000b1b40f7221 */ /* 0x000fc60000010000 */
[----:B------:R-:W-:Y:S01]  /*13390*/  FADD.FTZ R20, R187, R20 ;  /* 0x00000014bb147221 */ /* 0x000fe20000010000 */
[----:B------:R-:W-:Y:S01]  /*133a0*/  IMAD.MOV.U32 R187, RZ, RZ, R169 ;  /* 0x000000ffffbb7224 */ /* 0x000fe200078e00a9 */
[----:B------:R-:W-:Y:S02]  /*133b0*/  WARPGROUP.DEPBAR.LE gsb0, 0x0 ;  /* 0x00008000000079c5 */ /* 0x000fe40000010000 */
[----:B-1----:R-:W-:Y:S01]  /*133c0*/  VIADD R152, R184, 0x80 ;  /* 0x00000080b8987836 */ /* 0x002fe20000000000 */
[----:B------:R-:W-:Y:S01]  /*133d0*/  WARPGROUP.ARRIVE ;  /* 0x00000000000079c5 */ /* 0x000fe20000000000 */
[----:B------:R-:W-:-:S03]  /*133e0*/  IMAD.MOV.U32 R153, RZ, RZ, 0x40000040 ;  /* 0x40000040ff997424 */ /* 0x000fc600078e00ff */
[----:B------:R-:W-:Y:S01]  /*133f0*/  R2UR UR6, R152 ;  /* 0x00000000980672ca */ /* 0x000fe200000e0000 */
[C---:B------:R-:W-:Y:S01]  /*13400*/  VIADD R152, R184.reuse, 0x100 ;  /* 0x00000100b8987836 */ /* 0x040fe20000000000 */
[----:B------:R-:W-:Y:S01]  /*13410*/  R2UR UR7, R153 ;  /* 0x00000000990772ca */ /* 0x000fe200000e0000 */
[----:B------:R-:W-:Y:S01]  /*13420*/  IMAD.MOV.U32 R153, RZ, RZ, 0x40000040 ;  /* 0x40000040ff997424 */ /* 0x000fe200078e00ff */
[----:B------:R-:W-:-:S11]  /*13430*/  IADD3 R184, R184, 0x180, RZ ;  /* 0x00000180b8b87810 */ /* 0x000fd60007ffe0ff */
        /* <DEDUP_REMOVED lines=23> */
[----:B0-----:R-:W-:-:S04]  /*135b0*/  VIADD R21, R186, 0xffffffff ;  /* 0xffffffffba157836 */ /* 0x001fc80000000000 */
[----:B------:R-:W-:Y:S01]  /*135c0*/  IMAD.MOV.U32 R186, RZ, RZ, R21 ;  /* 0x000000ffffba7224 */ /* 0x000fe200078e0015 */
[----:B--2---:R-:W-:Y:S06]  /*135d0*/  @P2 BRA `(.L_x_4316) ;  /* 0xffffffc800682947 */ /* 0x004fec000383ffff */
.L_x_4305:
[----:B------:R-:W-:Y:S05]  /*135e0*/  BSYNC B0 ;  /* 0x0000000000007941 */ /* 0x000fea0003800000 */
.L_x_4304:
[----:B------:R-:W0:Y:S01]  /*135f0*/  SHFL.BFLY PT, R0, R15, 0x2, 0x1f ;  /* 0x0c401f000f007f89 */ /* 0x000e2200000e0000 */
[----:B------:R-:W-:Y:S01]  /*13600*/  IMAD.MOV.U32 R6, RZ, RZ, RZ ;  /* 0x000000ffff067224 */ /* 0x000fe200078e00ff */
[----:B------:R-:W-:Y:S01]  /*13610*/  MOV R167, 0xff800000 ;  /* 0xff80000000a77802 */ /* 0x000fe20000000f00 */
[----:B------:R-:W-:Y:S01]  /*13620*/  IMAD.MOV.U32 R166, RZ, RZ, -0x800000 ;  /* 0xff800000ffa67424 */ /* 0x000fe200078e00ff */
[----:B------:R-:W1:Y:S01]  /*13630*/  SHFL.BFLY PT, R5, R20, 0x2, 0x1f ;  /* 0x0c401f0014057f89 */ /* 0x000e6200000e0000 */
        /* <DEDUP_REMOVED lines=8> */
[----:B------:R-:W-:Y:S01]  /*136c0*/  IMAD.MOV R3, RZ, RZ, -R194 ;  /* 0x000000ffff037224 */ /* 0x000fe200078e0ac2 */
[----:B------:R-:W-:Y:S01]  /*136d0*/  IADD3 R4, R18, 0x1, RZ ;  /* 0x0000000112047810 */ /* 0x000fe20007ffe0ff */
[----:B-1----:R-:W-:Y:S02]  /*136e0*/  FADD.FTZ R0, R5, R0 ;  /* 0x0000000005007221 */ /* 0x002fe40000010000 */
        /* <DEDUP_REMOVED lines=10> */
[----:B------:R-:W-:Y:S01]  /*13790*/  @P3 FMUL.FTZ R170, R170, 0.69314718246459960938 ;  /* 0x3f317218aaaa3820 */ /* 0x000fe20000410000 */
[----:B------:R-:W-:Y:S02]  /*137a0*/  @!P0 IMAD R5, R5, 0x4, R2 ;  /* 0x0000000405058824 */ /* 0x000fe400078e0202 */
[----:B------:R-:W1:Y:S08]  /*137b0*/  @P3 MUFU.RCP R6, R0 ;  /* 0x0000000000063308 */ /* 0x000e700000001000 */
[----:B------:R-:W2:Y:S01]  /*137c0*/  @P2 MUFU.LG2 R2, R8 ;  /* 0x0000000800022308 */ /* 0x000ea20000000c00 */
        /* <DEDUP_REMOVED lines=138> */
.L_x_4231:
[----:B------:R-:W-:Y:S05]  /*14070*/  BSYNC B7 ;  /* 0x0000000000077941 */ /* 0x000fea0003800000 */
.L_x_4229:
        /* <DEDUP_REMOVED lines=9> */
[----:B-----5:R-:W2:Y:S01]  /*14110*/  S2R R33, SR_SWINHI ;  /* 0x0000000000217919 */ /* 0x020ea20000002f00 */
        /* <DEDUP_REMOVED lines=28> */
[----:B------:R-:W-:Y:S01]  /*142e0*/  IADD3 R171, P0, R122, 0x40, RZ ;  /* 0x000000407aab7810 */ /* 0x000fe20007f1e0ff */
[--C-:B------:R-:W-:Y:S01]  /*142f0*/  IMAD.X R53, RZ, RZ, R123.reuse, P3 ;  /* 0x000000ffff357224 */ /* 0x100fe200018e067b */
[----:B------:R-:W-:Y:S02]  /*14300*/  LOP3.LUT R52, R183, 0x380, RZ, 0xc0, !PT ;  /* 0x00000380b7347812 */ /* 0x000fe400078ec0ff */
[----:B------:R-:W-:Y:S01]  /*14310*/  SHF.R.U64 R40, R40, 0x3, RZ ;  /* 0x0000000328287819 */ /* 0x000fe200000012ff */
[----:B------:R-:W-:Y:S01]  /*14320*/  IMAD.X R45, RZ, RZ, R123, P0 ;  /* 0x000000ffff2d7224 */ /* 0x000fe200000e067b */
[----:B------:R-:W-:Y:S02]  /*14330*/  IADD3 R56, P6, R122, 0x2020, RZ ;  /* 0x000020207a387810 */ /* 0x000fe40007fde0ff */
[----:B------:R-:W-:-:S02]  /*14340*/  LOP3.LUT R44, R171, 0x380, RZ, 0xc0, !PT ;  /* 0x00000380ab2c7812 */ /* 0x000fc400078ec0ff */
[----:B------:R-:W-:Y:S01]  /*14350*/  SHF.R.U64 R52, R52, 0x3, RZ ;  /* 0x0000000334347819 */ /* 0x000fe200000012ff */
[----:B------:R-:W-:Y:S01]  /*14360*/  IMAD.X R57, RZ, RZ, R123, P6 ;  /* 0x000000ffff397224 */ /* 0x000fe200030e067b */
[----:B------:R-:W-:Y:S02]  /*14370*/  LOP3.LUT R40, R40, R169, RZ, 0x3c, !PT ;  /* 0x000000a928287212 */ /* 0x000fe400078e3cff */
[----:B------:R-:W-:Y:S02]  /*14380*/  IADD3 R98, P1, R122, 0x4000, RZ ;  /* 0x000040007a627810 */ /* 0x000fe40007f3e0ff */
[----:B------:R-:W-:Y:S02]  /*14390*/  LOP3.LUT R169, R56, 0x380, RZ, 0xc0, !PT ;  /* 0x0000038038a97812 */ /* 0x000fe400078ec0ff */
[----:B------:R-:W-:Y:S02]  /*143a0*/  IADD3 R181, P4, R122, 0x60, RZ ;  /* 0x000000607ab57810 */ /* 0x000fe40007f9e0ff */
[----:B------:R-:W-:-:S02]  /*143b0*/  SHF.R.U64 R44, R44, 0x3, RZ ;  /* 0x000000032c2c7819 */ /* 0x000fc400000012ff */
[----:B------:R-:W-:Y:S02]  /*143c0*/  LOP3.LUT R52, R52, R183, RZ, 0x3c, !PT ;  /* 0x000000b734347212 */ /* 0x000fe400078e3cff */
[----:B------:R-:W-:Y:S02]  /*143d0*/  IADD3 R60, P5, R122, 0x2040, RZ ;  /* 0x000020407a3c7810 */ /* 0x000fe40007fbe0ff */
[----:B------:R-:W-:Y:S02]  /*143e0*/  LOP3.LUT R183, R98, 0x380, RZ, 0xc0, !PT ;  /* 0x0000038062b77812 */ /* 0x000fe400078ec0ff */
[----:B------:R-:W-:Y:S01]  /*143f0*/  SHF.R.U64 R169, R169, 0x3, RZ ;  /* 0x00000003a9a97819 */ /* 0x000fe200000012ff */
[----:B------:R-:W-:Y:S01]  /*14400*/  IMAD.X R61, RZ, RZ, R123, P5 ;  /* 0x000000ffff3d7224 */ /* 0x000fe200028e067b */
[----:B------:R-:W-:Y:S02]  /*14410*/  IADD3 R4, P0, R122, 0x4020, RZ ;  /* 0x000040207a047810 */ /* 0x000fe40007f1e0ff */
[----:B------:R-:W-:-:S02]  /*14420*/  LOP3.LUT R48, R181, 0x380, RZ, 0xc0, !PT ;  /* 0x00000380b5307812 */ /* 0x000fc400078ec0ff */
[----:B------:R-:W-:Y:S01]  /*14430*/  LOP3.LUT R44, R44, R171, RZ, 0x3c, !PT ;  /* 0x000000ab2c2c7212 */ /* 0x000fe200078e3cff */
[--C-:B------:R-:W-:Y:S01]  /*14440*/  IMAD.X R103, RZ, RZ, R123.reuse, P0 ;  /* 0x000000ffff677224 */ /* 0x100fe200000e067b */
[----:B------:R-:W-:Y:S02]  /*14450*/  IADD3 R64, P2, R122, 0x2060, RZ ;  /* 0x000020607a407810 */ /* 0x000fe40007f5e0ff */
[----:B------:R-:W-:Y:S02]  /*14460*/  LOP3.LUT R171, R60, 0x380, RZ, 0xc0, !PT ;  /* 0x000003803cab7812 */ /* 0x000fe400078ec0ff */
[----:B------:R-:W-:Y:S01]  /*14470*/  SHF.R.U64 R183, R183, 0x3, RZ ;  /* 0x00000003b7b77819 */ /* 0x000fe200000012ff */
[----:B------:R-:W-:Y:S01]  /*14480*/  IMAD.X R65, RZ, RZ, R123, P2 ;  /* 0x000000ffff417224 */ /* 0x000fe200010e067b */
[----:B------:R-:W-:Y:S02]  /*14490*/  LOP3.LUT R56, R169, R56, RZ, 0x3c, !PT ;  /* 0x00000038a9387212 */ /* 0x000fe400078e3cff */
[----:B------:R-:W-:-:S02]  /*144a0*/  IADD3 R6, P6, R122, 0x6000, RZ ;  /* 0x000060007a067810 */ /* 0x000fc40007fde0ff */
[----:B------:R-:W-:Y:S02]  /*144b0*/  LOP3.LUT R169, R4, 0x380, RZ, 0xc0, !PT ;  /* 0x0000038004a97812 */ /* 0x000fe400078ec0ff */
[----:B------:R-:W-:Y:S01]  /*144c0*/  LOP3.LUT R33, R122, 0x380, RZ, 0xc0, !PT ;  /* 0x000003807a217812 */ /* 0x000fe200078ec0ff */
[----:B------:R-:W-:Y:S01]  /*144d0*/  IMAD.X R115, RZ, RZ, R123, P6 ;  /* 0x000000ffff737224 */ /* 0x000fe200030e067b */
[----:B------:R-:W-:Y:S02]  /*144e0*/  SHF.R.U64 R48, R48, 0x3, RZ ;  /* 0x0000000330307819 */ /* 0x000fe400000012ff */
[----:B------:R-:W-:Y:S02]  /*144f0*/  IADD3.X R49, RZ, R123, RZ, P4, !PT ;  /* 0x0000007bff317210 */ /* 0x000fe400027fe4ff */
[----:B------:R-:W-:Y:S02]  /*14500*/  SHF.R.U64 R171, R171, 0x3, RZ ;  /* 0x00000003abab7819 */ /* 0x000fe400000012ff */
[----:B------:R-:W-:-:S02]  /*14510*/  LOP3.LUT R98, R183, R98, RZ, 0x3c, !PT ;  /* 0x00000062b7627212 */ /* 0x000fc400078e3cff */
[C---:B------:R-:W-:Y:S02]  /*14520*/  IADD3 R32, P4, R122.reuse, 0x4040, RZ ;  /* 0x000040407a207810 */ /* 0x040fe40007f9e0ff */
[----:B------:R-:W-:Y:S02]  /*14530*/  IADD3 R26, P5, R122, 0x6020, RZ ;  /* 0x000060207a1a7810 */ /* 0x000fe40007fbe0ff */
[----:B------:R-:W-:Y:S01]  /*14540*/  LOP3.LUT R183, R6, 0x380, RZ, 0xc0, !PT ;  /* 0x0000038006b77812 */ /* 0x000fe200078ec0ff */
[----:B------:R-:W-:Y:S01]  /*14550*/  IMAD.X R107, RZ, RZ, R123, P4 ;  /* 0x000000ffff6b7224 */ /* 0x000fe200020e067b */
[----:B------:R-:W-:Y:S02]  /*14560*/  SHF.R.U64 R169, R169, 0x3, RZ ;  /* 0x00000003a9a97819 */ /* 0x000fe400000012ff */
[----:B------:R-:W-:Y:S02]  /*14570*/  IADD3 R30, P2, R122, 0x6040, RZ ;  /* 0x000060407a1e7810 */ /* 0x000fe40007f5e0ff */
[----:B------:R-:W-:-:S02]  /*14580*/  SHF.R.U64 R33, R33, 0x3, RZ ;  /* 0x0000000321217819 */ /* 0x000fc400000012ff */
[----:B------:R-:W-:Y:S02]  /*14590*/  LOP3.LUT R48, R48, R181, RZ, 0x3c, !PT ;  /* 0x000000b530307212 */ /* 0x000fe400078e3cff */
[----:B------:R-:W-:Y:S02]  /*145a0*/  IADD3.X R99, RZ, R123, RZ, P1, !PT ;  /* 0x0000007bff637210 */ /* 0x000fe40000ffe4ff */
[----:B------:R-:W-:Y:S02]  /*145b0*/  LOP3.LUT R181, R64, 0x380, RZ, 0xc0, !PT ;  /* 0x0000038040b57812 */ /* 0x000fe400078ec0ff */
[C---:B------:R-:W-:Y:S02]  /*145c0*/  IADD3 R110, P3, R122.reuse, 0x4060, RZ ;  /* 0x000040607a6e7810 */ /* 0x040fe40007f7e0ff */
[----:B------:R-:W-:Y:S02]  /*145d0*/  IADD3 R36, P1, R122, 0x6060, RZ ;  /* 0x000060607a247810 */ /* 0x000fe40007f3e0ff */
[----:B------:R-:W-:Y:S01]  /*145e0*/  LOP3.LUT R60, R171, R60, RZ, 0x3c, !PT ;  /* 0x0000003cab3c7212 */ /* 0x000fe200078e3cff */
[--C-:B------:R-:W-:Y:S01]  /*145f0*/  IMAD.X R111, RZ, RZ, R123.reuse, P3 ;  /* 0x000000ffff6f7224 */ /* 0x100fe200018e067b */
[----:B------:R-:W-:Y:S01]  /*14600*/  LOP3.LUT R171, R32, 0x380, RZ, 0xc0, !PT ;  /* 0x0000038020ab7812 */ /* 0x000fe200078ec0ff */
[----:B------:R-:W-:Y:S01]  /*14610*/  IMAD.X R37, RZ, RZ, R123, P1 ;  /* 0x000000ffff257224 */ /* 0x000fe200008e067b */
[----:B------:R-:W-:-:S02]  /*14620*/  SHF.R.U64 R183, R183, 0x3, RZ ;  /* 0x00000003b7b77819 */ /* 0x000fc400000012ff */
[----:B------:R-:W-:Y:S02]  /*14630*/  LOP3.LUT R102, R169, R4, RZ, 0x3c, !PT ;  /* 0x00000004a9667212 */ /* 0x000fe400078e3cff */
[----:B------:R-:W-:Y:S02]  /*14640*/  LOP3.LUT R27, R26, 0x380, RZ, 0xc0, !PT ;  /* 0x000003801a1b7812 */ /* 0x000fe400078ec0ff */
[----:B------:R-:W-:Y:S01]  /*14650*/  LOP3.LUT R122, R33, R122, RZ, 0x3c, !PT ;  /* 0x0000007a217a7212 */ /* 0x000fe200078e3cff */
[----:B------:R-:W-:Y:S01]  /*14660*/  IMAD.X R33, RZ, RZ, R123, P2 ;  /* 0x000000ffff217224 */ /* 0x000fe200010e067b */
[----:B------:R-:W-:Y:S02]  /*14670*/  LOP3.LUT R169, R30, 0x380, RZ, 0xc0, !PT ;  /* 0x000003801ea97812 */ /* 0x000fe400078ec0ff */
[----:B------:R-:W-:Y:S02]  /*14680*/  SHF.R.U64 R181, R181, 0x3, RZ ;  /* 0x00000003b5b57819 */ /* 0x000fe400000012ff */
[----:B------:R-:W-:-:S02]  /*14690*/  IADD3.X R119, RZ, R123, RZ, P5, !PT ;  /* 0x0000007bff777210 */ /* 0x000fc40002ffe4ff */
[----:B------:R-:W-:Y:S02]  /*146a0*/  SHF.R.U64 R171, R171, 0x3, RZ ;  /* 0x00000003abab7819 */ /* 0x000fe400000012ff */
[----:B------:R-:W-:Y:S02]  /*146b0*/  LOP3.LUT R114, R183, R6, RZ, 0x3c, !PT ;  /* 0x00000006b7727212 */ /* 0x000fe400078e3cff */
[----:B------:R-:W-:Y:S02]  /*146c0*/  SHF.R.U64 R27, R27, 0x3, RZ ;  /* 0x000000031b1b7819 */ /* 0x000fe400000012ff */
[----:B------:R-:W-:Y:S02]  /*146d0*/  MOV R123, R122 ;  /* 0x0000007a007b7202 */ /* 0x000fe40000000f00 */
[----:B------:R-:W-:Y:S02]  /*146e0*/  F2FP.F16.F32.PACK_AB R4, R177, R179 ;  /* 0x000000b3b104723e */ /* 0x000fe400000000ff */
[----:B------:R-:W-:Y:S01]  /*146f0*/  F2FP.F16.F32.PACK_AB R6, R175, R178 ;  /* 0x000000b2af06723e */ /* 0x000fe200000000ff */
[----:B------:R-:W-:Y:S01]  /*14700*/  BAR.SYNC.DEFER_BLOCKING 0x1, 0x100 ;  /* 0x0044000000007b1d */ /* 0x000fe20000010000 */
[----:B------:R-:W-:-:S02]  /*14710*/  SHF.R.U64 R169, R169, 0x3, RZ ;  /* 0x00000003a9a97819 */ /* 0x000fc400000012ff */
[----:B------:R-:W-:Y:S02]  /*14720*/  LOP3.LUT R64, R181, R64, RZ, 0x3c, !PT ;  /* 0x00000040b5407212 */ /* 0x000fe400078e3cff */
[----:B------:R-:W-:Y:S02]  /*14730*/  LOP3.LUT R181, R110, 0x380, RZ, 0xc0, !PT ;  /* 0x000003806eb57812 */ /* 0x000fe400078ec0ff */
[----:B------:R-:W-:Y:S02]  /*14740*/  LOP3.LUT R106, R171, R32, RZ, 0x3c, !PT ;  /* 0x00000020ab6a7212 */ /* 0x000fe400078e3cff */
[----:B------:R-:W-:Y:S02]  /*14750*/  LOP3.LUT R118, R27, R26, RZ, 0x3c, !PT ;  /* 0x0000001a1b767212 */ /* 0x000fe400078e3cff */
[----:B------:R-:W-:Y:S02]  /*14760*/  LOP3.LUT R32, R169, R30, RZ, 0x3c, !PT ;  /* 0x0000001ea9207212 */ /* 0x000fe400078e3cff */
[----:B------:R-:W-:-:S02]  /*14770*/  MOV R122, R40 ;  /* 0x00000028007a7202 */ /* 0x000fc40000000f00 */
[----:B------:R-:W-:Y:S02]  /*14780*/  F2FP.F16.F32.PACK_AB R26, R172, R174 ;  /* 0x000000aeac1a723e */ /* 0x000fe400000000ff */
[----:B------:R-:W-:Y:S02]  /*14790*/  F2FP.F16.F32.PACK_AB R27, R39, R38 ;  /* 0x00000026271b723e */ /* 0x000fe400000000ff */
[----:B------:R-:W-:Y:S02]  /*147a0*/  MOV R45, R44 ;  /* 0x0000002c002d7202 */ /* 0x000fe40000000f00 */
[----:B------:R-:W-:Y:S02]  /*147b0*/  F2FP.F16.F32.PACK_AB R30, R163, R165 ;  /* 0x000000a5a31e723e */ /* 0x000fe400000000ff */
[----:B------:R-:W-:Y:S01]  /*147c0*/  SHF.R.U64 R181, R181, 0x3, RZ ;  /* 0x00000003b5b57819 */ /* 0x000fe200000012ff */
[----:B------:R2:W-:Y:S01]  /*147d0*/  STSM.16.M88.4 [R123], R4 ;  /* 0x000000047b007844 */ /* 0x0005e20000000200 */
[----:B------:R-:W-:-:S02]  /*147e0*/  LOP3.LUT R171, R36, 0x380, RZ, 0xc0, !PT ;  /* 0x0000038024ab7812 */ /* 0x000fc400078ec0ff */
[----:B------:R-:W-:Y:S01]  /*147f0*/  MOV R48, R48 ;  /* 0x0000003000307202 */ /* 0x000fe20000000f00 */
[----:B------:R3:W-:Y:S01]  /*14800*/  STSM.16.M88.4 [R122], R24 ;  /* 0x000000187a007844 */ /* 0x0007e20000000200 */
[----:B------:R-:W-:Y:S02]  /*14810*/  MOV R52, R52 ;  /* 0x0000003400347202 */ /* 0x000fe40000000f00 */
[----:B------:R-:W-:Y:S01]  /*14820*/  MOV R56, R56 ;  /* 0x0000003800387202 */ /* 0x000fe20000000f00 */
[----:B------:R-:W-:Y:S01]  /*14830*/  STSM.16.M88.4 [R45], R28 ;  /* 0x0000001c2d007844 */ /* 0x000fe20000000200 */
[----:B------:R-:W-:Y:S02]  /*14840*/  MOV R60, R60 ;  /* 0x0000003c003c7202 */ /* 0x000fe40000000f00 */
[----:B------:R-:W-:Y:S02]  /*14850*/  F2FP.F16.F32.PACK_AB R81, R83, R82 ;  /* 0x000000525351723e */ /* 0x000fe400000000ff */
[----:B------:R-:W-:-:S02]  /*14860*/  F2FP.F16.F32.PACK_AB R88, R89, R88 ;  /* 0x000000585958723e */ /* 0x000fc400000000ff */
[----:B------:R-:W-:Y:S02]  /*14870*/  LOP3.LUT R110, R181, R110, RZ, 0x3c, !PT ;  /* 0x0000006eb56e7212 */ /* 0x000fe400078e3cff */
[----:B--2---:R-:W-:Y:S02]  /*14880*/  F2FP.F16.F32.PACK_AB R4, R161, R164 ;  /* 0x000000a4a104723e */ /* 0x004fe400000000ff */
[----:B------:R-:W-:Y:S02]  /*14890*/  F2FP.F16.F32.PACK_AB R5, R51, R50 ;  /* 0x000000323305723e */ /* 0x000fe400000000ff */
[----:B------:R-:W-:Y:S02]  /*148a0*/  F2FP.F16.F32.PACK_AB R6, R159, R162 ;  /* 0x000000a29f06723e */ /* 0x000fe400000000ff */
[----:B------:R-:W-:Y:S02]  /*148b0*/  F2FP.F16.F32.PACK_AB R7, R55, R54 ;  /* 0x000000363707723e */ /* 0x000fe400000000ff */
[----:B------:R-:W-:-:S02]  /*148c0*/  SHF.R.U64 R171, R171, 0x3, RZ ;  /* 0x00000003abab7819 */ /* 0x000fc400000012ff */
[----:B------:R-:W-:Y:S01]  /*148d0*/  MOV R64, R64 ;  /* 0x0000004000407202 */ /* 0x000fe20000000f00 */
[----:B------:R2:W-:Y:S01]  /*148e0*/  STSM.16.M88.4 [R48], R4 ;  /* 0x0000000430007844 */ /* 0x0005e20000000200 */
[----:B------:R-:W-:Y:S02]  /*148f0*/  F2FP.F16.F32.PACK_AB R82, R85, R84 ;  /* 0x000000545552723e */ /* 0x000fe400000000ff */
[----:B------:R-:W-:Y:S01]  /*14900*/  F2FP.F16.F32.PACK_AB R83, R87, R86 ;  /* 0x000000565753723e */ /* 0x000fe200000000ff */
[----:B------:R4:W-:Y:S01]  /*14910*/  STSM.16.M88.4 [R52], R8 ;  /* 0x0000000834007844 */ /* 0x0009e20000000200 */
[----:B------:R-:W-:Y:S02]  /*14920*/  F2FP.F16.F32.PACK_AB R89, R91, R90 ;  /* 0x0000005a5b59723e */ /* 0x000fe400000000ff */
[----:B------:R-:W-:Y:S01]  /*14930*/  MOV R40, R98 ;  /* 0x0000006200287202 */ /* 0x000fe20000000f00 */
[----:B------:R0:W-:Y:S01]  /*14940*/  STSM.16.M88.4 [R56], R12 ;  /* 0x0000000c38007844 */ /* 0x0001e20000000200 */
[----:B------:R-:W-:-:S02]  /*14950*/  F2FP.F16.F32.PACK_AB R90, R93, R92 ;  /* 0x0000005c5d5a723e */ /* 0x000fc400000000ff */
[----:B------:R-:W-:Y:S01]  /*14960*/  F2FP.F16.F32.PACK_AB R91, R95, R94 ;  /* 0x0000005e5f5b723e */ /* 0x000fe200000000ff */
[----:B------:R-:W-:Y:S01]  /*14970*/  STSM.16.M88.4 [R60], R72 ;  /* 0x000000483c007844 */ /* 0x000fe20000000200 */
[----:B------:R-:W-:Y:S02]  /*14980*/  F2FP.F16.F32.PACK_AB R96, R97, R96 ;  /* 0x000000606160723e */ /* 0x000fe400000000ff */
[----:B------:R-:W-:Y:S01]  /*14990*/  MOV R102, R102 ;  /* 0x0000006600667202 */ /* 0x000fe20000000f00 */
[----:B------:R-:W-:Y:S01]  /*149a0*/  STSM.16.M88.4 [R64], R80 ;  /* 0x0000005040007844 */ /* 0x000fe20000000200 */
[----:B------:R-:W-:Y:S02]  /*149b0*/  MOV R41, R106 ;  /* 0x0000006a00297202 */ /* 0x000fe40000000f00 */
[----:B------:R-:W-:Y:S01]  /*149c0*/  F2FP.F16.F32.PACK_AB R97, R3, R0 ;  /* 0x000000000361723e */ /* 0x000fe200000000ff */
[----:B------:R-:W-:Y:S01]  /*149d0*/  STSM.16.M88.4 [R40], R88 ;  /* 0x0000005828007844 */ /* 0x000fe20000000200 */
[----:B------:R-:W-:-:S02]  /*149e0*/  F2FP.F16.F32.PACK_AB R98, R101, R100 ;  /* 0x000000646562723e */ /* 0x000fc400000000ff */
[----:B------:R-:W-:Y:S01]  /*149f0*/  F2FP.F16.F32.PACK_AB R99, R42, R34 ;  /* 0x000000222a63723e */ /* 0x000fe200000000ff */
[----:B------:R-:W-:Y:S01]  /*14a00*/  IMAD.MOV.U32 R0, RZ, RZ, RZ ;  /* 0x000000ffff007224 */ /* 0x000fe200078e00ff */
        /* <DEDUP_REMOVED lines=17> */
[----:B---3--:R-:W-:Y:S02]  /*14b20*/  F2FP.F16.F32.PACK_AB R122, R125, R124 ;  /* 0x0000007c7d7a723e */ /* 0x008fe400000000ff */
[----:B------:R-:W-:Y:S02]  /*14b30*/  F2FP.F16.F32.PACK_AB R123, R127, R126 ;  /* 0x0000007e7f7b723e */ /* 0x000fe400000000ff */
[----:B------:R-:W-:-:S02]  /*14b40*/  F2FP.F16.F32.PACK_AB R129, R131, R130 ;  /* 0x000000828381723e */ /* 0x000fc400000000ff */
[----:B------:R-:W-:Y:S01]  /*14b50*/  F2FP.F16.F32.PACK_AB R136, R137, R136 ;  /* 0x000000888988723e */ /* 0x000fe200000000ff */
[----:B------:R-:W-:Y:S01]  /*14b60*/  STSM.16.M88.4 [R44], R120 ;  /* 0x000000782c007844 */ /* 0x000fe20000000200 */
[----:B------:R-:W-:Y:S02]  /*14b70*/  ISETP.NE.U32.AND P0, PT, RZ, UR4, PT ;  /* 0x00000004ff007c0c */ /* 0x000fe4000bf05070 */
[----:B--2---:R-:W-:Y:S02]  /*14b80*/  IADD3 R4, P1, R216, UR4, RZ ;  /* 0x00000004d8047c10 */ /* 0x004fe4000ff3e0ff */
        /* <DEDUP_REMOVED lines=19> */
[----:B------:R-:W-:-:S04]  /*14cc0*/  ISETP.NE.U32.AND P6, PT, RZ, UR4, PT ;  /* 0x00000004ff007c0c */ /* 0x000fc8000bfc5070 */
[----:B------:R-:W-:Y:S01]  /*14cd0*/  ISETP.NE.AND.EX P6, PT, RZ, UR5, PT, P6 ;  /* 0x00000005ff007c0c */ /* 0x000fe2000bfc5360 */
[----:B------:R-:W-:-:S04]  /*14ce0*/  IMAD R3, R214, 0x40, R193 ;  /* 0x00000040d6037824 */ /* 0x000fc800078e02c1 */
[----:B------:R-:W-:-:S08]  /*14cf0*/  IMAD.WIDE R20, R3, 0x2, R20 ;  /* 0x0000000203147825 */ /* 0x000fd000078e0214 */
[----:B------:R-:W-:Y:S01]  /*14d00*/  @P6 IADD3 R216, P4, R216, UR4, RZ ;  /* 0x00000004d8d86c10 */ /* 0x000fe2000ff9e0ff */
[----:B------:R-:W-:Y:S02]  /*14d10*/  ULDC UR4, c[0x0][0xb88] ;  /* 0x0002e20000047ab9 */ /* 0x000fe40000000800 */
[----:B------:R-:W-:Y:S01]  /*14d20*/  IMAD.U32 R3, RZ, RZ, UR4 ;  /* 0x00000004ff037e24 */ /* 0x000fe2000f8e00ff */
[----:B------:R-:W-:Y:S01]  /*14d30*/  @P6 IADD3.X R217, R217, UR5, RZ, P4, !PT ;  /* 0x00000005d9d96c10 */ /* 0x000fe2000a7fe4ff */
[----:B------:R1:W5:Y:S01]  /*14d40*/  @P0 LDG.E R0, desc[UR54][R4.64] ;  /* 0x0000003604000981 */ /* 0x000362000c1e1900 */
[C---:B----4-:R-:W-:Y:S02]  /*14d50*/  IADD3 R9, P1, R20.reuse, 0x1000, RZ ;  /* 0x0000100014097810 */ /* 0x050fe40007f3e0ff */
[C---:B0-----:R-:W-:Y:S01]  /*14d60*/  IADD3 R13, P2, R20.reuse, 0x2000, RZ ;  /* 0x00002000140d7810 */ /* 0x041fe20007f5e0ff */
[----:B------:R0:W5:Y:S01]  /*14d70*/  @P6 LDG.E R3, desc[UR54][R216.64] ;  /* 0x00000036d8036981 */ /* 0x000162000c1e1900 */
[----:B------:R-:W-:-:S02]  /*14d80*/  IADD3 R25, P3, R20, 0x3000, RZ ;  /* 0x0000300014197810 */ /* 0x000fc40007f7e0ff */
[----:B------:R-:W-:Y:S02]  /*14d90*/  IADD3 R29, P4, R20, 0x4000, RZ ;  /* 0x00004000141d7810 */ /* 0x000fe40007f9e0ff */
[----:B------:R-:W-:Y:S02]  /*14da0*/  LOP3.LUT R8, R9, 0x380, RZ, 0xc0, !PT ;  /* 0x0000038009087812 */ /* 0x000fe400078ec0ff */
[----:B------:R-:W-:Y:S02]  /*14db0*/  LOP3.LUT R12, R13, 0x380, RZ, 0xc0, !PT ;  /* 0x000003800d0c7812 */ /* 0x000fe400078ec0ff */
[----:B------:R-:W-:Y:S02]  /*14dc0*/  LOP3.LUT R24, R25, 0x380, RZ, 0xc0, !PT ;  /* 0x0000038019187812 */ /* 0x000fe400078ec0ff */
[----:B------:R-:W-:Y:S02]  /*14dd0*/  LOP3.LUT R28, R29, 0x380, RZ, 0xc0, !PT ;  /* 0x000003801d1c7812 */ /* 0x000fe400078ec0ff */
[----:B------:R-:W-:-:S02]  /*14de0*/  SHF.R.U64 R8, R8, 0x3, RZ ;  /* 0x0000000308087819 */ /* 0x000fc400000012ff */
[----:B------:R-:W-:Y:S02]  /*14df0*/  SHF.R.U64 R12, R12, 0x3, RZ ;  /* 0x000000030c0c7819 */ /* 0x000fe400000012ff */
[----:B------:R-:W-:Y:S02]  /*14e00*/  SHF.R.U64 R24, R24, 0x3, RZ ;  /* 0x0000000318187819 */ /* 0x000fe400000012ff */
[----:B------:R-:W-:Y:S02]  /*14e10*/  SHF.R.U64 R28, R28, 0x3, RZ ;  /* 0x000000031c1c7819 */ /* 0x000fe400000012ff */
[----:B------:R-:W-:Y:S02]  /*14e20*/  IADD3 R33, P5, R20, 0x5000, RZ ;  /* 0x0000500014217810 */ /* 0x000fe40007fbe0ff */
[----:B------:R-:W-:Y:S02]  /*14e30*/  LOP3.LUT R8, R8, R9, RZ, 0x3c, !PT ;  /* 0x0000000908087212 */ /* 0x000fe400078e3cff */
[----:B------:R-:W-:Y:S01]  /*14e40*/  LOP3.LUT R12, R12, R13, RZ, 0x3c, !PT ;  /* 0x0000000d0c0c7212 */ /* 0x000fe200078e3cff */
[--C-:B------:R-:W-:Y:S01]  /*14e50*/  IMAD.X R13, RZ, RZ, R21.reuse, P2 ;  /* 0x000000ffff0d7224 */ /* 0x100fe200010e0615 */
[----:B------:R-:W-:Y:S01]  /*14e60*/  LOP3.LUT R24, R24, R25, RZ, 0x3c, !PT ;  /* 0x0000001918187212 */ /* 0x000fe200078e3cff */
[--C-:B------:R-:W-:Y:S01]  /*14e70*/  IMAD.X R25, RZ, RZ, R21.reuse, P3 ;  /* 0x000000ffff197224 */ /* 0x100fe200018e0615 */
[----:B------:R-:W-:Y:S01]  /*14e80*/  LOP3.LUT R28, R28, R29, RZ, 0x3c, !PT ;  /* 0x0000001d1c1c7212 */ /* 0x000fe200078e3cff */
[----:B------:R-:W-:Y:S01]  /*14e90*/  IMAD.X R29, RZ, RZ, R21, P4 ;  /* 0x000000ffff1d7224 */ /* 0x000fe200020e0615 */
[----:B------:R-:W-:-:S02]  /*14ea0*/  P2R R7, PR, RZ, 0x20 ;  /* 0x00000020ff077803 */ /* 0x000fc40000000000 */
[----:B------:R-:W-:Y:S02]  /*14eb0*/  IADD3.X R9, RZ, R21, RZ, P1, !PT ;  /* 0x00000015ff097210 */ /* 0x000fe40000ffe4ff */
[C---:B------:R-:W-:Y:S02]  /*14ec0*/  IADD3 R37, P1, R20.reuse, 0x6000, RZ ;  /* 0x0000600014257810 */ /* 0x040fe40007f3e0ff */
[C---:B-1----:R-:W-:Y:S02]  /*14ed0*/  IADD3 R41, P2, R20.reuse, 0x7000, RZ ;  /* 0x0000700014297810 */ /* 0x042fe40007f5e0ff */
[C---:B------:R-:W-:Y:S02]  /*14ee0*/  IADD3 R45, P3, R20.reuse, 0x8000, RZ ;  /* 0x00008000142d7810 */ /* 0x040fe40007f7e0ff */
[C---:B------:R-:W-:Y:S02]  /*14ef0*/  IADD3 R49, P4, R20.reuse, 0x9000, RZ ;  /* 0x0000900014317810 */ /* 0x040fe40007f9e0ff */
[----:B------:R-:W-:-:S02]  /*14f00*/  IADD3 R53, P5, R20, 0xa000, RZ ;  /* 0x0000a00014357810 */ /* 0x000fc40007fbe0ff */
[----:B--2---:R-:W-:Y:S02]  /*14f10*/  LOP3.LUT R32, R33, 0x380, RZ, 0xc0, !PT ;  /* 0x0000038021207812 */ /* 0x004fe400078ec0ff */
[----:B---3--:R-:W-:Y:S02]  /*14f20*/  LOP3.LUT R36, R37, 0x380, RZ, 0xc0, !PT ;  /* 0x0000038025247812 */ /* 0x008fe400078ec0ff */
        /* <DEDUP_REMOVED lines=16> */
[----:B0-----:R-:W-:Y:S06]  /*15030*/  @P6 BRA `(.L_x_4319) ;  /* 0x0000000000106947 */ /* 0x001fec0003800000 */
[----:B------:R-:W-:Y:S05]  /*15040*/  @!P0 BRA `(.L_x_4319) ;  /* 0x00000000000c8947 */ /* 0x000fea0003800000 */
[----:B------:R-:W2:Y:S04]  /*15050*/  LDG.E R6, desc[UR54][R4.64] ;  /* 0x0000003604067981 */ /* 0x000ea8000c1e1900 */
[----:B-----5:R-:W2:Y:S02]  /*15060*/  LDG.E R3, desc[UR54][R4.64+0x4] ;  /* 0x0000043604037981 */ /* 0x020ea4000c1e1900 */
[----:B--2---:R-:W-:-:S07]  /*15070*/  IADD3 R3, -R6, R3, RZ ;  /* 0x0000000306037210 */ /* 0x004fce0007ffe1ff */
.L_x_4319:
        /* <DEDUP_REMOVED lines=19> */
[----:B0-----:R-:W-:Y:S02]  /*151b0*/  ISETP.NE.AND P5, PT, R4, RZ, PT ;  /* 0x000000ff0400720c */ /* 0x001fe40003fa5270 */
        /* <DEDUP_REMOVED lines=12> */
[----:B------:R-:W-:Y:S01]  /*15280*/  IMAD.X R65, RZ, RZ, R21, P2 ;  /* 0x000000ffff417224 */ /* 0x000fe200010e0615 */
[----:B------:R-:W-:-:S02]  /*15290*/  LOP3.LUT R68, R68, R69, RZ, 0x3c, !PT ;  /* 0x0000004544447212 */ /* 0x000fc400078e3cff */
        /* <DEDUP_REMOVED lines=15> */
[----:B------:R-:W-:Y:S01]  /*15390*/  IMAD.IADD R5, R5, 0x1, R7 ;  /* 0x0000000105057824 */ /* 0x000fe200078e0207 */
[----:B------:R-:W-:Y:S01]  /*153a0*/  IADD3 R7, -R194, RZ, RZ ;  /* 0x000000ffc2077210 */ /* 0x000fe20007ffe1ff */
        /* <DEDUP_REMOVED lines=8> */
[----:B------:R-:W-:Y:S01]  /*15430*/  ISETP.GE.OR P1, PT, R14, R3, P0 ;  /* 0x000000030e00720c */ /* 0x000fe20000726670 */
[----:B------:R-:W-:Y:S01]  /*15440*/  ULDC.64 UR4, c[0x0][0xc40] ;  /* 0x0003100000047ab9 */ /* 0x000fe20000000a00 */
[----:B------:R-:W-:Y:S02]  /*15450*/  IADD3.X R7, R7, R5, R11, P2, !PT ;  /* 0x0000000507077210 */ /* 0x000fe400017fe40b */
[----:B------:R-:W-:Y:S02]  /*15460*/  ISETP.GE.OR P0, PT, R6, R3, P0 ;  /* 0x000000030600720c */ /* 0x000fe40000706670 */
[----:B------:R-:W-:-:S04]  /*15470*/  LEA R4, P2, R10, UR4, 0x2 ;  /* 0x000000040a047c11 */ /* 0x000fc8000f8410ff */
[----:B------:R-:W-:-:S05]  /*15480*/  LEA.HI.X R5, R10, UR5, R7, 0x2, P2 ;  /* 0x000000050a057c11 */ /* 0x000fca00090f1407 */
[----:B------:R0:W-:Y:S04]  /*15490*/  @!P1 STG.E desc[UR54][R4.64], R166 ;  /* 0x000000a604009986 */ /* 0x0001e8000c101936 */
[----:B------:R0:W-:Y:S02]  /*154a0*/  @!P0 STG.E desc[UR54][R4.64+0x20], R167 ;  /* 0x000020a704008986 */ /* 0x0001e4000c101936 */
.L_x_4320:
[----:B------:R-:W1:Y:S01]  /*154b0*/  LDC R87, c[0x0][0xb8c] ;  /* 0x0002e300ff577b82 */ /* 0x000e620000000800 */
[----:B0-----:R0:W5:Y:S01]  /*154c0*/  LD.E.128 R4, desc[UR54][R20.64] ;  /* 0x0000003614047980 */ /* 0x001162000c101d00 */
[----:B------:R-:W-:Y:S02]  /*154d0*/  ULDC.64 UR4, c[0x0][0xba0] ;  /* 0x0002e80000047ab9 */ /* 0x000fe40000000a00 */
[----:B------:R-:W-:Y:S01]  /*154e0*/  IMAD R77, R77, UR4, RZ ;  /* 0x000000044d4d7c24 */ /* 0x000fe2000f8e02ff */
[----:B------:R-:W-:Y:S01]  /*154f0*/  IADD3 R82, R193, 0x40, RZ ;  /* 0x00000040c1527810 */ /* 0x000fe20007ffe0ff */
[----:B------:R-:W5:Y:S04]  /*15500*/  LD.E.128 R8, desc[UR54][R8.64] ;  /* 0x0000003608087980 */ /* 0x000f68000c101d00 */
[----:B------:R-:W5:Y:S01]  /*15510*/  LD.E.128 R12, desc[UR54][R12.64] ;  /* 0x000000360c0c7980 */ /* 0x000f62000c101d00 */
[--C-:B0-----:R-:W-:Y:S01]  /*15520*/  SHF.R.S32.HI R21, RZ, 0x1f, R193.reuse ;  /* 0x0000001fff157819 */ /* 0x101fe200000114c1 */
[----:B------:R-:W-:-:S02]  /*15530*/  IMAD.MOV.U32 R20, RZ, RZ, R193 ;  /* 0x000000ffff147224 */ /* 0x000fc400078e00c1 */
[C---:B------:R-:W-:Y:S01]  /*15540*/  IMAD R77, R0.reuse, UR5, R77 ;  /* 0x00000005004d7c24 */ /* 0x040fe2000f8e024d */
[----:B------:R-:W5:Y:S01]  /*15550*/  LD.E.128 R24, desc[UR54][R24.64] ;  /* 0x0000003618187980 */ /* 0x000f62000c101d00 */
[----:B------:R-:W-:Y:S01]  /*15560*/  IMAD.WIDE.U32 R20, R0, UR4, R20 ;  /* 0x0000000400147c25 */ /* 0x000fe2000f8e0014 */
[----:B------:R-:W-:Y:S02]  /*15570*/  ULDC.64 UR4, c[0x0][0xbe0] ;  /* 0x0002f80000047ab9 */ /* 0x000fe40000000a00 */
[----:B------:R-:W5:Y:S01]  /*15580*/  LD.E.128 R28, desc[UR54][R28.64] ;  /* 0x000000361c1c7980 */ /* 0x000f62000c101d00 */
[----:B------:R-:W-:Y:S02]  /*15590*/  IMAD R3, R220, -0x40, R3 ;  /* 0xffffffc0dc037824 */ /* 0x000fe400078e0203 */
[----:B------:R-:W-:Y:S01]  /*155a0*/  VIADD R0, R214, 0x20 ;  /* 0x00000020d6007836 */ /* 0x000fe20000000000 */
[----:B------:R-:W5:Y:S01]  /*155b0*/  LD.E.128 R32, desc[UR54][R32.64] ;  /* 0x0000003620207980 */ /* 0x000f62000c101d00 */
[----:B-1----:R-:W-:-:S03]  /*155c0*/  ISETP.GE.AND P3, PT, R82, R87, PT ;  /* 0x000000575200720c */ /* 0x002fc60003f66270 */
[----:B------:R-:W5:Y:S01]  /*155d0*/  LD.E.128 R36, desc[UR54][R36.64] ;  /* 0x0000003624247980 */ /* 0x000f62000c101d00 */
[----:B------:R-:W-:-:S03]  /*155e0*/  ISETP.GE.AND P0, PT, R0, R3, PT ;  /* 0x000000030000720c */ /* 0x000fc60003f06270 */
[----:B------:R-:W5:Y:S01]  /*155f0*/  LD.E.128 R40, desc[UR54][R40.64] ;  /* 0x0000003628287980 */ /* 0x000f62000c101d00 */
[----:B------:R-:W-:-:S03]  /*15600*/  ISETP.GE.AND P1, PT, R214, R3, PT ;  /* 0x00000003d600720c */ /* 0x000fc60003f26270 */
[----:B------:R-:W5:Y:S01]  /*15610*/  LD.E.128 R44, desc[UR54][R44.64] ;  /* 0x000000362c2c7980 */ /* 0x000f62000c101d00 */
[----:B------:R-:W-:-:S03]  /*15620*/  ISETP.GE.AND P2, PT, R193, R87, PT ;  /* 0x00000057c100720c */ /* 0x000fc60003f46270 */
[----:B------:R-:W5:Y:S01]  /*15630*/  LD.E.128 R48, desc[UR54][R48.64] ;  /* 0x0000003630307980 */ /* 0x000f62000c101d00 */
[----:B------:R-:W-:-:S03]  /*15640*/  SEL R3, RZ, 0xffffffff, P3 ;  /* 0xffffffffff037807 */ /* 0x000fc60001800000 */
[----:B------:R-:W5:Y:S01]  /*15650*/  LD.E.128 R52, desc[UR54][R52.64] ;  /* 0x0000003634347980 */ /* 0x000f62000c101d00 */
[----:B------:R-:W-:-:S03]  /*15660*/  VIADD R83, R193, 0x80 ;  /* 0x00000080c1537836 */ /* 0x000fc60000000000 */
[----:B------:R-:W5:Y:S01]  /*15670*/  LD.E.128 R56, desc[UR54][R56.64] ;  /* 0x0000003638387980 */ /* 0x000f62000c101d00 */
[----:B------:R-:W-:-:S03]  /*15680*/  VIADD R84, R193, 0xc0 ;  /* 0x000000c0c1547836 */ /* 0x000fc60000000000 */
[----:B------:R-:W5:Y:S04]  /*15690*/  LD.E.128 R60, desc[UR54][R60.64] ;  /* 0x000000363c3c7980 */ /* 0x000f68000c101d00 */
[----:B------:R-:W5:Y:S04]  /*156a0*/  LD.E.128 R64, desc[UR54][R64.64] ;  /* 0x0000003640407980 */ /* 0x000f68000c101d00 */
[----:B------:R-:W5:Y:S04]  /*156b0*/  LD.E.128 R68, desc[UR54][R68.64] ;  /* 0x0000003644447980 */ /* 0x000f68000c101d00 */
[----:B------:R-:W5:Y:S01]  /*156c0*/  LD.E.128 R72, desc[UR54][R72.64] ;  /* 0x0000003648487980 */ /* 0x000f62000c101d00 */
[----:B------:R-:W-:Y:S01]  /*156d0*/  IMAD.IADD R21, R21, 0x1, R77 ;  /* 0x0000000115157824 */ /* 0x000fe200078e024d */
[----:B------:R-:W-:Y:S01]  /*156e0*/  SEL R0, RZ, 0x1, P2 ;  /* 0x00000001ff007807 */ /* 0x000fe20001000000 */
[----:B------:R-:W-:Y:S01]  /*156f0*/  IMAD R76, R76, UR4, RZ ;  /* 0x000000044c4c7c24 */ /* 0x000fe2000f8e02ff */
[----:B------:R-:W-:Y:S01]  /*15700*/  @!PT LDS RZ, [RZ] ;  /* 0x00000000fffff984 */ /* 0x000fe20000000800 */
[----:B------:R-:W-:Y:S01]  /*15710*/  @!PT LDS RZ, [RZ] ;  /* 0x00000000fffff984 */ /* 0x000fe20000000800 */
[----:B------:R-:W-:Y:S01]  /*15720*/  @!PT LDS RZ, [RZ] ;  /* 0x00000000fffff984 */ /* 0x000fe20000000800 */
[----:B------:R-:W-:Y:S01]  /*15730*/  @!PT LDS RZ, [RZ] ;  /* 0x00000000fffff984 */ /* 0x000fe20000000800 */
[----:B------:R0:W-:Y:S06]  /*15740*/  MEMBAR.ALL.CTA ;  /* 0x0000000000007992 */ /* 0x0001ec0000008000 */
[----:B0-----:R-:W0:Y:S01]  /*15750*/  FENCE.VIEW.ASYNC.S ;  /* 0x00000000000073c6 */ /* 0x001e220000000000 */
[----:B------:R-:W-:Y:S01]  /*15760*/  SHF.L.U32 R3, R3, 0x1, RZ ;  /* 0x0000000103037819 */ /* 0x000fe200000006ff */
[----:B------:R-:W-:Y:S01]  /*15770*/  IMAD.WIDE.U32 R20, R213, UR4, R20 ;  /* 0x00000004d5147c25 */ /* 0x000fe2000f8e0014 */
[-C--:B------:R-:W-:Y:S01]  /*15780*/  ISETP.GE.AND P2, PT, R83, R87.reuse, PT ;  /* 0x000000575300720c */ /* 0x080fe20003f46270 */
[----:B------:R-:W-:Y:S01]  /*15790*/  BSSY B1, `(.L_x_4321) ;  /* 0x000003c000017945 */ /* 0x000fe20003800000 */
[-C--:B------:R-:W-:Y:S01]  /*157a0*/  ISETP.GE.AND P3, PT, R84, R87.reuse, PT ;  /* 0x000000575400720c */ /* 0x080fe20003f66270 */
[----:B------:R-:W-:Y:S01]  /*157b0*/  IMAD R77, R213, UR5, R76 ;  /* 0x00000005d54d7c24 */ /* 0x000fe2000f8e024c */
[----:B------:R-:W-:Y:S01]  /*157c0*/  LOP3.LUT R0, R3, 0x2, R0, 0xe2, !PT ;  /* 0x0000000203007812 */ /* 0x000fe200078ee200 */
[C---:B------:R-:W-:Y:S01]  /*157d0*/  VIADD R85, R193.reuse, 0x100 ;  /* 0x00000100c1557836 */ /* 0x040fe20000000000 */
[----:B------:R-:W-:Y:S01]  /*157e0*/  SEL R3, RZ, 0x4, P2 ;  /* 0x00000004ff037807 */ /* 0x000fe20001000000 */
[----:B------:R-:W-:Y:S01]  /*157f0*/  VIADD R86, R193, 0x140 ;  /* 0x00000140c1567836 */ /* 0x000fe20000000000 */
[----:B------:R-:W-:Y:S01]  /*15800*/  SEL R76, RZ, 0x8, P3 ;  /* 0x00000008ff4c7807 */ /* 0x000fe20001800000 */
[----:B------:R-:W-:Y:S01]  /*15810*/  IMAD.IADD R21, R21, 0x1, R77 ;  /* 0x0000000115157824 */ /* 0x000fe200078e024d */
[-C--:B------:R-:W-:Y:S01]  /*15820*/  ISETP.GE.AND P2, PT, R85, R87.reuse, PT ;  /* 0x000000575500720c */ /* 0x080fe20003f46270 */
[C---:B------:R-:W-:Y:S01]  /*15830*/  VIADD R77, R193.reuse, 0x180 ;  /* 0x00000180c14d7836 */ /* 0x040fe20000000000 */
[----:B------:R-:W-:Y:S01]  /*15840*/  LOP3.LUT R3, R76, R0, R3, 0xfe, !PT ;  /* 0x000000004c037212 */ /* 0x000fe200078efe03 */
[----:B------:R-:W-:Y:S01]  /*15850*/  VIADD R78, R193, 0x1c0 ;  /* 0x000001c0c14e7836 */ /* 0x000fe20000000000 */
[----:B------:R-:W-:Y:S01]  /*15860*/  ISETP.GE.AND P3, PT, R86, R87, PT ;  /* 0x000000575600720c */ /* 0x000fe20003f66270 */
[----:B------:R-:W-:Y:S01]  /*15870*/  ULDC.64 UR4, c[0x0][0xbe8] ;  /* 0x0002fa0000047ab9 */ /* 0x000fe20000000a00 */
[----:B------:R-:W-:-:S02]  /*15880*/  IADD3 R0, R2, 0x38820, RZ ;  /* 0x0003882002007810 */ /* 0x000fc40007ffe0ff */
[----:B------:R-:W-:Y:S02]  /*15890*/  ISETP.GE.AND P4, PT, R77, R87, PT ;  /* 0x000000574d00720c */ /* 0x000fe40003f86270 */
[----:B------:R-:W-:Y:S02]  /*158a0*/  SEL R76, RZ, 0x10, P2 ;  /* 0x00000010ff4c7807 */ /* 0x000fe40001000000 */
[----:B------:R-:W-:Y:S02]  /*158b0*/  SEL R77, RZ, 0x20, P3 ;  /* 0x00000020ff4d7807 */ /* 0x000fe40001800000 */
[----:B------:R-:W-:Y:S02]  /*158c0*/  PRMT R0, RZ, 0x654, R0 ;  /* 0x00000654ff007816 */ /* 0x000fe40000000000 */
[----:B------:R-:W-:Y:S01]  /*158d0*/  LOP3.LUT R3, R77, R3, R76, 0xfe, !PT ;  /* 0x000000034d037212 */ /* 0x000fe200078efe4c */
[----:B------:R-:W-:Y:S01]  /*158e0*/  IMAD R76, R221, UR4, RZ ;  /* 0x00000004dd4c7c24 */ /* 0x000fe2000f8e02ff */
[----:B0-----:R0:W-:Y:S01]  /*158f0*/  SYNCS.ARRIVE.TRANS64.RED.A1T0 RZ, [R0+URZ], RZ ;  /* 0x000000ff00ff79a7 */ /* 0x0011e2000810043f */
[----:B------:R-:W-:-:S02]  /*15900*/  ISETP.GE.AND P2, PT, R78, R87, PT ;  /* 0x000000574e00720c */ /* 0x000fc40003f46270 */
[----:B------:R-:W-:Y:S01]  /*15910*/  SHF.R.S32.HI R215, RZ, 0x1f, R214 ;  /* 0x0000001fffd77819 */ /* 0x000fe200000114d6 */
[C---:B------:R-:W-:Y:S02]  /*15920*/  IMAD R81, R79.reuse, UR5, R76 ;  /* 0x000000054f517c24 */ /* 0x040fe4000f8e024c */
[----:B------:R-:W-:Y:S01]  /*15930*/  IMAD.WIDE.U32 R78, R79, UR4, R20 ;  /* 0x000000044f4e7c25 */ /* 0x000fe2000f8e0014 */
[----:B0-----:R-:W-:-:S03]  /*15940*/  SEL R0, RZ, 0x40, P4 ;  /* 0x00000040ff007807 */ /* 0x001fc60002000000 */
[----:B------:R-:W-:Y:S01]  /*15950*/  IMAD.WIDE R76, R220, 0x40, R214 ;  /* 0x00000040dc4c7825 */ /* 0x000fe200078e02d6 */
[----:B------:R-:W-:Y:S02]  /*15960*/  LOP3.LUT R0, R3, R0, RZ, 0xfc, !PT ;  /* 0x0000000003007212 */ /* 0x000fe400078efcff */
[----:B------:R-:W-:Y:S01]  /*15970*/  SEL R3, RZ, 0x80, P2 ;  /* 0x00000080ff037807 */ /* 0x000fe20001000000 */
[----:B------:R-:W-:-:S03]  /*15980*/  IMAD.IADD R89, R79, 0x1, R81 ;  /* 0x000000014f597824 */ /* 0x000fc600078e0251 */
        /* <DEDUP_REMOVED lines=28> */
.L_x_4322:
[----:B------:R-:W-:Y:S05]  /*15b50*/  BSYNC B1 ;  /* 0x0000000000017941 */ /* 0x000fea0003800000 */
.L_x_4321:
[----:B------:R-:W-:Y:S05]  /*15b60*/  @P0 BRA `(.L_x_4323) ;  /* 0x0000000c00040947 */ /* 0x000fea0003800000 */
[----:B0----5:R-:W-:Y:S01]  /*15b70*/  IADD3 R7, P0, R76, 0x20, RZ ;  /* 0x000000204c077810 */ /* 0x021fe20007f1e0ff */
[----:B------:R-:W-:Y:S01]  /*15b80*/  ULDC.64 UR4, c[0x0][0xbd8] ;  /* 0x0002f60000047ab9 */ /* 0x000fe20000000a00 */
[----:B------:R-:W-:Y:S01]  /*15b90*/  IMAD.MOV.U32 R4, RZ, RZ, R78 ;  /* 0x000000ffff047224 */ /* 0x000fe200078e004e */
[----:B------:R-:W-:Y:S01]  /*15ba0*/  ISETP.GE.AND P4, PT, R82, R87, PT ;  /* 0x000000575200720c */ /* 0x000fe20003f86270 */
        /* <DEDUP_REMOVED lines=26> */
.L_x_4318:
        /* <DEDUP_REMOVED lines=16> */
[----:B------:R-:W-:Y:S01]  /*15e50*/  ISETP.GT.AND P2, PT, R234, 0x3f, PT ;  /* 0x0000003fea00780c */ /* 0x000fe20003f44270 */
[----:B------:R-:W-:-:S12]  /*15e60*/  @P1 BRA `(.L_x_4324) ;  /* 0x0000000000101947 */ /* 0x000fd80003800000 */
[----:B------:R-:W-:Y:S05]  /*15e70*/  @!P0 BRA `(.L_x_4324) ;  /* 0x00000000000c8947 */ /* 0x000fea0003800000 */
[----:B------:R-:W4:Y:S04]  /*15e80*/  LDG.E R0, desc[UR54][R4.64] ;  /* 0x0000003604007981 */ /* 0x000f28000c1e1900 */
[----:B-----5:R-:W4:Y:S02]  /*15e90*/  LDG.E R3, desc[UR54][R4.64+0x4] ;  /* 0x0000043604037981 */ /* 0x020f24000c1e1900 */
[----:B----4-:R-:W-:-:S07]  /*15ea0*/  IMAD.IADD R3, R3, 0x1, -R0 ;  /* 0x0000000103037824 */ /* 0x010fce00078e0a00 */
.L_x_4324:
[----:B------:R-:W-:Y:S01]  /*15eb0*/  BSSY B1, `(.L_x_4325) ;  /* 0x000001d000017945 */ /* 0x000fe20003800000 */
[----:B------:R-:W-:Y:S02]  /*15ec0*/  SHF.R.S32.HI R10, RZ, 0x1f, R213 ;  /* 0x0000001fff0a7819 */ /* 0x000fe400000114d5 */
[----:B------:R-:W-:Y:S02]  /*15ed0*/  SHF.R.S32.HI R12, RZ, 0x1f, R193 ;  /* 0x0000001fff0c7819 */ /* 0x000fe400000114c1 */
[----:B------:R-:W-:Y:S02]  /*15ee0*/  SEL R11, R218, RZ, !P0 ;  /* 0x000000ffda0b7207 */ /* 0x000fe40004000000 */
[----:B------:R-:W-:Y:S02]  /*15ef0*/  SEL R221, R221, RZ, !P0 ;  /* 0x000000ffdddd7207 */ /* 0x000fe40004000000 */
[----:B-----5:R-:W-:Y:S01]  /*15f00*/  SHF.R.S32.HI R8, RZ, 0x1f, R9 ;  /* 0x0000001fff087819 */ /* 0x020fe20000011409 */
[----:B------:R-:W-:Y:S06]  /*15f10*/  @P2 BRA `(.L_x_4326) ;  /* 0x0000000000582947 */ /* 0x000fec0003800000 */
[----:B------:R-:W4:Y:S02]  /*15f20*/  S2R R0, SR_TID.X ;  /* 0x0000000000007919 */ /* 0x000f240000002100 */
[----:B----4-:R-:W-:-:S04]  /*15f30*/  IMAD R0, R220, 0x40, R0 ;  /* 0x00000040dc007824 */ /* 0x010fc800078e0200 */
[----:B------:R-:W-:-:S05]  /*15f40*/  VIADD R0, R0, 0xffffff80 ;  /* 0xffffff8000007836 */ /* 0x000fca0000000000 */
[----:B------:R-:W-:-:S13]  /*15f50*/  ISETP.GE.AND P0, PT, R0, R3, PT ;  /* 0x000000030000720c */ /* 0x000fda0003f06270 */
[----:B------:R-:W-:Y:S05]  /*15f60*/  @P0 BRA `(.L_x_4326) ;  /* 0x0000000000440947 */ /* 0x000fea0003800000 */
[----:B---3--:R-:W-:Y:S01]  /*15f70*/  IADD3 R4, P0, R0, R9, RZ ;  /* 0x0000000900047210 */ /* 0x008fe20007f1e0ff */
        /* <DEDUP_REMOVED lines=16> */
.L_x_4326:
[----:B------:R-:W-:Y:S05]  /*16080*/  BSYNC B1 ;  /* 0x0000000000017941 */ /* 0x000fea0003800000 */
.L_x_4325:
[----:B------:R-:W-:Y:S01]  /*16090*/  ULDC.64 UR4, c[0x0][0xba0] ;  /* 0x0002e80000047ab9 */ /* 0x000fe20000000a00 */
[----:B---3--:R-:W-:Y:S01]  /*160a0*/  IMAD.MOV.U32 R4, RZ, RZ, R193 ;  /* 0x000000ffff047224 */ /* 0x008fe200078e00c1 */
[CC--:B--2---:R-:W-:Y:S01]  /*160b0*/  ISETP.GE.AND P2, PT, R193.reuse, R14.reuse, PT ;  /* 0x0000000ec100720c */ /* 0x0c4fe20003f46270 */
[----:B----4-:R-:W-:Y:S01]  /*160c0*/  IMAD.MOV.U32 R5, RZ, RZ, R12 ;  /* 0x000000ffff057224 */ /* 0x010fe200078e000c */
[----:B------:R-:W-:Y:S01]  /*160d0*/  IADD3 R21, R193, 0xc0, RZ ;  /* 0x000000c0c1157810 */ /* 0x000fe20007ffe0ff */
[----:B------:R-:W-:Y:S01]  /*160e0*/  IMAD R0, R8, UR4, RZ ;  /* 0x0000000408007c24 */ /* 0x000fe2000f8e02ff */
[----:B------:R-:W-:Y:S01]  /*160f0*/  BSSY B1, `(.L_x_4327) ;  /* 0x000004b000017945 */ /* 0x000fe20003800000 */
[----:B------:R-:W-:Y:S01]  /*16100*/  IMAD.WIDE.U32 R4, R9, UR4, R4 ;  /* 0x0000000409047c25 */ /* 0x000fe2000f8e0004 */
[----:B------:R-:W-:-:S03]  /*16110*/  ISETP.GE.AND P3, PT, R21, R14, PT ;  /* 0x0000000e1500720c */ /* 0x000fc60003f66270 */
[----:B------:R-:W-:Y:S01]  /*16120*/  IMAD R9, R9, UR5, R0 ;  /* 0x0000000509097c24 */ /* 0x000fe2000f8e0200 */
[----:B------:R-:W-:Y:S01]  /*16130*/  ULDC.64 UR4, c[0x0][0xbe0] ;  /* 0x0002f80000047ab9 */ /* 0x000fe20000000a00 */
[----:B------:R-:W-:Y:S02]  /*16140*/  VIADD R13, R193, 0x40 ;  /* 0x00000040c10d7836 */ /* 0x000fe40000000000 */
[----:B------:R-:W-:Y:S01]  /*16150*/  IMAD R0, R10, UR4, RZ ;  /* 0x000000040a007c24 */ /* 0x000fe2000f8e02ff */
[----:B------:R-:W-:Y:S01]  /*16160*/  IADD3 R5, R5, R9, RZ ;  /* 0x0000000905057210 */ /* 0x000fe20007ffe0ff */
[----:B------:R-:W-:Y:S01]  /*16170*/  IMAD R3, R220, -0x40, R3 ;  /* 0xffffffc0dc037824 */ /* 0x000fe200078e0203 */
[-C--:B------:R-:W-:Y:S01]  /*16180*/  ISETP.GE.AND P0, PT, R13, R14.reuse, PT ;  /* 0x0000000e0d00720c */ /* 0x080fe20003f06270 */
[----:B------:R-:W-:Y:S02]  /*16190*/  IMAD R7, R213, UR5, R0 ;  /* 0x00000005d5077c24 */ /* 0x000fe4000f8e0200 */
[C---:B------:R-:W-:Y:S01]  /*161a0*/  VIADD R0, R214.reuse, 0x20 ;  /* 0x00000020d6007836 */ /* 0x040fe20000000000 */
[----:B------:R-:W-:Y:S01]  /*161b0*/  SEL R6, RZ, 0xffffffff, P0 ;  /* 0xffffffffff067807 */ /* 0x000fe20000000000 */
        /* <DEDUP_REMOVED lines=15> */
[-C--:B------:R-:W-:Y:S01]  /*162b0*/  ISETP.GE.AND P2, PT, R25, R14.reuse, PT ;  /* 0x0000000e1900720c */ /* 0x080fe20003f46270 */
[----:B------:R-:W-:Y:S01]  /*162c0*/  VIADD R9, R193, 0x1c0 ;  /* 0x000001c0c1097836 */ /* 0x000fe20000000000 */
[----:B------:R-:W-:-:S02]  /*162d0*/  ISETP.GE.AND P3, PT, R27, R14, PT ;  /* 0x0000000e1b00720c */ /* 0x000fc40003f66270 */
[----:B------:R-:W-:Y:S02]  /*162e0*/  ISETP.GE.AND P4, PT, R7, R14, PT ;  /* 0x0000000e0700720c */ /* 0x000fe40003f86270 */
[----:B------:R-:W-:Y:S01]  /*162f0*/  LOP3.LUT R3, R6, R0, R3, 0xfe, !PT ;  /* 0x0000000006037212 */ /* 0x000fe200078efe03 */
[----:B------:R-:W-:Y:S01]  /*16300*/  IMAD R0, R221, UR4, RZ ;  /* 0x00000004dd007c24 */ /* 0x000fe2000f8e02ff */
[----:B------:R-:W-:Y:S02]  /*16310*/  SEL R6, RZ, 0x10, P2 ;  /* 0x00000010ff067807 */ /* 0x000fe40001000000 */
[----:B------:R-:W-:Y:S02]  /*16320*/  SEL R7, RZ, 0x20, P3 ;  /* 0x00000020ff077807 */ /* 0x000fe40001800000 */
[----:B------:R-:W-:Y:S02]  /*16330*/  SEL R8, RZ, 0x40, P4 ;  /* 0x00000040ff087807 */ /* 0x000fe40002000000 */
[----:B------:R-:W-:Y:S01]  /*16340*/  LOP3.LUT R29, R7, R3, R6, 0xfe, !PT ;  /* 0x00000003071d7212 */ /* 0x000fe200078efe06 */
[----:B------:R-:W-:Y:S01]  /*16350*/  IMAD R3, R11, UR5, R0 ;  /* 0x000000050b037c24 */ /* 0x000fe2000f8e0200 */
[----:B------:R-:W-:Y:S01]  /*16360*/  ISETP.GE.AND P2, PT, R9, R14, PT ;  /* 0x0000000e0900720c */ /* 0x000fe20003f46270 */
[----:B------:R-:W-:Y:S01]  /*16370*/  IMAD.WIDE.U32 R6, R11, UR4, R4 ;  /* 0x000000040b067c25 */ /* 0x000fe2000f8e0004 */
[----:B------:R-:W-:-:S02]  /*16380*/  LOP3.LUT R29, R29, R8, RZ, 0xfc, !PT ;  /* 0x000000081d1d7212 */ /* 0x000fc400078efcff */
[----:B------:R-:W-:Y:S01]  /*16390*/  SHF.R.S32.HI R9, RZ, 0x1f, R214 ;  /* 0x0000001fff097819 */ /* 0x000fe200000114d6 */
[----:B------:R-:W-:Y:S01]  /*163a0*/  IMAD.IADD R11, R7, 0x1, R3 ;  /* 0x00000001070b7824 */ /* 0x000fe200078e0203 */
[----:B------:R-:W-:Y:S02]  /*163b0*/  MOV R8, R214 ;  /* 0x000000d600087202 */ /* 0x000fe40000000f00 */
[----:B------:R-:W-:-:S03]  /*163c0*/  SEL R0, RZ, 0x80, P2 ;  /* 0x00000080ff007807 */ /* 0x000fc60001000000 */
        /* <DEDUP_REMOVED lines=16> */
[----:B------:R-:W-:-:S04]  /*164d0*/  LEA R30, P1, R4, UR4, 0x1 ;  /* 0x00000004041e7c11 */ /* 0x000fc8000f8208ff */
        /* <DEDUP_REMOVED lines=12> */
.L_x_4328:
[----:B------:R-:W-:Y:S05]  /*165a0*/  BSYNC B1 ;  /* 0x0000000000017941 */ /* 0x000fea0003800000 */
.L_x_4327:
        /* <DEDUP_REMOVED lines=29> */
.L_x_4323:
[----:B------:R-:W-:Y:S05]  /*16780*/  BSYNC B0 ;  /* 0x0000000000007941 */ /* 0x000fea0003800000 */
.L_x_4317:
[----:B------:R-:W-:Y:S02]  /*16790*/  ULDC UR4, c[0x0][0xd14] ;  /* 0x0003450000047ab9 */ /* 0x000fe40000000800 */
[----:B-1----:R-:W-:-:S13]  /*167a0*/  ISETP.GE.AND P0, PT, R187, UR4, PT ;  /* 0x00000004bb007c0c */ /* 0x002fda000bf06270 */
[----:B------:R-:W-:Y:S05]  /*167b0*/  @!P0 BRA `(.L_x_4329) ;  /* 0xfffffea800648947 */ /* 0x000fea000383ffff */
[----:B------:R-:W-:Y:S05]  /*167c0*/  BRA `(.L_x_4188) ;  /* 0x0000006400b87947 */ /* 0x000fea0003800000 */
.L_x_4186:
        /* <DEDUP_REMOVED lines=57> */
[----:B------:R-:W-:Y:S01]  /*16b60*/  ULDC UR5, c[0x0][0xd14] ;  /* 0x0003450000057ab9 */ /* 0x000fe20000000800 */
[----:B------:R-:W-:Y:S01]  /*16b70*/  IMAD.MOV.U32 R6, RZ, RZ, RZ ;  /* 0x000000ffff067224 */ /* 0x000fe200078e00ff */
[----:B------:R-:W-:Y:S01]  /*16b80*/  ULDC UR7, c[0x0][0xd14] ;  /* 0x0003450000077ab9 */ /* 0x000fe20000000800 */
[----:B------:R-:W-:-:S05]  /*16b90*/  ULDC UR4, c[0x0][0xd10] ;  /* 0x0003440000047ab9 */ /* 0x000fca0000000800 */
.L_x_4334:
[----:B------:R-:W-:Y:S01]  /*16ba0*/  IADD3 R6, R6, 0x1f, RZ ;  /* 0x0000001f06067810 */ /* 0x000fe20007ffe0ff */
        /* <DEDUP_REMOVED lines=14> */
.L_x_4333:
[----:B------:R-:W-:Y:S05]  /*16c90*/  BSYNC B0 ;  /* 0x0000000000007941 */ /* 0x000fea0003800000 */
.L_x_4332:
        /* <DEDUP_REMOVED lines=25> */
.L_x_4330:
[----:B------:R-:W-:-:S05]  /*16e30*/  IADD3 R7, -R2, R5, RZ ;  /* 0x0000000502077210 */ /* 0x000fca0007ffe1ff */
        /* <DEDUP_REMOVED lines=19> */
.L_x_4335:
        /* <DEDUP_REMOVED lines=53> */
[----:B------:R-:W-:-:S04]  /*172c0*/  IMAD R18, R3, R8, R4 ;  /* 0x0000000803127224 */ /* 0x000fc800078e0204 */
[----:B------:R-:W-:Y:S01]  /*172d0*/  IMAD.IADD R17, R17, 0x1, R2 ;  /* 0x0000000111117824 */ /* 0x000fe200078e0202 */
[----:B------:R-:W-:Y:S06]  /*172e0*/  BRA `(.L_x_4336) ;  /* 0x00000000000c7947 */ /* 0x000fec0003800000 */
.L_x_4331:
[----:B------:R-:W-:Y:S01]  /*172f0*/  IMAD.MOV.U32 R17, RZ, RZ, RZ ;  /* 0x000000ffff117224 */ /* 0x000fe200078e00ff */
[----:B------:R-:W-:Y:S01]  /*17300*/  MOV R16, UR6 ;  /* 0x0000000600107c02 */ /* 0x000fe20008000f00 */
[----:B------:R-:W-:-:S07]  /*17310*/  IMAD.MOV.U32 R18, RZ, RZ, RZ ;  /* 0x000000ffff127224 */ /* 0x000fce00078e00ff */
.L_x_4336:
        /* <DEDUP_REMOVED lines=15> */
[----:B------:R-:W-:Y:S01]  /*17410*/  STL [R1+0x28], RZ ;  /* 0x000028ff01007387 */ /* 0x000fe20000100800 */
[----:B------:R-:W-:Y:S01]  /*17420*/  ULDC UR4, c[0x0][0xc] ;  /* 0x0000030000047ab9 */ /* 0x000fe20000000800 */
[----:B------:R-:W-:Y:S02]  /*17430*/  IMAD.MOV.U32 R2, RZ, RZ, 0x1 ;  /* 0x00000001ff027424 */ /* 0x000fe400078e00ff */
[----:B------:R1:W-:Y:S04]  /*17440*/  STL [R1+0xc], R0 ;  /* 0x00000c0001007387 */ /* 0x0003e80000100800 */
[----:B------:R2:W-:Y:S04]  /*17450*/  STL [R1+0x4], RZ ;  /* 0x000004ff01007387 */ /* 0x0005e80000100800 */
[----:B------:R2:W-:Y:S01]  /*17460*/  STL [R1], RZ ;  /* 0x000000ff01007387 */ /* 0x0005e20000100800 */
[----:B-1----:R-:W-:-:S03]  /*17470*/  MOV R0, UR4 ;  /* 0x0000000400007c02 */ /* 0x002fc60008000f00 */
[----:B------:R2:W-:Y:S04]  /*17480*/  STL [R1+0x8], R2 ;  /* 0x0000080201007387 */ /* 0x0005e80000100800 */
[----:B------:R2:W-:Y:S02]  /*17490*/  STL [R1+0x30], R0 ;  /* 0x0000300001007387 */ /* 0x0005e40000100800 */
.L_x_4421:
[----:B--23--:R-:W1:Y:S02]  /*174a0*/  LDC.64 R2, c[0x0][0xd60] ;  /* 0x00035800ff027b82 */ /* 0x00ce640000000a00 */
[----:B-1----:R-:W-:-:S05]  /*174b0*/  IMAD.WIDE R2, R19, 0x4, R2 ;  /* 0x0000000413027825 */ /* 0x002fca00078e0202 */
[----:B------:R-:W2:Y:S01]  /*174c0*/  LDG.E R11, desc[UR54][R2.64] ;  /* 0x00000036020b7981 */ /* 0x000ea2000c1e1900 */
[----:B------:R-:W-:Y:S05]  /*174d0*/  YIELD ;  /* 0x0000000000007946 */ /* 0x000fea0003800000 */
[----:B------:R-:W-:Y:S01]  /*174e0*/  ULDC.64 UR4, c[0x0][0xb20] ;  /* 0x0002c80000047ab9 */ /* 0x000fe20000000a00 */
[----:B------:R-:W-:Y:S02]  /*174f0*/  CS2R R8, SRZ ;  /* 0x0000000000087805 */ /* 0x000fe4000001ff00 */
[----:B------:R-:W-:Y:S01]  /*17500*/  ISETP.NE.U32.AND P0, PT, RZ, UR4, PT ;  /* 0x00000004ff007c0c */ /* 0x000fe2000bf05070 */
[----:B------:R-:W-:Y:S01]  /*17510*/  ULDC.64 UR8, c[0x0][0xb00] ;  /* 0x0002c00000087ab9 */ /* 0x000fe20000000a00 */
[----:B------:R-:W-:-:S02]  /*17520*/  ULDC.64 UR10, c[0x0][0xb08] ;  /* 0x0002c200000a7ab9 */ /* 0x000fc40000000a00 */
[----:B------:R-:W-:Y:S02]  /*17530*/  ISETP.NE.AND.EX P0, PT, RZ, UR5, PT, P0 ;  /* 0x00000005ff007c0c */ /* 0x000fe4000bf05300 */
[----:B--2---:R-:W-:Y:S01]  /*17540*/  SHF.R.S32.HI R0, RZ, 0x1f, R11 ;  /* 0x0000001fff007819 */ /* 0x004fe2000001140b */
[----:B------:R-:W-:-:S10]  /*17550*/  IMAD.SHL.U32 R15, R11, 0x4, RZ ;  /* 0x000000040b0f7824 */ /* 0x000fd400078e00ff */
[C---:B------:R-:W-:Y:S01]  /*17560*/  @P0 LEA R2, P1, R11.reuse, UR4, 0x2 ;  /* 0x000000040b020c11 */ /* 0x040fe2000f8210ff */
[----:B------:R-:W-:Y:S03]  /*17570*/  STL [R1+0x18], R11 ;  /* 0x0000180b01007387 */ /* 0x000fe60000100800 */
[----:B------:R-:W-:Y:S01]  /*17580*/  @P0 LEA.HI.X R3, R11, UR5, R0, 0x2, P1 ;  /* 0x000000050b030c11 */ /* 0x000fe200088f1400 */
[----:B------:R-:W-:-:S04]  /*17590*/  ULDC.64 UR4, c[0x0][0xb10] ;  /* 0x0002c40000047ab9 */ /* 0x000fc80000000a00 */
[----:B------:R1:W5:Y:S01]  /*175a0*/  @P0 LDG.E R8, desc[UR54][R2.64] ;  /* 0x0000003602080981 */ /* 0x000362000c1e1900 */
[----:B------:R-:W-:Y:S02]  /*175b0*/  ISETP.NE.U32.AND P0, PT, RZ, UR4, PT ;  /* 0x00000004ff007c0c */ /* 0x000fe4000bf05070 */
[----:B------:R-:W-:Y:S01]  /*175c0*/  SHF.L.U64.HI R14, R11, 0x2, R0 ;  /* 0x000000020b0e7819 */ /* 0x000fe20000010200 */
[----:B------:R-:W-:Y:S01]  /*175d0*/  STL [R1+0x20], R15 ;  /* 0x0000200f01007387 */ /* 0x000fe20000100800 */
[----:B------:R-:W-:Y:S01]  /*175e0*/  ISETP.NE.AND.EX P0, PT, RZ, UR5, PT, P0 ;  /* 0x00000005ff007c0c */ /* 0x000fe2000bf05300 */
[----:B------:R-:W-:Y:S02]  /*175f0*/  ULDC UR6, c[0x0][0x338] ;  /* 0x0000ce0000067ab9 */ /* 0x000fe40000000800 */
[----:B------:R-:W-:Y:S10]  /*17600*/  STL [R1+0x24], R14 ;  /* 0x0000240e01007387 */ /* 0x000ff40000100800 */
        /* <DEDUP_REMOVED lines=28> */
[----:B-1----:R-:W-:Y:S01]  /*177d0*/  IMAD.U32 R9, RZ, RZ, UR4 ;  /* 0x00000004ff097e24 */ /* 0x002fe2000f8e00ff */
[----:B0-----:R-:W-:Y:S09]  /*177e0*/  @P0 BRA `(.L_x_4338) ;  /* 0x0000000000100947 */ /* 0x001ff20003800000 */
[----:B------:R-:W-:Y:S05]  /*177f0*/  @!P2 BRA `(.L_x_4338) ;  /* 0x00000000000ca947 */ /* 0x000fea0003800000 */
[----:B-----5:R-:W2:Y:S04]  /*17800*/  LDG.E R10, desc[UR54][R2.64] ;  /* 0x00000036020a7981 */ /* 0x020ea8000c1e1900 */
[----:B------:R-:W2:Y:S02]  /*17810*/  LDG.E R2, desc[UR54][R2.64+0x4] ;  /* 0x0000043602027981 */ /* 0x000ea4000c1e1900 */
[----:B--2---:R-:W-:-:S07]  /*17820*/  IADD3 R10, -R10, R2, RZ ;  /* 0x000000020a0a7210 */ /* 0x004fce0007ffe1ff */
.L_x_4338:
[----:B------:R-:W-:Y:S01]  /*17830*/  IMAD.MOV.U32 R2, RZ, RZ, RZ ;  /* 0x000000ffff027224 */ /* 0x000fe200078e00ff */
[----:B------:R-:W-:-:S05]  /*17840*/  ULDC.64 UR4, c[0x0][0xb18] ;  /* 0x0002c60000047ab9 */ /* 0x000fca0000000a00 */
[----:B------:R-:W2:Y:S01]  /*17850*/  @P3 LDG.E R2, desc[UR54][R6.64] ;  /* 0x0000003606023981 */ /* 0x000ea2000c1e1900 */
[----:B------:R-:W-:-:S06]  /*17860*/  IMAD.MOV.U32 R20, RZ, RZ, RZ ;  /* 0x000000ffff147224 */ /* 0x000fcc00078e00ff */
        /* <DEDUP_REMOVED lines=10> */
.L_x_4339:
[----:B------:R-:W-:Y:S05]  /*17910*/  @!P3 BRA `(.L_x_4340) ;  /* 0x00000000000cb947 */ /* 0x000fea0003800000 */
[----:B------:R-:W2:Y:S04]  /*17920*/  LDG.E R9, desc[UR54][R6.64] ;  /* 0x0000003606097981 */ /* 0x000ea8000c1e1900 */
[----:B------:R-:W2:Y:S02]  /*17930*/  LDG.E R6, desc[UR54][R6.64+0x4] ;  /* 0x0000043606067981 */ /* 0x000ea4000c1e1900 */
[----:B--2---:R-:W-:-:S07]  /*17940*/  IMAD.IADD R9, R6, 0x1, -R9 ;  /* 0x0000000106097824 */ /* 0x004fce00078e0a09 */
.L_x_4340:
        /* <DEDUP_REMOVED lines=8> */
[C---:B------:R-:W-:Y:S01]  /*179d0*/  IADD3 R3, R2.reuse, R3, -R10 ;  /* 0x0000000302037210 */ /* 0x040fe20007ffe80a */
[----:B------:R-:W-:-:S05]  /*179e0*/  VIADD R2, R2, 0x3f ;  /* 0x0000003f02027836 */ /* 0x000fca0000000000 */
[----:B------:R-:W-:-:S04]  /*179f0*/  SHF.R.S32.HI R4, RZ, 0x1f, R2 ;  /* 0x0000001fff047819 */ /* 0x000fc80000011402 */
[----:B------:R-:W-:Y:S02]  /*17a00*/  LEA.HI R4, R4, R2, RZ, 0x6 ;  /* 0x0000000204047211 */ /* 0x000fe400078f30ff */
[----:B------:R-:W-:-:S04]  /*17a10*/  SHF.R.S32.HI R2, RZ, 0x1f, R3 ;  /* 0x0000001fff027819 */ /* 0x000fc80000011403 */
[----:B------:R-:W-:Y:S02]  /*17a20*/  LEA.HI R2, R2, R3, RZ, 0x6 ;  /* 0x0000000302027211 */ /* 0x000fe400078f30ff */
[----:B------:R-:W-:Y:S02]  /*17a30*/  SHF.R.S32.HI R4, RZ, 0x6, R4 ;  /* 0x00000006ff047819 */ /* 0x000fe40000011404 */
[----:B------:R-:W-:-:S04]  /*17a40*/  SHF.R.S32.HI R2, RZ, 0x6, R2 ;  /* 0x00000006ff027819 */ /* 0x000fc80000011402 */
[----:B------:R-:W-:-:S05]  /*17a50*/  VIMNMX R6, R4, R2, PT ;  /* 0x0000000204067248 */ /* 0x000fca0003fe0100 */
[----:B------:R-:W-:Y:S01]  /*17a60*/  IMAD R2, R6, 0x40, -R9 ;  /* 0x0000004006027824 */ /* 0x000fe200078e0a09 */
[----:B------:R-:W-:-:S04]  /*17a70*/  IADD3 R9, -R9, RZ, RZ ;  /* 0x000000ff09097210 */ /* 0x000fc80007ffe1ff */
[----:B------:R-:W-:Y:S02]  /*17a80*/  VIMNMX R2, R2, R0, PT ;  /* 0x0000000002027248 */ /* 0x000fe40003fe0100 */
[----:B------:R-:W-:-:S04]  /*17a90*/  VIMNMX R9, RZ, R9, !PT ;  /* 0x00000009ff097248 */ /* 0x000fc80007fe0100 */
[----:B------:R-:W-:Y:S02]  /*17aa0*/  ISETP.GT.AND P0, PT, R2, R9, PT ;  /* 0x000000090200720c */ /* 0x000fe40003f04270 */
[----:B------:R-:W-:-:S11]  /*17ab0*/  SHF.R.U32.HI R0, RZ, 0x6, R9 ;  /* 0x00000006ff007819 */ /* 0x000fd60000011609 */
[----:B------:R-:W-:-:S05]  /*17ac0*/  @P0 VIADD R2, R2, 0x3f ;  /* 0x0000003f02020836 */ /* 0x000fca0000000000 */
        /* <DEDUP_REMOVED lines=17> */
.L_x_4488:
[----:B------:R-:W-:-:S03]  /*17be0*/  UMOV UR4, 0xffffffff ;  /* 0xffffffff00047882 */ /* 0x000fc60000000000 */
[----:B------:R-:W-:Y:S05]  /*17bf0*/  BRA.DIV UR4, `(.L_x_4344) ;  /* 0x00000062046c7947 */ /* 0x000fea000b800000 */
[----:B------:R-:W-:-:S13]  /*17c00*/  ELECT P6, URZ, PT ;  /* 0x00000000003f782f */ /* 0x000fda00038c0000 */
.L_x_4491:
[----:B------:R-:W2:Y:S01]  /*17c10*/  LDL R5, [R1+0x28] ;  /* 0x0000280001057983 */ /* 0x000ea20000100800 */
[----:B------:R-:W0:Y:S01]  /*17c20*/  S2R R9, SR_CgaCtaId ;  /* 0x0000000000097919 */ /* 0x000e220000008800 */
[----:B--2---:R-:W-:-:S05]  /*17c30*/  VIADD R5, R5, 0x1 ;  /* 0x0000000105057836 */ /* 0x004fca0000000000 */
[----:B------:R-:W-:-:S04]  /*17c40*/  LEA.HI R6, R5, R5, RZ, 0x1 ;  /* 0x0000000505067211 */ /* 0x000fc800078f08ff */
[----:B------:R-:W-:-:S04]  /*17c50*/  LOP3.LUT R6, R6, 0xfffffffe, RZ, 0xc0, !PT ;  /* 0xfffffffe06067812 */ /* 0x000fc800078ec0ff */
[----:B------:R-:W-:Y:S02]  /*17c60*/  IADD3 R5, R5, -R6, RZ ;  /* 0x8000000605057210 */ /* 0x000fe40007ffe0ff */
[----:B------:R-:W-:Y:S02]  /*17c70*/  MOV R6, 0x400 ;  /* 0x0000040000067802 */ /* 0x000fe40000000f00 */
[----:B------:R-:W-:Y:S02]  /*17c80*/  SHF.L.U32 R5, R5, 0x1f, RZ ;  /* 0x0000001f05057819 */ /* 0x000fe400000006ff */
[----:B0-----:R-:W-:-:S04]  /*17c90*/  LEA R9, R9, R6, 0x18 ;  /* 0x0000000609097211 */ /* 0x001fc800078ec0ff */
[----:B------:R-:W0:Y:S02]  /*17ca0*/  SYNCS.PHASECHK.TRANS64.TRYWAIT P0, [R9+URZ+0x38820], R5 ;  /* 0x03882005090075a7 */ /* 0x000e24000800017f */
[----:B0-----:R-:W-:Y:S05]  /*17cb0*/  @!P0 BRA `(.L_x_4345) ;  /* 0x00000060005c8947 */ /* 0x001fea0003800000 */
.L_x_4492:
        /* <DEDUP_REMOVED lines=8> */
.L_x_4493:
        /* <DEDUP_REMOVED lines=11> */
.L_x_4349:
        /* <DEDUP_REMOVED lines=20> */
.L_x_4494:
        /* <DEDUP_REMOVED lines=8> */
.L_x_4351:
        /* <DEDUP_REMOVED lines=52> */
.L_x_4347:
[----:B------:R-:W-:Y:S05]  /*182f0*/  BSYNC B1 ;  /* 0x0000000000017941 */ /* 0x000fea0003800000 */
.L_x_4346:
[----:B0-----:R-:W2:Y:S04]  /*18300*/  LDL.LU R5, [R1+0x4] ;  /* 0x0000040001057983 */ /* 0x001ea80000300800 */
        /* <DEDUP_REMOVED lines=11> */
[----:B0-----:R-:W-:Y:S05]  /*183c0*/  @!P0 BRA `(.L_x_4342) ;  /* 0x0000000400cc8947 */ /* 0x001fea0003800000 */
[C---:B------:R-:W-:Y:S01]  /*183d0*/  LEA R5, R2.reuse, R20, 0x6 ;  /* 0x0000001402057211 */ /* 0x040fe200078e30ff */
[----:B------:R-:W-:-:S04]  /*183e0*/  VIADD R2, R2, 0xffffffff ;  /* 0xffffffff02027836 */ /* 0x000fc80000000000 */
[----:B------:R-:W-:-:S07]  /*183f0*/  VIADD R5, R5, 0xffffff80 ;  /* 0xffffff8005057836 */ /* 0x000fce0000000000 */
.L_x_4358:
        /* <DEDUP_REMOVED lines=9> */
.L_x_4495:
        /* <DEDUP_REMOVED lines=11> */
.L_x_4355:
        /* <DEDUP_REMOVED lines=12> */
[----:B--2---:R-:W-:-:S04]  /*18600*/  LEA R8, R8, R9, 0xd ;  /* 0x0000000908087211 */ /* 0x004fc800078e68ff */
[----:B------:R-:W-:-:S13]  /*18610*/  R2UR UR8, R8 ;  /* 0x00000000080872ca */ /* 0x000fda00000e0000 */
[----:B------:R-:W-:-:S09]  /*18620*/  UIADD3 UR8, UR8, 0x22400, URZ ;  /* 0x0002240008087890 */ /* 0x000fd2000fffe03f */
[----:B------:R1:W-:Y:S01]  /*18630*/  UTMALDG.4D [UR8], [UR4], desc[UR6] ;  /* 0x00000608040075b4 */ /* 0x0003e20008019000 */
[----:B------:R-:W2:Y:S02]  /*18640*/  SYNCS.PHASECHK.TRANS64.TRYWAIT P1, [R6+URZ+0x388c0], R7 ;  /* 0x0388c007060075a7 */ /* 0x000ea4000802017f */
[----:B-12---:R-:W-:Y:S05]  /*18650*/  @!P1 BRA `(.L_x_4356) ;  /* 0x0000005800449947 */ /* 0x006fea0003800000 */
.L_x_4496:
        /* <DEDUP_REMOVED lines=8> */
.L_x_4357:
        /* <DEDUP_REMOVED lines=52> */
.L_x_4353:
[----:B------:R-:W-:Y:S05]  /*18a20*/  BSYNC B1 ;  /* 0x0000000000017941 */ /* 0x000fea0003800000 */
.L_x_4352:
        /* <DEDUP_REMOVED lines=13> */
.L_x_4342:
[----:B------:R-:W-:Y:S05]  /*18b00*/  BSYNC B0 ;  /* 0x0000000000007941 */ /* 0x000fea0003800000 */
.L_x_4341:
[----:B0-----:R-:W2:Y:S01]  /*18b10*/  LDL R6, [R1+0x1c] ;  /* 0x00001c0001067983 */ /* 0x001ea20000100800 */
[----:B------:R-:W-:Y:S05]  /*18b20*/  @!P2 WARPSYNC.ALL ;  /* 0x000000000000a948 */ /* 0x000fea0003800000 */
[----:B------:R-:W-:Y:S01]  /*18b30*/  BSSY B6, `(.L_x_4359) ;  /* 0x000033e000067945 */ /* 0x000fe20003800000 */
[----:B------:R-:W-:Y:S01]  /*18b40*/  @!P2 BAR.SYNC.DEFER_BLOCKING 0xc, 0x120 ;  /* 0x030480000000ab1d */ /* 0x000fe20000010000 */
[----:B--2---:R-:W-:-:S13]  /*18b50*/  ISETP.GT.AND P0, PT, R6, RZ, PT ;  /* 0x000000ff0600720c */ /* 0x004fda0003f04270 */
[----:B------:R-:W-:Y:S05]  /*18b60*/  @P0 BRA `(.L_x_4360) ;  /* 0x00000000004c0947 */ /* 0x000fea0003800000 */
[----:B------:R-:W0:Y:S02]  /*18b70*/  S2R R6, SR_TID.X ;  /* 0x0000000000067919 */ /* 0x000e240000002100 */
[----:B0-----:R-:W-:-:S04]  /*18b80*/  LOP3.LUT R6, R6, 0x1f, RZ, 0xc0, !PT ;  /* 0x0000001f06067812 */ /* 0x001fc800078ec0ff */
[----:B------:R-:W-:-:S13]  /*18b90*/  ISETP.NE.AND P1, PT, R6, RZ, PT ;  /* 0x000000ff0600720c */ /* 0x000fda0003f25270 */
[----:B------:R-:W-:Y:S05]  /*18ba0*/  @P1 BRA `(.L_x_4361) ;  /* 0x0000003000d81947 */ /* 0x000fea0003800000 */
[----:B------:R-:W0:Y:S01]  /*18bb0*/  S2R R7, SR_LANEID ;  /* 0x0000000000077919 */ /* 0x000e220000000000 */
[----:B------:R-:W-:Y:S02]  /*18bc0*/  VOTEU.ANY UR4, UPT, PT ;  /* 0x0000000000047886 */ /* 0x000fe400038e0100 */
[----:B------:R-:W0:Y:S01]  /*18bd0*/  FLO.U32 R0, UR4 ;  /* 0x0000000400007d00 */ /* 0x000e2200080e0000 */
[----:B------:R-:W1:Y:S01]  /*18be0*/  LDC.64 R2, c[0x0][0xd38] ;  /* 0x00034e00ff027b82 */ /* 0x000e620000000a00 */
[----:B------:R-:W2:Y:S06]  /*18bf0*/  LDL R6, [R1+0x30] ;  /* 0x0000300001067983 */ /* 0x000eac0000100800 */
[----:B------:R-:W1:Y:S01]  /*18c00*/  POPC R5, UR4 ;  /* 0x0000000400057d09 */ /* 0x000e620008000000 */
[----:B0-----:R-:W-:-:S13]  /*18c10*/  ISETP.EQ.U32.AND P0, PT, R0, R7, PT ;  /* 0x000000070000720c */ /* 0x001fda0003f02070 */
[----:B-1----:R-:W3:Y:S01]  /*18c20*/  @P0 ATOMG.E.ADD.STRONG.GPU PT, R3, desc[UR54][R2.64], R5 ;  /* 0x00000005020309a8 */ /* 0x002ee200081ee1f6 */
[----:B------:R-:W0:Y:S02]  /*18c30*/  S2R R4, SR_LTMASK ;  /* 0x0000000000047919 */ /* 0x000e240000003900 */
[----:B0-----:R-:W-:-:S04]  /*18c40*/  LOP3.LUT R4, R4, UR4, RZ, 0xc0, !PT ;  /* 0x0000000404047c12 */ /* 0x001fc8000f8ec0ff */
[----:B------:R-:W0:Y:S01]  /*18c50*/  POPC R7, R4 ;  /* 0x0000000400077309 */ /* 0x000e220000000000 */
[----:B--2---:R-:W-:Y:S01]  /*18c60*/  R2UR UR5, R6 ;  /* 0x00000000060572ca */ /* 0x004fe200000e0000 */
[----:B---3--:R-:W0:-:S12]  /*18c70*/  SHFL.IDX PT, R0, R3, R0, 0x1f ;  /* 0x00001f0003007589 */ /* 0x008e1800000e0000 */
[----:B0-----:R-:W-:Y:S01]  /*18c80*/  IADD3 R16, R0, UR5, R7 ;  /* 0x0000000500107c10 */ /* 0x001fe2000fffe007 */
[----:B------:R-:W-:Y:S06]  /*18c90*/  BRA `(.L_x_4361) ;  /* 0x00000030009c7947 */ /* 0x000fec0003800000 */
.L_x_4360:
[----:B------:R-:W0:Y:S01]  /*18ca0*/  S2R R0, SR_CgaCtaId ;  /* 0x0000000000007919 */ /* 0x000e220000008800 */
[----:B------:R-:W-:-:S04]  /*18cb0*/  MOV R2, 0x400 ;  /* 0x0000040000027802 */ /* 0x000fc80000000f00 */
[----:B0-----:R-:W-:-:S05]  /*18cc0*/  LEA R3, R0, R2, 0x18 ;  /* 0x0000000200037211 */ /* 0x001fca00078ec0ff */
        /* <DEDUP_REMOVED lines=12> */
[----:B------:R-:W-:Y:S01]  /*18d90*/  MOV R13, RZ ;  /* 0x000000ff000d7202 */ /* 0x000fe20000000f00 */
[----:B------:R-:W-:Y:S02]  /*18da0*/  IMAD.U32 R6, RZ, RZ, UR8 ;  /* 0x00000008ff067e24 */ /* 0x000fe4000f8e00ff */
[----:B------:R-:W-:-:S02]  /*18db0*/  IMAD.U32 R10, RZ, RZ, UR4 ;  /* 0x00000004ff0a7e24 */ /* 0x000fc4000f8e00ff */
[----:B------:R-:W-:Y:S02]  /*18dc0*/  IMAD.U32 R11, RZ, RZ, UR5 ;  /* 0x00000005ff0b7e24 */ /* 0x000fe4000f8e00ff */
[----:B------:R-:W-:Y:S02]  /*18dd0*/  IMAD.MOV.U32 R8, RZ, RZ, 0x70 ;  /* 0x00000070ff087424 */ /* 0x000fe400078e00ff */
[----:B------:R-:W-:-:S07]  /*18de0*/  IMAD.MOV.U32 R12, RZ, RZ, 0x1 ;  /* 0x00000001ff0c7424 */ /* 0x000fce00078e00ff */
[----:B------:R-:W-:-:S07]  /*18df0*/  LEPC R20, `(.L_x_4362) ;  /* 0x000000001014794e */ /* 0x000fce0000000000 */
[----:B0-----:R-:W-:Y:S05]  /*18e00*/  CALL.ABS.NOINC R2 ;  /* 0x0000000002007343 */ /* 0x001fea0003c00000 */
.L_x_4362:
        /* <DEDUP_REMOVED lines=20> */
.L_x_4364:
        /* <DEDUP_REMOVED lines=16> */
.L_x_4363:
        /* <DEDUP_REMOVED lines=26> */
[----:B-1----:R-:W1:Y:S01]  /*191f0*/  @P0 LDC R2, c[0x0][0x430] ;  /* 0x00010c00ff020b82 */ /* 0x002e620000000800 */
[----:B0-----:R-:W-:-:S05]  /*19200*/  @P0 IMAD.HI.U32 R3, R18, R5, RZ ;  /* 0x0000000512030227 */ /* 0x001fca00078e00ff */
[----:B-1----:R-:W-:Y:S02]  /*19210*/  @P0 SHF.R.U32.HI R4, RZ, R2, R3 ;  /* 0x00000002ff040219 */ /* 0x002fe40000011603 */
[----:B------:R-:W-:-:S04]  /*19220*/  ISETP.NE.U32.AND P0, PT, RZ, UR4, PT ;  /* 0x00000004ff007c0c */ /* 0x000fc8000bf05070 */
[----:B------:R-:W-:-:S04]  /*19230*/  ISETP.NE.AND.EX P0, PT, RZ, UR5, PT, P0 ;  /* 0x00000005ff007c0c */ /* 0x000fc8000bf05300 */
[----:B------:R-:W-:-:S09]  /*19240*/  SEL R5, R6, RZ, !P0 ;  /* 0x000000ff06057207 */ /* 0x000fd20004000000 */
.L_x_4365:
        /* <DEDUP_REMOVED lines=19> */
.L_x_4499:
[----:B------:R-:W-:Y:S01]  /*19380*/  UMOV UR4, 0xffffffff ;  /* 0xffffffff00047882 */ /* 0x000fe20000000000 */
[----:B------:R-:W-:Y:S02]  /*19390*/  SHF.R.S32.HI R8, RZ, 0x1f, R0 ;  /* 0x0000001fff087819 */ /* 0x000fe40000011400 */
[----:B------:R-:W-:Y:S05]  /*193a0*/  BRA.DIV UR4, `(.L_x_4367) ;  /* 0x0000004e04387947 */ /* 0x000fea000b800000 */
[----:B------:R-:W-:-:S13]  /*193b0*/  ELECT P6, URZ, PT ;  /* 0x00000000003f782f */ /* 0x000fda00038c0000 */
.L_x_4502:
        /* <DEDUP_REMOVED lines=12> */
[--C-:B------:R-:W-:Y:S01]  /*19480*/  IMAD.MOV.U32 R10, RZ, RZ, R6.reuse ;  /* 0x000000ffff0a7224 */ /* 0x100fe200078e0006 */
[----:B------:R-:W-:-:S03]  /*19490*/  SHF.R.S32.HI R11, RZ, 0x1f, R6 ;  /* 0x0000001fff0b7819 */ /* 0x000fc60000011406 */
[----:B------:R-:W-:Y:S02]  /*194a0*/  IMAD R7, R12, R9, R7 ;  /* 0x000000090c077224 */ /* 0x000fe400078e0207 */
[----:B------:R-:W-:Y:S02]  /*194b0*/  IMAD R9, R8, UR4, RZ ;  /* 0x0000000408097c24 */ /* 0x000fe4000f8e02ff */
[----:B------:R-:W-:-:S04]  /*194c0*/  IMAD.WIDE.U32 R10, R0, UR4, R10 ;  /* 0x00000004000a7c25 */ /* 0x000fc8000f8e000a */
[----:B------:R-:W-:Y:S01]  /*194d0*/  IMAD R9, R0, UR5, R9 ;  /* 0x0000000500097c24 */ /* 0x000fe2000f8e0209 */
[----:B------:R-:W-:-:S03]  /*194e0*/  LEA R12, P0, R10, R2, 0x2 ;  /* 0x000000020a0c7211 */ /* 0x000fc600078010ff */
[----:B------:R-:W-:-:S05]  /*194f0*/  IMAD.IADD R6, R11, 0x1, R9 ;  /* 0x000000010b067824 */ /* 0x000fca00078e0209 */
[----:B------:R-:W-:-:S05]  /*19500*/  LEA.HI.X R13, R10, R3, R6, 0x2, P0 ;  /* 0x000000030a0d7211 */ /* 0x000fca00000f1406 */
[----:B------:R0:W5:Y:S02]  /*19510*/  LDG.E R6, desc[UR54][R12.64] ;  /* 0x000000360c067981 */ /* 0x000164000c1e1900 */
.L_x_4369:
        /* <DEDUP_REMOVED lines=9> */
.L_x_4503:
        /* <DEDUP_REMOVED lines=11> */
.L_x_4371:
        /* <DEDUP_REMOVED lines=14> */
[----:B0-----:R-:W-:-:S04]  /*19740*/  LEA R12, R13, R12, 0x18 ;  /* 0x0000000c0d0c7211 */ /* 0x001fc800078ec0ff */
[----:B--2---:R-:W-:Y:S02]  /*19750*/  LEA R9, R11, R12, 0xd ;  /* 0x0000000c0b097211 */ /* 0x004fe400078e68ff */
[----:B---3--:R-:W-:Y:S02]  /*19760*/  R2UR UR4, R10 ;  /* 0x000000000a0472ca */ /* 0x008fe400000e0000 */
[----:B------:R-:W-:-:S11]  /*19770*/  R2UR UR8, R9 ;  /* 0x00000000090872ca */ /* 0x000fd600000e0000 */
[----:B------:R-:W-:Y:S02]  /*19780*/  ULEA UR11, UR11, UR4, 0x6 ;  /* 0x000000040b0b7291 */ /* 0x000fe4000f8e303f */
[----:B------:R-:W-:Y:S01]  /*19790*/  UIADD3 UR8, UR8, 0x22400, URZ ;  /* 0x0002240008087890 */ /* 0x000fe2000fffe03f */
[----:B------:R-:W-:-:S08]  /*197a0*/  UMOV UR4, 0x0 ;  /* 0x0000000000047882 */ /* 0x000fd00000000000 */
[----:B------:R0:W-:Y:S02]  /*197b0*/  UTMALDG.4D [UR8], [UR6], desc[UR4] ;  /* 0x00000408060075b4 */ /* 0x0001e40008019000 */
[----:B0-----:R-:W-:Y:S01]  /*197c0*/  NOP ;  /* 0x0000000000007918 */ /* 0x001fe20000000000 */
.L_x_4368:
        /* <DEDUP_REMOVED lines=82> */
.L_x_4373:
[----:B------:R-:W-:Y:S05]  /*19cf0*/  BSYNC B0 ;  /* 0x0000000000007941 */ /* 0x000fea0003800000 */
.L_x_4372:
[----:B------:R-:W2:Y:S02]  /*19d00*/  LDL.LU R9, [R1+0x28] ;  /* 0x0000280001097983 */ /* 0x000ea40000300800 */
[----:B--2---:R-:W-:-:S05]  /*19d10*/  VIADD R9, R9, 0x1 ;  /* 0x0000000109097836 */ /* 0x004fca0000000000 */
[----:B------:R-:W-:Y:S01]  /*19d20*/  LEA.HI R5, R9, R9, RZ, 0x1 ;  /* 0x0000000909057211 */ /* 0x000fe200078f08ff */
[----:B------:R0:W-:Y:S03]  /*19d30*/  STL [R1+0x28], R9 ;  /* 0x0000280901007387 */ /* 0x0001e60000100800 */
[----:B------:R-:W-:-:S05]  /*19d40*/  LOP3.LUT R5, R5, 0xfffffffe, RZ, 0xc0, !PT ;  /* 0xfffffffe05057812 */ /* 0x000fca00078ec0ff */
[----:B------:R-:W-:-:S05]  /*19d50*/  IMAD.IADD R5, R9, 0x1, -R5 ;  /* 0x0000000109057824 */ /* 0x000fca00078e0a05 */
[----:B------:R-:W-:-:S04]  /*19d60*/  SHF.L.U32 R5, R5, 0x1f, RZ ;  /* 0x0000001f05057819 */ /* 0x000fc800000006ff */
[----:B------:R-:W1:Y:S02]  /*19d70*/  SYNCS.PHASECHK.TRANS64.TRYWAIT P0, [R11+URZ+0x38820], R5 ;  /* 0x038820050b0075a7 */ /* 0x000e64000800017f */
[----:B01----:R-:W-:Y:S05]  /*19d80*/  @!P0 BRA `(.L_x_4374) ;  /* 0x0000004000f48947 */ /* 0x003fea0003800000 */
.L_x_4504:
        /* <DEDUP_REMOVED lines=8> */
[----:B0-----:R-:W-:-:S04]  /*19e10*/  LEA R11, R12, R11, 0x18 ;  /* 0x0000000b0c0b7211 */ /* 0x001fc800078ec0ff */
[----:B--2---:R-:W-:Y:S02]  /*19e20*/  LEA R5, R10, R11, 0x3 ;  /* 0x0000000b0a057211 */ /* 0x004fe400078e18ff */
[----:B---3--:R-:W-:-:S04]  /*19e30*/  SHF.L.U32 R9, R9, 0x1f, RZ ;  /* 0x0000001f09097819 */ /* 0x008fc800000006ff */
[----:B------:R-:W0:Y:S02]  /*19e40*/  SYNCS.PHASECHK.TRANS64.TRYWAIT P0, [R5+URZ+0x38860], R9 ;  /* 0x03886009050075a7 */ /* 0x000e24000800017f */
[----:B0-----:R-:W-:Y:S05]  /*19e50*/  @!P0 BRA `(.L_x_4377) ;  /* 0x0000004000e08947 */ /* 0x001fea0003800000 */
.L_x_4505:
        /* <DEDUP_REMOVED lines=11> */
.L_x_4378:
        /* <DEDUP_REMOVED lines=58> */
.L_x_4376:
[----:B------:R-:W-:Y:S05]  /*1a2b0*/  BSYNC B0 ;  /* 0x0000000000007941 */ /* 0x000fea0003800000 */
.L_x_4375:
[----:B------:R-:W2:Y:S01]  /*1a2c0*/  LDL R7, [R1+0x1c] ;  /* 0x00001c0001077983 */ /* 0x000ea20000100800 */
[----:B------:R-:W-:Y:S01]  /*1a2d0*/  BSSY B0, `(.L_x_4379) ;  /* 0x00001a6000007945 */ /* 0x000fe20003800000 */
[----:B--2---:R-:W-:-:S13]  /*1a2e0*/  ISETP.GE.AND P0, PT, R7, 0x2, PT ;  /* 0x000000020700780c */ /* 0x004fda0003f06270 */
[----:B------:R-:W-:Y:S05]  /*1a2f0*/  @!P0 BRA `(.L_x_4380) ;  /* 0x00000018008c8947 */ /* 0x000fea0003800000 */
[C---:B0-----:R-:W-:Y:S01]  /*1a300*/  LOP3.LUT R5, R7.reuse, 0x1, RZ, 0xc0, !PT ;  /* 0x0000000107057812 */ /* 0x041fe200078ec0ff */
[----:B------:R-:W-:Y:S01]  /*1a310*/  VIADD R9, R7, 0xfffffffe ;  /* 0xfffffffe07097836 */ /* 0x000fe20000000000 */
[----:B------:R-:W-:Y:S02]  /*1a320*/  BSSY B1, `(.L_x_4381) ;  /* 0x0000090000017945 */ /* 0x000fe40003800000 */
[----:B------:R-:W-:Y:S01]  /*1a330*/  ISETP.NE.U32.AND P0, PT, R5, 0x1, PT ;  /* 0x000000010500780c */ /* 0x000fe20003f05070 */
[----:B------:R-:W-:-:S12]  /*1a340*/  IMAD.MOV.U32 R5, RZ, RZ, R9 ;  /* 0x000000ffff057224 */ /* 0x000fd800078e0009 */
[----:B------:R-:W-:Y:S05]  /*1a350*/  @!P0 BRA `(.L_x_4382) ;  /* 0x0000000800308947 */ /* 0x000fea0003800000 */
        /* <DEDUP_REMOVED lines=25> */
[----:B------:R-:W-:Y:S01]  /*1a4f0*/  IMAD.MOV.U32 R6, RZ, RZ, R5 ;  /* 0x000000ffff067224 */ /* 0x000fe200078e0005 */
[----:B------:R-:W-:-:S03]  /*1a500*/  IADD3 R5, -R5, RZ, RZ ;  /* 0x000000ff05057210 */ /* 0x000fc60007ffe1ff */
[----:B------:R-:W-:-:S04]  /*1a510*/  IMAD.WIDE.U32 R6, R0, UR4, R6 ;  /* 0x0000000400067c25 */ /* 0x000fc8000f8e0006 */
[----:B------:R-:W-:Y:S01]  /*1a520*/  IMAD.IADD R10, R10, 0x1, R7 ;  /* 0x000000010a0a7824 */ /* 0x000fe200078e0207 */
[----:B------:R-:W-:Y:S01]  /*1a530*/  LEA R2, P0, R6, R2, 0x2 ;  /* 0x0000000206027211 */ /* 0x000fe200078010ff */
[----:B------:R-:W-:-:S03]  /*1a540*/  IMAD R5, R11, R5, R9 ;  /* 0x000000050b057224 */ /* 0x000fc600078e0209 */
[----:B------:R-:W-:-:S05]  /*1a550*/  LEA.HI.X R3, R6, R3, R10, 0x2, P0 ;  /* 0x0000000306037211 */ /* 0x000fca00000f140a */
[----:B------:R1:W5:Y:S04]  /*1a560*/  LDG.E R6, desc[UR54][R2.64] ;  /* 0x0000003602067981 */ /* 0x000368000c1e1900 */
.L_x_4385:
[----:B-1----:R-:W1:Y:S01]  /*1a570*/  S2R R3, SR_CgaCtaId ;  /* 0x0000000000037919 */ /* 0x002e620000008800 */
[----:B------:R-:W-:-:S04]  /*1a580*/  MOV R2, 0x400 ;  /* 0x0000040000027802 */ /* 0x000fc80000000f00 */
[----:B-1----:R-:W-:Y:S02]  /*1a590*/  LEA R2, R3, R2, 0x18 ;  /* 0x0000000203027211 */ /* 0x002fe400078ec0ff */
[----:B------:R-:W-:-:S03]  /*1a5a0*/  SHF.L.U32 R3, R12, 0x1f, RZ ;  /* 0x0000001f0c037819 */ /* 0x000fc600000006ff */
[----:B------:R-:W-:-:S04]  /*1a5b0*/  IMAD R2, R13, 0x8, R2 ;  /* 0x000000080d027824 */ /* 0x000fc800078e0202 */
[----:B------:R-:W1:Y:S02]  /*1a5c0*/  SYNCS.PHASECHK.TRANS64.TRYWAIT P0, [R2+URZ+0x38840], R3 ;  /* 0x03884003020075a7 */ /* 0x000e64000800017f */
[----:B-1----:R-:W-:Y:S05]  /*1a5d0*/  @!P0 BRA `(.L_x_4386) ;  /* 0x0000003c00148947 */ /* 0x002fea0003800000 */
.L_x_4506:
        /* <DEDUP_REMOVED lines=11> */
.L_x_4387:
[----:B--2---:R-:W2:Y:S01]  /*1a690*/  LDL R7, [R1] ;  /* 0x0000000001077983 */ /* 0x004ea20000100800 */
[----:B------:R-:W-:-:S03]  /*1a6a0*/  MOV R11, 0x400 ;  /* 0x00000400000b7802 */ /* 0x000fc60000000f00 */
[----:B------:R-:W3:Y:S01]  /*1a6b0*/  LDL R10, [R1+0x10] ;  /* 0x00001000010a7983 */ /* 0x000ee20000100800 */
        /* <DEDUP_REMOVED lines=20> */
.L_x_4507:
        /* <DEDUP_REMOVED lines=8> */
.L_x_4389:
[----:B01----:R-:W2:Y:S01]  /*1a880*/  LDL R3, [R1] ;  /* 0x0000000001037983 */ /* 0x003ea20000100800 */
        /* <DEDUP_REMOVED lines=54> */
.L_x_4384:
[----:B------:R-:W-:Y:S05]  /*1abf0*/  BSYNC B2 ;  /* 0x0000000000027941 */ /* 0x000fea0003800000 */
.L_x_4383:
[----:B------:R-:W2:Y:S02]  /*1ac00*/  LDL.LU R2, [R1+0x1c] ;  /* 0x00001c0001027983 */ /* 0x000ea40000300800 */
[----:B--2---:R-:W-:-:S07]  /*1ac10*/  VIADD R5, R2, 0xfffffffd ;  /* 0xfffffffd02057836 */ /* 0x004fce0000000000 */
.L_x_4382:
[----:B------:R-:W-:Y:S05]  /*1ac20*/  BSYNC B1 ;  /* 0x0000000000017941 */ /* 0x000fea0003800000 */
.L_x_4381:
[----:B------:R-:W-:-:S13]  /*1ac30*/  ISETP.NE.AND P0, PT, R9, RZ, PT ;  /* 0x000000ff0900720c */ /* 0x000fda0003f05270 */
[----:B------:R-:W-:Y:S05]  /*1ac40*/  @!P0 BRA `(.L_x_4380) ;  /* 0x0000001000388947 */ /* 0x000fea0003800000 */
.L_x_4404:
        /* <DEDUP_REMOVED lines=14> */
[----:B------:R-:W1:Y:S02]  /*1ad30*/  LDC R11, c[0x0][0x41c] ;  /* 0x00010700ff0b7b82 */ /* 0x000e640000000800 */
[----:B-1----:R-:W-:-:S13]  /*1ad40*/  ISETP.NE.AND P0, PT, R11, 0x1, PT ;  /* 0x000000010b00780c */ /* 0x002fda0003f05270 */
[----:B------:R-:W1:Y:S02]  /*1ad50*/  @P0 LDC.64 R2, c[0x0][0x420] ;  /* 0x00010800ff020b82 */ /* 0x000e640000000a00 */
[----:B-1----:R-:W-:Y:S01]  /*1ad60*/  @P0 IMAD.HI.U32 R6, R5, R2, RZ ;  /* 0x0000000205060227 */ /* 0x002fe200078e00ff */
        /* <DEDUP_REMOVED lines=12> */
.L_x_4392:
[----:B------:R-:W2:Y:S01]  /*1ae30*/  S2R R3, SR_CgaCtaId ;  /* 0x0000000000037919 */ /* 0x000ea20000008800 */
[----:B------:R-:W-:-:S04]  /*1ae40*/  MOV R2, 0x400 ;  /* 0x0000040000027802 */ /* 0x000fc80000000f00 */
[----:B--2---:R-:W-:Y:S02]  /*1ae50*/  LEA R2, R3, R2, 0x18 ;  /* 0x0000000203027211 */ /* 0x004fe400078ec0ff */
[----:B------:R-:W-:-:S03]  /*1ae60*/  SHF.L.U32 R3, R9, 0x1f, RZ ;  /* 0x0000001f09037819 */ /* 0x000fc600000006ff */
[----:B------:R-:W-:-:S04]  /*1ae70*/  IMAD R2, R10, 0x8, R2 ;  /* 0x000000080a027824 */ /* 0x000fc800078e0202 */
[----:B------:R-:W2:Y:S02]  /*1ae80*/  SYNCS.PHASECHK.TRANS64.TRYWAIT P0, [R2+URZ+0x38840], R3 ;  /* 0x03884003020075a7 */ /* 0x000ea4000800017f */
[----:B--2---:R-:W-:Y:S05]  /*1ae90*/  @!P0 BRA `(.L_x_4393) ;  /* 0x00000034000c8947 */ /* 0x004fea0003800000 */
.L_x_4508:
        /* <DEDUP_REMOVED lines=11> */
.L_x_4394:
[----:B0-----:R-:W3:Y:S01]  /*1af50*/  LDL R12, [R1+0x10] ;  /* 0x00001000010c7983 */ /* 0x001ee20000100800 */
[----:B-1----:R-:W-:Y:S01]  /*1af60*/  MOV R7, 0x400 ;  /* 0x0000040000077802 */ /* 0x002fe20000000f00 */
[----:B------:R-:W0:Y:S01]  /*1af70*/  S2R R13, SR_CgaCtaId ;  /* 0x00000000000d7919 */ /* 0x000e220000008800 */
[----:B------:R-:W-:Y:S01]  /*1af80*/  R2UR UR9, R2 ;  /* 0x00000000020972ca */ /* 0x000fe200000e0000 */
[----:B------:R-:W-:Y:S01]  /*1af90*/  ULDC.64 UR6, c[0x0][0x198] ;  /* 0x0000660000067ab9 */ /* 0x000fe20000000a00 */
[----:B------:R-:W-:Y:S01]  /*1afa0*/  R2UR UR12, R4 ;  /* 0x00000000040c72ca */ /* 0x000fe200000e0000 */
[----:B------:R-:W-:Y:S01]  /*1afb0*/  UIADD3 UR4, UP0, UR6, 0x370, URZ ;  /* 0x0000037006047890 */ /* 0x000fe2000ff1e03f */
[----:B-----5:R-:W-:-:S03]  /*1afc0*/  R2UR UR13, R6 ;  /* 0x00000000060d72ca */ /* 0x020fc600000e0000 */
[----:B------:R-:W-:Y:S01]  /*1afd0*/  UIADD3.X UR5, URZ, UR7, URZ, UP0, !UPT ;  /* 0x000000073f057290 */ /* 0x000fe200087fe43f */
[----:B0-----:R-:W-:-:S04]  /*1afe0*/  LEA R7, R13, R7, 0x18 ;  /* 0x000000070d077211 */ /* 0x001fc800078ec0ff */
        /* <DEDUP_REMOVED lines=12> */
.L_x_4509:
        /* <DEDUP_REMOVED lines=8> */
.L_x_4396:
[----:B------:R-:W1:Y:S01]  /*1b130*/  S2R R11, SR_CgaCtaId ;  /* 0x00000000000b7919 */ /* 0x000e620000008800 */
[----:B0-2---:R-:W-:Y:S01]  /*1b140*/  MOV R3, 0x400 ;  /* 0x0000040000037802 */ /* 0x005fe20000000f00 */
        /* <DEDUP_REMOVED lines=52> */
.L_x_4391:
[----:B------:R-:W-:Y:S05]  /*1b490*/  BSYNC B1 ;  /* 0x0000000000017941 */ /* 0x000fea0003800000 */
.L_x_4390:
        /* <DEDUP_REMOVED lines=9> */
[----:B------:R-:W-:Y:S02]  /*1b530*/  ISETP.NE.U32.AND P0, PT, RZ, UR38, PT ;  /* 0x00000026ff007c0c */ /* 0x000fe4000bf05070 */
[----:B------:R-:W-:Y:S02]  /*1b540*/  IADD3 R9, R5, -0x1, RZ ;  /* 0xffffffff05097810 */ /* 0x000fe40007ffe0ff */
[----:B------:R-:W-:-:S13]  /*1b550*/  ISETP.NE.AND.EX P0, PT, RZ, UR39, PT, P0 ;  /* 0x00000027ff007c0c */ /* 0x000fda000bf05300 */
[----:B------:R-:W-:Y:S05]  /*1b560*/  @!P0 BRA `(.L_x_4399) ;  /* 0x0000000000408947 */ /* 0x000fea0003800000 */
[----:B------:R-:W1:Y:S02]  /*1b570*/  LDC R6, c[0x0][0x41c] ;  /* 0x00010700ff067b82 */ /* 0x000e640000000800 */
        /* <DEDUP_REMOVED lines=15> */
.L_x_4399:
[----:B------:R-:W2:Y:S01]  /*1b670*/  S2R R3, SR_CgaCtaId ;  /* 0x0000000000037919 */ /* 0x000ea20000008800 */
[----:B------:R-:W-:-:S04]  /*1b680*/  MOV R2, 0x400 ;  /* 0x0000040000027802 */ /* 0x000fc80000000f00 */
[----:B--2---:R-:W-:Y:S02]  /*1b690*/  LEA R2, R3, R2, 0x18 ;  /* 0x0000000203027211 */ /* 0x004fe400078ec0ff */
[----:B------:R-:W-:-:S03]  /*1b6a0*/  SHF.L.U32 R3, R11, 0x1f, RZ ;  /* 0x0000001f0b037819 */ /* 0x000fc600000006ff */
[----:B------:R-:W-:-:S04]  /*1b6b0*/  IMAD R2, R12, 0x8, R2 ;  /* 0x000000080c027824 */ /* 0x000fc800078e0202 */
[----:B------:R-:W2:Y:S02]  /*1b6c0*/  SYNCS.PHASECHK.TRANS64.TRYWAIT P0, [R2+URZ+0x38840], R3 ;  /* 0x03884003020075a7 */ /* 0x000ea4000800017f */
[----:B--2---:R-:W-:Y:S05]  /*1b6d0*/  @!P0 BRA `(.L_x_4400) ;  /* 0x0000002c00248947 */ /* 0x004fea0003800000 */
.L_x_4510:
[----:B-1----:R-:W1:Y:S02]  /*1b6e0*/  S2R R7, SR_TID.X ;  /* 0x0000000000077919 */ /* 0x002e640000002100 */
        /* <DEDUP_REMOVED lines=10> */
.L_x_4401:
[----:B-1----:R-:W3:Y:S01]  /*1b790*/  LDL R7, [R1] ;  /* 0x0000000001077983 */ /* 0x002ee20000100800 */
        /* <DEDUP_REMOVED lines=22> */
.L_x_4511:
        /* <DEDUP_REMOVED lines=8> */
.L_x_4403:
        /* <DEDUP_REMOVED lines=55> */
.L_x_4398:
[----:B------:R-:W-:Y:S05]  /*1bcf0*/  BSYNC B1 ;  /* 0x0000000000017941 */ /* 0x000fea0003800000 */
.L_x_4397:
[C---:B------:R-:W-:Y:S02]  /*1bd00*/  ISETP.GT.AND P0, PT, R5.reuse, 0x1, PT ;  /* 0x000000010500780c */ /* 0x040fe40003f04270 */
[----:B------:R-:W-:-:S11]  /*1bd10*/  IADD3 R5, R5, -0x2, RZ ;  /* 0xfffffffe05057810 */ /* 0x000fd60007ffe0ff */
[----:B------:R-:W-:Y:S05]  /*1bd20*/  @P0 BRA `(.L_x_4404) ;  /* 0xffffffec00c80947 */ /* 0x000fea000383ffff */
.L_x_4380:
[----:B------:R-:W-:Y:S05]  /*1bd30*/  BSYNC B0 ;  /* 0x0000000000007941 */ /* 0x000fea0003800000 */
.L_x_4379:
        /* <DEDUP_REMOVED lines=12> */
[----:B------:R-:W-:Y:S02]  /*1be00*/  VOTEU.ANY UR4, UPT, PT ;  /* 0x0000000000047886 */ /* 0x000fe400038e0100 */
[----:B------:R-:W1:Y:S01]  /*1be10*/  FLO.U32 R4, UR4 ;  /* 0x0000000400047d00 */ /* 0x000e6200080e0000 */
[----:B------:R-:W1:Y:S07]  /*1be20*/  S2R R7, SR_LANEID ;  /* 0x0000000000077919 */ /* 0x000e6e0000000000 */
[----:B0-----:R-:W0:Y:S01]  /*1be30*/  POPC R5, UR4 ;  /* 0x0000000400057d09 */ /* 0x001e220008000000 */
[----:B-1----:R-:W-:-:S02]  /*1be40*/  ISETP.EQ.U32.AND P0, PT, R4, R7, PT ;  /* 0x000000070400720c */ /* 0x002fc40003f02070 */
[----:B--2---:R-:W-:Y:S02]  /*1be50*/  R2UR UR5, R2 ;  /* 0x00000000020572ca */ /* 0x004fe400000e0000 */
[----:B------:R-:W0:Y:S09]  /*1be60*/  LDC.64 R2, c[0x0][0xd38] ;  /* 0x00034e00ff027b82 */ /* 0x000e320000000a00 */
[----:B0-----:R-:W2:Y:S01]  /*1be70*/  @P0 ATOMG.E.ADD.STRONG.GPU PT, R3, desc[UR54][R2.64], R5 ;  /* 0x00000005020309a8 */ /* 0x001ea200081ee1f6 */
[----:B------:R-:W0:Y:S02]  /*1be80*/  S2R R6, SR_LTMASK ;  /* 0x0000000000067919 */ /* 0x000e240000003900 */
[----:B0-----:R-:W-:-:S04]  /*1be90*/  LOP3.LUT R6, R6, UR4, RZ, 0xc0, !PT ;  /* 0x0000000406067c12 */ /* 0x001fc8000f8ec0ff */
[----:B------:R-:W0:Y:S01]  /*1bea0*/  POPC R7, R6 ;  /* 0x0000000600077309 */ /* 0x000e220000000000 */
[----:B--2---:R-:W0:Y:S02]  /*1beb0*/  SHFL.IDX PT, R4, R3, R4, 0x1f ;  /* 0x00001f0403047589 */ /* 0x004e2400000e0000 */
[----:B0-----:R-:W-:-:S07]  /*1bec0*/  IADD3 R16, R4, UR5, R7 ;  /* 0x0000000504107c10 */ /* 0x001fce000fffe007 */
.L_x_4406:
[----:B------:R-:W-:Y:S05]  /*1bed0*/  BSYNC B0 ;  /* 0x0000000000007941 */ /* 0x000fea0003800000 */
.L_x_4405:
[----:B-1----:R-:W2:Y:S02]  /*1bee0*/  LDL.LU R2, [R1+0x8] ;  /* 0x0000080001027983 */ /* 0x002ea40000300800 */
[----:B--2---:R-:W-:-:S05]  /*1bef0*/  LOP3.LUT R2, R2, R0, RZ, 0x3c, !PT ;  /* 0x0000000002027212 */ /* 0x004fca00078e3cff */
[----:B------:R1:W-:Y:S02]  /*1bf00*/  STL [R1+0x8], R2 ;  /* 0x0000080201007387 */ /* 0x0003e40000100800 */
.L_x_4361:
[----:B------:R-:W-:Y:S05]  /*1bf10*/  BSYNC B6 ;  /* 0x0000000000067941 */ /* 0x000fea0003800000 */
.L_x_4359:
[----:B------:R-:W-:-:S03]  /*1bf20*/  UMOV UR4, 0xffffffff ;  /* 0xffffffff00047882 */ /* 0x000fc60000000000 */
[----:B------:R-:W-:Y:S05]  /*1bf30*/  BRA.DIV UR4, `(.L_x_4407) ;  /* 0x0000002604347947 */ /* 0x000fea000b800000 */
[----:B------:R2:W3:Y:S04]  /*1bf40*/  SHFL.IDX PT, R4, R16, RZ, 0x1f ;  /* 0x00001fff10047589 */ /* 0x0004e800000e0000 */
[----:B------:R-:W4:Y:S02]  /*1bf50*/  SHFL.IDX PT, R16, R16, 0x1, 0x1f ;  /* 0x00201f0010107f89 */ /* 0x000f2400000e0000 */
.L_x_4515:
[----:B------:R-:W5:Y:S01]  /*1bf60*/  S2R R0, SR_TID.X ;  /* 0x0000000000007919 */ /* 0x000f620000002100 */
[----:B------:R-:W-:Y:S01]  /*1bf70*/  ULDC UR4, c[0x0][0xd14] ;  /* 0x0003450000047ab9 */ /* 0x000fe20000000800 */
[----:B------:R-:W-:Y:S01]  /*1bf80*/  BSSY B0, `(.L_x_4408) ;  /* 0x000000b000007945 */ /* 0x000fe20003800000 */
[----:B------:R-:W-:Y:S01]  /*1bf90*/  IMAD.MOV.U32 R17, RZ, RZ, RZ ;  /* 0x000000ffff117224 */ /* 0x000fe200078e00ff */
[----:B-----5:R-:W-:Y:S01]  /*1bfa0*/  LOP3.LUT R7, R0, 0x1f, RZ, 0xc0, !PT ;  /* 0x0000001f00077812 */ /* 0x020fe200078ec0ff */
[----:B------:R-:W-:-:S03]  /*1bfb0*/  IMAD.U32 R0, RZ, RZ, UR4 ;  /* 0x00000004ff007e24 */ /* 0x000fc6000f8e00ff */
[C---:B------:R-:W-:Y:S01]  /*1bfc0*/  ISETP.NE.AND P0, PT, R7.reuse, 0x1f, PT ;  /* 0x0000001f0700780c */ /* 0x040fe20003f05270 */
[----:B0-----:R-:W-:-:S05]  /*1bfd0*/  IMAD.IADD R5, R7, 0x1, R19 ;  /* 0x0000000107057824 */ /* 0x001fca00078e0213 */
[----:B------:R-:W-:-:S13]  /*1bfe0*/  ISETP.GE.OR P0, PT, R5, R0, !P0 ;  /* 0x000000000500720c */ /* 0x000fda0004706670 */
[----:B------:R-:W-:Y:S05]  /*1bff0*/  @P0 BRA `(.L_x_4409) ;  /* 0x00000000000c0947 */ /* 0x000fea0003800000 */
[----:B-1----:R-:W0:Y:S02]  /*1c000*/  LDC.64 R2, c[0x0][0xd58] ;  /* 0x00035600ff027b82 */ /* 0x002e240000000a00 */
[----:B0-----:R-:W-:-:S05]  /*1c010*/  IMAD.WIDE R2, R5, 0x4, R2 ;  /* 0x0000000405027825 */ /* 0x001fca00078e0202 */
[----:B------:R0:W5:Y:S02]  /*1c020*/  LDG.E R17, desc[UR54][R2.64] ;  /* 0x0000003602117981 */ /* 0x000164000c1e1900 */
.L_x_4409:
[----:B------:R-:W-:Y:S05]  /*1c030*/  BSYNC B0 ;  /* 0x0000000000007941 */ /* 0x000fea0003800000 */
.L_x_4408:
[----:B------:R-:W-:-:S03]  /*1c040*/  UMOV UR4, 0xffffffff ;  /* 0xffffffff00047882 */ /* 0x000fc60000000000 */
[----:B------:R-:W-:Y:S05]  /*1c050*/  BRA.DIV UR4, `(.L_x_4410) ;  /* 0x0000002604387947 */ /* 0x000fea000b800000 */
[----:B-----5:R-:W0:Y:S01]  /*1c060*/  SHFL.UP PT, R14, R17, 0x1, RZ ;  /* 0x04200000110e7989 */ /* 0x020e2200000e00ff */
[C---:B------:R-:W-:Y:S02]  /*1c070*/  ISETP.NE.AND P0, PT, R7.reuse, RZ, PT ;  /* 0x000000ff0700720c */ /* 0x040fe40003f05270 */
[C---:B------:R-:W-:Y:S02]  /*1c080*/  ISETP.GE.U32.AND P1, PT, R7.reuse, 0x2, PT ;  /* 0x000000020700780c */ /* 0x040fe40003f26070 */
        /* <DEDUP_REMOVED lines=16> */
[----:B-1----:R-:W-:-:S05]  /*1c190*/  IMAD.IADD R2, R6, 0x1, R7 ;  /* 0x0000000106027824 */ /* 0x002fca00078e0207 */
[----:B------:R0:W1:Y:S02]  /*1c1a0*/  SHFL.IDX PT, R14, R2, 0x1f, 0x1f ;  /* 0x03e01f00020e7f89 */ /* 0x00006400000e0000 */
.L_x_4523:
[----:B------:R-:W-:Y:S02]  /*1c1b0*/  ULDC UR4, c[0x0][0xd10] ;  /* 0x0003440000047ab9 */ /* 0x000fe40000000800 */
[----:B------:R-:W-:-:S05]  /*1c1c0*/  MOV R5, UR4 ;  /* 0x0000000400057c02 */ /* 0x000fca0008000f00 */
[----:B-1----:R-:W-:-:S04]  /*1c1d0*/  IMAD R3, R14, R5, RZ ;  /* 0x000000050e037224 */ /* 0x002fc800078e02ff */
[----:B--2-4-:R-:W-:-:S05]  /*1c1e0*/  IMAD.IADD R16, R16, 0x1, R3 ;  /* 0x0000000110107824 */ /* 0x014fca00078e0203 */
[----:B---3--:R-:W-:-:S13]  /*1c1f0*/  ISETP.GT.AND P0, PT, R16, R4, PT ;  /* 0x000000041000720c */ /* 0x008fda0003f04270 */
[----:B------:R-:W-:Y:S05]  /*1c200*/  @P0 BRA `(.L_x_4411) ;  /* 0x0000000000b40947 */ /* 0x000fea0003800000 */
[----:B------:R-:W1:Y:S02]  /*1c210*/  LDC R0, c[0x0][0xd14] ;  /* 0x00034500ff007b82 */ /* 0x000e640000000800 */
.L_x_4416:
        /* <DEDUP_REMOVED lines=14> */
.L_x_4414:
[----:B------:R-:W-:Y:S05]  /*1c300*/  BSYNC B0 ;  /* 0x0000000000007941 */ /* 0x000fea0003800000 */
.L_x_4413:
        /* <DEDUP_REMOVED lines=8> */
[----:B------:R-:W1:Y:S02]  /*1c390*/  SHFL.UP PT, R14, R13, 0x2, RZ ;  /* 0x044000000d0e7989 */ /* 0x000e6400000e00ff */
[----:B-1----:R-:W-:Y:S02]  /*1c3a0*/  SEL R14, R14, RZ, P1 ;  /* 0x000000ff0e0e7207 */ /* 0x002fe40000800000 */
[----:B------:R-:W-:-:S03]  /*1c3b0*/  ISETP.GE.U32.AND P1, PT, R7, 0x8, PT ;  /* 0x000000080700780c */ /* 0x000fc60003f26070 */
[----:B0-----:R-:W-:-:S05]  /*1c3c0*/  IMAD.IADD R3, R13, 0x1, R14 ;  /* 0x000000010d037824 */ /* 0x001fca00078e020e */
        /* <DEDUP_REMOVED lines=11> */
.L_x_4531:
[----:B------:R-:W-:Y:S02]  /*1c480*/  ULDC UR4, c[0x0][0xd10] ;  /* 0x0003440000047ab9 */ /* 0x000fe40000000800 */
[----:B------:R-:W-:-:S05]  /*1c490*/  MOV R5, UR4 ;  /* 0x0000000400057c02 */ /* 0x000fca0008000f00 */
[----:B-1----:R-:W-:-:S04]  /*1c4a0*/  IMAD R3, R14, R5, RZ ;  /* 0x000000050e037224 */ /* 0x002fc800078e02ff */
[----:B------:R-:W-:-:S05]  /*1c4b0*/  IMAD.IADD R16, R3, 0x1, R16 ;  /* 0x0000000103107824 */ /* 0x000fca00078e0210 */
[----:B------:R-:W-:-:S13]  /*1c4c0*/  ISETP.GT.AND P0, PT, R16, R4, PT ;  /* 0x000000041000720c */ /* 0x000fda0003f04270 */
[----:B------:R-:W-:Y:S05]  /*1c4d0*/  @!P0 BRA `(.L_x_4416) ;  /* 0xfffffffc00508947 */ /* 0x000fea000383ffff */
.L_x_4411:
        /* <DEDUP_REMOVED lines=8> */
.L_x_4535:
[----:B------:R-:W-:Y:S01]  /*1c560*/  ISETP.NE.AND P0, PT, R3, RZ, PT ;  /* 0x000000ff0300720c */ /* 0x000fe20003f05270 */
[----:B------:R-:W-:-:S12]  /*1c570*/  IMAD.MOV.U32 R7, RZ, RZ, RZ ;  /* 0x000000ffff077224 */ /* 0x000fd800078e00ff */
[----:B------:R-:W-:Y:S05]  /*1c580*/  @!P0 BRA `(.L_x_4418) ;  /* 0x0000000000108947 */ /* 0x000fea0003800000 */
[----:B------:R-:W-:Y:S01]  /*1c590*/  UMOV UR4, 0xffffffff ;  /* 0xffffffff00047882 */ /* 0x000fe20000000000 */
[----:B------:R-:W-:Y:S02]  /*1c5a0*/  VIADD R12, R6, 0xffffffff ;  /* 0xffffffff060c7836 */ /* 0x000fe40000000000 */
[----:B------:R-:W-:Y:S05]  /*1c5b0*/  BRA.DIV UR4, `(.L_x_4419) ;  /* 0x0000002604c87947 */ /* 0x000fea000b800000 */
[----:B------:R3:W4:Y:S02]  /*1c5c0*/  SHFL.IDX PT, R7, R2, R12, 0x1f ;  /* 0x00001f0c02077589 */ /* 0x00072400000e0000 */
.L_x_4418:
[----:B0--3--:R-:W0:Y:S01]  /*1c5d0*/  LDC.64 R2, c[0x0][0xd68] ;  /* 0x00035a00ff027b82 */ /* 0x009e220000000a00 */
[----:B------:R-:W-:-:S05]  /*1c5e0*/  IADD3 R19, R6, R19, RZ ;  /* 0x0000001306137210 */ /* 0x000fca0007ffe0ff */
[----:B0-----:R-:W-:-:S05]  /*1c5f0*/  IMAD.WIDE R2, R19, 0x4, R2 ;  /* 0x0000000413027825 */ /* 0x001fca00078e0202 */
[----:B------:R-:W1:Y:S01]  /*1c600*/  LDG.E R9, desc[UR54][R2.64] ;  /* 0x0000003602097981 */ /* 0x000e62000c1e1900 */
[----:B----4-:R-:W-:Y:S02]  /*1c610*/  IMAD R16, R7, R5, R16 ;  /* 0x0000000507107224 */ /* 0x010fe400078e0210 */
[----:B-12---:R-:W-:-:S05]  /*1c620*/  IMAD R6, R17, R9, RZ ;  /* 0x0000000911067224 */ /* 0x006fca00078e02ff */
        /* <DEDUP_REMOVED lines=46> */
[----:B------:R-:W-:Y:S02]  /*1c910*/  @!P0 IMAD.IADD R2, R2, 0x1, -R5 ;  /* 0x0000000102028824 */ /* 0x000fe400078e0a05 */
[----:B------:R-:W-:-:S03]  /*1c920*/  @!P0 VIADD R11, R11, 0x1 ;  /* 0x000000010b0b8836 */ /* 0x000fc60000000000 */
[----:B------:R-:W-:Y:S02]  /*1c930*/  ISETP.GE.U32.AND P0, PT, R2, R5, PT ;  /* 0x000000050200720c */ /* 0x000fe40003f06070 */
[C---:B------:R-:W-:Y:S01]  /*1c940*/  LOP3.LUT R2, R4.reuse, R9, RZ, 0x3c, !PT ;  /* 0x0000000904027212 */ /* 0x040fe200078e3cff */
[----:B------:R-:W-:-:S10]  /*1c950*/  IMAD.IADD R4, R4, 0x1, R7 ;  /* 0x0000000104047824 */ /* 0x000fd400078e0207 */
        /* <DEDUP_REMOVED lines=10> */
.L_x_4412:
[----:B------:R-:W-:Y:S01]  /*1ca00*/  UMOV UR4, URZ ;  /* 0x0000003f00047c82 */ /* 0x000fe20008000000 */
[----:B------:R-:W-:Y:S01]  /*1ca10*/  UMOV UR5, URZ ;  /* 0x0000003f00057c82 */ /* 0x000fe20008000000 */
[----:B------:R-:W-:Y:S01]  /*1ca20*/  ULDC UR6, c[0x0][0xd14] ;  /* 0x0003450000067ab9 */ /* 0x000fe20000000800 */
[----:B------:R-:W-:Y:S01]  /*1ca30*/  IMAD.MOV.U32 R16, RZ, RZ, R4 ;  /* 0x000000ffff107224 */ /* 0x000fe200078e0004 */
[----:B------:R-:W-:Y:S01]  /*1ca40*/  MOV R17, UR4 ;  /* 0x0000000400117c02 */ /* 0x000fe20008000f00 */
[----:B------:R-:W-:Y:S02]  /*1ca50*/  IMAD.U32 R18, RZ, RZ, UR5 ;  /* 0x00000005ff127e24 */ /* 0x000fe4000f8e00ff */
[----:B------:R-:W-:-:S07]  /*1ca60*/  IMAD.U32 R19, RZ, RZ, UR6 ;  /* 0x00000006ff137e24 */ /* 0x000fce000f8e00ff */
.L_x_4420:
        /* <DEDUP_REMOVED lines=12> */
.L_x_4337:
[----:B-1----:R-:W2:Y:S01]  /*1cb30*/  LDL.LU R0, [R1+0x28] ;  /* 0x0000280001007983 */ /* 0x002ea20000300800 */
[----:B------:R-:W1:Y:S01]  /*1cb40*/  S2R R5, SR_CgaCtaId ;  /* 0x0000000000057919 */ /* 0x000e620000008800 */
[----:B--2---:R-:W-:-:S05]  /*1cb50*/  VIADD R0, R0, 0x1 ;  /* 0x0000000100007836 */ /* 0x004fca0000000000 */
[----:B---3--:R-:W-:-:S04]  /*1cb60*/  LEA.HI R2, R0, R0, RZ, 0x1 ;  /* 0x0000000000027211 */ /* 0x008fc800078f08ff */
[----:B------:R-:W-:-:S05]  /*1cb70*/  LOP3.LUT R3, R2, 0xfffffffe, RZ, 0xc0, !PT ;  /* 0xfffffffe02037812 */ /* 0x000fca00078ec0ff */
[----:B------:R-:W-:Y:S01]  /*1cb80*/  IMAD.IADD R3, R0, 0x1, -R3 ;  /* 0x0000000100037824 */ /* 0x000fe200078e0a03 */
[----:B------:R-:W-:-:S04]  /*1cb90*/  MOV R0, 0x400 ;  /* 0x0000040000007802 */ /* 0x000fc80000000f00 */
[----:B-1----:R-:W-:Y:S02]  /*1cba0*/  LEA R0, R5, R0, 0x18 ;  /* 0x0000000005007211 */ /* 0x002fe400078ec0ff */
[----:B------:R-:W-:-:S04]  /*1cbb0*/  SHF.L.U32 R3, R3, 0x1f, RZ ;  /* 0x0000001f03037819 */ /* 0x000fc800000006ff */
[----:B------:R-:W1:Y:S02]  /*1cbc0*/  SYNCS.PHASECHK.TRANS64.TRYWAIT P0, [R0+URZ+0x38820], R3 ;  /* 0x03882003000075a7 */ /* 0x000e64000800017f */
[----:B-1----:R-:W-:Y:S05]  /*1cbd0*/  @!P0 BRA `(.L_x_4422) ;  /* 0x0000002000688947 */ /* 0x002fea0003800000 */
.L_x_4538:
[----:B------:R-:W-:-:S03]  /*1cbe0*/  UMOV UR4, 0xffffffff ;  /* 0xffffffff00047882 */ /* 0x000fc60000000000 */
[----:B------:R-:W-:Y:S05]  /*1cbf0*/  BRA.DIV UR4, `(.L_x_4423) ;  /* 0x0000002204747947 */ /* 0x000fea000b800000 */
[----:B------:R-:W2:Y:S02]  /*1cc00*/  S2R R2, SR_TID.X ;  /* 0x0000000000027919 */ /* 0x000ea40000002100 */
[----:B--2---:R-:W-:-:S04]  /*1cc10*/  SHF.R.U32.HI R2, RZ, 0x5, R2 ;  /* 0x00000005ff027819 */ /* 0x004fc80000011602 */
[----:B------:R-:W-:-:S05]  /*1cc20*/  LOP3.LUT R2, R2, 0x3, RZ, 0xc0, !PT ;  /* 0x0000000302027812 */ /* 0x000fca00078ec0ff */
[----:B------:R2:W3:Y:S02]  /*1cc30*/  SHFL.IDX PT, R14, R2, RZ, 0x1f ;  /* 0x00001fff020e7589 */ /* 0x0004e400000e0000 */
.L_x_4541:
[----:B---3--:R-:W-:-:S13]  /*1cc40*/  ISETP.NE.AND P0, PT, R14, RZ, PT ;  /* 0x000000ff0e00720c */ /* 0x008fda0003f05270 */
[----:B------:R-:W-:Y:S05]  /*1cc50*/  @P0 BRA `(.L_x_4188) ;  /* 0x0000000000940947 */ /* 0x000fea0003800000 */
[----:B------:R-:W-:-:S03]  /*1cc60*/  UMOV UR4, 0xffffffff ;  /* 0xffffffff00047882 */ /* 0x000fc60000000000 */
[----:B------:R-:W-:Y:S05]  /*1cc70*/  BRA.DIV UR4, `(.L_x_4424) ;  /* 0x0000002204887947 */ /* 0x000fea000b800000 */
[----:B------:R-:W-:-:S13]  /*1cc80*/  ELECT P6, URZ, PT ;  /* 0x00000000003f782f */ /* 0x000fda00038c0000 */
.L_x_4544:
[----:B------:R-:W-:Y:S05]  /*1cc90*/  @!P6 BRA `(.L_x_4188) ;  /* 0x000000000084e947 */ /* 0x000fea0003800000 */
[----:B--2---:R-:W2:Y:S02]  /*1cca0*/  LDL.LU R2, [R1+0x34] ;  /* 0x0000340001027983 */ /* 0x004ea40000300800 */
[----:B--2---:R-:W-:-:S04]  /*1ccb0*/  LOP3.LUT R2, R2, 0x2, RZ, 0xfc, !PT ;  /* 0x0000000202027812 */ /* 0x004fc800078efcff */
[----:B------:R-:W-:-:S13]  /*1ccc0*/  ISETP.NE.AND P2, PT, R2, 0x3, PT ;  /* 0x000000030200780c */ /* 0x000fda0003f45270 */
[----:B------:R-:W-:Y:S05]  /*1ccd0*/  @!P2 BRA `(.L_x_4425) ;  /* 0x000000000004a947 */ /* 0x000fea0003800000 */
[----:B------:R-:W-:Y:S01]  /*1cce0*/  BPT.TRAP 0x1 ;  /* 0x000000040000795c */ /* 0x000fe20000300000 */
.L_x_4425:
        /* <DEDUP_REMOVED lines=14> */
.L_x_4545:
[----:B------:R-:W2:Y:S02]  /*1cdd0*/  SYNCS.PHASECHK.TRANS64.TRYWAIT P0, [R7+URZ], R2 ;  /* 0x00000002070075a7 */ /* 0x000ea4000800017f */
[----:B--2---:R-:W-:Y:S05]  /*1cde0*/  @!P0 BRA `(.L_x_4427) ;  /* 0x0000002000608947 */ /* 0x004fea0003800000 */
.L_x_4546:
[----:B------:R-:W-:Y:S05]  /*1cdf0*/  @!P2 BRA `(.L_x_4428) ;  /* 0x000000000004a947 */ /* 0x000fea0003800000 */
[----:B------:R-:W-:Y:S01]  /*1ce00*/  BPT.TRAP 0x1 ;  /* 0x000000040000795c */ /* 0x000fe20000300000 */
.L_x_4428:
[----:B------:R-:W3:Y:S01]  /*1ce10*/  LDL.LU R4, [R1] ;  /* 0x0000000001047983 */ /* 0x000ee20000300800 */
[----:B------:R-:W-:-:S05]  /*1ce20*/  VIADD R0, R0, 0x38860 ;  /* 0x0003886000007836 */ /* 0x000fca0000000000 */
[----:B---3--:R-:W-:-:S04]  /*1ce30*/  LEA R4, R4, R0, 0x3 ;  /* 0x0000000004047211 */ /* 0x008fc800078e18ff */
[----:B------:R-:W3:Y:S02]  /*1ce40*/  SYNCS.PHASECHK.TRANS64.TRYWAIT P0, [R4+URZ], R5 ;  /* 0x00000005040075a7 */ /* 0x000ee4000800017f */
[----:B---3--:R-:W-:Y:S05]  /*1ce50*/  @!P0 BRA `(.L_x_4429) ;  /* 0x0000002000588947 */ /* 0x008fea0003800000 */
.L_x_4547:
[----:B------:R-:W-:-:S07]  /*1ce60*/  IMAD R3, R3, 0x8, R0 ;  /* 0x0000000803037824 */ /* 0x000fce00078e0200 */
.L_x_4430:
[----:B----4-:R4:W0:Y:S02]  /*1ce70*/  SYNCS.PHASECHK.TRANS64.TRYWAIT P0, [R3+URZ], R2 ;  /* 0x00000002030075a7 */ /* 0x010824000800017f */
[----:B0-----:R-:W-:Y:S05]  /*1ce80*/  @!P0 NANOSLEEP.SYNCS 0x989680 ;  /* 0x009896800000895d */ /* 0x001fea0003900000 */
[----:B------:R-:W0:Y:S02]  /*1ce90*/  @!P0 SYNCS.PHASECHK.TRANS64 P0, [R3+URZ], R2 ;  /* 0x00000002030085a7 */ /* 0x000e24000800007f */
[----:B0-----:R-:W-:Y:S05]  /*1cea0*/  @!P0 BRA `(.L_x_4430) ;  /* 0xfffffffc00f08947 */ /* 0x001fea000383ffff */
.L_x_4188:
[----:B------:R-:W-:Y:S05]  /*1ceb0*/  BSYNC B8 ;  /* 0x0000000000087941 */ /* 0x000fea0003800000 */
.L_x_4185:
[----:B------:R-:W-:Y:S05]  /*1cec0*/  EXIT ;  /* 0x000000000000794d */ /* 0x000fea0003800000 */
.L_x_4204:
[----:B0-----:R0:W1:Y:S02]  /*1ced0*/  SYNCS.PHASECHK.TRANS64.TRYWAIT P5, [R70+URZ+0x38890], R57 ;  /* 0x03889039460075a7 */ /* 0x00106400080a017f */
[----:B-1----:R-:W-:Y:S05]  /*1cee0*/  @!P5 NANOSLEEP.SYNCS 0x989680 ;  /* 0x009896800000d95d */ /* 0x002fea0003900000 */
[----:B------:R-:W1:Y:S02]  /*1cef0*/  @!P5 SYNCS.PHASECHK.TRANS64 P5, [R70+URZ+0x38890], R57 ;  /* 0x038890394600d5a7 */ /* 0x000e6400080a007f */
[----:B-1----:R-:W-:Y:S05]  /*1cf00*/  @!P5 BRA `(.L_x_4204) ;  /* 0xfffffffc00f0d947 */ /* 0x002fea000383ffff */
[----:B------:R-:W-:Y:S05]  /*1cf10*/  BRA `(.L_x_4431) ;  /* 0xfffffe5400e07947 */ /* 0x000fea000383ffff */
.L_x_4214:
[----:B0-----:R0:W1:Y:S02]  /*1cf20*/  SYNCS.PHASECHK.TRANS64.TRYWAIT P5, [R70+URZ+0x38890], R57 ;  /* 0x03889039460075a7 */ /* 0x00106400080a017f */
[----:B-1----:R-:W-:Y:S05]  /*1cf30*/  @!P5 NANOSLEEP.SYNCS 0x989680 ;  /* 0x009896800000d95d */ /* 0x002fea0003900000 */
[----:B------:R-:W1:Y:S02]  /*1cf40*/  @!P5 SYNCS.PHASECHK.TRANS64 P5, [R70+URZ+0x38890], R57 ;  /* 0x038890394600d5a7 */ /* 0x000e6400080a007f */
[----:B-1----:R-:W-:Y:S05]  /*1cf50*/  @!P5 BRA `(.L_x_4214) ;  /* 0xfffffffc00f0d947 */ /* 0x002fea000383ffff */
[----:B------:R-:W-:Y:S05]  /*1cf60*/  BRA `(.L_x_4432) ;  /* 0xfffffe6000307947 */ /* 0x000fea000383ffff */
.L_x_4219:
[----:B0-----:R0:W1:Y:S02]  /*1cf70*/  SYNCS.PHASECHK.TRANS64.TRYWAIT P5, [R70+URZ+0x38890], R57 ;  /* 0x03889039460075a7 */ /* 0x00106400080a017f */
[----:B-1----:R-:W-:Y:S05]  /*1cf80*/  @!P5 NANOSLEEP.SYNCS 0x989680 ;  /* 0x009896800000d95d */ /* 0x002fea0003900000 */
[----:B------:R-:W1:Y:S02]  /*1cf90*/  @!P5 SYNCS.PHASECHK.TRANS64 P5, [R70+URZ+0x38890], R57 ;  /* 0x038890394600d5a7 */ /* 0x000e6400080a007f */
[----:B-1----:R-:W-:Y:S05]  /*1cfa0*/  @!P5 BRA `(.L_x_4219) ;  /* 0xfffffffc00f0d947 */ /* 0x002fea000383ffff */
[----:B------:R-:W-:Y:S05]  /*1cfb0*/  BRA `(.L_x_4433) ;  /* 0xfffffe68003c7947 */ /* 0x000fea000383ffff */
.L_x_4223:
[----:B----4-:R4:W0:Y:S02]  /*1cfc0*/  SYNCS.PHASECHK.TRANS64.TRYWAIT P5, [R70+URZ+0x388b0], R57 ;  /* 0x0388b039460075a7 */ /* 0x01082400080a017f */
[----:B0-----:R-:W-:Y:S05]  /*1cfd0*/  @!P5 NANOSLEEP.SYNCS 0x989680 ;  /* 0x009896800000d95d */ /* 0x001fea0003900000 */
[----:B------:R-:W0:Y:S02]  /*1cfe0*/  @!P5 SYNCS.PHASECHK.TRANS64 P5, [R70+URZ+0x388b0], R57 ;  /* 0x0388b0394600d5a7 */ /* 0x000e2400080a007f */
[----:B0-----:R-:W-:Y:S05]  /*1cff0*/  @!P5 BRA `(.L_x_4223) ;  /* 0xfffffffc00f0d947 */ /* 0x001fea000383ffff */
[----:B------:R-:W-:Y:S05]  /*1d000*/  BRA `(.L_x_4434) ;  /* 0xfffffe6800b87947 */ /* 0x000fea000383ffff */
.L_x_4250:
        /* <DEDUP_REMOVED lines=8> */
.L_x_4436:
[----:B------:R-:W-:Y:S05]  /*1d090*/  BSYNC B1 ;  /* 0x0000000000017941 */ /* 0x000fea0003800000 */
.L_x_4435:
[----:B------:R-:W-:Y:S05]  /*1d0a0*/  BRA `(.L_x_4437) ;  /* 0xfffffe9c00247947 */ /* 0x000fea000383ffff */
.L_x_4251:
        /* <DEDUP_REMOVED lines=8> */
.L_x_4439:
[----:B------:R-:W-:Y:S05]  /*1d130*/  BSYNC B1 ;  /* 0x0000000000017941 */ /* 0x000fea0003800000 */
.L_x_4438:
[----:B------:R-:W-:Y:S05]  /*1d140*/  BRA `(.L_x_4440) ;  /* 0xfffffe9c00047947 */ /* 0x000fea000383ffff */
.L_x_4252:
        /* <DEDUP_REMOVED lines=8> */
.L_x_4442:
[----:B------:R-:W-:Y:S05]  /*1d1d0*/  BSYNC B1 ;  /* 0x0000000000017941 */ /* 0x000fea0003800000 */
.L_x_4441:
[----:B------:R-:W-:Y:S05]  /*1d1e0*/  BRA `(.L_x_4443) ;  /* 0xfffffe9800e47947 */ /* 0x000fea000383ffff */
.L_x_4253:
        /* <DEDUP_REMOVED lines=8> */
.L_x_4445:
[----:B------:R-:W-:Y:S05]  /*1d270*/  BSYNC B1 ;  /* 0x0000000000017941 */ /* 0x000fea0003800000 */
.L_x_4444:
[----:B------:R-:W-:Y:S05]  /*1d280*/  BRA `(.L_x_4446) ;  /* 0xfffffe9800c47947 */ /* 0x000fea000383ffff */
.L_x_4254:
        /* <DEDUP_REMOVED lines=8> */
.L_x_4448:
[----:B------:R-:W-:Y:S05]  /*1d310*/  BSYNC B1 ;  /* 0x0000000000017941 */ /* 0x000fea0003800000 */
.L_x_4447:
[----:B------:R-:W-:Y:S05]  /*1d320*/  BRA `(.L_x_4449) ;  /* 0xfffffe9800a47947 */ /* 0x000fea000383ffff */
.L_x_4255:
        /* <DEDUP_REMOVED lines=8> */
.L_x_4451:
[----:B------:R-:W-:Y:S05]  /*1d3b0*/  BSYNC B1 ;  /* 0x0000000000017941 */ /* 0x000fea0003800000 */
.L_x_4450:
[----:B------:R-:W-:Y:S05]  /*1d3c0*/  BRA `(.L_x_4452) ;  /* 0xfffffe9800847947 */ /* 0x000fea000383ffff */
.L_x_4256:
        /* <DEDUP_REMOVED lines=8> */
.L_x_4454:
[----:B------:R-:W-:Y:S05]  /*1d450*/  BSYNC B1 ;  /* 0x0000000000017941 */ /* 0x000fea0003800000 */
.L_x_4453:
[----:B------:R-:W-:Y:S05]  /*1d460*/  BRA `(.L_x_4455) ;  /* 0xfffffe9800647947 */ /* 0x000fea000383ffff */
.L_x_4257:
        /* <DEDUP_REMOVED lines=8> */
.L_x_4457:
[----:B------:R-:W-:Y:S05]  /*1d4f0*/  BSYNC B1 ;  /* 0x0000000000017941 */ /* 0x000fea0003800000 */
.L_x_4456:
[----:B------:R-:W-:Y:S05]  /*1d500*/  BRA `(.L_x_4458) ;  /* 0xfffffe9800447947 */ /* 0x000fea000383ffff */
.L_x_4259:
[----:B0-----:R0:W1:Y:S02]  /*1d510*/  SYNCS.PHASECHK.TRANS64.TRYWAIT P2, [R2+URZ+0x38800], R7 ;  /* 0x03880007020075a7 */ /* 0x001064000804017f */
[----:B-1----:R-:W-:Y:S05]  /*1d520*/  @!P2 NANOSLEEP.SYNCS 0x989680 ;  /* 0x009896800000a95d */ /* 0x002fea0003900000 */
[----:B------:R-:W1:Y:S02]  /*1d530*/  @!P2 SYNCS.PHASECHK.TRANS64 P2, [R2+URZ+0x38800], R7 ;  /* 0x038800070200a5a7 */ /* 0x000e64000804007f */
[----:B-1----:R-:W-:Y:S05]  /*1d540*/  @!P2 BRA `(.L_x_4259) ;  /* 0xfffffffc00f0a947 */ /* 0x002fea000383ffff */
[----:B------:R-:W-:Y:S05]  /*1d550*/  BRA `(.L_x_4459) ;  /* 0xfffffe9800bc7947 */ /* 0x000fea000383ffff */
.L_x_4267:
        /* <DEDUP_REMOVED lines=8> */
.L_x_4461:
[----:B------:R-:W-:Y:S05]  /*1d5e0*/  BSYNC B1 ;  /* 0x0000000000017941 */ /* 0x000fea0003800000 */
.L_x_4460:
[----:B------:R-:W-:Y:S05]  /*1d5f0*/  BRA `(.L_x_4462) ;  /* 0xfffffea800907947 */ /* 0x000fea000383ffff */
.L_x_4268:
        /* <DEDUP_REMOVED lines=8> */
.L_x_4464:
[----:B------:R-:W-:Y:S05]  /*1d680*/  BSYNC B1 ;  /* 0x0000000000017941 */ /* 0x000fea0003800000 */
.L_x_4463:
[----:B------:R-:W-:Y:S05]  /*1d690*/  BRA `(.L_x_4465) ;  /* 0xfffffea800707947 */ /* 0x000fea000383ffff */
.L_x_4269:
        /* <DEDUP_REMOVED lines=8> */
.L_x_4467:
[----:B------:R-:W-:Y:S05]  /*1d720*/  BSYNC B1 ;  /* 0x0000000000017941 */ /* 0x000fea0003800000 */
.L_x_4466:
[----:B------:R-:W-:Y:S05]  /*1d730*/  BRA `(.L_x_4468) ;  /* 0xfffffea800507947 */ /* 0x000fea000383ffff */
.L_x_4270:
        /* <DEDUP_REMOVED lines=8> */
.L_x_4470:
[----:B------:R-:W-:Y:S05]  /*1d7c0*/  BSYNC B1 ;  /* 0x0000000000017941 */ /* 0x000fea0003800000 */
.L_x_4469:
[----:B------:R-:W-:Y:S05]  /*1d7d0*/  BRA `(.L_x_4471) ;  /* 0xfffffea800307947 */ /* 0x000fea000383ffff */
.L_x_4271:
        /* <DEDUP_REMOVED lines=8> */
.L_x_4473:
[----:B------:R-:W-:Y:S05]  /*1d860*/  BSYNC B1 ;  /* 0x0000000000017941 */ /* 0x000fea0003800000 */
.L_x_4472:
[----:B------:R-:W-:Y:S05]  /*1d870*/  BRA `(.L_x_4474) ;  /* 0xfffffea800107947 */ /* 0x000fea000383ffff */
.L_x_4272:
        /* <DEDUP_REMOVED lines=8> */
.L_x_4476:
[----:B------:R-:W-:Y:S05]  /*1d900*/  BSYNC B1 ;  /* 0x0000000000017941 */ /* 0x000fea0003800000 */
.L_x_4475:
[----:B------:R-:W-:Y:S05]  /*1d910*/  BRA `(.L_x_4477) ;  /* 0xfffffea400f47947 */ /* 0x000fea000383ffff */
.L_x_4273:
        /* <DEDUP_REMOVED lines=8> */
.L_x_4479:
[----:B------:R-:W-:Y:S05]  /*1d9a0*/  BSYNC B1 ;  /* 0x0000000000017941 */ /* 0x000fea0003800000 */
.L_x_4478:
[----:B------:R-:W-:Y:S05]  /*1d9b0*/  BRA `(.L_x_4480) ;  /* 0xfffffea400d87947 */ /* 0x000fea000383ffff */
.L_x_4274:
        /* <DEDUP_REMOVED lines=8> */
.L_x_4482:
[----:B------:R-:W-:Y:S05]  /*1da40*/  BSYNC B1 ;  /* 0x0000000000017941 */ /* 0x000fea0003800000 */
.L_x_4481:
[----:B------:R-:W-:Y:S05]  /*1da50*/  BRA `(.L_x_4483) ;  /* 0xfffffea400bc7947 */ /* 0x000fea000383ffff */
.L_x_4276:
[----:B0-----:R0:W1:Y:S02]  /*1da60*/  SYNCS.PHASECHK.TRANS64.TRYWAIT P2, [R2+URZ+0x38800], R3 ;  /* 0x03880003020075a7 */ /* 0x001064000804017f */
[----:B-1----:R-:W-:Y:S05]  /*1da70*/  @!P2 NANOSLEEP.SYNCS 0x989680 ;  /* 0x009896800000a95d */ /* 0x002fea0003900000 */
[----:B------:R-:W1:Y:S02]  /*1da80*/  @!P2 SYNCS.PHASECHK.TRANS64 P2, [R2+URZ+0x38800], R3 ;  /* 0x038800030200a5a7 */ /* 0x000e64000804007f */
[----:B-1----:R-:W-:Y:S05]  /*1da90*/  @!P2 BRA `(.L_x_4276) ;  /* 0xfffffffc00f0a947 */ /* 0x002fea000383ffff */
[----:B------:R-:W-:Y:S05]  /*1daa0*/  BRA `(.L_x_4484) ;  /* 0xfffffea800187947 */ /* 0x000fea000383ffff */
.L_x_4282:
[----:B0-----:R0:W1:Y:S02]  /*1dab0*/  SYNCS.PHASECHK.TRANS64.TRYWAIT P1, [R15+URZ+0x38830], R20 ;  /* 0x038830140f0075a7 */ /* 0x001064000802017f */
[----:B-1----:R-:W-:Y:S05]  /*1dac0*/  @!P1 NANOSLEEP.SYNCS 0x989680 ;  /* 0x009896800000995d */ /* 0x002fea0003900000 */
[----:B------:R-:W1:Y:S02]  /*1dad0*/  @!P1 SYNCS.PHASECHK.TRANS64 P1, [R15+URZ+0x38830], R20 ;  /* 0x038830140f0095a7 */ /* 0x000e64000802007f */
[----:B-1----:R-:W-:Y:S05]  /*1dae0*/  @!P1 BRA `(.L_x_4282) ;  /* 0xfffffffc00f09947 */ /* 0x002fea000383ffff */
[----:B------:R-:W-:Y:S05]  /*1daf0*/  BRA `(.L_x_4281) ;  /* 0xfffffeb400687947 */ /* 0x000fea000383ffff */
.L_x_4284:
[----:B-1----:R1:W2:Y:S02]  /*1db00*/  SYNCS.PHASECHK.TRANS64.TRYWAIT P1, [R2+URZ+0x38810], R57 ;  /* 0x03881039020075a7 */ /* 0x0022a4000802017f */
[----:B--2---:R-:W-:Y:S05]  /*1db10*/  @!P1 NANOSLEEP.SYNCS 0x989680 ;  /* 0x009896800000995d */ /* 0x004fea0003900000 */
[----:B------:R-:W2:Y:S02]  /*1db20*/  @!P1 SYNCS.PHASECHK.TRANS64 P1, [R2+URZ+0x38810], R57 ;  /* 0x03881039020095a7 */ /* 0x000ea4000802007f */
[----:B--2---:R-:W-:Y:S05]  /*1db30*/  @!P1 BRA `(.L_x_4284) ;  /* 0xfffffffc00f09947 */ /* 0x004fea000383ffff */
[----:B------:R-:W-:Y:S05]  /*1db40*/  BRA `(.L_x_4485) ;  /* 0xfffffeb800187947 */ /* 0x000fea000383ffff */
.L_x_4289:
[----:B----4-:R4:W0:Y:S02]  /*1db50*/  SYNCS.PHASECHK.TRANS64.TRYWAIT P1, [R15+URZ+0x38850], R20 ;  /* 0x038850140f0075a7 */ /* 0x010824000802017f */
[----:B0-----:R-:W-:Y:S05]  /*1db60*/  @!P1 NANOSLEEP.SYNCS 0x989680 ;  /* 0x009896800000995d */ /* 0x001fea0003900000 */
[----:B------:R-:W0:Y:S02]  /*1db70*/  @!P1 SYNCS.PHASECHK.TRANS64 P1, [R15+URZ+0x38850], R20 ;  /* 0x038850140f0095a7 */ /* 0x000e24000802007f */
[----:B0-----:R-:W-:Y:S05]  /*1db80*/  @!P1 BRA `(.L_x_4289) ;  /* 0xfffffffc00f09947 */ /* 0x001fea000383ffff */
[----:B------:R-:W-:Y:S05]  /*1db90*/  BRA `(.L_x_4288) ;  /* 0xfffffeb800487947 */ /* 0x000fea000383ffff */
.L_x_4297:
[----:B-1----:R1:W2:Y:S02]  /*1dba0*/  SYNCS.PHASECHK.TRANS64.TRYWAIT P2, [R21+URZ+0x38830], R204 ;  /* 0x038830cc150075a7 */ /* 0x0022a4000804017f */
[----:B--2---:R-:W-:Y:S05]  /*1dbb0*/  @!P2 NANOSLEEP.SYNCS 0x989680 ;  /* 0x009896800000a95d */ /* 0x004fea0003900000 */
[----:B------:R-:W2:Y:S02]  /*1dbc0*/  @!P2 SYNCS.PHASECHK.TRANS64 P2, [R21+URZ+0x38830], R204 ;  /* 0x038830cc1500a5a7 */ /* 0x000ea4000804007f */
[----:B--2---:R-:W-:Y:S05]  /*1dbd0*/  @!P2 BRA `(.L_x_4297) ;  /* 0xfffffffc00f0a947 */ /* 0x004fea000383ffff */
[----:B------:R-:W-:Y:S05]  /*1dbe0*/  BRA `(.L_x_4296) ;  /* 0xfffffee800447947 */ /* 0x000fea000383ffff */
.L_x_4302:
[----:B---3--:R3:W4:Y:S02]  /*1dbf0*/  SYNCS.PHASECHK.TRANS64.TRYWAIT P2, [R21+URZ+0x38850], R204 ;  /* 0x038850cc150075a7 */ /* 0x008724000804017f */
[----:B----4-:R-:W-:Y:S05]  /*1dc00*/  @!P2 NANOSLEEP.SYNCS 0x989680 ;  /* 0x009896800000a95d */ /* 0x010fea0003900000 */
[----:B------:R-:W4:Y:S02]  /*1dc10*/  @!P2 SYNCS.PHASECHK.TRANS64 P2, [R21+URZ+0x38850], R204 ;  /* 0x038850cc1500a5a7 */ /* 0x000f24000804007f */
[----:B----4-:R-:W-:Y:S05]  /*1dc20*/  @!P2 BRA `(.L_x_4302) ;  /* 0xfffffffc00f0a947 */ /* 0x010fea000383ffff */
[----:B------:R-:W-:Y:S05]  /*1dc30*/  BRA `(.L_x_4301) ;  /* 0xfffffee800e07947 */ /* 0x000fea000383ffff */
.L_x_4310:
[----:B-1----:R1:W2:Y:S02]  /*1dc40*/  SYNCS.PHASECHK.TRANS64.TRYWAIT P2, [R21+URZ+0x38830], R200 ;  /* 0x038830c8150075a7 */ /* 0x0022a4000804017f */
[----:B--2---:R-:W-:Y:S05]  /*1dc50*/  @!P2 NANOSLEEP.SYNCS 0x989680 ;  /* 0x009896800000a95d */ /* 0x004fea0003900000 */
[----:B------:R-:W2:Y:S02]  /*1dc60*/  @!P2 SYNCS.PHASECHK.TRANS64 P2, [R21+URZ+0x38830], R200 ;  /* 0x038830c81500a5a7 */ /* 0x000ea4000804007f */
[----:B--2---:R-:W-:Y:S05]  /*1dc70*/  @!P2 BRA `(.L_x_4310) ;  /* 0xfffffffc00f0a947 */ /* 0x004fea000383ffff */
[----:B------:R-:W-:Y:S05]  /*1dc80*/  BRA `(.L_x_4309) ;  /* 0xffffff2400047947 */ /* 0x000fea000383ffff */
.L_x_4315:
[----:B---3--:R3:W4:Y:S02]  /*1dc90*/  SYNCS.PHASECHK.TRANS64.TRYWAIT P2, [R21+URZ+0x38850], R200 ;  /* 0x038850c8150075a7 */ /* 0x008724000804017f */
[----:B----4-:R-:W-:Y:S05]  /*1dca0*/  @!P2 NANOSLEEP.SYNCS 0x989680 ;  /* 0x009896800000a95d */ /* 0x010fea0003900000 */
[----:B------:R-:W4:Y:S02]  /*1dcb0*/  @!P2 SYNCS.PHASECHK.TRANS64 P2, [R21+URZ+0x38850], R200 ;  /* 0x038850c81500a5a7 */ /* 0x000f24000804007f */
[----:B----4-:R-:W-:Y:S05]  /*1dcc0*/  @!P2 BRA `(.L_x_4315) ;  /* 0xfffffffc00f0a947 */ /* 0x010fea000383ffff */
[----:B------:R-:W-:Y:S05]  /*1dcd0*/  BRA `(.L_x_4314) ;  /* 0xffffff2400a07947 */ /* 0x000fea000383ffff */
.L_x_4343:
        /* <DEDUP_REMOVED lines=11> */
.L_x_4487:
[----:B------:R-:W-:Y:S05]  /*1dd90*/  BSYNC B1 ;  /* 0x0000000000017941 */ /* 0x000fea0003800000 */
.L_x_4486:
[----:B------:R-:W-:Y:S05]  /*1dda0*/  BRA `(.L_x_4488) ;  /* 0xffffff9c008c7947 */ /* 0x000fea000383ffff */
.L_x_4344:
[----:B------:R-:W-:Y:S01]  /*1ddb0*/  BSSY B1, `(.L_x_4489) ;  /* 0x0000006000017945 */ /* 0x000fe20003800000 */
[----:B------:R-:W-:-:S07]  /*1ddc0*/  MOV R15, 0xffffffff ;  /* 0xffffffff000f7802 */ /* 0x000fce0000000f00 */
[----:B------:R-:W-:Y:S05]  /*1ddd0*/  WARPSYNC.COLLECTIVE R15, `(.L_x_4490) ;  /* 0x000000000f0c7348 */ /* 0x000fea0003c00000 */
[----:B------:R-:W-:Y:S02]  /*1dde0*/  ELECT P6, UR62, PT ;  /* 0x00000000003e782f */ /* 0x000fe400038c0000 */
[----:B------:R-:W-:Y:S01]  /*1ddf0*/  MOV R14, UR62 ;  /* 0x0000003e000e7c02 */ /* 0x000fe20008000f00 */
[----:B------:R-:W-:Y:S10]  /*1de00*/  ENDCOLLECTIVE ;  /* 0x000000000000791b */ /* 0x000ff40003800000 */
.L_x_4490:
[----:B------:R-:W-:Y:S05]  /*1de10*/  BSYNC B1 ;  /* 0x0000000000017941 */ /* 0x000fea0003800000 */
.L_x_4489:
[----:B------:R-:W-:Y:S05]  /*1de20*/  BRA `(.L_x_4491) ;  /* 0xffffff9c00787947 */ /* 0x000fea000383ffff */
.L_x_4345:
[----:B0-----:R0:W1:Y:S02]  /*1de30*/  SYNCS.PHASECHK.TRANS64.TRYWAIT P0, [R9+URZ+0x38820], R5 ;  /* 0x03882005090075a7 */ /* 0x001064000800017f */
[----:B-1----:R-:W-:Y:S05]  /*1de40*/  @!P0 NANOSLEEP.SYNCS 0x989680 ;  /* 0x009896800000895d */ /* 0x002fea0003900000 */
[----:B------:R-:W1:Y:S02]  /*1de50*/  @!P0 SYNCS.PHASECHK.TRANS64 P0, [R9+URZ+0x38820], R5 ;  /* 0x03882005090085a7 */ /* 0x000e64000800007f */
[----:B-1----:R-:W-:Y:S05]  /*1de60*/  @!P0 BRA `(.L_x_4345) ;  /* 0xfffffffc00f08947 */ /* 0x002fea000383ffff */
[----:B------:R-:W-:Y:S05]  /*1de70*/  BRA `(.L_x_4492) ;  /* 0xffffff9c00907947 */ /* 0x000fea000383ffff */
.L_x_4348:
[----:B0-----:R0:W1:Y:S02]  /*1de80*/  SYNCS.PHASECHK.TRANS64.TRYWAIT P0, [R5+URZ+0x388a0], R7 ;  /* 0x0388a007050075a7 */ /* 0x001064000800017f */
[----:B-1----:R-:W-:Y:S05]  /*1de90*/  @!P0 NANOSLEEP.SYNCS 0x989680 ;  /* 0x009896800000895d */ /* 0x002fea0003900000 */
[----:B------:R-:W1:Y:S02]  /*1dea0*/  @!P0 SYNCS.PHASECHK.TRANS64 P0, [R5+URZ+0x388a0], R7 ;  /* 0x0388a007050085a7 */ /* 0x000e64000800007f */
[----:B-1----:R-:W-:Y:S05]  /*1deb0*/  @!P0 BRA `(.L_x_4348) ;  /* 0xfffffffc00f08947 */ /* 0x002fea000383ffff */
[----:B------:R-:W-:Y:S05]  /*1dec0*/  BRA `(.L_x_4493) ;  /* 0xffffff9c009c7947 */ /* 0x000fea000383ffff */
.L_x_4350:
[----:B-1----:R1:W2:Y:S02]  /*1ded0*/  SYNCS.PHASECHK.TRANS64.TRYWAIT P0, [R5+URZ+0x388c0], R7 ;  /* 0x0388c007050075a7 */ /* 0x0022a4000800017f */
[----:B--2---:R-:W-:Y:S05]  /*1dee0*/  @!P0 NANOSLEEP.SYNCS 0x989680 ;  /* 0x009896800000895d */ /* 0x004fea0003900000 */
[----:B------:R-:W2:Y:S02]  /*1def0*/  @!P0 SYNCS.PHASECHK.TRANS64 P0, [R5+URZ+0x388c0], R7 ;  /* 0x0388c007050085a7 */ /* 0x000ea4000800007f */
[----:B--2---:R-:W-:Y:S05]  /*1df00*/  @!P0 BRA `(.L_x_4350) ;  /* 0xfffffffc00f08947 */ /* 0x004fea000383ffff */
[----:B------:R-:W-:Y:S05]  /*1df10*/  BRA `(.L_x_4494) ;  /* 0xffffffa000047947 */ /* 0x000fea000383ffff */
.L_x_4354:
[----:B0-----:R0:W1:Y:S02]  /*1df20*/  SYNCS.PHASECHK.TRANS64.TRYWAIT P0, [R6+URZ+0x388a0], R7 ;  /* 0x0388a007060075a7 */ /* 0x001064000800017f */
[----:B-1----:R-:W-:Y:S05]  /*1df30*/  @!P0 NANOSLEEP.SYNCS 0x989680 ;  /* 0x009896800000895d */ /* 0x002fea0003900000 */
[----:B------:R-:W1:Y:S02]  /*1df40*/  @!P0 SYNCS.PHASECHK.TRANS64 P0, [R6+URZ+0x388a0], R7 ;  /* 0x0388a007060085a7 */ /* 0x000e64000800007f */
[----:B-1----:R-:W-:Y:S05]  /*1df50*/  @!P0 BRA `(.L_x_4354) ;  /* 0xfffffffc00f08947 */ /* 0x002fea000383ffff */
[----:B------:R-:W-:Y:S05]  /*1df60*/  BRA `(.L_x_4495) ;  /* 0xffffffa400487947 */ /* 0x000fea000383ffff */
.L_x_4356:
[----:B-1----:R1:W2:Y:S02]  /*1df70*/  SYNCS.PHASECHK.TRANS64.TRYWAIT P1, [R6+URZ+0x388c0], R7 ;  /* 0x0388c007060075a7 */ /* 0x0022a4000802017f */
[----:B--2---:R-:W-:Y:S05]  /*1df80*/  @!P1 NANOSLEEP.SYNCS 0x989680 ;  /* 0x009896800000995d */ /* 0x004fea0003900000 */
[----:B------:R-:W2:Y:S02]  /*1df90*/  @!P1 SYNCS.PHASECHK.TRANS64 P1, [R6+URZ+0x388c0], R7 ;  /* 0x0388c007060095a7 */ /* 0x000ea4000802007f */
[----:B--2---:R-:W-:Y:S05]  /*1dfa0*/  @!P1 BRA `(.L_x_4356) ;  /* 0xfffffffc00f09947 */ /* 0x004fea000383ffff */
[----:B------:R-:W-:Y:S05]  /*1dfb0*/  BRA `(.L_x_4496) ;  /* 0xffffffa400a87947 */ /* 0x000fea000383ffff */
.L_x_4366:
        /* <DEDUP_REMOVED lines=11> */
.L_x_4498:
[----:B------:R-:W-:Y:S05]  /*1e070*/  BSYNC B0 ;  /* 0x0000000000007941 */ /* 0x000fea0003800000 */
.L_x_4497:
[----:B------:R-:W-:Y:S05]  /*1e080*/  BRA `(.L_x_4499) ;  /* 0xffffffb000bc7947 */ /* 0x000fea000383ffff */
.L_x_4367:
[----:B------:R-:W-:Y:S01]  /*1e090*/  BSSY B0, `(.L_x_4500) ;  /* 0x0000006000007945 */ /* 0x000fe20003800000 */
[----:B------:R-:W-:-:S07]  /*1e0a0*/  MOV R15, 0xffffffff ;  /* 0xffffffff000f7802 */ /* 0x000fce0000000f00 */
[----:B------:R-:W-:Y:S05]  /*1e0b0*/  WARPSYNC.COLLECTIVE R15, `(.L_x_4501) ;  /* 0x000000000f0c7348 */ /* 0x000fea0003c00000 */
[----:B------:R-:W-:Y:S02]  /*1e0c0*/  ELECT P6, UR62, PT ;  /* 0x00000000003e782f */ /* 0x000fe400038c0000 */
[----:B------:R-:W-:Y:S01]  /*1e0d0*/  MOV R14, UR62 ;  /* 0x0000003e000e7c02 */ /* 0x000fe20008000f00 */
[----:B------:R-:W-:Y:S10]  /*1e0e0*/  ENDCOLLECTIVE ;  /* 0x000000000000791b */ /* 0x000ff40003800000 */
.L_x_4501:
[----:B------:R-:W-:Y:S05]  /*1e0f0*/  BSYNC B0 ;  /* 0x0000000000007941 */ /* 0x000fea0003800000 */
.L_x_4500:
[----:B------:R-:W-:Y:S05]  /*1e100*/  BRA `(.L_x_4502) ;  /* 0xffffffb000ac7947 */ /* 0x000fea000383ffff */
.L_x_4370:
[----:B0-----:R0:W1:Y:S02]  /*1e110*/  SYNCS.PHASECHK.TRANS64.TRYWAIT P0, [R9+URZ+0x38840], R10 ;  /* 0x0388400a090075a7 */ /* 0x001064000800017f */
[----:B-1----:R-:W-:Y:S05]  /*1e120*/  @!P0 NANOSLEEP.SYNCS 0x989680 ;  /* 0x009896800000895d */ /* 0x002fea0003900000 */
[----:B------:R-:W1:Y:S02]  /*1e130*/  @!P0 SYNCS.PHASECHK.TRANS64 P0, [R9+URZ+0x38840], R10 ;  /* 0x0388400a090085a7 */ /* 0x000e64000800007f */
[----:B-1----:R-:W-:Y:S05]  /*1e140*/  @!P0 BRA `(.L_x_4370) ;  /* 0xfffffffc00f08947 */ /* 0x002fea000383ffff */
[----:B------:R-:W-:Y:S05]  /*1e150*/  BRA `(.L_x_4503) ;  /* 0xffffffb400147947 */ /* 0x000fea000383ffff */
.L_x_4374:
        /* <DEDUP_REMOVED lines=8> */
.L_x_4377:
[----:B0-----:R0:W1:Y:S02]  /*1e1e0*/  SYNCS.PHASECHK.TRANS64.TRYWAIT P0, [R5+URZ+0x38860], R9 ;  /* 0x03886009050075a7 */ /* 0x001064000800017f */
[----:B-1----:R-:W-:Y:S05]  /*1e1f0*/  @!P0 NANOSLEEP.SYNCS 0x989680 ;  /* 0x009896800000895d */ /* 0x002fea0003900000 */
[----:B------:R-:W1:Y:S02]  /*1e200*/  @!P0 SYNCS.PHASECHK.TRANS64 P0, [R5+URZ+0x38860], R9 ;  /* 0x03886009050085a7 */ /* 0x000e64000800007f */
[----:B-1----:R-:W-:Y:S05]  /*1e210*/  @!P0 BRA `(.L_x_4377) ;  /* 0xfffffffc00f08947 */ /* 0x002fea000383ffff */
[----:B------:R-:W-:Y:S05]  /*1e220*/  BRA `(.L_x_4505) ;  /* 0xffffffbc000c7947 */ /* 0x000fea000383ffff */
.L_x_4386:
[----:B-1----:R1:W2:Y:S02]  /*1e230*/  SYNCS.PHASECHK.TRANS64.TRYWAIT P0, [R2+URZ+0x38840], R3 ;  /* 0x03884003020075a7 */ /* 0x0022a4000800017f */
[----:B--2---:R-:W-:Y:S05]  /*1e240*/  @!P0 NANOSLEEP.SYNCS 0x989680 ;  /* 0x009896800000895d */ /* 0x004fea0003900000 */
[----:B------:R-:W2:Y:S02]  /*1e250*/  @!P0 SYNCS.PHASECHK.TRANS64 P0, [R2+URZ+0x38840], R3 ;  /* 0x03884003020085a7 */ /* 0x000ea4000800007f */
[----:B--2---:R-:W-:Y:S05]  /*1e260*/  @!P0 BRA `(.L_x_4386) ;  /* 0xfffffffc00f08947 */ /* 0x004fea000383ffff */
[----:B------:R-:W-:Y:S05]  /*1e270*/  BRA `(.L_x_4506) ;  /* 0xffffffc000d87947 */ /* 0x000fea000383ffff */
.L_x_4388:
[----:B0-----:R0:W2:Y:S02]  /*1e280*/  SYNCS.PHASECHK.TRANS64.TRYWAIT P0, [R2+URZ+0x38860], R3 ;  /* 0x03886003020075a7 */ /* 0x0010a4000800017f */
[----:B--2---:R-:W-:Y:S05]  /*1e290*/  @!P0 NANOSLEEP.SYNCS 0x989680 ;  /* 0x009896800000895d */ /* 0x004fea0003900000 */
[----:B------:R-:W2:Y:S02]  /*1e2a0*/  @!P0 SYNCS.PHASECHK.TRANS64 P0, [R2+URZ+0x38860], R3 ;  /* 0x03886003020085a7 */ /* 0x000ea4000800007f */
[----:B--2---:R-:W-:Y:S05]  /*1e2b0*/  @!P0 BRA `(.L_x_4388) ;  /* 0xfffffffc00f08947 */ /* 0x004fea000383ffff */
[----:B------:R-:W-:Y:S05]  /*1e2c0*/  BRA `(.L_x_4507) ;  /* 0xffffffc4004c7947 */ /* 0x000fea000383ffff */
.L_x_4393:
[----:B--2---:R2:W3:Y:S02]  /*1e2d0*/  SYNCS.PHASECHK.TRANS64.TRYWAIT P0, [R2+URZ+0x38840], R3 ;  /* 0x03884003020075a7 */ /* 0x0044e4000800017f */
[----:B---3--:R-:W-:Y:S05]  /*1e2e0*/  @!P0 NANOSLEEP.SYNCS 0x989680 ;  /* 0x009896800000895d */ /* 0x008fea0003900000 */
[----:B------:R-:W3:Y:S02]  /*1e2f0*/  @!P0 SYNCS.PHASECHK.TRANS64 P0, [R2+URZ+0x38840], R3 ;  /* 0x03884003020085a7 */ /* 0x000ee4000800007f */
[----:B---3--:R-:W-:Y:S05]  /*1e300*/  @!P0 BRA `(.L_x_4393) ;  /* 0xfffffffc00f08947 */ /* 0x008fea000383ffff */
[----:B------:R-:W-:Y:S05]  /*1e310*/  BRA `(.L_x_4508) ;  /* 0xffffffc800e07947 */ /* 0x000fea000383ffff */
.L_x_4395:
[----:B0-----:R0:W1:Y:S02]  /*1e320*/  SYNCS.PHASECHK.TRANS64.TRYWAIT P1, [R2+URZ+0x38860], R3 ;  /* 0x03886003020075a7 */ /* 0x001064000802017f */
[----:B-1----:R-:W-:Y:S05]  /*1e330*/  @!P1 NANOSLEEP.SYNCS 0x989680 ;  /* 0x009896800000995d */ /* 0x002fea0003900000 */
[----:B------:R-:W1:Y:S02]  /*1e340*/  @!P1 SYNCS.PHASECHK.TRANS64 P1, [R2+URZ+0x38860], R3 ;  /* 0x03886003020095a7 */ /* 0x000e64000802007f */
[----:B-1----:R-:W-:Y:S05]  /*1e350*/  @!P1 BRA `(.L_x_4395) ;  /* 0xfffffffc00f09947 */ /* 0x002fea000383ffff */
[----:B------:R-:W-:Y:S05]  /*1e360*/  BRA `(.L_x_4509) ;  /* 0xffffffcc00507947 */ /* 0x000fea000383ffff */
.L_x_4400:
[----:B--2---:R2:W3:Y:S02]  /*1e370*/  SYNCS.PHASECHK.TRANS64.TRYWAIT P0, [R2+URZ+0x38840], R3 ;  /* 0x03884003020075a7 */ /* 0x0044e4000800017f */
[----:B---3--:R-:W-:Y:S05]  /*1e380*/  @!P0 NANOSLEEP.SYNCS 0x989680 ;  /* 0x009896800000895d */ /* 0x008fea0003900000 */
[----:B------:R-:W3:Y:S02]  /*1e390*/  @!P0 SYNCS.PHASECHK.TRANS64 P0, [R2+URZ+0x38840], R3 ;  /* 0x03884003020085a7 */ /* 0x000ee4000800007f */
[----:B---3--:R-:W-:Y:S05]  /*1e3a0*/  @!P0 BRA `(.L_x_4400) ;  /* 0xfffffffc00f08947 */ /* 0x008fea000383ffff */
[----:B------:R-:W-:Y:S05]  /*1e3b0*/  BRA `(.L_x_4510) ;  /* 0xffffffd000c87947 */ /* 0x000fea000383ffff */
.L_x_4402:
[----:B0-----:R0:W1:Y:S02]  /*1e3c0*/  SYNCS.PHASECHK.TRANS64.TRYWAIT P1, [R2+URZ+0x38860], R3 ;  /* 0x03886003020075a7 */ /* 0x001064000802017f */
[----:B-1----:R-:W-:Y:S05]  /*1e3d0*/  @!P1 NANOSLEEP.SYNCS 0x989680 ;  /* 0x009896800000995d */ /* 0x002fea0003900000 */
[----:B------:R-:W1:Y:S02]  /*1e3e0*/  @!P1 SYNCS.PHASECHK.TRANS64 P1, [R2+URZ+0x38860], R3 ;  /* 0x03886003020095a7 */ /* 0x000e64000802007f */
[----:B-1----:R-:W-:Y:S05]  /*1e3f0*/  @!P1 BRA `(.L_x_4402) ;  /* 0xfffffffc00f09947 */ /* 0x002fea000383ffff */
[----:B------:R-:W-:Y:S05]  /*1e400*/  BRA `(.L_x_4511) ;  /* 0xffffffd4003c7947 */ /* 0x000fea000383ffff */
.L_x_4407:
[----:B------:R-:W-:Y:S01]  /*1e410*/  BSSY B0, `(.L_x_4512) ;  /* 0x0000008000007945 */ /* 0x000fe20003800000 */
[----:B0-----:R-:W-:Y:S02]  /*1e420*/  IMAD.MOV.U32 R13, RZ, RZ, R16 ;  /* 0x000000ffff0d7224 */ /* 0x001fe400078e0010 */
[----:B------:R-:W-:Y:S02]  /*1e430*/  IMAD.MOV.U32 R12, RZ, RZ, RZ ;  /* 0x000000ffff0c7224 */ /* 0x000fe400078e00ff */
[----:B------:R-:W-:Y:S02]  /*1e440*/  IMAD.MOV.U32 R11, RZ, RZ, 0x1f ;  /* 0x0000001fff0b7424 */ /* 0x000fe400078e00ff */
[----:B------:R-:W-:-:S07]  /*1e450*/  IMAD.MOV.U32 R15, RZ, RZ, -0x1 ;  /* 0xffffffffff0f7424 */ /* 0x000fce00078e00ff */
[----:B-1----:R-:W-:Y:S05]  /*1e460*/  WARPSYNC.COLLECTIVE R15, `(.L_x_4513) ;  /* 0x000000000f087348 */ /* 0x002fea0003c00000 */
[----:B------:R0:W2:Y:S02]  /*1e470*/  SHFL.IDX P6, R14, R13, R12, R11 ;  /* 0x0000000c0d0e7389 */ /* 0x0000a400000c000b */
[----:B012---:R-:W-:Y:S01]  /*1e480*/  ENDCOLLECTIVE ;  /* 0x000000000000791b */ /* 0x007fe20003800000 */
.L_x_4513:
[----:B------:R-:W-:Y:S05]  /*1e490*/  BSYNC B0 ;  /* 0x0000000000007941 */ /* 0x000fea0003800000 */
.L_x_4512:
        /* <DEDUP_REMOVED lines=8> */
.L_x_4514:
[----:B------:R-:W-:Y:S01]  /*1e520*/  MOV R16, R14 ;  /* 0x0000000e00107202 */ /* 0x000fe20000000f00 */
[----:B------:R-:W-:Y:S06]  /*1e530*/  BRA `(.L_x_4515) ;  /* 0xffffffd800887947 */ /* 0x000fec000383ffff */
.L_x_4410:
        /* <DEDUP_REMOVED lines=8> */
.L_x_4517:
[----:B------:R-:W-:Y:S05]  /*1e5c0*/  BSYNC B0 ;  /* 0x0000000000007941 */ /* 0x000fea0003800000 */
.L_x_4516:
        /* <DEDUP_REMOVED lines=10> */
.L_x_4518:
        /* <DEDUP_REMOVED lines=8> */
.L_x_4519:
        /* <DEDUP_REMOVED lines=8> */
.L_x_4520:
        /* <DEDUP_REMOVED lines=8> */
.L_x_4521:
        /* <DEDUP_REMOVED lines=8> */
.L_x_4522:
[----:B------:R-:W-:Y:S05]  /*1e870*/  BRA `(.L_x_4523) ;  /* 0xffffffd8004c7947 */ /* 0x000fea000383ffff */
.L_x_4415:
[----:B------:R-:W-:Y:S01]  /*1e880*/  BSSY B0, `(.L_x_4524) ;  /* 0x0000008000007945 */ /* 0x000fe20003800000 */
[----:B-----5:R-:W-:Y:S01]  /*1e890*/  IMAD.MOV.U32 R13, RZ, RZ, R17 ;  /* 0x000000ffff0d7224 */ /* 0x020fe200078e0011 */
[----:B------:R-:W-:Y:S01]  /*1e8a0*/  MOV R15, 0xffffffff ;  /* 0xffffffff000f7802 */ /* 0x000fe20000000f00 */
[----:B------:R-:W-:Y:S02]  /*1e8b0*/  IMAD.MOV.U32 R12, RZ, RZ, 0x1 ;  /* 0x00000001ff0c7424 */ /* 0x000fe400078e00ff */
[----:B------:R-:W-:-:S07]  /*1e8c0*/  IMAD.MOV.U32 R11, RZ, RZ, RZ ;  /* 0x000000ffff0b7224 */ /* 0x000fce00078e00ff */
[----:B0-----:R-:W-:Y:S05]  /*1e8d0*/  WARPSYNC.COLLECTIVE R15, `(.L_x_4525) ;  /* 0x000000000f087348 */ /* 0x001fea0003c00000 */
[----:B------:R1:W2:Y:S02]  /*1e8e0*/  SHFL.UP P6, R14, R13, R12, R11 ;  /* 0x0400000c0d0e7389 */ /* 0x0002a400000c000b */
[----:B012---:R-:W-:Y:S01]  /*1e8f0*/  ENDCOLLECTIVE ;  /* 0x000000000000791b */ /* 0x007fe20003800000 */
.L_x_4525:
[----:B------:R-:W-:Y:S05]  /*1e900*/  BSYNC B0 ;  /* 0x0000000000007941 */ /* 0x000fea0003800000 */
.L_x_4524:
        /* <DEDUP_REMOVED lines=10> */
.L_x_4526:
        /* <DEDUP_REMOVED lines=8> */
.L_x_4527:
        /* <DEDUP_REMOVED lines=8> */
.L_x_4528:
        /* <DEDUP_REMOVED lines=8> */
.L_x_4529:
        /* <DEDUP_REMOVED lines=8> */
.L_x_4530:
[----:B------:R-:W-:Y:S05]  /*1ebb0*/  BRA `(.L_x_4531) ;  /* 0xffffffd800307947 */ /* 0x000fea000383ffff */
.L_x_4417:
[----:B------:R-:W-:Y:S01]  /*1ebc0*/  BSSY B0, `(.L_x_4532) ;  /* 0x0000006000007945 */ /* 0x000fe20003800000 */
[----:B------:R-:W-:Y:S01]  /*1ebd0*/  PLOP3.LUT P6, PT, P6, PT, PT, 0x8, 0x0 ;  /* 0x000000000000781c */ /* 0x000fe200037ce170 */
[----:B------:R-:W-:-:S12]  /*1ebe0*/  IMAD.MOV.U32 R15, RZ, RZ, -0x1 ;  /* 0xffffffffff0f7424 */ /* 0x000fd800078e00ff */
[----:B0-----:R-:W-:Y:S05]  /*1ebf0*/  WARPSYNC.COLLECTIVE R15, `(.L_x_4533) ;  /* 0x000000000f087348 */ /* 0x001fea0003c00000 */
[----:B------:R-:W-:Y:S01]  /*1ec00*/  VOTE.ANY R14, PT, P6 ;  /* 0x00000000000e7806 */ /* 0x000fe200030e0100 */
[----:B0-----:R-:W-:Y:S06]  /*1ec10*/  ENDCOLLECTIVE ;  /* 0x000000000000791b */ /* 0x001fec0003800000 */
.L_x_4533:
[----:B------:R-:W-:Y:S05]  /*1ec20*/  BSYNC B0 ;  /* 0x0000000000007941 */ /* 0x000fea0003800000 */
.L_x_4532:
        /* <DEDUP_REMOVED lines=9> */
.L_x_4534:
[----:B------:R-:W-:Y:S01]  /*1ecc0*/  IMAD.MOV.U32 R17, RZ, RZ, R14 ;  /* 0x000000ffff117224 */ /* 0x000fe200078e000e */
[----:B------:R-:W-:Y:S06]  /*1ecd0*/  BRA `(.L_x_4535) ;  /* 0xffffffd800207947 */ /* 0x000fec000383ffff */
.L_x_4419:
[----:B------:R-:W-:Y:S01]  /*1ece0*/  BSSY B0, `(.L_x_4536) ;  /* 0x0000007000007945 */ /* 0x000fe20003800000 */
[----:B------:R-:W-:Y:S01]  /*1ecf0*/  MOV R13, R2 ;  /* 0x00000002000d7202 */ /* 0x000fe20000000f00 */
[----:B------:R-:W-:Y:S02]  /*1ed00*/  IMAD.MOV.U32 R11, RZ, RZ, 0x1f ;  /* 0x0000001fff0b7424 */ /* 0x000fe400078e00ff */
[----:B------:R-:W-:-:S07]  /*1ed10*/  IMAD.MOV.U32 R15, RZ, RZ, -0x1 ;  /* 0xffffffffff0f7424 */ /* 0x000fce00078e00ff */
[----:B012---:R-:W-:Y:S05]  /*1ed20*/  WARPSYNC.COLLECTIVE R15, `(.L_x_4537) ;  /* 0x000000000f087348 */ /* 0x007fea0003c00000 */
[----:B------:R3:W4:Y:S02]  /*1ed30*/  SHFL.IDX P6, R14, R13, R12, R11 ;  /* 0x0000000c0d0e7389 */ /* 0x00072400000c000b */
[----:B01234-:R-:W-:Y:S01]  /*1ed40*/  ENDCOLLECTIVE ;  /* 0x000000000000791b */ /* 0x01ffe20003800000 */
.L_x_4537:
[----:B------:R-:W-:Y:S05]  /*1ed50*/  BSYNC B0 ;  /* 0x0000000000007941 */ /* 0x000fea0003800000 */
.L_x_4536:
[----:B------:R-:W-:Y:S01]  /*1ed60*/  IMAD.MOV.U32 R7, RZ, RZ, R14 ;  /* 0x000000ffff077224 */ /* 0x000fe200078e000e */
[----:B------:R-:W-:Y:S06]  /*1ed70*/  BRA `(.L_x_4418) ;  /* 0xffffffd800147947 */ /* 0x000fec000383ffff */
.L_x_4422:
[----:B-1----:R1:W2:Y:S02]  /*1ed80*/  SYNCS.PHASECHK.TRANS64.TRYWAIT P0, [R0+URZ+0x38820], R3 ;  /* 0x03882003000075a7 */ /* 0x0022a4000800017f */
[----:B--2---:R-:W-:Y:S05]  /*1ed90*/  @!P0 NANOSLEEP.SYNCS 0x989680 ;  /* 0x009896800000895d */ /* 0x004fea0003900000 */
[----:B------:R-:W2:Y:S02]  /*1eda0*/  @!P0 SYNCS.PHASECHK.TRANS64 P0, [R0+URZ+0x38820], R3 ;  /* 0x03882003000085a7 */ /* 0x000ea4000800007f */
[----:B--2---:R-:W-:Y:S05]  /*1edb0*/  @!P0 BRA `(.L_x_4422) ;  /* 0xfffffffc00f08947 */ /* 0x004fea000383ffff */
[----:B------:R-:W-:Y:S05]  /*1edc0*/  BRA `(.L_x_4538) ;  /* 0xffffffdc00847947 */ /* 0x000fea000383ffff */
.L_x_4423:
        /* <DEDUP_REMOVED lines=11> */
.L_x_4540:
[----:B------:R-:W-:Y:S05]  /*1ee80*/  BSYNC B0 ;  /* 0x0000000000007941 */ /* 0x000fea0003800000 */
.L_x_4539:
[----:B------:R-:W-:Y:S05]  /*1ee90*/  BRA `(.L_x_4541) ;  /* 0xffffffdc00687947 */ /* 0x000fea000383ffff */
.L_x_4424:
[----:B------:R-:W-:Y:S01]  /*1eea0*/  BSSY B0, `(.L_x_4542) ;  /* 0x0000006000007945 */ /* 0x000fe20003800000 */
[----:B------:R-:W-:-:S07]  /*1eeb0*/  IMAD.MOV.U32 R15, RZ, RZ, -0x1 ;  /* 0xffffffffff0f7424 */ /* 0x000fce00078e00ff */
[----:B012---:R-:W-:Y:S05]  /*1eec0*/  WARPSYNC.COLLECTIVE R15, `(.L_x_4543) ;  /* 0x000000000f0c7348 */ /* 0x007fea0003c00000 */
[----:B------:R-:W-:Y:S02]  /*1eed0*/  ELECT P6, UR62, PT ;  /* 0x00000000003e782f */ /* 0x000fe400038c0000 */
[----:B------:R-:W-:Y:S01]  /*1eee0*/  MOV R14, UR62 ;  /* 0x0000003e000e7c02 */ /* 0x000fe20008000f00 */
[----:B012---:R-:W-:Y:S10]  /*1eef0*/  ENDCOLLECTIVE ;  /* 0x000000000000791b */ /* 0x007ff40003800000 */
.L_x_4543:
[----:B------:R-:W-:Y:S05]  /*1ef00*/  BSYNC B0 ;  /* 0x0000000000007941 */ /* 0x000fea0003800000 */
.L_x_4542:
[----:B------:R-:W-:Y:S05]  /*1ef10*/  BRA `(.L_x_4544) ;  /* 0xffffffdc005c7947 */ /* 0x000fea000383ffff */
.L_x_4426:
[----:B-1----:R1:W2:Y:S02]  /*1ef20*/  SYNCS.PHASECHK.TRANS64.TRYWAIT P0, [R6+URZ], R5 ;  /* 0x00000005060075a7 */ /* 0x0022a4000800017f */
[----:B--2---:R-:W-:Y:S05]  /*1ef30*/  @!P0 NANOSLEEP.SYNCS 0x989680 ;  /* 0x009896800000895d */ /* 0x004fea0003900000 */
[----:B------:R-:W2:Y:S02]  /*1ef40*/  @!P0 SYNCS.PHASECHK.TRANS64 P0, [R6+URZ], R5 ;  /* 0x00000005060085a7 */ /* 0x000ea4000800007f */
[----:B--2---:R-:W-:Y:S05]  /*1ef50*/  @!P0 BRA `(.L_x_4426) ;  /* 0xfffffffc00f08947 */ /* 0x004fea000383ffff */
[----:B------:R-:W-:Y:S05]  /*1ef60*/  BRA `(.L_x_4545) ;  /* 0xffffffdc00987947 */ /* 0x000fea000383ffff */
.L_x_4427:
[----:B--2---:R2:W3:Y:S02]  /*1ef70*/  SYNCS.PHASECHK.TRANS64.TRYWAIT P0, [R7+URZ], R2 ;  /* 0x00000002070075a7 */ /* 0x0044e4000800017f */
[----:B---3--:R-:W-:Y:S05]  /*1ef80*/  @!P0 NANOSLEEP.SYNCS 0x989680 ;  /* 0x009896800000895d */ /* 0x008fea0003900000 */
[----:B------:R-:W3:Y:S02]  /*1ef90*/  @!P0 SYNCS.PHASECHK.TRANS64 P0, [R7+URZ], R2 ;  /* 0x00000002070085a7 */ /* 0x000ee4000800007f */
[----:B---3--:R-:W-:Y:S05]  /*1efa0*/  @!P0 BRA `(.L_x_4427) ;  /* 0xfffffffc00f08947 */ /* 0x008fea000383ffff */
[----:B------:R-:W-:Y:S05]  /*1efb0*/  BRA `(.L_x_4546) ;  /* 0xffffffdc008c7947 */ /* 0x000fea000383ffff */
.L_x_4429:
[----:B---3--:R3:W4:Y:S02]  /*1efc0*/  SYNCS.PHASECHK.TRANS64.TRYWAIT P0, [R4+URZ], R5 ;  /* 0x00000005040075a7 */ /* 0x008724000800017f */
[----:B----4-:R-:W-:Y:S05]  /*1efd0*/  @!P0 NANOSLEEP.SYNCS 0x989680 ;  /* 0x009896800000895d */ /* 0x010fea0003900000 */
[----:B------:R-:W4:Y:S02]  /*1efe0*/  @!P0 SYNCS.PHASECHK.TRANS64 P0, [R4+URZ], R5 ;  /* 0x00000005040085a7 */ /* 0x000f24000800007f */
[----:B----4-:R-:W-:Y:S05]  /*1eff0*/  @!P0 BRA `(.L_x_4429) ;  /* 0xfffffffc00f08947 */ /* 0x010fea000383ffff */
[----:B------:R-:W-:Y:S05]  /*1f000*/  BRA `(.L_x_4547) ;  /* 0xffffffdc00947947 */ /* 0x000fea000383ffff */
.L_x_4548:
        /* <DEDUP_REMOVED lines=15> */
.L_x_4566:


//--------------------- .nv.global.init           --------------------------
	.section	.nv.global.init,"aw",@progbits
.nv.global.init:
	.type		$str$20,@object
	.size		$str$20,($str$21 - $str$20)
$str$20:
        /*0000*/ 	.byte	0x28, 0x61, 0x64, 0x64, 0x72, 0x65, 0x73, 0x73, 0x20, 0x26, 0x20, 0x6d, 0x61, 0x73, 0x6b, 0x29
        /*0010*/ 	.byte	0x20, 0x3d, 0x3d, 0x20, 0x30, 0x00
	.type		$str$21,@object
	.size		$str$21,(__unnamed_5 - $str$21)
$str$21:
        /*0016*/ 	.byte	0x2f, 0x74, 0x6d, 0x70, 0x2f, 0x6f, 0x73, 0x73, 0x5f, 0x6b, 0x65, 0x72, 0x6e, 0x65, 0x6c, 0x73
        /*0026*/ 	.byte	0x5f, 0x73, 0x72, 0x63, 0x2f, 0x66, 0x6c, 0x61, 0x73, 0x68, 0x5f, 0x61, 0x74, 0x74, 0x65, 0x6e
        /*0036*/ 	.byte	0x74, 0x69, 0x6f, 0x6e, 0x2f, 0x63, 0x73, 0x72, 0x63, 0x2f, 0x63, 0x75, 0x74, 0x6c, 0x61, 0x73
        /*0046*/ 	.byte	0x73, 0x2f, 0x69, 0x6e, 0x63, 0x6c, 0x75, 0x64, 0x65, 0x2f, 0x63, 0x75, 0x74, 0x65, 0x2f, 0x70
        /*0056*/ 	.byte	0x6f, 0x69, 0x6e, 0x74, 0x65, 0x72, 0x5f, 0x66, 0x6c, 0x61, 0x67, 0x67, 0x65, 0x64, 0x2e, 0x68
        /*0066*/ 	.byte	0x70, 0x70, 0x00
	.type		__unnamed_5,@object
	.size		__unnamed_5,(__unnamed_4 - __unnamed_5)
__unnamed_5:
        /* <DEDUP_REMOVED lines=24> */
	.type		__unnamed_4,@object
	.size		__unnamed_4,(__unnamed_1 - __unnamed_4)
__unnamed_4:
        /* <DEDUP_REMOVED lines=28> */
        /*03a5*/ 	.byte	0x3e, 0x3e, 0x3e, 0x3e, 0x3e, 0x5d, 0x00
	.type		__unnamed_1,@object
	.size		__unnamed_1,(__unnamed_3 - __unnamed_1)
__unnamed_1:
        /* <DEDUP_REMOVED lines=28> */
        /*056c*/ 	.byte	0x3e, 0x3e, 0x3e, 0x3e, 0x3e, 0x20, 0x26, 0x5d, 0x00
	.type		__unnamed_3,@object
	.size		__unnamed_3,(__unnamed_2 - __unnamed_3)
__unnamed_3:
        /* <DEDUP_REMOVED lines=28> */
        /*0735*/ 	.byte	0x32, 0x37, 0x36, 0x38, 0x3e, 0x3e, 0x3e, 0x3e, 0x3e, 0x5d, 0x00
	.type		__unnamed_2,@object
	.size		__unnamed_2,(.L_1 - __unnamed_2)
__unnamed_2:
        /* <DEDUP_REMOVED lines=29> */
.L_1:


//--------------------- .nv.shared._ZN7cutlass13device_kernelIN5flash11enable_sm90INS1_16FlashAttnFwdSm90INS1_25CollectiveMainloopFwdSm90ILi2EN4cute5tupleIJNS5_1CILi1EEES8_S8_EEENS6_IJNS7_ILi64EEESA_SA_EEELi512ENS_6half_tEfNS_4arch4Sm90ELb0ELb0ELb1ELb0ELb0ELb0ELb0ELb0ELb0ELb0ELb0ELb0EEENS1_21CollectiveEpilogueFwdINS6_IJSA_NS7_ILi512EEESA_EEES9_SC_SE_Li256ELb0ELb0ELb0ELb0EEENS1_29StaticPersistentTileSchedulerILb0EEEEEEEEEvNT_6ParamsE --------------------------
	.section	.nv.shared._ZN7cutlass13device_kernelIN5flash11enable_sm90INS1_16FlashAttnFwdSm90INS1_25CollectiveMainloopFwdSm90ILi2EN4cute5tupleIJNS5_1CILi1EEES8_S8_EEENS6_IJNS7_ILi64EEESA_SA_EEELi512ENS_6half_tEfNS_4arch4Sm90ELb0ELb0ELb1ELb0ELb0ELb0ELb0ELb0ELb0ELb0ELb0ELb0EEENS1_21CollectiveEpilogueFwdINS6_IJSA_NS7_ILi512EEESA_EEES9_SC_SE_Li256ELb0ELb0ELb0ELb0EEENS1_29StaticPersistentTileSchedulerILb0EEEEEEEEEvNT_6ParamsE,"aw",@nobits
	.sectionflags	@""
	.align	16
	.zero		1024


//--------------------- .nv.shared.reserved.0     --------------------------
	.section	.nv.shared.reserved.0,"aw",@nobits
	.weak		__nv_reservedSMEM_offset_0_alias
	.size		__nv_reservedSMEM_offset_0_alias, 0, 0
	.other		__nv_reservedSMEM_offset_0_alias,@"STO_CUDA_RESERVED_SHARED STV_DEFAULT"
__nv_reservedSMEM_offset_0_alias:
	.zero		0


//--------------------- .nv.global                --------------------------
	.section	.nv.global,"aw",@nobits
.nv.global:
	.type		_ZN77_INTERNAL_59f6c9a8_41_flash_fwd_hdim64_512_fp16_softcap_sm90_cu_18e39b8a_34244cute1_E,@object
	.size		_ZN77_INTERNAL_59f6c9a8_41_flash_fwd_hdim64_512_fp16_softcap_sm90_cu_18e39b8a_34244cute1_E,(_ZN77_INTERNAL_59f6c9a8_41_flash_fwd_hdim64_512_fp16_softcap_sm90_cu_18e39b8a_34244cuda3std3__45__cpo6cbeginE - _ZN77_INTERNAL_59f6c9a8_41_flash_fwd_hdim64_512_fp16_softcap_sm90_cu_18e39b8a_34244cute1_E)
_ZN77_INTERNAL_59f6c9a8_41_flash_fwd_hdim64_512_fp16_softcap_sm90_cu_18e39b8a_34244cute1_E:
	.zero		1
	.type		_ZN77_INTERNAL_59f6c9a8_41_flash_fwd_hdim64_512_fp16_softcap_sm90_cu_18e39b8a_34244cuda3std3__45__cpo6cbeginE,@object
	.size		_ZN77_INTERNAL_59f6c9a8_41_flash_fwd_hdim64_512_fp16_softcap_sm90_cu_18e39b8a_34244cuda3std3__45__cpo6cbeginE,(_ZN77_INTERNAL_59f6c9a8_41_flash_fwd_hdim64_512_fp16_softcap_sm90_cu_18e39b8a_34244cuda3std3__48in_placeE - _ZN77_INTERNAL_59f6c9a8_41_flash_fwd_hdim64_512_fp16_softcap_sm90_cu_18e39b8a_34244cuda3std3__45__cpo6cbeginE)
_ZN77_INTERNAL_59f6c9a8_41_flash_fwd_hdim64_512_fp16_softcap_sm90_cu_18e39b8a_34244cuda3std3__45__cpo6cbeginE:
	.zero		1
	.type		_ZN77_INTERNAL_59f6c9a8_41_flash_fwd_hdim64_512_fp16_softcap_sm90_cu_18e39b8a_34244cuda3std3__48in_placeE,@object
	.size		_ZN77_INTERNAL_59f6c9a8_41_flash_fwd_hdim64_512_fp16_softcap_sm90_cu_18e39b8a_34244cuda3std3__48in_placeE,(_ZN77_INTERNAL_59f6c9a8_41_flash_fwd_hdim64_512_fp16_softcap_sm90_cu_18e39b8a_34244cuda3std6ranges3__45__cpo9iter_moveE - _ZN77_INTERNAL_59f6c9a8_41_flash_fwd_hdim64_512_fp16_softcap_sm90_cu_18e39b8a_34244cuda3std3__48in_placeE)
_ZN77_INTERNAL_59f6c9a8_41_flash_fwd_hdim64_512_fp16_softcap_sm90_cu_18e39b8a_34244cuda3std3__48in_placeE:
	.zero		1
	.type		_ZN77_INTERNAL_59f6c9a8_41_flash_fwd_hdim64_512_fp16_softcap_sm90_cu_18e39b8a_34244cuda3std6ranges3__45__cpo9iter_moveE,@object
	.size		_ZN77_INTERNAL_59f6c9a8_41_flash_fwd_hdim64_512_fp16_softcap_sm90_cu_18e39b8a_34244cuda3std6ranges3__45__cpo9iter_moveE,(_ZN77_INTERNAL_59f6c9a8_41_flash_fwd_hdim64_512_fp16_softcap_sm90_cu_18e39b8a_34244cuda3std3__45__cpo5beginE - _ZN77_INTERNAL_59f6c9a8_41_flash_fwd_hdim64_512_fp16_softcap_sm90_cu_18e39b8a_34244cuda3std6ranges3__45__cpo9iter_moveE)
_ZN77_INTERNAL_59f6c9a8_41_flash_fwd_hdim64_512_fp16_softcap_sm90_cu_18e39b8a_34244cuda3std6ranges3__45__cpo9iter_moveE:
	.zero		1
	.type		_ZN77_INTERNAL_59f6c9a8_41_flash_fwd_hdim64_512_fp16_softcap_sm90_cu_18e39b8a_34244cuda3std3__45__cpo5beginE,@object
	.size		_ZN77_INTERNAL_59f6c9a8_41_flash_fwd_hdim64_512_fp16_softcap_sm90_cu_18e39b8a_34244cuda3std3__45__cpo5beginE,(_ZN77_INTERNAL_59f6c9a8_41_flash_fwd_hdim64_512_fp16_softcap_sm90_cu_18e39b8a_34244cuda3std3__479_GLOBAL__N__59f6c9a8_41_flash_fwd_hdim64_512_fp16_softcap_sm90_cu_18e39b8a_34246ignoreE - _ZN77_INTERNAL_59f6c9a8_41_flash_fwd_hdim64_512_fp16_softcap_sm90_cu_18e39b8a_34244cuda3std3__45__cpo5beginE)
_ZN77_INTERNAL_59f6c9a8_41_flash_fwd_hdim64_512_fp16_softcap_sm90_cu_18e39b8a_34244cuda3std3__45__cpo5beginE:
	.zero		1
	.type		_ZN77_INTERNAL_59f6c9a8_41_flash_fwd_hdim64_512_fp16_softcap_sm90_cu_18e39b8a_34244cuda3std3__479_GLOBAL__N__59f6c9a8_41_flash_fwd_hdim64_512_fp16_softcap_sm90_cu_18e39b8a_34246ignoreE,@object
	.size		_ZN77_INTERNAL_59f6c9a8_41_flash_fwd_hdim64_512_fp16_softcap_sm90_cu_18e39b8a_34244cuda3std3__479_GLOBAL__N__59f6c9a8_41_flash_fwd_hdim64_512_fp16_softcap_sm90_cu_18e39b8a_34246ignoreE,(_ZN77_INTERNAL_59f6c9a8_41_flash_fwd_hdim64_512_fp16_softcap_sm90_cu_18e39b8a_34244cute7productE - _ZN77_INTERNAL_59f6c9a8_41_flash_fwd_hdim64_512_fp16_softcap_sm90_cu_18e39b8a_34244cuda3std3__479_GLOBAL__N__59f6c9a8_41_flash_fwd_hdim64_512_fp16_softcap_sm90_cu_18e39b8a_34246ignoreE)
_ZN77_INTERNAL_59f6c9a8_41_flash_fwd_hdim64_512_fp16_softcap_sm90_cu_18e39b8a_34244cuda3std3__479_GLOBAL__N__59f6c9a8_41_flash_fwd_hdim64_512_fp16_softcap_sm90_cu_18e39b8a_34246ignoreE:
	.zero		1
	.type		_ZN77_INTERNAL_59f6c9a8_41_flash_fwd_hdim64_512_fp16_softcap_sm90_cu_18e39b8a_34244cute7productE,@object
	.size		_ZN77_INTERNAL_59f6c9a8_41_flash_fwd_hdim64_512_fp16_softcap_sm90_cu_18e39b8a_34244cute7productE,(_ZN77_INTERNAL_59f6c9a8_41_flash_fwd_hdim64_512_fp16_softcap_sm90_cu_18e39b8a_34244cuda3std3__45__cpo3endE - _ZN77_INTERNAL_59f6c9a8_41_flash_fwd_hdim64_512_fp16_softcap_sm90_cu_18e39b8a_34244cute7productE)
_ZN77_INTERNAL_59f6c9a8_41_flash_fwd_hdim64_512_fp16_softcap_sm90_cu_18e39b8a_34244cute7productE:
	.zero		1
	.type		_ZN77_INTERNAL_59f6c9a8_41_flash_fwd_hdim64_512_fp16_softcap_sm90_cu_18e39b8a_34244cuda3std3__45__cpo3endE,@object
	.size		_ZN77_INTERNAL_59f6c9a8_41_flash_fwd_hdim64_512_fp16_softcap_sm90_cu_18e39b8a_34244cuda3std3__45__cpo3endE,(_ZN77_INTERNAL_59f6c9a8_41_flash_fwd_hdim64_512_fp16_softcap_sm90_cu_18e39b8a_34244cuda3std3__419piecewise_constructE - _ZN77_INTERNAL_59f6c9a8_41_flash_fwd_hdim64_512_fp16_softcap_sm90_cu_18e39b8a_34244cuda3std3__45__cpo3endE)
_ZN77_INTERNAL_59f6c9a8_41_flash_fwd_hdim64_512_fp16_softcap_sm90_cu_18e39b8a_34244cuda3std3__45__cpo3endE:
	.zero		1
	.type		_ZN77_INTERNAL_59f6c9a8_41_flash_fwd_hdim64_512_fp16_softcap_sm90_cu_18e39b8a_34244cuda3std3__419piecewise_constructE,@object
	.size		_ZN77_INTERNAL_59f6c9a8_41_flash_fwd_hdim64_512_fp16_softcap_sm90_cu_18e39b8a_34244cuda3std3__419piecewise_constructE,(_ZN77_INTERNAL_59f6c9a8_41_flash_fwd_hdim64_512_fp16_softcap_sm90_cu_18e39b8a_34244cuda3std3__45__cpo4cendE - _ZN77_INTERNAL_59f6c9a8_41_flash_fwd_hdim64_512_fp16_softcap_sm90_cu_18e39b8a_34244cuda3std3__419piecewise_constructE)
_ZN77_INTERNAL_59f6c9a8_41_flash_fwd_hdim64_512_fp16_softcap_sm90_cu_18e39b8a_34244cuda3std3__419piecewise_constructE:
	.zero		1
	.type		_ZN77_INTERNAL_59f6c9a8_41_flash_fwd_hdim64_512_fp16_softcap_sm90_cu_18e39b8a_34244cuda3std3__45__cpo4cendE,@object
	.size		_ZN77_INTERNAL_59f6c9a8_41_flash_fwd_hdim64_512_fp16_softcap_sm90_cu_18e39b8a_34244cuda3std3__45__cpo4cendE,(_ZN77_INTERNAL_59f6c9a8_41_flash_fwd_hdim64_512_fp16_softcap_sm90_cu_18e39b8a_34244cuda3std6ranges3__45__cpo4swapE - _ZN77_INTERNAL_59f6c9a8_41_flash_fwd_hdim64_512_fp16_softcap_sm90_cu_18e39b8a_34244cuda3std3__45__cpo4cendE)
_ZN77_INTERNAL_59f6c9a8_41_flash_fwd_hdim64_512_fp16_softcap_sm90_cu_18e39b8a_34244cuda3std3__45__cpo4cendE:
	.zero		1
	.type		_ZN77_INTERNAL_59f6c9a8_41_flash_fwd_hdim64_512_fp16_softcap_sm90_cu_18e39b8a_34244cuda3std6ranges3__45__cpo4swapE,@object
	.size		_ZN77_INTERNAL_59f6c9a8_41_flash_fwd_hdim64_512_fp16_softcap_sm90_cu_18e39b8a_34244cuda3std6ranges3__45__cpo4swapE,(.L_12 - _ZN77_INTERNAL_59f6c9a8_41_flash_fwd_hdim64_512_fp16_softcap_sm90_cu_18e39b8a_34244cuda3std6ranges3__45__cpo4swapE)
_ZN77_INTERNAL_59f6c9a8_41_flash_fwd_hdim64_512_fp16_softcap_sm90_cu_18e39b8a_34244cuda3std6ranges3__45__cpo4swapE:
	.zero		1
.L_12:


//--------------------- .nv.shared._ZN7cutlass13device_kernelIN5flash11enable_sm90INS1_16FlashAttnFwdSm90INS1_25CollectiveMainloopFwdSm90ILi2EN4cute5tupleIJNS5_1CILi1EEES8_S8_EEENS6_IJNS7_ILi64EEESA_SA_EEELi512ENS_6half_tEfNS_4arch4Sm90ELb0ELb0ELb1ELb0ELb0ELb0ELb1ELb0ELb0ELb0ELb0ELb0EEENS1_21CollectiveEpilogueFwdINS6_IJSA_NS7_ILi512EEESA_EEES9_SC_SE_Li256ELb0ELb0ELb0ELb0EEENS1_29StaticPersistentTileSchedulerILb0EEEEEEEEEvNT_6ParamsE --------------------------
	.section	.nv.shared._ZN7cutlass13device_kernelIN5flash11enable_sm90INS1_16FlashAttnFwdSm90INS1_25CollectiveMainloopFwdSm90ILi2EN4cute5tupleIJNS5_1CILi1EEES8_S8_EEENS6_IJNS7_ILi64EEESA_SA_EEELi512ENS_6half_tEfNS_4arch4Sm90ELb0ELb0ELb1ELb0ELb0ELb0ELb1ELb0ELb0ELb0ELb0ELb0EEENS1_21CollectiveEpilogueFwdINS6_IJSA_NS7_ILi512EEESA_EEES9_SC_SE_Li256ELb0ELb0ELb0ELb0EEENS1_29StaticPersistentTileSchedulerILb0EEEEEEEEEvNT_6ParamsE,"aw",@nobits
	.sectionflags	@""
	.align	16
	.zero		1024


//--------------------- .nv.shared._ZN7cutlass13device_kernelIN5flash11enable_sm90INS1_16FlashAttnFwdSm90INS1_25CollectiveMainloopFwdSm90ILi2EN4cute5tupleIJNS5_1CILi1EEES8_S8_EEENS6_IJNS7_ILi64EEESA_SA_EEELi512ENS_6half_tEfNS_4arch4Sm90ELb0ELb0ELb1ELb1ELb0ELb0ELb0ELb0ELb0ELb0ELb0ELb0EEENS1_21CollectiveEpilogueFwdINS6_IJSA_NS7_ILi512EEESA_EEES9_SC_SE_Li256ELb1ELb0ELb0ELb0EEENS1_36VarlenDynamicPersistentTileSchedulerILi64ELi64ELi256ELi32ELb0ELb0ELb1ELb0ELb1ELb1EEEEEEEEEvNT_6ParamsE --------------------------
	.section	.nv.shared._ZN7cutlass13device_kernelIN5flash11enable_sm90INS1_16FlashAttnFwdSm90INS1_25CollectiveMainloopFwdSm90ILi2EN4cute5tupleIJNS5_1CILi1EEES8_S8_EEENS6_IJNS7_ILi64EEESA_SA_EEELi512ENS_6half_tEfNS_4arch4Sm90ELb0ELb0ELb1ELb1ELb0ELb0ELb0ELb0ELb0ELb0ELb0ELb0EEENS1_21CollectiveEpilogueFwdINS6_IJSA_NS7_ILi512EEESA_EEES9_SC_SE_Li256ELb1ELb0ELb0ELb0EEENS1_36VarlenDynamicPersistentTileSchedulerILi64ELi64ELi256ELi32ELb0ELb0ELb1ELb0ELb1ELb1EEEEEEEEEvNT_6ParamsE,"aw",@nobits
	.sectionflags	@""
	.align	16
	.zero		1024


//--------------------- .nv.shared._ZN7cutlass13device_kernelIN5flash11enable_sm90INS1_16FlashAttnFwdSm90INS1_25CollectiveMainloopFwdSm90ILi2EN4cute5tupleIJNS5_1CILi1EEES8_S8_EEENS6_IJNS7_ILi64EEESA_SA_EEELi512ENS_6half_tEfNS_4arch4Sm90ELb0ELb0ELb1ELb1ELb0ELb1ELb0ELb0ELb0ELb0ELb0ELb0EEENS1_21CollectiveEpilogueFwdINS6_IJSA_NS7_ILi512EEESA_EEES9_SC_SE_Li256ELb1ELb0ELb0ELb0EEENS1_36VarlenDynamicPersistentTileSchedulerILi64ELi64ELi256ELi32ELb0ELb0ELb1ELb0ELb1ELb1EEEEEEEEEvNT_6ParamsE --------------------------
	.section	.nv.shared._ZN7cutlass13device_kernelIN5flash11enable_sm90INS1_16FlashAttnFwdSm90INS1_25CollectiveMainloopFwdSm90ILi2EN4cute5tupleIJNS5_1CILi1EEES8_S8_EEENS6_IJNS7_ILi64EEESA_SA_EEELi512ENS_6half_tEfNS_4arch4Sm90ELb0ELb0ELb1ELb1ELb0ELb1ELb0ELb0ELb0ELb0ELb0ELb0EEENS1_21CollectiveEpilogueFwdINS6_IJSA_NS7_ILi512EEESA_EEES9_SC_SE_Li256ELb1ELb0ELb0ELb0EEENS1_36VarlenDynamicPersistentTileSchedulerILi64ELi64ELi256ELi32ELb0ELb0ELb1ELb0ELb1ELb1EEEEEEEEEvNT_6ParamsE,"aw",@nobits
	.sectionflags	@""
	.align	16
	.zero		1024


//--------------------- .nv.shared._ZN7cutlass13device_kernelIN5flash11enable_sm90INS1_16FlashAttnFwdSm90INS1_25CollectiveMainloopFwdSm90ILi2EN4cute5tupleIJNS5_1CILi1EEES8_S8_EEENS6_IJNS7_ILi64EEESA_SA_EEELi512ENS_6half_tEfNS_4arch4Sm90ELb0ELb0ELb1ELb1ELb0ELb0ELb1ELb0ELb0ELb0ELb0ELb0EEENS1_21CollectiveEpilogueFwdINS6_IJSA_NS7_ILi512EEESA_EEES9_SC_SE_Li256ELb1ELb0ELb0ELb0EEENS1_36VarlenDynamicPersistentTileSchedulerILi64ELi64ELi256ELi32ELb0ELb0ELb1ELb0ELb1ELb1EEEEEEEEEvNT_6ParamsE --------------------------
	.section	.nv.shared._ZN7cutlass13device_kernelIN5flash11enable_sm90INS1_16FlashAttnFwdSm90INS1_25CollectiveMainloopFwdSm90ILi2EN4cute5tupleIJNS5_1CILi1EEES8_S8_EEENS6_IJNS7_ILi64EEESA_SA_EEELi512ENS_6half_tEfNS_4arch4Sm90ELb0ELb0ELb1ELb1ELb0ELb0ELb1ELb0ELb0ELb0ELb0ELb0EEENS1_21CollectiveEpilogueFwdINS6_IJSA_NS7_ILi512EEESA_EEES9_SC_SE_Li256ELb1ELb0ELb0ELb0EEENS1_36VarlenDynamicPersistentTileSchedulerILi64ELi64ELi256ELi32ELb0ELb0ELb1ELb0ELb1ELb1EEEEEEEEEvNT_6ParamsE,"aw",@nobits
	.sectionflags	@""
	.align	16
	.zero		1024


//--------------------- .nv.shared._ZN7cutlass13device_kernelIN5flash11enable_sm90INS1_16FlashAttnFwdSm90INS1_25CollectiveMainloopFwdSm90ILi2EN4cute5tupleIJNS5_1CILi1EEES8_S8_EEENS6_IJNS7_ILi64EEESA_SA_EEELi512ENS_6half_tEfNS_4arch4Sm90ELb0ELb0ELb1ELb1ELb0ELb1ELb1ELb0ELb0ELb0ELb0ELb0EEENS1_21CollectiveEpilogueFwdINS6_IJSA_NS7_ILi512EEESA_EEES9_SC_SE_Li256ELb1ELb0ELb0ELb0EEENS1_36VarlenDynamicPersistentTileSchedulerILi64ELi64ELi256ELi32ELb0ELb0ELb1ELb0ELb1ELb1EEEEEEEEEvNT_6ParamsE --------------------------
	.section	.nv.shared._ZN7cutlass13device_kernelIN5flash11enable_sm90INS1_16FlashAttnFwdSm90INS1_25CollectiveMainloopFwdSm90ILi2EN4cute5tupleIJNS5_1CILi1EEES8_S8_EEENS6_IJNS7_ILi64EEESA_SA_EEELi512ENS_6half_tEfNS_4arch4Sm90ELb0ELb0ELb1ELb1ELb0ELb1ELb1ELb0ELb0ELb0ELb0ELb0EEENS1_21CollectiveEpilogueFwdINS6_IJSA_NS7_ILi512EEESA_EEES9_SC_SE_Li256ELb1ELb0ELb0ELb0EEENS1_36VarlenDynamicPersistentTileSchedulerILi64ELi64ELi256ELi32ELb0ELb0ELb1ELb0ELb1ELb1EEEEEEEEEvNT_6ParamsE,"aw",@nobits
	.sectionflags	@""
	.align	16
	.zero		1024


//--------------------- .nv.shared._ZN7cutlass13device_kernelIN5flash11enable_sm90INS1_16FlashAttnFwdSm90INS1_25CollectiveMainloopFwdSm90ILi2EN4cute5tupleIJNS5_1CILi1EEES8_S8_EEENS6_IJNS7_ILi64EEESA_SA_EEELi512ENS_6half_tEfNS_4arch4Sm90ELb0ELb1ELb1ELb0ELb0ELb0ELb0ELb0ELb0ELb0ELb0ELb0EEENS1_21CollectiveEpilogueFwdINS6_IJSA_NS7_ILi512EEESA_EEES9_SC_SE_Li256ELb0ELb0ELb0ELb0EEENS1_30DynamicPersistentTileSchedulerILi256ELi32ELb0ELb0ELb1EEEEEEEEEvNT_6ParamsE --------------------------
	.section	.nv.shared._ZN7cutlass13device_kernelIN5flash11enable_sm90INS1_16FlashAttnFwdSm90INS1_25CollectiveMainloopFwdSm90ILi2EN4cute5tupleIJNS5_1CILi1EEES8_S8_EEENS6_IJNS7_ILi64EEESA_SA_EEELi512ENS_6half_tEfNS_4arch4Sm90ELb0ELb1ELb1ELb0ELb0ELb0ELb0ELb0ELb0ELb0ELb0ELb0EEENS1_21CollectiveEpilogueFwdINS6_IJSA_NS7_ILi512EEESA_EEES9_SC_SE_Li256ELb0ELb0ELb0ELb0EEENS1_30DynamicPersistentTileSchedulerILi256ELi32ELb0ELb0ELb1EEEEEEEEEvNT_6ParamsE,"aw",@nobits
	.sectionflags	@""
	.align	16
	.zero		1024


//--------------------- .nv.shared._ZN7cutlass13device_kernelIN5flash11enable_sm90INS1_16FlashAttnFwdSm90INS1_25CollectiveMainloopFwdSm90ILi2EN4cute5tupleIJNS5_1CILi1EEES8_S8_EEENS6_IJNS7_ILi64EEESA_SA_EEELi512ENS_6half_tEfNS_4arch4Sm90ELb0ELb1ELb1ELb0ELb0ELb0ELb1ELb0ELb0ELb0ELb0ELb0EEENS1_21CollectiveEpilogueFwdINS6_IJSA_NS7_ILi512EEESA_EEES9_SC_SE_Li256ELb0ELb0ELb0ELb0EEENS1_30DynamicPersistentTileSchedulerILi256ELi32ELb0ELb0ELb1EEEEEEEEEvNT_6ParamsE --------------------------
	.section	.nv.shared._ZN7cutlass13device_kernelIN5flash11enable_sm90INS1_16FlashAttnFwdSm90INS1_25CollectiveMainloopFwdSm90ILi2EN4cute5tupleIJNS5_1CILi1EEES8_S8_EEENS6_IJNS7_ILi64EEESA_SA_EEELi512ENS_6half_tEfNS_4arch4Sm90ELb0ELb1ELb1ELb0ELb0ELb0ELb1ELb0ELb0ELb0ELb0ELb0EEENS1_21CollectiveEpilogueFwdINS6_IJSA_NS7_ILi512EEESA_EEES9_SC_SE_Li256ELb0ELb0ELb0ELb0EEENS1_30DynamicPersistentTileSchedulerILi256ELi32ELb0ELb0ELb1EEEEEEEEEvNT_6ParamsE,"aw",@nobits
	.sectionflags	@""
	.align	16
	.zero		1024


//--------------------- .nv.shared._ZN7cutlass13device_kernelIN5flash11enable_sm90INS1_16FlashAttnFwdSm90INS1_25CollectiveMainloopFwdSm90ILi2EN4cute5tupleIJNS5_1CILi1EEES8_S8_EEENS6_IJNS7_ILi64EEESA_SA_EEELi512ENS_6half_tEfNS_4arch4Sm90ELb0ELb1ELb1ELb1ELb0ELb0ELb0ELb0ELb0ELb0ELb0ELb0EEENS1_21CollectiveEpilogueFwdINS6_IJSA_NS7_ILi512EEESA_EEES9_SC_SE_Li256ELb1ELb0ELb0ELb0EEENS1_36VarlenDynamicPersistentTileSchedulerILi64ELi64ELi256ELi32ELb0ELb0ELb1ELb1ELb0ELb1EEEEEEEEEvNT_6ParamsE --------------------------
	.section	.nv.shared._ZN7cutlass13device_kernelIN5flash11enable_sm90INS1_16FlashAttnFwdSm90INS1_25CollectiveMainloopFwdSm90ILi2EN4cute5tupleIJNS5_1CILi1EEES8_S8_EEENS6_IJNS7_ILi64EEESA_SA_EEELi512ENS_6half_tEfNS_4arch4Sm90ELb0ELb1ELb1ELb1ELb0ELb0ELb0ELb0ELb0ELb0ELb0ELb0EEENS1_21CollectiveEpilogueFwdINS6_IJSA_NS7_ILi512EEESA_EEES9_SC_SE_Li256ELb1ELb0ELb0ELb0EEENS1_36VarlenDynamicPersistentTileSchedulerILi64ELi64ELi256ELi32ELb0ELb0ELb1ELb1ELb0ELb1EEEEEEEEEvNT_6ParamsE,"aw",@nobits
	.sectionflags	@""
	.align	16
	.zero		1024


//--------------------- .nv.shared._ZN7cutlass13device_kernelIN5flash11enable_sm90INS1_16FlashAttnFwdSm90INS1_25CollectiveMainloopFwdSm90ILi2EN4cute5tupleIJNS5_1CILi1EEES8_S8_EEENS6_IJNS7_ILi64EEESA_SA_EEELi512ENS_6half_tEfNS_4arch4Sm90ELb0ELb1ELb1ELb1ELb0ELb1ELb0ELb0ELb0ELb0ELb0ELb0EEENS1_21CollectiveEpilogueFwdINS6_IJSA_NS7_ILi512EEESA_EEES9_SC_SE_Li256ELb1ELb0ELb0ELb0EEENS1_36VarlenDynamicPersistentTileSchedulerILi64ELi64ELi256ELi32ELb0ELb0ELb1ELb1ELb0ELb1EEEEEEEEEvNT_6ParamsE --------------------------
	.section	.nv.shared._ZN7cutlass13device_kernelIN5flash11enable_sm90INS1_16FlashAttnFwdSm90INS1_25CollectiveMainloopFwdSm90ILi2EN4cute5tupleIJNS5_1CILi1EEES8_S8_EEENS6_IJNS7_ILi64EEESA_SA_EEELi512ENS_6half_tEfNS_4arch4Sm90ELb0ELb1ELb1ELb1ELb0ELb1ELb0ELb0ELb0ELb0ELb0ELb0EEENS1_21CollectiveEpilogueFwdINS6_IJSA_NS7_ILi512EEESA_EEES9_SC_SE_Li256ELb1ELb0ELb0ELb0EEENS1_36VarlenDynamicPersistentTileSchedulerILi64ELi64ELi256ELi32ELb0ELb0ELb1ELb1ELb0ELb1EEEEEEEEEvNT_6ParamsE,"aw",@nobits
	.sectionflags	@""
	.align	16
	.zero		1024


//--------------------- .nv.shared._ZN7cutlass13device_kernelIN5flash11enable_sm90INS1_16FlashAttnFwdSm90INS1_25CollectiveMainloopFwdSm90ILi2EN4cute5tupleIJNS5_1CILi1EEES8_S8_EEENS6_IJNS7_ILi64EEESA_SA_EEELi512ENS_6half_tEfNS_4arch4Sm90ELb0ELb1ELb1ELb1ELb0ELb0ELb1ELb0ELb0ELb0ELb0ELb0EEENS1_21CollectiveEpilogueFwdINS6_IJSA_NS7_ILi512EEESA_EEES9_SC_SE_Li256ELb1ELb0ELb0ELb0EEENS1_36VarlenDynamicPersistentTileSchedulerILi64ELi64ELi256ELi32ELb0ELb0ELb1ELb1ELb0ELb1EEEEEEEEEvNT_6ParamsE --------------------------
	.section	.nv.shared._ZN7cutlass13device_kernelIN5flash11enable_sm90INS1_16FlashAttnFwdSm90INS1_25CollectiveMainloopFwdSm90ILi2EN4cute5tupleIJNS5_1CILi1EEES8_S8_EEENS6_IJNS7_ILi64EEESA_SA_EEELi512ENS_6half_tEfNS_4arch4Sm90ELb0ELb1ELb1ELb1ELb0ELb0ELb1ELb0ELb0ELb0ELb0ELb0EEENS1_21CollectiveEpilogueFwdINS6_IJSA_NS7_ILi512EEESA_EEES9_SC_SE_Li256ELb1ELb0ELb0ELb0EEENS1_36VarlenDynamicPersistentTileSchedulerILi64ELi64ELi256ELi32ELb0ELb0ELb1ELb1ELb0ELb1EEEEEEEEEvNT_6ParamsE,"aw",@nobits
	.sectionflags	@""
	.align	16
	.zero		1024


//--------------------- .nv.shared._ZN7cutlass13device_kernelIN5flash11enable_sm90INS1_16FlashAttnFwdSm90INS1_25CollectiveMainloopFwdSm90ILi2EN4cute5tupleIJNS5_1CILi1EEES8_S8_EEENS6_IJNS7_ILi64EEESA_SA_EEELi512ENS_6half_tEfNS_4arch4Sm90ELb0ELb1ELb1ELb1ELb0ELb1ELb1ELb0ELb0ELb0ELb0ELb0EEENS1_21CollectiveEpilogueFwdINS6_IJSA_NS7_ILi512EEESA_EEES9_SC_SE_Li256ELb1ELb0ELb0ELb0EEENS1_36VarlenDynamicPersistentTileSchedulerILi64ELi64ELi256ELi32ELb0ELb0ELb1ELb1ELb0ELb1EEEEEEEEEvNT_6ParamsE --------------------------
	.section	.nv.shared._ZN7cutlass13device_kernelIN5flash11enable_sm90INS1_16FlashAttnFwdSm90INS1_25CollectiveMainloopFwdSm90ILi2EN4cute5tupleIJNS5_1CILi1EEES8_S8_EEENS6_IJNS7_ILi64EEESA_SA_EEELi512ENS_6half_tEfNS_4arch4Sm90ELb0ELb1ELb1ELb1ELb0ELb1ELb1ELb0ELb0ELb0ELb0ELb0EEENS1_21CollectiveEpilogueFwdINS6_IJSA_NS7_ILi512EEESA_EEES9_SC_SE_Li256ELb1ELb0ELb0ELb0EEENS1_36VarlenDynamicPersistentTileSchedulerILi64ELi64ELi256ELi32ELb0ELb0ELb1ELb1ELb0ELb1EEEEEEEEEvNT_6ParamsE,"aw",@nobits
	.sectionflags	@""
	.align	16
	.zero		1024


//--------------------- .nv.shared._ZN7cutlass13device_kernelIN5flash11enable_sm90INS1_16FlashAttnFwdSm90INS1_25CollectiveMainloopFwdSm90ILi2EN4cute5tupleIJNS5_1CILi1EEES8_S8_EEENS6_IJNS7_ILi64EEESA_SA_EEELi512ENS_6half_tEfNS_4arch4Sm90ELb1ELb0ELb1ELb0ELb0ELb0ELb0ELb0ELb0ELb0ELb0ELb0EEENS1_21CollectiveEpilogueFwdINS6_IJSA_NS7_ILi512EEESA_EEES9_SC_SE_Li256ELb0ELb0ELb0ELb0EEENS1_30DynamicPersistentTileSchedulerILi256ELi32ELb0ELb0ELb1EEEEEEEEEvNT_6ParamsE --------------------------
	.section	.nv.shared._ZN7cutlass13device_kernelIN5flash11enable_sm90INS1_16FlashAttnFwdSm90INS1_25CollectiveMainloopFwdSm90ILi2EN4cute5tupleIJNS5_1CILi1EEES8_S8_EEENS6_IJNS7_ILi64EEESA_SA_EEELi512ENS_6half_tEfNS_4arch4Sm90ELb1ELb0ELb1ELb0ELb0ELb0ELb0ELb0ELb0ELb0ELb0ELb0EEENS1_21CollectiveEpilogueFwdINS6_IJSA_NS7_ILi512EEESA_EEES9_SC_SE_Li256ELb0ELb0ELb0ELb0EEENS1_30DynamicPersistentTileSchedulerILi256ELi32ELb0ELb0ELb1EEEEEEEEEvNT_6ParamsE,"aw",@nobits
	.sectionflags	@""
	.align	16
	.zero		1024


//--------------------- .nv.shared._ZN7cutlass13device_kernelIN5flash11enable_sm90INS1_16FlashAttnFwdSm90INS1_25CollectiveMainloopFwdSm90ILi2EN4cute5tupleIJNS5_1CILi1EEES8_S8_EEENS6_IJNS7_ILi64EEESA_SA_EEELi512ENS_6half_tEfNS_4arch4Sm90ELb1ELb0ELb1ELb0ELb0ELb0ELb1ELb0ELb0ELb0ELb0ELb0EEENS1_21CollectiveEpilogueFwdINS6_IJSA_NS7_ILi512EEESA_EEES9_SC_SE_Li256ELb0ELb0ELb0ELb0EEENS1_30DynamicPersistentTileSchedulerILi256ELi32ELb0ELb0ELb1EEEEEEEEEvNT_6ParamsE --------------------------
	.section	.nv.shared._ZN7cutlass13device_kernelIN5flash11enable_sm90INS1_16FlashAttnFwdSm90INS1_25CollectiveMainloopFwdSm90ILi2EN4cute5tupleIJNS5_1CILi1EEES8_S8_EEENS6_IJNS7_ILi64EEESA_SA_EEELi512ENS_6half_tEfNS_4arch4Sm90ELb1ELb0ELb1ELb0ELb0ELb0ELb1ELb0ELb0ELb0ELb0ELb0EEENS1_21CollectiveEpilogueFwdINS6_IJSA_NS7_ILi512EEESA_EEES9_SC_SE_Li256ELb0ELb0ELb0ELb0EEENS1_30DynamicPersistentTileSchedulerILi256ELi32ELb0ELb0ELb1EEEEEEEEEvNT_6ParamsE,"aw",@nobits
	.sectionflags	@""
	.align	16
	.zero		1024


//--------------------- .nv.shared._ZN7cutlass13device_kernelIN5flash11enable_sm90INS1_16FlashAttnFwdSm90INS1_25CollectiveMainloopFwdSm90ILi2EN4cute5tupleIJNS5_1CILi1EEES8_S8_EEENS6_IJNS7_ILi64EEESA_SA_EEELi512ENS_6half_tEfNS_4arch4Sm90ELb1ELb0ELb1ELb1ELb0ELb0ELb0ELb0ELb0ELb0ELb0ELb0EEENS1_21CollectiveEpilogueFwdINS6_IJSA_NS7_ILi512EEESA_EEES9_SC_SE_Li256ELb1ELb0ELb0ELb0EEENS1_36VarlenDynamicPersistentTileSchedulerILi64ELi64ELi256ELi32ELb0ELb0ELb1ELb1ELb1ELb1EEEEEEEEEvNT_6ParamsE --------------------------
	.section	.nv.shared._ZN7cutlass13device_kernelIN5flash11enable_sm90INS1_16FlashAttnFwdSm90INS1_25CollectiveMainloopFwdSm90ILi2EN4cute5tupleIJNS5_1CILi1EEES8_S8_EEENS6_IJNS7_ILi64EEESA_SA_EEELi512ENS_6half_tEfNS_4arch4Sm90ELb1ELb0ELb1ELb1ELb0ELb0ELb0ELb0ELb0ELb0ELb0ELb0EEENS1_21CollectiveEpilogueFwdINS6_IJSA_NS7_ILi512EEESA_EEES9_SC_SE_Li256ELb1ELb0ELb0ELb0EEENS1_36VarlenDynamicPersistentTileSchedulerILi64ELi64ELi256ELi32ELb0ELb0ELb1ELb1ELb1ELb1EEEEEEEEEvNT_6ParamsE,"aw",@nobits
	.sectionflags	@""
	.align	16
	.zero		1024


//--------------------- .nv.shared._ZN7cutlass13device_kernelIN5flash11enable_sm90INS1_16FlashAttnFwdSm90INS1_25CollectiveMainloopFwdSm90ILi2EN4cute5tupleIJNS5_1CILi1EEES8_S8_EEENS6_IJNS7_ILi64EEESA_SA_EEELi512ENS_6half_tEfNS_4arch4Sm90ELb1ELb0ELb1ELb1ELb0ELb1ELb0ELb0ELb0ELb0ELb0ELb0EEENS1_21CollectiveEpilogueFwdINS6_IJSA_NS7_ILi512EEESA_EEES9_SC_SE_Li256ELb1ELb0ELb0ELb0EEENS1_36VarlenDynamicPersistentTileSchedulerILi64ELi64ELi256ELi32ELb0ELb0ELb1ELb1ELb1ELb1EEEEEEEEEvNT_6ParamsE --------------------------
	.section	.nv.shared._ZN7cutlass13device_kernelIN5flash11enable_sm90INS1_16FlashAttnFwdSm90INS1_25CollectiveMainloopFwdSm90ILi2EN4cute5tupleIJNS5_1CILi1EEES8_S8_EEENS6_IJNS7_ILi64EEESA_SA_EEELi512ENS_6half_tEfNS_4arch4Sm90ELb1ELb0ELb1ELb1ELb0ELb1ELb0ELb0ELb0ELb0ELb0ELb0EEENS1_21CollectiveEpilogueFwdINS6_IJSA_NS7_ILi512EEESA_EEES9_SC_SE_Li256ELb1ELb0ELb0ELb0EEENS1_36VarlenDynamicPersistentTileSchedulerILi64ELi64ELi256ELi32ELb0ELb0ELb1ELb1ELb1ELb1EEEEEEEEEvNT_6ParamsE,"aw",@nobits
	.sectionflags	@""
	.align	16
	.zero		1024


//--------------------- .nv.shared._ZN7cutlass13device_kernelIN5flash11enable_sm90INS1_16FlashAttnFwdSm90INS1_25CollectiveMainloopFwdSm90ILi2EN4cute5tupleIJNS5_1CILi1EEES8_S8_EEENS6_IJNS7_ILi64EEESA_SA_EEELi512ENS_6half_tEfNS_4arch4Sm90ELb1ELb0ELb1ELb1ELb0ELb0ELb1ELb0ELb0ELb0ELb0ELb0EEENS1_21CollectiveEpilogueFwdINS6_IJSA_NS7_ILi512EEESA_EEES9_SC_SE_Li256ELb1ELb0ELb0ELb0EEENS1_36VarlenDynamicPersistentTileSchedulerILi64ELi64ELi256ELi32ELb0ELb0ELb1ELb1ELb1ELb1EEEEEEEEEvNT_6ParamsE --------------------------
	.section	.nv.shared._ZN7cutlass13device_kernelIN5flash11enable_sm90INS1_16FlashAttnFwdSm90INS1_25CollectiveMainloopFwdSm90ILi2EN4cute5tupleIJNS5_1CILi1EEES8_S8_EEENS6_IJNS7_ILi64EEESA_SA_EEELi512ENS_6half_tEfNS_4arch4Sm90ELb1ELb0ELb1ELb1ELb0ELb0ELb1ELb0ELb0ELb0ELb0ELb0EEENS1_21CollectiveEpilogueFwdINS6_IJSA_NS7_ILi512EEESA_EEES9_SC_SE_Li256ELb1ELb0ELb0ELb0EEENS1_36VarlenDynamicPersistentTileSchedulerILi64ELi64ELi256ELi32ELb0ELb0ELb1ELb1ELb1ELb1EEEEEEEEEvNT_6ParamsE,"aw",@nobits
	.sectionflags	@""
	.align	16
	.zero		1024


//--------------------- .nv.shared._ZN7cutlass13device_kernelIN5flash11enable_sm90INS1_16FlashAttnFwdSm90INS1_25CollectiveMainloopFwdSm90ILi2EN4cute5tupleIJNS5_1CILi1EEES8_S8_EEENS6_IJNS7_ILi64EEESA_SA_EEELi512ENS_6half_tEfNS_4arch4Sm90ELb1ELb0ELb1ELb1ELb0ELb1ELb1ELb0ELb0ELb0ELb0ELb0EEENS1_21CollectiveEpilogueFwdINS6_IJSA_NS7_ILi512EEESA_EEES9_SC_SE_Li256ELb1ELb0ELb0ELb0EEENS1_36VarlenDynamicPersistentTileSchedulerILi64ELi64ELi256ELi32ELb0ELb0ELb1ELb1ELb1ELb1EEEEEEEEEvNT_6ParamsE --------------------------
	.section	.nv.shared._ZN7cutlass13device_kernelIN5flash11enable_sm90INS1_16FlashAttnFwdSm90INS1_25CollectiveMainloopFwdSm90ILi2EN4cute5tupleIJNS5_1CILi1EEES8_S8_EEENS6_IJNS7_ILi64EEESA_SA_EEELi512ENS_6half_tEfNS_4arch4Sm90ELb1ELb0ELb1ELb1ELb0ELb1ELb1ELb0ELb0ELb0ELb0ELb0EEENS1_21CollectiveEpilogueFwdINS6_IJSA_NS7_ILi512EEESA_EEES9_SC_SE_Li256ELb1ELb0ELb0ELb0EEENS1_36VarlenDynamicPersistentTileSchedulerILi64ELi64ELi256ELi32ELb0ELb0ELb1ELb1ELb1ELb1EEEEEEEEEvNT_6ParamsE,"aw",@nobits
	.sectionflags	@""
	.align	16
	.zero		1024


//--------------------- .nv.constant0._ZN7cutlass13device_kernelIN5flash11enable_sm90INS1_16FlashAttnFwdSm90INS1_25CollectiveMainloopFwdSm90ILi2EN4cute5tupleIJNS5_1CILi1EEES8_S8_EEENS6_IJNS7_ILi64EEESA_SA_EEELi512ENS_6half_tEfNS_4arch4Sm90ELb0ELb0ELb1ELb0ELb0ELb0ELb0ELb0ELb0ELb0ELb0ELb0EEENS1_21CollectiveEpilogueFwdINS6_IJSA_NS7_ILi512EEESA_EEES9_SC_SE_Li256ELb0ELb0ELb0ELb0EEENS1_29StaticPersistentTileSchedulerILb0EEEEEEEEEvNT_6ParamsE --------------------------
	.section	.nv.constant0._ZN7cutlass13device_kernelIN5flash11enable_sm90INS1_16FlashAttnFwdSm90INS1_25CollectiveMainloopFwdSm90ILi2EN4cute5tupleIJNS5_1CILi1EEES8_S8_EEENS6_IJNS7_ILi64EEESA_SA_EEELi512ENS_6half_tEfNS_4arch4Sm90ELb0ELb0ELb1ELb0ELb0ELb0ELb0ELb0ELb0ELb0ELb0ELb0EEENS1_21CollectiveEpilogueFwdINS6_IJSA_NS7_ILi512EEESA_EEES9_SC_SE_Li256ELb0ELb0ELb0ELb0EEENS1_29StaticPersistentTileSchedulerILb0EEEEEEEEEvNT_6ParamsE,"a",@progbits
	.sectionflags	@""
	.align	4
.nv.constant0._ZN7cutlass13device_kernelIN5flash11enable_sm90INS1_16FlashAttnFwdSm90INS1_25CollectiveMainloopFwdSm90ILi2EN4cute5tupleIJNS5_1CILi1EEES8_S8_EEENS6_IJNS7_ILi64EEESA_SA_EEELi512ENS_6half_tEfNS_4arch4Sm90ELb0ELb0ELb1ELb0ELb0ELb0ELb0ELb0ELb0ELb0ELb0ELb0EEENS1_21CollectiveEpilogueFwdINS6_IJSA_NS7_ILi512EEESA_EEES9_SC_SE_Li256ELb0ELb0ELb0ELb0EEENS1_29StaticPersistentTileSchedulerILb0EEEEEEEEEvNT_6ParamsE:
	.zero		3584


//--------------------- .nv.constant0._ZN7cutlass13device_kernelIN5flash11enable_sm90INS1_16FlashAttnFwdSm90INS1_25CollectiveMainloopFwdSm90ILi2EN4cute5tupleIJNS5_1CILi1EEES8_S8_EEENS6_IJNS7_ILi64EEESA_SA_EEELi512ENS_6half_tEfNS_4arch4Sm90ELb0ELb0ELb1ELb0ELb0ELb0ELb1ELb0ELb0ELb0ELb0ELb0EEENS1_21CollectiveEpilogueFwdINS6_IJSA_NS7_ILi512EEESA_EEES9_SC_SE_Li256ELb0ELb0ELb0ELb0EEENS1_29StaticPersistentTileSchedulerILb0EEEEEEEEEvNT_6ParamsE --------------------------
	.section	.nv.constant0._ZN7cutlass13device_kernelIN5flash11enable_sm90INS1_16FlashAttnFwdSm90INS1_25CollectiveMainloopFwdSm90ILi2EN4cute5tupleIJNS5_1CILi1EEES8_S8_EEENS6_IJNS7_ILi64EEESA_SA_EEELi512ENS_6half_tEfNS_4arch4Sm90ELb0ELb0ELb1ELb0ELb0ELb0ELb1ELb0ELb0ELb0ELb0ELb0EEENS1_21CollectiveEpilogueFwdINS6_IJSA_NS7_ILi512EEESA_EEES9_SC_SE_Li256ELb0ELb0ELb0ELb0EEENS1_29StaticPersistentTileSchedulerILb0EEEEEEEEEvNT_6ParamsE,"a",@progbits
	.sectionflags	@""
	.align	4
.nv.constant0._ZN7cutlass13device_kernelIN5flash11enable_sm90INS1_16FlashAttnFwdSm90INS1_25CollectiveMainloopFwdSm90ILi2EN4cute5tupleIJNS5_1CILi1EEES8_S8_EEENS6_IJNS7_ILi64EEESA_SA_EEELi512ENS_6half_tEfNS_4arch4Sm90ELb0ELb0ELb1ELb0ELb0ELb0ELb1ELb0ELb0ELb0ELb0ELb0EEENS1_21CollectiveEpilogueFwdINS6_IJSA_NS7_ILi512EEESA_EEES9_SC_SE_Li256ELb0ELb0ELb0ELb0EEENS1_29StaticPersistentTileSchedulerILb0EEEEEEEEEvNT_6ParamsE:
	.zero		3840


//--------------------- .nv.constant0._ZN7cutlass13device_kernelIN5flash11enable_sm90INS1_16FlashAttnFwdSm90INS1_25CollectiveMainloopFwdSm90ILi2EN4cute5tupleIJNS5_1CILi1EEES8_S8_EEENS6_IJNS7_ILi64EEESA_SA_EEELi512ENS_6half_tEfNS_4arch4Sm90ELb0ELb0ELb1ELb1ELb0ELb0ELb0ELb0ELb0ELb0ELb0ELb0EEENS1_21CollectiveEpilogueFwdINS6_IJSA_NS7_ILi512EEESA_EEES9_SC_SE_Li256ELb1ELb0ELb0ELb0EEENS1_36VarlenDynamicPersistentTileSchedulerILi64ELi64ELi256ELi32ELb0ELb0ELb1ELb0ELb1ELb1EEEEEEEEEvNT_6ParamsE --------------------------
	.section	.nv.constant0._ZN7cutlass13device_kernelIN5flash11enable_sm90INS1_16FlashAttnFwdSm90INS1_25CollectiveMainloopFwdSm90ILi2EN4cute5tupleIJNS5_1CILi1EEES8_S8_EEENS6_IJNS7_ILi64EEESA_SA_EEELi512ENS_6half_tEfNS_4arch4Sm90ELb0ELb0ELb1ELb1ELb0ELb0ELb0ELb0ELb0ELb0ELb0ELb0EEENS1_21CollectiveEpilogueFwdINS6_IJSA_NS7_ILi512EEESA_EEES9_SC_SE_Li256ELb1ELb0ELb0ELb0EEENS1_36VarlenDynamicPersistentTileSchedulerILi64ELi64ELi256ELi32ELb0ELb0ELb1ELb0ELb1ELb1EEEEEEEEEvNT_6ParamsE,"a",@progbits
	.sectionflags	@""
	.align	4
.nv.constant0._ZN7cutlass13device_kernelIN5flash11enable_sm90INS1_16FlashAttnFwdSm90INS1_25CollectiveMainloopFwdSm90ILi2EN4cute5tupleIJNS5_1CILi1EEES8_S8_EEENS6_IJNS7_ILi64EEESA_SA_EEELi512ENS_6half_tEfNS_4arch4Sm90ELb0ELb0ELb1ELb1ELb0ELb0ELb0ELb0ELb0ELb0ELb0ELb0EEENS1_21CollectiveEpilogueFwdINS6_IJSA_NS7_ILi512EEESA_EEES9_SC_SE_Li256ELb1ELb0ELb0ELb0EEENS1_36VarlenDynamicPersistentTileSchedulerILi64ELi64ELi256ELi32ELb0ELb0ELb1ELb0ELb1ELb1EEEEEEEEEvNT_6ParamsE:
	.zero		3200


//--------------------- .nv.constant0._ZN7cutlass13device_kernelIN5flash11enable_sm90INS1_16FlashAttnFwdSm90INS1_25CollectiveMainloopFwdSm90ILi2EN4cute5tupleIJNS5_1CILi1EEES8_S8_EEENS6_IJNS7_ILi64EEESA_SA_EEELi512ENS_6half_tEfNS_4arch4Sm90ELb0ELb0ELb1ELb1ELb0ELb1ELb0ELb0ELb0ELb0ELb0ELb0EEENS1_21CollectiveEpilogueFwdINS6_IJSA_NS7_ILi512EEESA_EEES9_SC_SE_Li256ELb1ELb0ELb0ELb0EEENS1_36VarlenDynamicPersistentTileSchedulerILi64ELi64ELi256ELi32ELb0ELb0ELb1ELb0ELb1ELb1EEEEEEEEEvNT_6ParamsE --------------------------
	.section	.nv.constant0._ZN7cutlass13device_kernelIN5flash11enable_sm90INS1_16FlashAttnFwdSm90INS1_25CollectiveMainloopFwdSm90ILi2EN4cute5tupleIJNS5_1CILi1EEES8_S8_EEENS6_IJNS7_ILi64EEESA_SA_EEELi512ENS_6half_tEfNS_4arch4Sm90ELb0ELb0ELb1ELb1ELb0ELb1ELb0ELb0ELb0ELb0ELb0ELb0EEENS1_21CollectiveEpilogueFwdINS6_IJSA_NS7_ILi512EEESA_EEES9_SC_SE_Li256ELb1ELb0ELb0ELb0EEENS1_36VarlenDynamicPersistentTileSchedulerILi64ELi64ELi256ELi32ELb0ELb0ELb1ELb0ELb1ELb1EEEEEEEEEvNT_6ParamsE,"a",@progbits
	.sectionflags	@""
	.align	4
.nv.constant0._ZN7cutlass13device_kernelIN5flash11enable_sm90INS1_16FlashAttnFwdSm90INS1_25CollectiveMainloopFwdSm90ILi2EN4cute5tupleIJNS5_1CILi1EEES8_S8_EEENS6_IJNS7_ILi64EEESA_SA_EEELi512ENS_6half_tEfNS_4arch4Sm90ELb0ELb0ELb1ELb1ELb0ELb1ELb0ELb0ELb0ELb0ELb0ELb0EEENS1_21CollectiveEpilogueFwdINS6_IJSA_NS7_ILi512EEESA_EEES9_SC_SE_Li256ELb1ELb0ELb0ELb0EEENS1_36VarlenDynamicPersistentTileSchedulerILi64ELi64ELi256ELi32ELb0ELb0ELb1ELb0ELb1ELb1EEEEEEEEEvNT_6ParamsE:
	.zero		3200


//--------------------- .nv.constant0._ZN7cutlass13device_kernelIN5flash11enable_sm90INS1_16FlashAttnFwdSm90INS1_25CollectiveMainloopFwdSm90ILi2EN4cute5tupleIJNS5_1CILi1EEES8_S8_EEENS6_IJNS7_ILi64EEESA_SA_EEELi512ENS_6half_tEfNS_4arch4Sm90ELb0ELb0ELb1ELb1ELb0ELb0ELb1ELb0ELb0ELb0ELb0ELb0EEENS1_21CollectiveEpilogueFwdINS6_IJSA_NS7_ILi512EEESA_EEES9_SC_SE_Li256ELb1ELb0ELb0ELb0EEENS1_36VarlenDynamicPersistentTileSchedulerILi64ELi64ELi256ELi32ELb0ELb0ELb1ELb0ELb1ELb1EEEEEEEEEvNT_6ParamsE --------------------------
	.section	.nv.constant0._ZN7cutlass13device_kernelIN5flash11enable_sm90INS1_16FlashAttnFwdSm90INS1_25CollectiveMainloopFwdSm90ILi2EN4cute5tupleIJNS5_1CILi1EEES8_S8_EEENS6_IJNS7_ILi64EEESA_SA_EEELi512ENS_6half_tEfNS_4arch4Sm90ELb0ELb0ELb1ELb1ELb0ELb0ELb1ELb0ELb0ELb0ELb0ELb0EEENS1_21CollectiveEpilogueFwdINS6_IJSA_NS7_ILi512EEESA_EEES9_SC_SE_Li256ELb1ELb0ELb0ELb0EEENS1_36VarlenDynamicPersistentTileSchedulerILi64ELi64ELi256ELi32ELb0ELb0ELb1ELb0ELb1ELb1EEEEEEEEEvNT_6ParamsE,"a",@progbits
	.sectionflags	@""
	.align	4
.nv.constant0._ZN7cutlass13device_kernelIN5flash11enable_sm90INS1_16FlashAttnFwdSm90INS1_25CollectiveMainloopFwdSm90ILi2EN4cute5tupleIJNS5_1CILi1EEES8_S8_EEENS6_IJNS7_ILi64EEESA_SA_EEELi512ENS_6half_tEfNS_4arch4Sm90ELb0ELb0ELb1ELb1ELb0ELb0ELb1ELb0ELb0ELb0ELb0ELb0EEENS1_21CollectiveEpilogueFwdINS6_IJSA_NS7_ILi512EEESA_EEES9_SC_SE_Li256ELb1ELb0ELb0ELb0EEENS1_36VarlenDynamicPersistentTileSchedulerILi64ELi64ELi256ELi32ELb0ELb0ELb1ELb0ELb1ELb1EEEEEEEEEvNT_6ParamsE:
	.zero		3456


//--------------------- .nv.constant0._ZN7cutlass13device_kernelIN5flash11enable_sm90INS1_16FlashAttnFwdSm90INS1_25CollectiveMainloopFwdSm90ILi2EN4cute5tupleIJNS5_1CILi1EEES8_S8_EEENS6_IJNS7_ILi64EEESA_SA_EEELi512ENS_6half_tEfNS_4arch4Sm90ELb0ELb0ELb1ELb1ELb0ELb1ELb1ELb0ELb0ELb0ELb0ELb0EEENS1_21CollectiveEpilogueFwdINS6_IJSA_NS7_ILi512EEESA_EEES9_SC_SE_Li256ELb1ELb0ELb0ELb0EEENS1_36VarlenDynamicPersistentTileSchedulerILi64ELi64ELi256ELi32ELb0ELb0ELb1ELb0ELb1ELb1EEEEEEEEEvNT_6ParamsE --------------------------
	.section	.nv.constant0._ZN7cutlass13device_kernelIN5flash11enable_sm90INS1_16FlashAttnFwdSm90INS1_25CollectiveMainloopFwdSm90ILi2EN4cute5tupleIJNS5_1CILi1EEES8_S8_EEENS6_IJNS7_ILi64EEESA_SA_EEELi512ENS_6half_tEfNS_4arch4Sm90ELb0ELb0ELb1ELb1ELb0ELb1ELb1ELb0ELb0ELb0ELb0ELb0EEENS1_21CollectiveEpilogueFwdINS6_IJSA_NS7_ILi512EEESA_EEES9_SC_SE_Li256ELb1ELb0ELb0ELb0EEENS1_36VarlenDynamicPersistentTileSchedulerILi64ELi64ELi256ELi32ELb0ELb0ELb1ELb0ELb1ELb1EEEEEEEEEvNT_6ParamsE,"a",@progbits
	.sectionflags	@""
	.align	4
.nv.constant0._ZN7cutlass13device_kernelIN5flash11enable_sm90INS1_16FlashAttnFwdSm90INS1_25CollectiveMainloopFwdSm90ILi2EN4cute5tupleIJNS5_1CILi1EEES8_S8_EEENS6_IJNS7_ILi64EEESA_SA_EEELi512ENS_6half_tEfNS_4arch4Sm90ELb0ELb0ELb1ELb1ELb0ELb1ELb1ELb0ELb0ELb0ELb0ELb0EEENS1_21CollectiveEpilogueFwdINS6_IJSA_NS7_ILi512EEESA_EEES9_SC_SE_Li256ELb1ELb0ELb0ELb0EEENS1_36VarlenDynamicPersistentTileSchedulerILi64ELi64ELi256ELi32ELb0ELb0ELb1ELb0ELb1ELb1EEEEEEEEEvNT_6ParamsE:
	.zero		3456


//--------------------- .nv.constant0._ZN7cutlass13device_kernelIN5flash11enable_sm90INS1_16FlashAttnFwdSm90INS1_25CollectiveMainloopFwdSm90ILi2EN4cute5tupleIJNS5_1CILi1EEES8_S8_EEENS6_IJNS7_ILi64EEESA_SA_EEELi512ENS_6half_tEfNS_4arch4Sm90ELb0ELb1ELb1ELb0ELb0ELb0ELb0ELb0ELb0ELb0ELb0ELb0EEENS1_21CollectiveEpilogueFwdINS6_IJSA_NS7_ILi512EEESA_EEES9_SC_SE_Li256ELb0ELb0ELb0ELb0EEENS1_30DynamicPersistentTileSchedulerILi256ELi32ELb0ELb0ELb1EEEEEEEEEvNT_6ParamsE --------------------------
	.section	.nv.constant0._ZN7cutlass13device_kernelIN5flash11enable_sm90INS1_16FlashAttnFwdSm90INS1_25CollectiveMainloopFwdSm90ILi2EN4cute5tupleIJNS5_1CILi1EEES8_S8_EEENS6_IJNS7_ILi64EEESA_SA_EEELi512ENS_6half_tEfNS_4arch4Sm90ELb0ELb1ELb1ELb0ELb0ELb0ELb0ELb0ELb0ELb0ELb0ELb0EEENS1_21CollectiveEpilogueFwdINS6_IJSA_NS7_ILi512EEESA_EEES9_SC_SE_Li256ELb0ELb0ELb0ELb0EEENS1_30DynamicPersistentTileSchedulerILi256ELi32ELb0ELb0ELb1EEEEEEEEEvNT_6ParamsE,"a",@progbits
	.sectionflags	@""
	.align	4
.nv.constant0._ZN7cutlass13device_kernelIN5flash11enable_sm90INS1_16FlashAttnFwdSm90INS1_25CollectiveMainloopFwdSm90ILi2EN4cute5tupleIJNS5_1CILi1EEES8_S8_EEENS6_IJNS7_ILi64EEESA_SA_EEELi512ENS_6half_tEfNS_4arch4Sm90ELb0ELb1ELb1ELb0ELb0ELb0ELb0ELb0ELb0ELb0ELb0ELb0EEENS1_21CollectiveEpilogueFwdINS6_IJSA_NS7_ILi512EEESA_EEES9_SC_SE_Li256ELb0ELb0ELb0ELb0EEENS1_30DynamicPersistentTileSchedulerILi256ELi32ELb0ELb0ELb1EEEEEEEEEvNT_6ParamsE:
	.zero		3584


//--------------------- .nv.constant0._ZN7cutlass13device_kernelIN5flash11enable_sm90INS1_16FlashAttnFwdSm90INS1_25CollectiveMainloopFwdSm90ILi2EN4cute5tupleIJNS5_1CILi1EEES8_S8_EEENS6_IJNS7_ILi64EEESA_SA_EEELi512ENS_6half_tEfNS_4arch4Sm90ELb0ELb1ELb1ELb0ELb0ELb0ELb1ELb0ELb0ELb0ELb0ELb0EEENS1_21CollectiveEpilogueFwdINS6_IJSA_NS7_ILi512EEESA_EEES9_SC_SE_Li256ELb0ELb0ELb0ELb0EEENS1_30DynamicPersistentTileSchedulerILi256ELi32ELb0ELb0ELb1EEEEEEEEEvNT_6ParamsE --------------------------
	.section	.nv.constant0._ZN7cutlass13device_kernelIN5flash11enable_sm90INS1_16FlashAttnFwdSm90INS1_25CollectiveMainloopFwdSm90ILi2EN4cute5tupleIJNS5_1CILi1EEES8_S8_EEENS6_IJNS7_ILi64EEESA_SA_EEELi512ENS_6half_tEfNS_4arch4Sm90ELb0ELb1ELb1ELb0ELb0ELb0ELb1ELb0ELb0ELb0ELb0ELb0EEENS1_21CollectiveEpilogueFwdINS6_IJSA_NS7_ILi512EEESA_EEES9_SC_SE_Li256ELb0ELb0ELb0ELb0EEENS1_30DynamicPersistentTileSchedulerILi256ELi32ELb0ELb0ELb1EEEEEEEEEvNT_6ParamsE,"a",@progbits
	.sectionflags	@""
	.align	4
.nv.constant0._ZN7cutlass13device_kernelIN5flash11enable_sm90INS1_16FlashAttnFwdSm90INS1_25CollectiveMainloopFwdSm90ILi2EN4cute5tupleIJNS5_1CILi1EEES8_S8_EEENS6_IJNS7_ILi64EEESA_SA_EEELi512ENS_6half_tEfNS_4arch4Sm90ELb0ELb1ELb1ELb0ELb0ELb0ELb1ELb0ELb0ELb0ELb0ELb0EEENS1_21CollectiveEpilogueFwdINS6_IJSA_NS7_ILi512EEESA_EEES9_SC_SE_Li256ELb0ELb0ELb0ELb0EEENS1_30DynamicPersistentTileSchedulerILi256ELi32ELb0ELb0ELb1EEEEEEEEEvNT_6ParamsE:
	.zero		3840


//--------------------- .nv.constant0._ZN7cutlass13device_kernelIN5flash11enable_sm90INS1_16FlashAttnFwdSm90INS1_25CollectiveMainloopFwdSm90ILi2EN4cute5tupleIJNS5_1CILi1EEES8_S8_EEENS6_IJNS7_ILi64EEESA_SA_EEELi512ENS_6half_tEfNS_4arch4Sm90ELb0ELb1ELb1ELb1ELb0ELb0ELb0ELb0ELb0ELb0ELb0ELb0EEENS1_21CollectiveEpilogueFwdINS6_IJSA_NS7_ILi512EEESA_EEES9_SC_SE_Li256ELb1ELb0ELb0ELb0EEENS1_36VarlenDynamicPersistentTileSchedulerILi64ELi64ELi256ELi32ELb0ELb0ELb1ELb1ELb0ELb1EEEEEEEEEvNT_6ParamsE --------------------------
	.section	.nv.constant0._ZN7cutlass13device_kernelIN5flash11enable_sm90INS1_16FlashAttnFwdSm90INS1_25CollectiveMainloopFwdSm90ILi2EN4cute5tupleIJNS5_1CILi1EEES8_S8_EEENS6_IJNS7_ILi64EEESA_SA_EEELi512ENS_6half_tEfNS_4arch4Sm90ELb0ELb1ELb1ELb1ELb0ELb0ELb0ELb0ELb0ELb0ELb0ELb0EEENS1_21CollectiveEpilogueFwdINS6_IJSA_NS7_ILi512EEESA_EEES9_SC_SE_Li256ELb1ELb0ELb0ELb0EEENS1_36VarlenDynamicPersistentTileSchedulerILi64ELi64ELi256ELi32ELb0ELb0ELb1ELb1ELb0ELb1EEEEEEEEEvNT_6ParamsE,"a",@progbits
	.sectionflags	@""
	.align	4
.nv.constant0._ZN7cutlass13device_kernelIN5flash11enable_sm90INS1_16FlashAttnFwdSm90INS1_25CollectiveMainloopFwdSm90ILi2EN4cute5tupleIJNS5_1CILi1EEES8_S8_EEENS6_IJNS7_ILi64EEESA_SA_EEELi512ENS_6half_tEfNS_4arch4Sm90ELb0ELb1ELb1ELb1ELb0ELb0ELb0ELb0ELb0ELb0ELb0ELb0EEENS1_21CollectiveEpilogueFwdINS6_IJSA_NS7_ILi512EEESA_EEES9_SC_SE_Li256ELb1ELb0ELb0ELb0EEENS1_36VarlenDynamicPersistentTileSchedulerILi64ELi64ELi256ELi32ELb0ELb0ELb1ELb1ELb0ELb1EEEEEEEEEvNT_6ParamsE:
	.zero		3200


//--------------------- .nv.constant0._ZN7cutlass13device_kernelIN5flash11enable_sm90INS1_16FlashAttnFwdSm90INS1_25CollectiveMainloopFwdSm90ILi2EN4cute5tupleIJNS5_1CILi1EEES8_S8_EEENS6_IJNS7_ILi64EEESA_SA_EEELi512ENS_6half_tEfNS_4arch4Sm90ELb0ELb1ELb1ELb1ELb0ELb1ELb0ELb0ELb0ELb0ELb0ELb0EEENS1_21CollectiveEpilogueFwdINS6_IJSA_NS7_ILi512EEESA_EEES9_SC_SE_Li256ELb1ELb0ELb0ELb0EEENS1_36VarlenDynamicPersistentTileSchedulerILi64ELi64ELi256ELi32ELb0ELb0ELb1ELb1ELb0ELb1EEEEEEEEEvNT_6ParamsE --------------------------
	.section	.nv.constant0._ZN7cutlass13device_kernelIN5flash11enable_sm90INS1_16FlashAttnFwdSm90INS1_25CollectiveMainloopFwdSm90ILi2EN4cute5tupleIJNS5_1CILi1EEES8_S8_EEENS6_IJNS7_ILi64EEESA_SA_EEELi512ENS_6half_tEfNS_4arch4Sm90ELb0ELb1ELb1ELb1ELb0ELb1ELb0ELb0ELb0ELb0ELb0ELb0EEENS1_21CollectiveEpilogueFwdINS6_IJSA_NS7_ILi512EEESA_EEES9_SC_SE_Li256ELb1ELb0ELb0ELb0EEENS1_36VarlenDynamicPersistentTileSchedulerILi64ELi64ELi256ELi32ELb0ELb0ELb1ELb1ELb0ELb1EEEEEEEEEvNT_6ParamsE,"a",@progbits
	.sectionflags	@""
	.align	4
.nv.constant0._ZN7cutlass13device_kernelIN5flash11enable_sm90INS1_16FlashAttnFwdSm90INS1_25CollectiveMainloopFwdSm90ILi2EN4cute5tupleIJNS5_1CILi1EEES8_S8_EEENS6_IJNS7_ILi64EEESA_SA_EEELi512ENS_6half_tEfNS_4arch4Sm90ELb0ELb1ELb1ELb1ELb0ELb1ELb0ELb0ELb0ELb0ELb0ELb0EEENS1_21CollectiveEpilogueFwdINS6_IJSA_NS7_ILi512EEESA_EEES9_SC_SE_Li256ELb1ELb0ELb0ELb0EEENS1_36VarlenDynamicPersistentTileSchedulerILi64ELi64ELi256ELi32ELb0ELb0ELb1ELb1ELb0ELb1EEEEEEEEEvNT_6ParamsE:
	.zero		3200


//--------------------- .nv.constant0._ZN7cutlass13device_kernelIN5flash11enable_sm90INS1_16FlashAttnFwdSm90INS1_25CollectiveMainloopFwdSm90ILi2EN4cute5tupleIJNS5_1CILi1EEES8_S8_EEENS6_IJNS7_ILi64EEESA_SA_EEELi512ENS_6half_tEfNS_4arch4Sm90ELb0ELb1ELb1ELb1ELb0ELb0ELb1ELb0ELb0ELb0ELb0ELb0EEENS1_21CollectiveEpilogueFwdINS6_IJSA_NS7_ILi512EEESA_EEES9_SC_SE_Li256ELb1ELb0ELb0ELb0EEENS1_36VarlenDynamicPersistentTileSchedulerILi64ELi64ELi256ELi32ELb0ELb0ELb1ELb1ELb0ELb1EEEEEEEEEvNT_6ParamsE --------------------------
	.section	.nv.constant0._ZN7cutlass13device_kernelIN5flash11enable_sm90INS1_16FlashAttnFwdSm90INS1_25CollectiveMainloopFwdSm90ILi2EN4cute5tupleIJNS5_1CILi1EEES8_S8_EEENS6_IJNS7_ILi64EEESA_SA_EEELi512ENS_6half_tEfNS_4arch4Sm90ELb0ELb1ELb1ELb1ELb0ELb0ELb1ELb0ELb0ELb0ELb0ELb0EEENS1_21CollectiveEpilogueFwdINS6_IJSA_NS7_ILi512EEESA_EEES9_SC_SE_Li256ELb1ELb0ELb0ELb0EEENS1_36VarlenDynamicPersistentTileSchedulerILi64ELi64ELi256ELi32ELb0ELb0ELb1ELb1ELb0ELb1EEEEEEEEEvNT_6ParamsE,"a",@progbits
	.sectionflags	@""
	.align	4
.nv.constant0._ZN7cutlass13device_kernelIN5flash11enable_sm90INS1_16FlashAttnFwdSm90INS1_25CollectiveMainloopFwdSm90ILi2EN4cute5tupleIJNS5_1CILi1EEES8_S8_EEENS6_IJNS7_ILi64EEESA_SA_EEELi512ENS_6half_tEfNS_4arch4Sm90ELb0ELb1ELb1ELb1ELb0ELb0ELb1ELb0ELb0ELb0ELb0ELb0EEENS1_21CollectiveEpilogueFwdINS6_IJSA_NS7_ILi512EEESA_EEES9_SC_SE_Li256ELb1ELb0ELb0ELb0EEENS1_36VarlenDynamicPersistentTileSchedulerILi64ELi64ELi256ELi32ELb0ELb0ELb1ELb1ELb0ELb1EEEEEEEEEvNT_6ParamsE:
	.zero		3456


//--------------------- .nv.constant0._ZN7cutlass13device_kernelIN5flash11enable_sm90INS1_16FlashAttnFwdSm90INS1_25CollectiveMainloopFwdSm90ILi2EN4cute5tupleIJNS5_1CILi1EEES8_S8_EEENS6_IJNS7_ILi64EEESA_SA_EEELi512ENS_6half_tEfNS_4arch4Sm90ELb0ELb1ELb1ELb1ELb0ELb1ELb1ELb0ELb0ELb0ELb0ELb0EEENS1_21CollectiveEpilogueFwdINS6_IJSA_NS7_ILi512EEESA_EEES9_SC_SE_Li256ELb1ELb0ELb0ELb0EEENS1_36VarlenDynamicPersistentTileSchedulerILi64ELi64ELi256ELi32ELb0ELb0ELb1ELb1ELb0ELb1EEEEEEEEEvNT_6ParamsE --------------------------
	.section	.nv.constant0._ZN7cutlass13device_kernelIN5flash11enable_sm90INS1_16FlashAttnFwdSm90INS1_25CollectiveMainloopFwdSm90ILi2EN4cute5tupleIJNS5_1CILi1EEES8_S8_EEENS6_IJNS7_ILi64EEESA_SA_EEELi512ENS_6half_tEfNS_4arch4Sm90ELb0ELb1ELb1ELb1ELb0ELb1ELb1ELb0ELb0ELb0ELb0ELb0EEENS1_21CollectiveEpilogueFwdINS6_IJSA_NS7_ILi512EEESA_EEES9_SC_SE_Li256ELb1ELb0ELb0ELb0EEENS1_36VarlenDynamicPersistentTileSchedulerILi64ELi64ELi256ELi32ELb0ELb0ELb1ELb1ELb0ELb1EEEEEEEEEvNT_6ParamsE,"a",@progbits
	.sectionflags	@""
	.align	4
.nv.constant0._ZN7cutlass13device_kernelIN5flash11enable_sm90INS1_16FlashAttnFwdSm90INS1_25CollectiveMainloopFwdSm90ILi2EN4cute5tupleIJNS5_1CILi1EEES8_S8_EEENS6_IJNS7_ILi64EEESA_SA_EEELi512ENS_6half_tEfNS_4arch4Sm90ELb0ELb1ELb1ELb1ELb0ELb1ELb1ELb0ELb0ELb0ELb0ELb0EEENS1_21CollectiveEpilogueFwdINS6_IJSA_NS7_ILi512EEESA_EEES9_SC_SE_Li256ELb1ELb0ELb0ELb0EEENS1_36VarlenDynamicPersistentTileSchedulerILi64ELi64ELi256ELi32ELb0ELb0ELb1ELb1ELb0ELb1EEEEEEEEEvNT_6ParamsE:
	.zero		3456


//--------------------- .nv.constant0._ZN7cutlass13device_kernelIN5flash11enable_sm90INS1_16FlashAttnFwdSm90INS1_25CollectiveMainloopFwdSm90ILi2EN4cute5tupleIJNS5_1CILi1EEES8_S8_EEENS6_IJNS7_ILi64EEESA_SA_EEELi512ENS_6half_tEfNS_4arch4Sm90ELb1ELb0ELb1ELb0ELb0ELb0ELb0ELb0ELb0ELb0ELb0ELb0EEENS1_21CollectiveEpilogueFwdINS6_IJSA_NS7_ILi512EEESA_EEES9_SC_SE_Li256ELb0ELb0ELb0ELb0EEENS1_30DynamicPersistentTileSchedulerILi256ELi32ELb0ELb0ELb1EEEEEEEEEvNT_6ParamsE --------------------------
	.section	.nv.constant0._ZN7cutlass13device_kernelIN5flash11enable_sm90INS1_16FlashAttnFwdSm90INS1_25CollectiveMainloopFwdSm90ILi2EN4cute5tupleIJNS5_1CILi1EEES8_S8_EEENS6_IJNS7_ILi64EEESA_SA_EEELi512ENS_6half_tEfNS_4arch4Sm90ELb1ELb0ELb1ELb0ELb0ELb0ELb0ELb0ELb0ELb0ELb0ELb0EEENS1_21CollectiveEpilogueFwdINS6_IJSA_NS7_ILi512EEESA_EEES9_SC_SE_Li256ELb0ELb0ELb0ELb0EEENS1_30DynamicPersistentTileSchedulerILi256ELi32ELb0ELb0ELb1EEEEEEEEEvNT_6ParamsE,"a",@progbits
	.sectionflags	@""
	.align	4
.nv.constant0._ZN7cutlass13device_kernelIN5flash11enable_sm90INS1_16FlashAttnFwdSm90INS1_25CollectiveMainloopFwdSm90ILi2EN4cute5tupleIJNS5_1CILi1EEES8_S8_EEENS6_IJNS7_ILi64EEESA_SA_EEELi512ENS_6half_tEfNS_4arch4Sm90ELb1ELb0ELb1ELb0ELb0ELb0ELb0ELb0ELb0ELb0ELb0ELb0EEENS1_21CollectiveEpilogueFwdINS6_IJSA_NS7_ILi512EEESA_EEES9_SC_SE_Li256ELb0ELb0ELb0ELb0EEENS1_30DynamicPersistentTileSchedulerILi256ELi32ELb0ELb0ELb1EEEEEEEEEvNT_6ParamsE:
	.zero		3584


//--------------------- .nv.constant0._ZN7cutlass13device_kernelIN5flash11enable_sm90INS1_16FlashAttnFwdSm90INS1_25CollectiveMainloopFwdSm90ILi2EN4cute5tupleIJNS5_1CILi1EEES8_S8_EEENS6_IJNS7_ILi64EEESA_SA_EEELi512ENS_6half_tEfNS_4arch4Sm90ELb1ELb0ELb1ELb0ELb0ELb0ELb1ELb0ELb0ELb0ELb0ELb0EEENS1_21CollectiveEpilogueFwdINS6_IJSA_NS7_ILi512EEESA_EEES9_SC_SE_Li256ELb0ELb0ELb0ELb0EEENS1_30DynamicPersistentTileSchedulerILi256ELi32ELb0ELb0ELb1EEEEEEEEEvNT_6ParamsE --------------------------
	.section	.nv.constant0._ZN7cutlass13device_kernelIN5flash11enable_sm90INS1_16FlashAttnFwdSm90INS1_25CollectiveMainloopFwdSm90ILi2EN4cute5tupleIJNS5_1CILi1EEES8_S8_EEENS6_IJNS7_ILi64EEESA_SA_EEELi512ENS_6half_tEfNS_4arch4Sm90ELb1ELb0ELb1ELb0ELb0ELb0ELb1ELb0ELb0ELb0ELb0ELb0EEENS1_21CollectiveEpilogueFwdINS6_IJSA_NS7_ILi512EEESA_EEES9_SC_SE_Li256ELb0ELb0ELb0ELb0EEENS1_30DynamicPersistentTileSchedulerILi256ELi32ELb0ELb0ELb1EEEEEEEEEvNT_6ParamsE,"a",@progbits
	.sectionflags	@""
	.align	4
.nv.constant0._ZN7cutlass13device_kernelIN5flash11enable_sm90INS1_16FlashAttnFwdSm90INS1_25CollectiveMainloopFwdSm90ILi2EN4cute5tupleIJNS5_1CILi1EEES8_S8_EEENS6_IJNS7_ILi64EEESA_SA_EEELi512ENS_6half_tEfNS_4arch4Sm90ELb1ELb0ELb1ELb0ELb0ELb0ELb1ELb0ELb0ELb0ELb0ELb0EEENS1_21CollectiveEpilogueFwdINS6_IJSA_NS7_ILi512EEESA_EEES9_SC_SE_Li256ELb0ELb0ELb0ELb0EEENS1_30DynamicPersistentTileSchedulerILi256ELi32ELb0ELb0ELb1EEEEEEEEEvNT_6ParamsE:
	.zero		3840


//--------------------- .nv.constant0._ZN7cutlass13device_kernelIN5flash11enable_sm90INS1_16FlashAttnFwdSm90INS1_25CollectiveMainloopFwdSm90ILi2EN4cute5tupleIJNS5_1CILi1EEES8_S8_EEENS6_IJNS7_ILi64EEESA_SA_EEELi512ENS_6half_tEfNS_4arch4Sm90ELb1ELb0ELb1ELb1ELb0ELb0ELb0ELb0ELb0ELb0ELb0ELb0EEENS1_21CollectiveEpilogueFwdINS6_IJSA_NS7_ILi512EEESA_EEES9_SC_SE_Li256ELb1ELb0ELb0ELb0EEENS1_36VarlenDynamicPersistentTileSchedulerILi64ELi64ELi256ELi32ELb0ELb0ELb1ELb1ELb1ELb1EEEEEEEEEvNT_6ParamsE --------------------------
	.section	.nv.constant0._ZN7cutlass13device_kernelIN5flash11enable_sm90INS1_16FlashAttnFwdSm90INS1_25CollectiveMainloopFwdSm90ILi2EN4cute5tupleIJNS5_1CILi1EEES8_S8_EEENS6_IJNS7_ILi64EEESA_SA_EEELi512ENS_6half_tEfNS_4arch4Sm90ELb1ELb0ELb1ELb1ELb0ELb0ELb0ELb0ELb0ELb0ELb0ELb0EEENS1_21CollectiveEpilogueFwdINS6_IJSA_NS7_ILi512EEESA_EEES9_SC_SE_Li256ELb1ELb0ELb0ELb0EEENS1_36VarlenDynamicPersistentTileSchedulerILi64ELi64ELi256ELi32ELb0ELb0ELb1ELb1ELb1ELb1EEEEEEEEEvNT_6ParamsE,"a",@progbits
	.sectionflags	@""
	.align	4
.nv.constant0._ZN7cutlass13device_kernelIN5flash11enable_sm90INS1_16FlashAttnFwdSm90INS1_25CollectiveMainloopFwdSm90ILi2EN4cute5tupleIJNS5_1CILi1EEES8_S8_EEENS6_IJNS7_ILi64EEESA_SA_EEELi512ENS_6half_tEfNS_4arch4Sm90ELb1ELb0ELb1ELb1ELb0ELb0ELb0ELb0ELb0ELb0ELb0ELb0EEENS1_21CollectiveEpilogueFwdINS6_IJSA_NS7_ILi512EEESA_EEES9_SC_SE_Li256ELb1ELb0ELb0ELb0EEENS1_36VarlenDynamicPersistentTileSchedulerILi64ELi64ELi256ELi32ELb0ELb0ELb1ELb1ELb1ELb1EEEEEEEEEvNT_6ParamsE:
	.zero		3200


//--------------------- .nv.constant0._ZN7cutlass13device_kernelIN5flash11enable_sm90INS1_16FlashAttnFwdSm90INS1_25CollectiveMainloopFwdSm90ILi2EN4cute5tupleIJNS5_1CILi1EEES8_S8_EEENS6_IJNS7_ILi64EEESA_SA_EEELi512ENS_6half_tEfNS_4arch4Sm90ELb1ELb0ELb1ELb1ELb0ELb1ELb0ELb0ELb0ELb0ELb0ELb0EEENS1_21CollectiveEpilogueFwdINS6_IJSA_NS7_ILi512EEESA_EEES9_SC_SE_Li256ELb1ELb0ELb0ELb0EEENS1_36VarlenDynamicPersistentTileSchedulerILi64ELi64ELi256ELi32ELb0ELb0ELb1ELb1ELb1ELb1EEEEEEEEEvNT_6ParamsE --------------------------
	.section	.nv.constant0._ZN7cutlass13device_kernelIN5flash11enable_sm90INS1_16FlashAttnFwdSm90INS1_25CollectiveMainloopFwdSm90ILi2EN4cute5tupleIJNS5_1CILi1EEES8_S8_EEENS6_IJNS7_ILi64EEESA_SA_EEELi512ENS_6half_tEfNS_4arch4Sm90ELb1ELb0ELb1ELb1ELb0ELb1ELb0ELb0ELb0ELb0ELb0ELb0EEENS1_21CollectiveEpilogueFwdINS6_IJSA_NS7_ILi512EEESA_EEES9_SC_SE_Li256ELb1ELb0ELb0ELb0EEENS1_36VarlenDynamicPersistentTileSchedulerILi64ELi64ELi256ELi32ELb0ELb0ELb1ELb1ELb1ELb1EEEEEEEEEvNT_6ParamsE,"a",@progbits
	.sectionflags	@""
	.align	4
.nv.constant0._ZN7cutlass13device_kernelIN5flash11enable_sm90INS1_16FlashAttnFwdSm90INS1_25CollectiveMainloopFwdSm90ILi2EN4cute5tupleIJNS5_1CILi1EEES8_S8_EEENS6_IJNS7_ILi64EEESA_SA_EEELi512ENS_6half_tEfNS_4arch4Sm90ELb1ELb0ELb1ELb1ELb0ELb1ELb0ELb0ELb0ELb0ELb0ELb0EEENS1_21CollectiveEpilogueFwdINS6_IJSA_NS7_ILi512EEESA_EEES9_SC_SE_Li256ELb1ELb0ELb0ELb0EEENS1_36VarlenDynamicPersistentTileSchedulerILi64ELi64ELi256ELi32ELb0ELb0ELb1ELb1ELb1ELb1EEEEEEEEEvNT_6ParamsE:
	.zero		3200


//--------------------- .nv.constant0._ZN7cutlass13device_kernelIN5flash11enable_sm90INS1_16FlashAttnFwdSm90INS1_25CollectiveMainloopFwdSm90ILi2EN4cute5tupleIJNS5_1CILi1EEES8_S8_EEENS6_IJNS7_ILi64EEESA_SA_EEELi512ENS_6half_tEfNS_4arch4Sm90ELb1ELb0ELb1ELb1ELb0ELb0ELb1ELb0ELb0ELb0ELb0ELb0EEENS1_21CollectiveEpilogueFwdINS6_IJSA_NS7_ILi512EEESA_EEES9_SC_SE_Li256ELb1ELb0ELb0ELb0EEENS1_36VarlenDynamicPersistentTileSchedulerILi64ELi64ELi256ELi32ELb0ELb0ELb1ELb1ELb1ELb1EEEEEEEEEvNT_6ParamsE --------------------------
	.section	.nv.constant0._ZN7cutlass13device_kernelIN5flash11enable_sm90INS1_16FlashAttnFwdSm90INS1_25CollectiveMainloopFwdSm90ILi2EN4cute5tupleIJNS5_1CILi1EEES8_S8_EEENS6_IJNS7_ILi64EEESA_SA_EEELi512ENS_6half_tEfNS_4arch4Sm90ELb1ELb0ELb1ELb1ELb0ELb0ELb1ELb0ELb0ELb0ELb0ELb0EEENS1_21CollectiveEpilogueFwdINS6_IJSA_NS7_ILi512EEESA_EEES9_SC_SE_Li256ELb1ELb0ELb0ELb0EEENS1_36VarlenDynamicPersistentTileSchedulerILi64ELi64ELi256ELi32ELb0ELb0ELb1ELb1ELb1ELb1EEEEEEEEEvNT_6ParamsE,"a",@progbits
	.sectionflags	@""
	.align	4
.nv.constant0._ZN7cutlass13device_kernelIN5flash11enable_sm90INS1_16FlashAttnFwdSm90INS1_25CollectiveMainloopFwdSm90ILi2EN4cute5tupleIJNS5_1CILi1EEES8_S8_EEENS6_IJNS7_ILi64EEESA_SA_EEELi512ENS_6half_tEfNS_4arch4Sm90ELb1ELb0ELb1ELb1ELb0ELb0ELb1ELb0ELb0ELb0ELb0ELb0EEENS1_21CollectiveEpilogueFwdINS6_IJSA_NS7_ILi512EEESA_EEES9_SC_SE_Li256ELb1ELb0ELb0ELb0EEENS1_36VarlenDynamicPersistentTileSchedulerILi64ELi64ELi256ELi32ELb0ELb0ELb1ELb1ELb1ELb1EEEEEEEEEvNT_6ParamsE:
	.zero		3456


//--------------------- .nv.constant0._ZN7cutlass13device_kernelIN5flash11enable_sm90INS1_16FlashAttnFwdSm90INS1_25CollectiveMainloopFwdSm90ILi2EN4cute5tupleIJNS5_1CILi1EEES8_S8_EEENS6_IJNS7_ILi64EEESA_SA_EEELi512ENS_6half_tEfNS_4arch4Sm90ELb1ELb0ELb1ELb1ELb0ELb1ELb1ELb0ELb0ELb0ELb0ELb0EEENS1_21CollectiveEpilogueFwdINS6_IJSA_NS7_ILi512EEESA_EEES9_SC_SE_Li256ELb1ELb0ELb0ELb0EEENS1_36VarlenDynamicPersistentTileSchedulerILi64ELi64ELi256ELi32ELb0ELb0ELb1ELb1ELb1ELb1EEEEEEEEEvNT_6ParamsE --------------------------
	.section	.nv.constant0._ZN7cutlass13device_kernelIN5flash11enable_sm90INS1_16FlashAttnFwdSm90INS1_25CollectiveMainloopFwdSm90ILi2EN4cute5tupleIJNS5_1CILi1EEES8_S8_EEENS6_IJNS7_ILi64EEESA_SA_EEELi512ENS_6half_tEfNS_4arch4Sm90ELb1ELb0ELb1ELb1ELb0ELb1ELb1ELb0ELb0ELb0ELb0ELb0EEENS1_21CollectiveEpilogueFwdINS6_IJSA_NS7_ILi512EEESA_EEES9_SC_SE_Li256ELb1ELb0ELb0ELb0EEENS1_36VarlenDynamicPersistentTileSchedulerILi64ELi64ELi256ELi32ELb0ELb0ELb1ELb1ELb1ELb1EEEEEEEEEvNT_6ParamsE,"a",@progbits
	.sectionflags	@""
	.align	4
.nv.constant0._ZN7cutlass13device_kernelIN5flash11enable_sm90INS1_16FlashAttnFwdSm90INS1_25CollectiveMainloopFwdSm90ILi2EN4cute5tupleIJNS5_1CILi1EEES8_S8_EEENS6_IJNS7_ILi64EEESA_SA_EEELi512ENS_6half_tEfNS_4arch4Sm90ELb1ELb0ELb1ELb1ELb0ELb1ELb1ELb0ELb0ELb0ELb0ELb0EEENS1_21CollectiveEpilogueFwdINS6_IJSA_NS7_ILi512EEESA_EEES9_SC_SE_Li256ELb1ELb0ELb0ELb0EEENS1_36VarlenDynamicPersistentTileSchedulerILi64ELi64ELi256ELi32ELb0ELb0ELb1ELb1ELb1ELb1EEEEEEEEEvNT_6ParamsE:
	.zero		3456


//--------------------- SYMBOLS --------------------------

	.type		.nv.reservedSmem.offset0,@object
	.size		.nv.reservedSmem.offset0,0x4
	.type		__assertfail,@function
